	.target	sm_90a

	.elftype	@"ET_EXEC"


//--------------------- .note.nv.tkinfo           --------------------------
	.section	.note.nv.tkinfo,"",@"SHT_NOTE"
	.sectionflags	@"SHF_NOTE_NV_TKINFO"
	.tkinfo
        /*0018*/ 	.word	0x00000002
        /*0030*/ 	.string	""
        /*0030*/ 	.string	"ptxas"
        /*0030*/ 	.string	"Cuda compilation tools, release 13.0, V13.0.88"
        /*0030*/ 	.string	"Build cuda_13.0.r13.0/compiler.36424714_0"
        /*0030*/ 	.string	"-arch sm_90a -m 64 "



//--------------------- .note.nv.cuinfo           --------------------------
	.section	.note.nv.cuinfo,"",@"SHT_NOTE"
	.sectionflags	@"SHF_NOTE_NV_CUINFO"
        /*0018*/ 	.short	0x0002
        /*001a*/ 	.short	0x005a
        /*001c*/ 	.short	0x0082
	.zero		2


//--------------------- .nv.info                  --------------------------
	.section	.nv.info,"",@"SHT_CUDA_INFO"
	.align	4


	//----- nvinfo : EIATTR_REGCOUNT
	.align		4
        /*0000*/ 	.byte	0x04, 0x2f
        /*0002*/ 	.short	(.L_23 - .L_22)
	.align		4
.L_22:
        /*0004*/ 	.word	index@(_ZN7cutlass13device_kernelIN5flash11enable_sm90INS1_16FlashAttnFwdSm90INS1_25CollectiveMainloopFwdSm90ILi2EN4cute5tupleIJNS5_1CILi1EEES8_S8_EEENS6_IJNS7_ILi128EEENS7_ILi112EEENS7_ILi192EEEEEELi192ENS_6half_tEfNS_4arch4Sm90ELb1ELb0ELb0ELb1ELb0ELb1ELb0ELb1ELb1ELb1ELb0ELb0EEENS1_21CollectiveEpilogueFwdINS6_IJSA_SC_SB_EEES9_SE_SG_Li256ELb1ELb1ELb0ELb0EEENS1_36VarlenDynamicPersistentTileSchedulerILi128ELi112ELi256ELi128ELb0ELb1ELb1ELb1ELb1ELb1EEEEEEEEEvNT_6ParamsE)
        /*0008*/ 	.word	0x000000a8


	//----- nvinfo : EIATTR_FRAME_SIZE
	.align		4
.L_23:
        /*000c*/ 	.byte	0x04, 0x11
        /*000e*/ 	.short	(.L_25 - .L_24)
	.align		4
.L_24:
        /*0010*/ 	.word	index@(_ZN7cutlass13device_kernelIN5flash11enable_sm90INS1_16FlashAttnFwdSm90INS1_25CollectiveMainloopFwdSm90ILi2EN4cute5tupleIJNS5_1CILi1EEES8_S8_EEENS6_IJNS7_ILi128EEENS7_ILi112EEENS7_ILi192EEEEEELi192ENS_6half_tEfNS_4arch4Sm90ELb1ELb0ELb0ELb1ELb0ELb1ELb0ELb1ELb1ELb1ELb0ELb0EEENS1_21CollectiveEpilogueFwdINS6_IJSA_SC_SB_EEES9_SE_SG_Li256ELb1ELb1ELb0ELb0EEENS1_36VarlenDynamicPersistentTileSchedulerILi128ELi112ELi256ELi128ELb0ELb1ELb1ELb1ELb1ELb1EEEEEEEEEvNT_6ParamsE)
        /*0014*/ 	.word	0x00000098


	//----- nvinfo : EIATTR_REGCOUNT
	.align		4
.L_25:
        /*0018*/ 	.byte	0x04, 0x2f
        /*001a*/ 	.short	(.L_27 - .L_26)
	.align		4
.L_26:
        /*001c*/ 	.word	index@(_ZN7cutlass13device_kernelIN5flash11enable_sm90INS1_16FlashAttnFwdSm90INS1_25CollectiveMainloopFwdSm90ILi2EN4cute5tupleIJNS5_1CILi1EEES8_S8_EEENS6_IJNS7_ILi128EEENS7_ILi112EEENS7_ILi192EEEEEELi192ENS_6half_tEfNS_4arch4Sm90ELb1ELb0ELb0ELb1ELb0ELb0ELb0ELb1ELb1ELb1ELb0ELb0EEENS1_21CollectiveEpilogueFwdINS6_IJSA_SC_SB_EEES9_SE_SG_Li256ELb1ELb1ELb0ELb0EEENS1_36VarlenDynamicPersistentTileSchedulerILi128ELi112ELi256ELi128ELb0ELb1ELb1ELb1ELb1ELb1EEEEEEEEEvNT_6ParamsE)
        /*0020*/ 	.word	0x000000a8


	//----- nvinfo : EIATTR_FRAME_SIZE
	.align		4
.L_27:
        /*0024*/ 	.byte	0x04, 0x11
        /*0026*/ 	.short	(.L_29 - .L_28)
	.align		4
.L_28:
        /*0028*/ 	.word	index@(_ZN7cutlass13device_kernelIN5flash11enable_sm90INS1_16FlashAttnFwdSm90INS1_25CollectiveMainloopFwdSm90ILi2EN4cute5tupleIJNS5_1CILi1EEES8_S8_EEENS6_IJNS7_ILi128EEENS7_ILi112EEENS7_ILi192EEEEEELi192ENS_6half_tEfNS_4arch4Sm90ELb1ELb0ELb0ELb1ELb0ELb0ELb0ELb1ELb1ELb1ELb0ELb0EEENS1_21CollectiveEpilogueFwdINS6_IJSA_SC_SB_EEES9_SE_SG_Li256ELb1ELb1ELb0ELb0EEENS1_36VarlenDynamicPersistentTileSchedulerILi128ELi112ELi256ELi128ELb0ELb1ELb1ELb1ELb1ELb1EEEEEEEEEvNT_6ParamsE)
        /*002c*/ 	.word	0x00000058


	//----- nvinfo : EIATTR_REGCOUNT
	.align		4
.L_29:
        /*0030*/ 	.byte	0x04, 0x2f
        /*0032*/ 	.short	(.L_31 - .L_30)
	.align		4
.L_30:
        /*0034*/ 	.word	index@(_ZN7cutlass13device_kernelIN5flash11enable_sm90INS1_16FlashAttnFwdSm90INS1_25CollectiveMainloopFwdSm90ILi2EN4cute5tupleIJNS5_1CILi1EEES8_S8_EEENS6_IJNS7_ILi128EEENS7_ILi112EEENS7_ILi192EEEEEELi192ENS_6half_tEfNS_4arch4Sm90ELb1ELb0ELb0ELb0ELb0ELb0ELb0ELb1ELb1ELb1ELb0ELb0EEENS1_21CollectiveEpilogueFwdINS6_IJSA_SC_SB_EEES9_SE_SG_Li256ELb0ELb1ELb0ELb0EEENS1_30DynamicPersistentTileSchedulerILi256ELi128ELb0ELb1ELb1EEEEEEEEEvNT_6ParamsE)
        /*0038*/ 	.word	0x000000a8


	//----- nvinfo : EIATTR_FRAME_SIZE
	.align		4
.L_31:
        /*003c*/ 	.byte	0x04, 0x11
        /*003e*/ 	.short	(.L_33 - .L_32)
	.align		4
.L_32:
        /*0040*/ 	.word	index@(_ZN7cutlass13device_kernelIN5flash11enable_sm90INS1_16FlashAttnFwdSm90INS1_25CollectiveMainloopFwdSm90ILi2EN4cute5tupleIJNS5_1CILi1EEES8_S8_EEENS6_IJNS7_ILi128EEENS7_ILi112EEENS7_ILi192EEEEEELi192ENS_6half_tEfNS_4arch4Sm90ELb1ELb0ELb0ELb0ELb0ELb0ELb0ELb1ELb1ELb1ELb0ELb0EEENS1_21CollectiveEpilogueFwdINS6_IJSA_SC_SB_EEES9_SE_SG_Li256ELb0ELb1ELb0ELb0EEENS1_30DynamicPersistentTileSchedulerILi256ELi128ELb0ELb1ELb1EEEEEEEEEvNT_6ParamsE)
        /*0044*/ 	.word	0x00000038


	//----- nvinfo : EIATTR_REGCOUNT
	.align		4
.L_33:
        /*0048*/ 	.byte	0x04, 0x2f
        /*004a*/ 	.short	(.L_35 - .L_34)
	.align		4
.L_34:
        /*004c*/ 	.word	index@(_ZN7cutlass13device_kernelIN5flash11enable_sm90INS1_16FlashAttnFwdSm90INS1_25CollectiveMainloopFwdSm90ILi2EN4cute5tupleIJNS5_1CILi1EEES8_S8_EEENS6_IJNS7_ILi128EEENS7_ILi96EEENS7_ILi192EEEEEELi192ENS_6half_tEfNS_4arch4Sm90ELb0ELb1ELb0ELb1ELb0ELb1ELb0ELb1ELb1ELb1ELb0ELb0EEENS1_21CollectiveEpilogueFwdINS6_IJSA_SC_SB_EEES9_SE_SG_Li256ELb1ELb1ELb0ELb0EEENS1_36VarlenDynamicPersistentTileSchedulerILi128ELi96ELi256ELi128ELb0ELb1ELb1ELb1ELb0ELb1EEEEEEEEEvNT_6ParamsE)
        /*0050*/ 	.word	0x000000a8


	//----- nvinfo : EIATTR_FRAME_SIZE
	.align		4
.L_35:
        /*0054*/ 	.byte	0x04, 0x11
        /*0056*/ 	.short	(.L_37 - .L_36)
	.align		4
.L_36:
        /*0058*/ 	.word	index@(_ZN7cutlass13device_kernelIN5flash11enable_sm90INS1_16FlashAttnFwdSm90INS1_25CollectiveMainloopFwdSm90ILi2EN4cute5tupleIJNS5_1CILi1EEES8_S8_EEENS6_IJNS7_ILi128EEENS7_ILi96EEENS7_ILi192EEEEEELi192ENS_6half_tEfNS_4arch4Sm90ELb0ELb1ELb0ELb1ELb0ELb1ELb0ELb1ELb1ELb1ELb0ELb0EEENS1_21CollectiveEpilogueFwdINS6_IJSA_SC_SB_EEES9_SE_SG_Li256ELb1ELb1ELb0ELb0EEENS1_36VarlenDynamicPersistentTileSchedulerILi128ELi96ELi256ELi128ELb0ELb1ELb1ELb1ELb0ELb1EEEEEEEEEvNT_6ParamsE)
        /*005c*/ 	.word	0x00000088


	//----- nvinfo : EIATTR_REGCOUNT
	.align		4
.L_37:
        /*0060*/ 	.byte	0x04, 0x2f
        /*0062*/ 	.short	(.L_39 - .L_38)
	.align		4
.L_38:
        /*0064*/ 	.word	index@(_ZN7cutlass13device_kernelIN5flash11enable_sm90INS1_16FlashAttnFwdSm90INS1_25CollectiveMainloopFwdSm90ILi2EN4cute5tupleIJNS5_1CILi1EEES8_S8_EEENS6_IJNS7_ILi128EEENS7_ILi96EEENS7_ILi192EEEEEELi192ENS_6half_tEfNS_4arch4Sm90ELb0ELb1ELb0ELb1ELb0ELb0ELb0ELb1ELb1ELb1ELb0ELb0EEENS1_21CollectiveEpilogueFwdINS6_IJSA_SC_SB_EEES9_SE_SG_Li256ELb1ELb1ELb0ELb0EEENS1_36VarlenDynamicPersistentTileSchedulerILi128ELi96ELi256ELi128ELb0ELb1ELb1ELb1ELb0ELb1EEEEEEEEEvNT_6ParamsE)
        /*0068*/ 	.word	0x000000a8


	//----- nvinfo : EIATTR_FRAME_SIZE
	.align		4
.L_39:
        /*006c*/ 	.byte	0x04, 0x11
        /*006e*/ 	.short	(.L_41 - .L_40)
	.align		4
.L_40:
        /*0070*/ 	.word	index@(_ZN7cutlass13device_kernelIN5flash11enable_sm90INS1_16FlashAttnFwdSm90INS1_25CollectiveMainloopFwdSm90ILi2EN4cute5tupleIJNS5_1CILi1EEES8_S8_EEENS6_IJNS7_ILi128EEENS7_ILi96EEENS7_ILi192EEEEEELi192ENS_6half_tEfNS_4arch4Sm90ELb0ELb1ELb0ELb1ELb0ELb0ELb0ELb1ELb1ELb1ELb0ELb0EEENS1_21CollectiveEpilogueFwdINS6_IJSA_SC_SB_EEES9_SE_SG_Li256ELb1ELb1ELb0ELb0EEENS1_36VarlenDynamicPersistentTileSchedulerILi128ELi96ELi256ELi128ELb0ELb1ELb1ELb1ELb0ELb1EEEEEEEEEvNT_6ParamsE)
        /*0074*/ 	.word	0x00000050


	//----- nvinfo : EIATTR_REGCOUNT
	.align		4
.L_41:
        /*0078*/ 	.byte	0x04, 0x2f
        /*007a*/ 	.short	(.L_43 - .L_42)
	.align		4
.L_42:
        /*007c*/ 	.word	index@(_ZN7cutlass13device_kernelIN5flash11enable_sm90INS1_16FlashAttnFwdSm90INS1_25CollectiveMainloopFwdSm90ILi2EN4cute5tupleIJNS5_1CILi1EEES8_S8_EEENS6_IJNS7_ILi128EEENS7_ILi96EEENS7_ILi192EEEEEELi192ENS_6half_tEfNS_4arch4Sm90ELb0ELb1ELb0ELb0ELb0ELb0ELb0ELb1ELb1ELb1ELb0ELb0EEENS1_21CollectiveEpilogueFwdINS6_IJSA_SC_SB_EEES9_SE_SG_Li256ELb0ELb1ELb0ELb0EEENS1_30DynamicPersistentTileSchedulerILi256ELi128ELb0ELb1ELb1EEEEEEEEEvNT_6ParamsE)
        /*0080*/ 	.word	0x000000a8


	//----- nvinfo : EIATTR_FRAME_SIZE
	.align		4
.L_43:
        /*0084*/ 	.byte	0x04, 0x11
        /*0086*/ 	.short	(.L_45 - .L_44)
	.align		4
.L_44:
        /*0088*/ 	.word	index@(_ZN7cutlass13device_kernelIN5flash11enable_sm90INS1_16FlashAttnFwdSm90INS1_25CollectiveMainloopFwdSm90ILi2EN4cute5tupleIJNS5_1CILi1EEES8_S8_EEENS6_IJNS7_ILi128EEENS7_ILi96EEENS7_ILi192EEEEEELi192ENS_6half_tEfNS_4arch4Sm90ELb0ELb1ELb0ELb0ELb0ELb0ELb0ELb1ELb1ELb1ELb0ELb0EEENS1_21CollectiveEpilogueFwdINS6_IJSA_SC_SB_EEES9_SE_SG_Li256ELb0ELb1ELb0ELb0EEENS1_30DynamicPersistentTileSchedulerILi256ELi128ELb0ELb1ELb1EEEEEEEEEvNT_6ParamsE)
        /*008c*/ 	.word	0x00000020


	//----- nvinfo : EIATTR_REGCOUNT
	.align		4
.L_45:
        /*0090*/ 	.byte	0x04, 0x2f
        /*0092*/ 	.short	(.L_47 - .L_46)
	.align		4
.L_46:
        /*0094*/ 	.word	index@(_ZN7cutlass13device_kernelIN5flash11enable_sm90INS1_16FlashAttnFwdSm90INS1_25CollectiveMainloopFwdSm90ILi2EN4cute5tupleIJNS5_1CILi1EEES8_S8_EEENS6_IJNS7_ILi128EEENS7_ILi112EEENS7_ILi192EEEEEELi192ENS_6half_tEfNS_4arch4Sm90ELb0ELb0ELb0ELb1ELb0ELb1ELb0ELb1ELb1ELb1ELb0ELb0EEENS1_21CollectiveEpilogueFwdINS6_IJSA_SC_SB_EEES9_SE_SG_Li256ELb1ELb1ELb0ELb0EEENS1_36VarlenDynamicPersistentTileSchedulerILi128ELi112ELi256ELi128ELb0ELb1ELb1ELb0ELb1ELb1EEEEEEEEEvNT_6ParamsE)
        /*0098*/ 	.word	0x000000a8


	//----- nvinfo : EIATTR_FRAME_SIZE
	.align		4
.L_47:
        /*009c*/ 	.byte	0x04, 0x11
        /*009e*/ 	.short	(.L_49 - .L_48)
	.align		4
.L_48:
        /*00a0*/ 	.word	index@(_ZN7cutlass13device_kernelIN5flash11enable_sm90INS1_16FlashAttnFwdSm90INS1_25CollectiveMainloopFwdSm90ILi2EN4cute5tupleIJNS5_1CILi1EEES8_S8_EEENS6_IJNS7_ILi128EEENS7_ILi112EEENS7_ILi192EEEEEELi192ENS_6half_tEfNS_4arch4Sm90ELb0ELb0ELb0ELb1ELb0ELb1ELb0ELb1ELb1ELb1ELb0ELb0EEENS1_21CollectiveEpilogueFwdINS6_IJSA_SC_SB_EEES9_SE_SG_Li256ELb1ELb1ELb0ELb0EEENS1_36VarlenDynamicPersistentTileSchedulerILi128ELi112ELi256ELi128ELb0ELb1ELb1ELb0ELb1ELb1EEEEEEEEEvNT_6ParamsE)
        /*00a4*/ 	.word	0x000000a0


	//----- nvinfo : EIATTR_REGCOUNT
	.align		4
.L_49:
        /*00a8*/ 	.byte	0x04, 0x2f
        /*00aa*/ 	.short	(.L_51 - .L_50)
	.align		4
.L_50:
        /*00ac*/ 	.word	index@(_ZN7cutlass13device_kernelIN5flash11enable_sm90INS1_16FlashAttnFwdSm90INS1_25CollectiveMainloopFwdSm90ILi2EN4cute5tupleIJNS5_1CILi1EEES8_S8_EEENS6_IJNS7_ILi128EEENS7_ILi112EEENS7_ILi192EEEEEELi192ENS_6half_tEfNS_4arch4Sm90ELb0ELb0ELb0ELb1ELb0ELb0ELb0ELb1ELb1ELb1ELb0ELb0EEENS1_21CollectiveEpilogueFwdINS6_IJSA_SC_SB_EEES9_SE_SG_Li256ELb1ELb1ELb0ELb0EEENS1_36VarlenDynamicPersistentTileSchedulerILi128ELi112ELi256ELi128ELb0ELb1ELb1ELb0ELb1ELb1EEEEEEEEEvNT_6ParamsE)
        /*00b0*/ 	.word	0x000000a8


	//----- nvinfo : EIATTR_FRAME_SIZE
	.align		4
.L_51:
        /*00b4*/ 	.byte	0x04, 0x11
        /*00b6*/ 	.short	(.L_53 - .L_52)
	.align		4
.L_52:
        /*00b8*/ 	.word	index@(_ZN7cutlass13device_kernelIN5flash11enable_sm90INS1_16FlashAttnFwdSm90INS1_25CollectiveMainloopFwdSm90ILi2EN4cute5tupleIJNS5_1CILi1EEES8_S8_EEENS6_IJNS7_ILi128EEENS7_ILi112EEENS7_ILi192EEEEEELi192ENS_6half_tEfNS_4arch4Sm90ELb0ELb0ELb0ELb1ELb0ELb0ELb0ELb1ELb1ELb1ELb0ELb0EEENS1_21CollectiveEpilogueFwdINS6_IJSA_SC_SB_EEES9_SE_SG_Li256ELb1ELb1ELb0ELb0EEENS1_36VarlenDynamicPersistentTileSchedulerILi128ELi112ELi256ELi128ELb0ELb1ELb1ELb0ELb1ELb1EEEEEEEEEvNT_6ParamsE)
        /*00bc*/ 	.word	0x00000060


	//----- nvinfo : EIATTR_REGCOUNT
	.align		4
.L_53:
        /*00c0*/ 	.byte	0x04, 0x2f
        /*00c2*/ 	.short	(.L_55 - .L_54)
	.align		4
.L_54:
        /*00c4*/ 	.word	index@(_ZN7cutlass13device_kernelIN5flash11enable_sm90INS1_16FlashAttnFwdSm90INS1_25CollectiveMainloopFwdSm90ILi2EN4cute5tupleIJNS5_1CILi2EEENS7_ILi1EEES9_EEENS6_IJNS7_ILi128EEENS7_ILi112EEENS7_ILi192EEEEEELi192ENS_6half_tEfNS_4arch4Sm90ELb0ELb0ELb0ELb0ELb0ELb0ELb0ELb1ELb1ELb1ELb0ELb0EEENS1_21CollectiveEpilogueFwdINS6_IJSB_SD_SC_EEESA_SF_SH_Li256ELb0ELb1ELb0ELb0EEENS1_29StaticPersistentTileSchedulerILb0EEEEEEEEEvNT_6ParamsE)
        /*00c8*/ 	.word	0x000000a8


	//----- nvinfo : EIATTR_FRAME_SIZE
	.align		4
.L_55:
        /*00cc*/ 	.byte	0x04, 0x11
        /*00ce*/ 	.short	(.L_57 - .L_56)
	.align		4
.L_56:
        /*00d0*/ 	.word	index@(_ZN7cutlass13device_kernelIN5flash11enable_sm90INS1_16FlashAttnFwdSm90INS1_25CollectiveMainloopFwdSm90ILi2EN4cute5tupleIJNS5_1CILi2EEENS7_ILi1EEES9_EEENS6_IJNS7_ILi128EEENS7_ILi112EEENS7_ILi192EEEEEELi192ENS_6half_tEfNS_4arch4Sm90ELb0ELb0ELb0ELb0ELb0ELb0ELb0ELb1ELb1ELb1ELb0ELb0EEENS1_21CollectiveEpilogueFwdINS6_IJSB_SD_SC_EEESA_SF_SH_Li256ELb0ELb1ELb0ELb0EEENS1_29StaticPersistentTileSchedulerILb0EEEEEEEEEvNT_6ParamsE)
        /*00d4*/ 	.word	0x00000038


	//----- nvinfo : EIATTR_REGCOUNT
	.align		4
.L_57:
        /*00d8*/ 	.byte	0x04, 0x2f
        /*00da*/ 	.short	(.L_59 - .L_58)
	.align		4
.L_58:
        /*00dc*/ 	.word	index@(_ZN7cutlass13device_kernelIN5flash11enable_sm90INS1_16FlashAttnFwdSm90INS1_25CollectiveMainloopFwdSm90ILi2EN4cute5tupleIJNS5_1CILi1EEES8_S8_EEENS6_IJNS7_ILi128EEENS7_ILi112EEENS7_ILi192EEEEEELi192ENS_6half_tEfNS_4arch4Sm90ELb0ELb0ELb0ELb0ELb0ELb0ELb0ELb1ELb1ELb1ELb0ELb0EEENS1_21CollectiveEpilogueFwdINS6_IJSA_SC_SB_EEES9_SE_SG_Li256ELb0ELb1ELb0ELb0EEENS1_29StaticPersistentTileSchedulerILb0EEEEEEEEEvNT_6ParamsE)
        /*00e0*/ 	.word	0x000000a8


	//----- nvinfo : EIATTR_FRAME_SIZE
	.align		4
.L_59:
        /*00e4*/ 	.byte	0x04, 0x11
        /*00e6*/ 	.short	(.L_61 - .L_60)
	.align		4
.L_60:
        /*00e8*/ 	.word	index@(_ZN7cutlass13device_kernelIN5flash11enable_sm90INS1_16FlashAttnFwdSm90INS1_25CollectiveMainloopFwdSm90ILi2EN4cute5tupleIJNS5_1CILi1EEES8_S8_EEENS6_IJNS7_ILi128EEENS7_ILi112EEENS7_ILi192EEEEEELi192ENS_6half_tEfNS_4arch4Sm90ELb0ELb0ELb0ELb0ELb0ELb0ELb0ELb1ELb1ELb1ELb0ELb0EEENS1_21CollectiveEpilogueFwdINS6_IJSA_SC_SB_EEES9_SE_SG_Li256ELb0ELb1ELb0ELb0EEENS1_29StaticPersistentTileSchedulerILb0EEEEEEEEEvNT_6ParamsE)
        /*00ec*/ 	.word	0x00000038


	//----- nvinfo : EIATTR_MIN_STACK_SIZE
	.align		4
.L_61:
        /*00f0*/ 	.byte	0x04, 0x12
        /*00f2*/ 	.short	(.L_63 - .L_62)
	.align		4
.L_62:
        /*00f4*/ 	.word	index@(_ZN7cutlass13device_kernelIN5flash11enable_sm90INS1_16FlashAttnFwdSm90INS1_25CollectiveMainloopFwdSm90ILi2EN4cute5tupleIJNS5_1CILi1EEES8_S8_EEENS6_IJNS7_ILi128EEENS7_ILi112EEENS7_ILi192EEEEEELi192ENS_6half_tEfNS_4arch4Sm90ELb0ELb0ELb0ELb0ELb0ELb0ELb0ELb1ELb1ELb1ELb0ELb0EEENS1_21CollectiveEpilogueFwdINS6_IJSA_SC_SB_EEES9_SE_SG_Li256ELb0ELb1ELb0ELb0EEENS1_29StaticPersistentTileSchedulerILb0EEEEEEEEEvNT_6ParamsE)
        /*00f8*/ 	.word	0x00000038


	//----- nvinfo : EIATTR_MIN_STACK_SIZE
	.align		4
.L_63:
        /*00fc*/ 	.byte	0x04, 0x12
        /*00fe*/ 	.short	(.L_65 - .L_64)
	.align		4
.L_64:
        /*0100*/ 	.word	index@(_ZN7cutlass13device_kernelIN5flash11enable_sm90INS1_16FlashAttnFwdSm90INS1_25CollectiveMainloopFwdSm90ILi2EN4cute5tupleIJNS5_1CILi2EEENS7_ILi1EEES9_EEENS6_IJNS7_ILi128EEENS7_ILi112EEENS7_ILi192EEEEEELi192ENS_6half_tEfNS_4arch4Sm90ELb0ELb0ELb0ELb0ELb0ELb0ELb0ELb1ELb1ELb1ELb0ELb0EEENS1_21CollectiveEpilogueFwdINS6_IJSB_SD_SC_EEESA_SF_SH_Li256ELb0ELb1ELb0ELb0EEENS1_29StaticPersistentTileSchedulerILb0EEEEEEEEEvNT_6ParamsE)
        /*0104*/ 	.word	0x00000038


	//----- nvinfo : EIATTR_MIN_STACK_SIZE
	.align		4
.L_65:
        /*0108*/ 	.byte	0x04, 0x12
        /*010a*/ 	.short	(.L_67 - .L_66)
	.align		4
.L_66:
        /*010c*/ 	.word	index@(_ZN7cutlass13device_kernelIN5flash11enable_sm90INS1_16FlashAttnFwdSm90INS1_25CollectiveMainloopFwdSm90ILi2EN4cute5tupleIJNS5_1CILi1EEES8_S8_EEENS6_IJNS7_ILi128EEENS7_ILi112EEENS7_ILi192EEEEEELi192ENS_6half_tEfNS_4arch4Sm90ELb0ELb0ELb0ELb1ELb0ELb0ELb0ELb1ELb1ELb1ELb0ELb0EEENS1_21CollectiveEpilogueFwdINS6_IJSA_SC_SB_EEES9_SE_SG_Li256ELb1ELb1ELb0ELb0EEENS1_36VarlenDynamicPersistentTileSchedulerILi128ELi112ELi256ELi128ELb0ELb1ELb1ELb0ELb1ELb1EEEEEEEEEvNT_6ParamsE)
        /*0110*/ 	.word	0x00000060


	//----- nvinfo : EIATTR_MIN_STACK_SIZE
	.align		4
.L_67:
        /*0114*/ 	.byte	0x04, 0x12
        /*0116*/ 	.short	(.L_69 - .L_68)
	.align		4
.L_68:
        /*0118*/ 	.word	index@(_ZN7cutlass13device_kernelIN5flash11enable_sm90INS1_16FlashAttnFwdSm90INS1_25CollectiveMainloopFwdSm90ILi2EN4cute5tupleIJNS5_1CILi1EEES8_S8_EEENS6_IJNS7_ILi128EEENS7_ILi112EEENS7_ILi192EEEEEELi192ENS_6half_tEfNS_4arch4Sm90ELb0ELb0ELb0ELb1ELb0ELb1ELb0ELb1ELb1ELb1ELb0ELb0EEENS1_21CollectiveEpilogueFwdINS6_IJSA_SC_SB_EEES9_SE_SG_Li256ELb1ELb1ELb0ELb0EEENS1_36VarlenDynamicPersistentTileSchedulerILi128ELi112ELi256ELi128ELb0ELb1ELb1ELb0ELb1ELb1EEEEEEEEEvNT_6ParamsE)
        /*011c*/ 	.word	0x000000a0


	//----- nvinfo : EIATTR_MIN_STACK_SIZE
	.align		4
.L_69:
        /*0120*/ 	.byte	0x04, 0x12
        /*0122*/ 	.short	(.L_71 - .L_70)
	.align		4
.L_70:
        /*0124*/ 	.word	index@(_ZN7cutlass13device_kernelIN5flash11enable_sm90INS1_16FlashAttnFwdSm90INS1_25CollectiveMainloopFwdSm90ILi2EN4cute5tupleIJNS5_1CILi1EEES8_S8_EEENS6_IJNS7_ILi128EEENS7_ILi96EEENS7_ILi192EEEEEELi192ENS_6half_tEfNS_4arch4Sm90ELb0ELb1ELb0ELb0ELb0ELb0ELb0ELb1ELb1ELb1ELb0ELb0EEENS1_21CollectiveEpilogueFwdINS6_IJSA_SC_SB_EEES9_SE_SG_Li256ELb0ELb1ELb0ELb0EEENS1_30DynamicPersistentTileSchedulerILi256ELi128ELb0ELb1ELb1EEEEEEEEEvNT_6ParamsE)
        /*0128*/ 	.word	0x00000020


	//----- nvinfo : EIATTR_MIN_STACK_SIZE
	.align		4
.L_71:
        /*012c*/ 	.byte	0x04, 0x12
        /*012e*/ 	.short	(.L_73 - .L_72)
	.align		4
.L_72:
        /*0130*/ 	.word	index@(_ZN7cutlass13device_kernelIN5flash11enable_sm90INS1_16FlashAttnFwdSm90INS1_25CollectiveMainloopFwdSm90ILi2EN4cute5tupleIJNS5_1CILi1EEES8_S8_EEENS6_IJNS7_ILi128EEENS7_ILi96EEENS7_ILi192EEEEEELi192ENS_6half_tEfNS_4arch4Sm90ELb0ELb1ELb0ELb1ELb0ELb0ELb0ELb1ELb1ELb1ELb0ELb0EEENS1_21CollectiveEpilogueFwdINS6_IJSA_SC_SB_EEES9_SE_SG_Li256ELb1ELb1ELb0ELb0EEENS1_36VarlenDynamicPersistentTileSchedulerILi128ELi96ELi256ELi128ELb0ELb1ELb1ELb1ELb0ELb1EEEEEEEEEvNT_6ParamsE)
        /*0134*/ 	.word	0x00000050


	//----- nvinfo : EIATTR_MIN_STACK_SIZE
	.align		4
.L_73:
        /*0138*/ 	.byte	0x04, 0x12
        /*013a*/ 	.short	(.L_75 - .L_74)
	.align		4
.L_74:
        /*013c*/ 	.word	index@(_ZN7cutlass13device_kernelIN5flash11enable_sm90INS1_16FlashAttnFwdSm90INS1_25CollectiveMainloopFwdSm90ILi2EN4cute5tupleIJNS5_1CILi1EEES8_S8_EEENS6_IJNS7_ILi128EEENS7_ILi96EEENS7_ILi192EEEEEELi192ENS_6half_tEfNS_4arch4Sm90ELb0ELb1ELb0ELb1ELb0ELb1ELb0ELb1ELb1ELb1ELb0ELb0EEENS1_21CollectiveEpilogueFwdINS6_IJSA_SC_SB_EEES9_SE_SG_Li256ELb1ELb1ELb0ELb0EEENS1_36VarlenDynamicPersistentTileSchedulerILi128ELi96ELi256ELi128ELb0ELb1ELb1ELb1ELb0ELb1EEEEEEEEEvNT_6ParamsE)
        /*0140*/ 	.word	0x00000088


	//----- nvinfo : EIATTR_MIN_STACK_SIZE
	.align		4
.L_75:
        /*0144*/ 	.byte	0x04, 0x12
        /*0146*/ 	.short	(.L_77 - .L_76)
	.align		4
.L_76:
        /*0148*/ 	.word	index@(_ZN7cutlass13device_kernelIN5flash11enable_sm90INS1_16FlashAttnFwdSm90INS1_25CollectiveMainloopFwdSm90ILi2EN4cute5tupleIJNS5_1CILi1EEES8_S8_EEENS6_IJNS7_ILi128EEENS7_ILi112EEENS7_ILi192EEEEEELi192ENS_6half_tEfNS_4arch4Sm90ELb1ELb0ELb0ELb0ELb0ELb0ELb0ELb1ELb1ELb1ELb0ELb0EEENS1_21CollectiveEpilogueFwdINS6_IJSA_SC_SB_EEES9_SE_SG_Li256ELb0ELb1ELb0ELb0EEENS1_30DynamicPersistentTileSchedulerILi256ELi128ELb0ELb1ELb1EEEEEEEEEvNT_6ParamsE)
        /*014c*/ 	.word	0x00000038


	//----- nvinfo : EIATTR_MIN_STACK_SIZE
	.align		4
.L_77:
        /*0150*/ 	.byte	0x04, 0x12
        /*0152*/ 	.short	(.L_79 - .L_78)
	.align		4
.L_78:
        /*0154*/ 	.word	index@(_ZN7cutlass13device_kernelIN5flash11enable_sm90INS1_16FlashAttnFwdSm90INS1_25CollectiveMainloopFwdSm90ILi2EN4cute5tupleIJNS5_1CILi1EEES8_S8_EEENS6_IJNS7_ILi128EEENS7_ILi112EEENS7_ILi192EEEEEELi192ENS_6half_tEfNS_4arch4Sm90ELb1ELb0ELb0ELb1ELb0ELb0ELb0ELb1ELb1ELb1ELb0ELb0EEENS1_21CollectiveEpilogueFwdINS6_IJSA_SC_SB_EEES9_SE_SG_Li256ELb1ELb1ELb0ELb0EEENS1_36VarlenDynamicPersistentTileSchedulerILi128ELi112ELi256ELi128ELb0ELb1ELb1ELb1ELb1ELb1EEEEEEEEEvNT_6ParamsE)
        /*0158*/ 	.word	0x00000058


	//----- nvinfo : EIATTR_MIN_STACK_SIZE
	.align		4
.L_79:
        /*015c*/ 	.byte	0x04, 0x12
        /*015e*/ 	.short	(.L_81 - .L_80)
	.align		4
.L_80:
        /*0160*/ 	.word	index@(_ZN7cutlass13device_kernelIN5flash11enable_sm90INS1_16FlashAttnFwdSm90INS1_25CollectiveMainloopFwdSm90ILi2EN4cute5tupleIJNS5_1CILi1EEES8_S8_EEENS6_IJNS7_ILi128EEENS7_ILi112EEENS7_ILi192EEEEEELi192ENS_6half_tEfNS_4arch4Sm90ELb1ELb0ELb0ELb1ELb0ELb1ELb0ELb1ELb1ELb1ELb0ELb0EEENS1_21CollectiveEpilogueFwdINS6_IJSA_SC_SB_EEES9_SE_SG_Li256ELb1ELb1ELb0ELb0EEENS1_36VarlenDynamicPersistentTileSchedulerILi128ELi112ELi256ELi128ELb0ELb1ELb1ELb1ELb1ELb1EEEEEEEEEvNT_6ParamsE)
        /*0164*/ 	.word	0x00000098
.L_81:


//--------------------- .nv.compat                --------------------------
	.section	.nv.compat,"",@"SHT_CUDA_COMPAT_INFO"
	.align	4
        /*0000*/ 	.byte	0x02, 0x09, 0x01, 0x00, 0x02, 0x02, 0x04, 0x00, 0x02, 0x05, 0x05, 0x00, 0x03, 0x07, 0x01, 0x01
        /*0010*/ 	.byte	0x02, 0x03, 0x01, 0x00, 0x02, 0x06, 0x01, 0x00, 0x04, 0x0b, 0x08, 0x00, 0x00, 0x00, 0x00, 0x00
        /*0020*/ 	.byte	0x00, 0x00, 0x00, 0x00


//--------------------- .nv.info._ZN7cutlass13device_kernelIN5flash11enable_sm90INS1_16FlashAttnFwdSm90INS1_25CollectiveMainloopFwdSm90ILi2EN4cute5tupleIJNS5_1CILi1EEES8_S8_EEENS6_IJNS7_ILi128EEENS7_ILi112EEENS7_ILi192EEEEEELi192ENS_6half_tEfNS_4arch4Sm90ELb0ELb0ELb0ELb0ELb0ELb0ELb0ELb1ELb1ELb1ELb0ELb0EEENS1_21CollectiveEpilogueFwdINS6_IJSA_SC_SB_EEES9_SE_SG_Li256ELb0ELb1ELb0ELb0EEENS1_29StaticPersistentTileSchedulerILb0EEEEEEEEEvNT_6ParamsE --------------------------
	.section	.nv.info._ZN7cutlass13device_kernelIN5flash11enable_sm90INS1_16FlashAttnFwdSm90INS1_25CollectiveMainloopFwdSm90ILi2EN4cute5tupleIJNS5_1CILi1EEES8_S8_EEENS6_IJNS7_ILi128EEENS7_ILi112EEENS7_ILi192EEEEEELi192ENS_6half_tEfNS_4arch4Sm90ELb0ELb0ELb0ELb0ELb0ELb0ELb0ELb1ELb1ELb1ELb0ELb0EEENS1_21CollectiveEpilogueFwdINS6_IJSA_SC_SB_EEES9_SE_SG_Li256ELb0ELb1ELb0ELb0EEENS1_29StaticPersistentTileSchedulerILb0EEEEEEEEEvNT_6ParamsE,"",@"SHT_CUDA_INFO"
	.sectionflags	@""
	.align	4


	//----- nvinfo : EIATTR_CUDA_API_VERSION
	.align		4
        /*0000*/ 	.byte	0x04, 0x37
        /*0002*/ 	.short	(.L_83 - .L_82)
.L_82:
        /*0004*/ 	.word	0x00000082


	//----- nvinfo : EIATTR_KPARAM_INFO
	.align		4
.L_83:
        /*0008*/ 	.byte	0x04, 0x17
        /*000a*/ 	.short	(.L_85 - .L_84)
.L_84:
        /*000c*/ 	.word	0x00000000
        /*0010*/ 	.short	0x0000
        /*0012*/ 	.short	0x0070
        /*0014*/ 	.byte	0x00, 0xf0, 0x01, 0x28


	//----- nvinfo : EIATTR_SPARSE_MMA_MASK
	.align		4
.L_85:
        /*0018*/ 	.byte	0x03, 0x50
        /*001a*/ 	.short	0x0000


	//----- nvinfo : EIATTR_MAXREG_COUNT
	.align		4
        /*001c*/ 	.byte	0x03, 0x1b
        /*001e*/ 	.short	0x00a8


	//----- nvinfo : EIATTR_NUM_BARRIERS
	.align		4
        /*0020*/ 	.byte	0x02, 0x4c
        /*0022*/ 	.byte	0x09
	.zero		1


	//----- nvinfo : EIATTR_EXTERNS
	.align		4
        /*0024*/ 	.byte	0x04, 0x0f
        /*0026*/ 	.short	(.L_87 - .L_86)


	//   ....[0]....
	.align		4
.L_86:
        /*0028*/ 	.word	index@(__assertfail)


	//----- nvinfo : EIATTR_ANNOTATIONS
	.align		4
.L_87:
        /*002c*/ 	.byte	0x04, 0x55
        /*002e*/ 	.short	(.L_89 - .L_88)


	//   ....[0]....
.L_88:
        /*0030*/ 	.word	0x00000001
        /*0034*/ 	.byte	0x20, 0x09, 0x00, 0x00, 0x01, 0x00, 0x00, 0x00, 0xe0, 0x09, 0x00, 0x00, 0x01, 0x00, 0x00, 0x00
        /* <DEDUP_REMOVED lines=27> */
        /*01f4*/ 	.byte	0x30, 0x00, 0x01, 0x00, 0x01, 0x00, 0x00, 0x00, 0x80, 0x00, 0x01, 0x00


	//----- nvinfo : EIATTR_MERCURY_ISA_VERSION
	.align		4
.L_89:
        /*0200*/ 	.byte	0x03, 0x5f
        /*0202*/ 	.short	0x0101


	//----- nvinfo : EIATTR_INT_WARP_WIDE_INSTR_OFFSETS
	.align		4
        /*0204*/ 	.byte	0x04, 0x31
        /*0206*/ 	.short	(.L_91 - .L_90)


	//   ....[0]....
.L_90:
        /*0208*/ 	.word	0x00000120


	//   ....[1]....
        /*020c*/ 	.word	0x00000160


	//   ....[2]....
        /*0210*/ 	.word	0x00000220


	//----- nvinfo : EIATTR_COOP_GROUP_MASK_REGIDS
	.align		4
.L_91:
        /*0214*/ 	.byte	0x04, 0x29
        /*0216*/ 	.short	(.L_93 - .L_92)


	//   ....[0]....
.L_92:
        /*0218*/ 	.word	0xffffffff


	//   ....[1]....
        /*021c*/ 	.word	0xffffffff


	//   ....[2]....
        /*0220*/ 	.word	0xffffffff


	//   ....[3]....
        /*0224*/ 	.word	0xffffffff


	//   ....[4]....
        /*0228*/ 	.word	0xffffffff


	//   ....[5]....
        /*022c*/ 	.word	0xffffffff


	//   ....[6]....
        /*0230*/ 	.word	0xffffffff


	//   ....[7]....
        /*0234*/ 	.word	0xffffffff


	//   ....[8]....
        /*0238*/ 	.word	0xffffffff


	//   ....[9]....
        /*023c*/ 	.word	0xffffffff


	//   ....[10]....
        /*0240*/ 	.word	0xffffffff


	//   ....[11]....
        /*0244*/ 	.word	0xffffffff


	//   ....[12]....
        /*0248*/ 	.word	0xffffffff


	//   ....[13]....
        /*024c*/ 	.word	0xffffffff


	//   ....[14]....
        /*0250*/ 	.word	0xffffffff


	//   ....[15]....
        /*0254*/ 	.word	0xffffffff


	//   ....[16]....
        /*0258*/ 	.word	0xffffffff


	//   ....[17]....
        /*025c*/ 	.word	0xffffffff


	//   ....[18]....
        /*0260*/ 	.word	0xffffffff


	//   ....[19]....
        /*0264*/ 	.word	0xffffffff


	//   ....[20]....
        /*0268*/ 	.word	0xffffffff


	//   ....[21]....
        /*026c*/ 	.word	0xffffffff


	//   ....[22]....
        /*0270*/ 	.word	0xffffffff


	//   ....[23]....
        /*0274*/ 	.word	0xffffffff


	//   ....[24]....
        /*0278*/ 	.word	0xffffffff


	//   ....[25]....
        /*027c*/ 	.word	0xffffffff


	//   ....[26]....
        /*0280*/ 	.word	0xffffffff


	//   ....[27]....
        /*0284*/ 	.word	0xffffffff


	//   ....[28]....
        /*0288*/ 	.word	0xffffffff


	//   ....[29]....
        /*028c*/ 	.word	0xffffffff


	//   ....[30]....
        /*0290*/ 	.word	0xffffffff


	//   ....[31]....
        /*0294*/ 	.word	0xffffffff


	//   ....[32]....
        /*0298*/ 	.word	0xffffffff


	//   ....[33]....
        /*029c*/ 	.word	0xffffffff


	//   ....[34]....
        /*02a0*/ 	.word	0xffffffff


	//   ....[35]....
        /*02a4*/ 	.word	0xffffffff


	//   ....[36]....
        /*02a8*/ 	.word	0xffffffff


	//   ....[37]....
        /*02ac*/ 	.word	0xffffffff


	//   ....[38]....
        /*02b0*/ 	.word	0xffffffff


	//   ....[39]....
        /*02b4*/ 	.word	0xffffffff


	//   ....[40]....
        /*02b8*/ 	.word	0xffffffff


	//   ....[41]....
        /*02bc*/ 	.word	0xffffffff


	//   ....[42]....
        /*02c0*/ 	.word	0xffffffff


	//   ....[43]....
        /*02c4*/ 	.word	0xffffffff


	//   ....[44]....
        /*02c8*/ 	.word	0xffffffff


	//   ....[45]....
        /*02cc*/ 	.word	0xffffffff


	//   ....[46]....
        /*02d0*/ 	.word	0xffffffff


	//   ....[47]....
        /*02d4*/ 	.word	0xffffffff


	//   ....[48]....
        /*02d8*/ 	.word	0xffffffff


	//   ....[49]....
        /*02dc*/ 	.word	0xffffffff


	//   ....[50]....
        /*02e0*/ 	.word	0x0500000f


	//   ....[51]....
        /*02e4*/ 	.word	0x0500000f


	//   ....[52]....
        /*02e8*/ 	.word	0x0500000f


	//   ....[53]....
        /*02ec*/ 	.word	0x0500000f


	//   ....[54]....
        /*02f0*/ 	.word	0x0500000f


	//   ....[55]....
        /*02f4*/ 	.word	0x0500000f


	//   ....[56]....
        /*02f8*/ 	.word	0x0500000f


	//   ....[57]....
        /*02fc*/ 	.word	0x0500000f


	//   ....[58]....
        /*0300*/ 	.word	0x0500000f


	//   ....[59]....
        /*0304*/ 	.word	0x0500000f


	//   ....[60]....
        /*0308*/ 	.word	0x0500000f


	//   ....[61]....
        /*030c*/ 	.word	0x0500000f


	//   ....[62]....
        /*0310*/ 	.word	0x0500000f


	//   ....[63]....
        /*0314*/ 	.word	0x0500000f


	//   ....[64]....
        /*0318*/ 	.word	0x0500000f


	//   ....[65]....
        /*031c*/ 	.word	0x0500000f


	//   ....[66]....
        /*0320*/ 	.word	0x0500000f


	//   ....[67]....
        /*0324*/ 	.word	0x0500000f


	//----- nvinfo : EIATTR_COOP_GROUP_INSTR_OFFSETS
	.align		4
.L_93:
        /*0328*/ 	.byte	0x04, 0x28
        /*032a*/ 	.short	(.L_95 - .L_94)


	//   ....[0]....
.L_94:
        /*032c*/ 	.word	0x00000060


	//   ....[1]....
        /*0330*/ 	.word	0x00000130


	//   ....[2]....
        /*0334*/ 	.word	0x00000230


	//   ....[3]....
        /*0338*/ 	.word	0x000003a0


	//   ....[4]....
        /*033c*/ 	.word	0x00000500


	//   ....[5]....
        /*0340*/ 	.word	0x00000620


	//   ....[6]....
        /*0344*/ 	.word	0x00000780


	//   ....[7]....
        /*0348*/ 	.word	0x00000d80


	//   ....[8]....
        /*034c*/ 	.word	0x00003e50


	//   ....[9]....
        /*0350*/ 	.word	0x00003ec0


	//   ....[10]....
        /*0354*/ 	.word	0x00004390


	//   ....[11]....
        /*0358*/ 	.word	0x000043f0


	//   ....[12]....
        /*035c*/ 	.word	0x00007ec0


	//   ....[13]....
        /*0360*/ 	.word	0x00007ef0


	//   ....[14]....
        /*0364*/ 	.word	0x00008140


	//   ....[15]....
        /*0368*/ 	.word	0x00008160


	//   ....[16]....
        /*036c*/ 	.word	0x00009770


	//   ....[17]....
        /*0370*/ 	.word	0x000097b0


	//   ....[18]....
        /*0374*/ 	.word	0x000098e0


	//   ....[19]....
        /*0378*/ 	.word	0x000098f0


	//   ....[20]....
        /*037c*/ 	.word	0x0000afe0


	//   ....[21]....
        /*0380*/ 	.word	0x0000b050


	//   ....[22]....
        /*0384*/ 	.word	0x0000b080


	//   ....[23]....
        /*0388*/ 	.word	0x0000b0e0


	//   ....[24]....
        /*038c*/ 	.word	0x0000b5d0


	//   ....[25]....
        /*0390*/ 	.word	0x0000b610


	//   ....[26]....
        /*0394*/ 	.word	0x0000b710


	//   ....[27]....
        /*0398*/ 	.word	0x0000b730


	//   ....[28]....
        /*039c*/ 	.word	0x0000b830


	//   ....[29]....
        /*03a0*/ 	.word	0x0000b850


	//   ....[30]....
        /*03a4*/ 	.word	0x0000b960


	//   ....[31]....
        /*03a8*/ 	.word	0x0000b9a0


	//   ....[32]....
        /*03ac*/ 	.word	0x0000c450


	//   ....[33]....
        /*03b0*/ 	.word	0x0000cf10


	//   ....[34]....
        /*03b4*/ 	.word	0x0000cf20


	//   ....[35]....
        /*03b8*/ 	.word	0x0000cf80


	//   ....[36]....
        /*03bc*/ 	.word	0x0000cfc0


	//   ....[37]....
        /*03c0*/ 	.word	0x0000d090


	//   ....[38]....
        /*03c4*/ 	.word	0x0000d0f0


	//   ....[39]....
        /*03c8*/ 	.word	0x0000d190


	//   ....[40]....
        /*03cc*/ 	.word	0x0000d1a0


	//   ....[41]....
        /*03d0*/ 	.word	0x0000d230


	//   ....[42]....
        /*03d4*/ 	.word	0x0000d240


	//   ....[43]....
        /*03d8*/ 	.word	0x0000d2d0


	//   ....[44]....
        /*03dc*/ 	.word	0x0000d2e0


	//   ....[45]....
        /*03e0*/ 	.word	0x0000d370


	//   ....[46]....
        /*03e4*/ 	.word	0x0000d380


	//   ....[47]....
        /*03e8*/ 	.word	0x0000d390


	//   ....[48]....
        /*03ec*/ 	.word	0x0000d3a0


	//   ....[49]....
        /*03f0*/ 	.word	0x0000ffb0


	//   ....[50]....
        /*03f4*/ 	.word	0x000104a0


	//   ....[51]....
        /*03f8*/ 	.word	0x00010610


	//   ....[52]....
        /*03fc*/ 	.word	0x00010670


	//   ....[53]....
        /*0400*/ 	.word	0x00010800


	//   ....[54]....
        /*0404*/ 	.word	0x00010850


	//   ....[55]....
        /*0408*/ 	.word	0x00010980


	//   ....[56]....
        /*040c*/ 	.word	0x000109d0


	//   ....[57]....
        /*0410*/ 	.word	0x00010b20


	//   ....[58]....
        /*0414*/ 	.word	0x00010b90


	//   ....[59]....
        /*0418*/ 	.word	0x00010cb0


	//   ....[60]....
        /*041c*/ 	.word	0x00010d00


	//   ....[61]....
        /*0420*/ 	.word	0x00010e20


	//   ....[62]....
        /*0424*/ 	.word	0x00010e70


	//   ....[63]....
        /*0428*/ 	.word	0x00010f80


	//   ....[64]....
        /*042c*/ 	.word	0x00010fd0


	//   ....[65]....
        /*0430*/ 	.word	0x000110d0


	//   ....[66]....
        /*0434*/ 	.word	0x00011120


	//   ....[67]....
        /*0438*/ 	.word	0x000114c0


	//----- nvinfo : EIATTR_REG_RECONFIG
	.align		4
.L_95:
        /*043c*/ 	.byte	0x01, 0x54
	.zero		2


	//----- nvinfo : EIATTR_SYSCALL_OFFSETS
	.align		4
        /*0440*/ 	.byte	0x04, 0x46
        /*0442*/ 	.short	(.L_97 - .L_96)


	//   ....[0]....
.L_96:
        /*0444*/ 	.word	0x00001140


	//   ....[1]....
        /*0448*/ 	.word	0x0000c060


	//   ....[2]....
        /*044c*/ 	.word	0x0000c1a0


	//   ....[3]....
        /*0450*/ 	.word	0x0000c290


	//   ....[4]....
        /*0454*/ 	.word	0x0000caa0


	//----- nvinfo : EIATTR_MBARRIER_INSTR_OFFSETS
	.align		4
.L_97:
        /*0458*/ 	.byte	0x04, 0x39
        /*045a*/ 	.short	(.L_99 - .L_98)


	//   ....[0]....
.L_98:
        /*045c*/ 	.word	0x00000250
        /*0460*/ 	.word	0x000000ff
        /*0464*/ 	.word	0x00036800
        /*0468*/ 	.short	0x0100
        /*046a*/ 	.byte	0x08
	.zero		1


	//   ....[1]....
        /*046c*/ 	.word	0x00000260
        /*0470*/ 	.word	0x000000ff
        /*0474*/ 	.word	0x00036820
        /*0478*/ 	.short	0x0100
        /*047a*/ 	.byte	0x08
	.zero		1


	//   ....[2]....
        /*047c*/ 	.word	0x00000350
        /*0480*/ 	.word	0x000000ff
        /*0484*/ 	.word	0x00036830
        /*0488*/ 	.short	0x0100
        /*048a*/ 	.byte	0x08
	.zero		1


	//   ....[3]....
        /*048c*/ 	.word	0x00000360
        /*0490*/ 	.word	0x000000ff
        /*0494*/ 	.word	0x00036840
        /*0498*/ 	.short	0x0100
        /*049a*/ 	.byte	0x08
	.zero		1


	//   ....[4]....
        /*049c*/ 	.word	0x00000370
        /*04a0*/ 	.word	0x000000ff
        /*04a4*/ 	.word	0x00036838
        /*04a8*/ 	.short	0x0100
        /*04aa*/ 	.byte	0x08
	.zero		1


	//   ....[5]....
        /*04ac*/ 	.word	0x00000380
        /*04b0*/ 	.word	0x000000ff
        /*04b4*/ 	.word	0x00036848
        /*04b8*/ 	.short	0x0100
        /*04ba*/ 	.byte	0x08
	.zero		1


	//   ....[6]....
        /*04bc*/ 	.word	0x000004b0
        /*04c0*/ 	.word	0x000000ff
        /*04c4*/ 	.word	0x00036850
        /*04c8*/ 	.short	0x0100
        /*04ca*/ 	.byte	0x08
	.zero		1


	//   ....[7]....
        /*04cc*/ 	.word	0x000004c0
        /*04d0*/ 	.word	0x000000ff
        /*04d4*/ 	.word	0x00036860
        /*04d8*/ 	.short	0x0100
        /*04da*/ 	.byte	0x08
	.zero		1


	//   ....[8]....
        /*04dc*/ 	.word	0x000004d0
        /*04e0*/ 	.word	0x000000ff
        /*04e4*/ 	.word	0x00036858
        /*04e8*/ 	.short	0x0100
        /*04ea*/ 	.byte	0x08
	.zero		1


	//   ....[9]....
        /*04ec*/ 	.word	0x000004e0
        /*04f0*/ 	.word	0x000000ff
        /*04f4*/ 	.word	0x00036868
        /*04f8*/ 	.short	0x0100
        /*04fa*/ 	.byte	0x08
	.zero		1


	//   ....[10]....
        /*04fc*/ 	.word	0x000005d0
        /*0500*/ 	.word	0x000000ff
        /*0504*/ 	.word	0x00036870
        /*0508*/ 	.short	0x0100
        /*050a*/ 	.byte	0x06
	.zero		1


	//   ....[11]....
        /*050c*/ 	.word	0x000005e0
        /*0510*/ 	.word	0x000000ff
        /*0514*/ 	.word	0x00036880
        /*0518*/ 	.short	0x0100
        /*051a*/ 	.byte	0x06
	.zero		1


	//   ....[12]....
        /*051c*/ 	.word	0x000005f0
        /*0520*/ 	.word	0x000000ff
        /*0524*/ 	.word	0x00036878
        /*0528*/ 	.short	0x0100
        /*052a*/ 	.byte	0x06
	.zero		1


	//   ....[13]....
        /*052c*/ 	.word	0x00000600
        /*0530*/ 	.word	0x000000ff
        /*0534*/ 	.word	0x00036888
        /*0538*/ 	.short	0x0100
        /*053a*/ 	.byte	0x06
	.zero		1


	//   ....[14]....
        /*053c*/ 	.word	0x00000730
        /*0540*/ 	.word	0x000000ff
        /*0544*/ 	.word	0x00036890
        /*0548*/ 	.short	0x0100
        /*054a*/ 	.byte	0x08
	.zero		1


	//   ....[15]....
        /*054c*/ 	.word	0x00000740
        /*0550*/ 	.word	0x000000ff
        /*0554*/ 	.word	0x000368a0
        /*0558*/ 	.short	0x0100
        /*055a*/ 	.byte	0x08
	.zero		1


	//   ....[16]....
        /*055c*/ 	.word	0x00000750
        /*0560*/ 	.word	0x000000ff
        /*0564*/ 	.word	0x00036898
        /*0568*/ 	.short	0x0100
        /*056a*/ 	.byte	0x08
	.zero		1


	//   ....[17]....
        /*056c*/ 	.word	0x00000760
        /*0570*/ 	.word	0x000000ff
        /*0574*/ 	.word	0x000368a8
        /*0578*/ 	.short	0x0100
        /*057a*/ 	.byte	0x08
	.zero		1


	//   ....[18]....
        /*057c*/ 	.word	0x00000890
        /*0580*/ 	.word	0x000000ff
        /*0584*/ 	.word	0x000368b0
        /*0588*/ 	.short	0x0100
        /*058a*/ 	.byte	0x08
	.zero		1


	//   ....[19]....
        /*058c*/ 	.word	0x000008a0
        /*0590*/ 	.word	0x000000ff
        /*0594*/ 	.word	0x000368c0
        /*0598*/ 	.short	0x0100
        /*059a*/ 	.byte	0x08
	.zero		1


	//   ....[20]....
        /*059c*/ 	.word	0x000008b0
        /*05a0*/ 	.word	0x000000ff
        /*05a4*/ 	.word	0x000368b8
        /*05a8*/ 	.short	0x0100
        /*05aa*/ 	.byte	0x08
	.zero		1


	//   ....[21]....
        /*05ac*/ 	.word	0x000008c0
        /*05b0*/ 	.word	0x000000ff
        /*05b4*/ 	.word	0x000368c8
        /*05b8*/ 	.short	0x0100
        /*05ba*/ 	.byte	0x08
	.zero		1


	//   ....[22]....
        /*05bc*/ 	.word	0x00001180
        /*05c0*/ 	.word	0x000000ff
        /*05c4*/ 	.word	0x00036800
        /*05c8*/ 	.short	0x010a
        /*05ca*/ 	.byte	0x25
	.zero		1


	//   ....[23]....
        /*05cc*/ 	.word	0x00001200
        /*05d0*/ 	.word	0x00000002
        /*05d4*/ 	.word	0x00036830
        /*05d8*/ 	.short	0x010a
        /*05da*/ 	.byte	0x3f
	.zero		1


	//   ....[24]....
        /*05dc*/ 	.word	0x00001280
        /*05e0*/ 	.word	0x00000002
        /*05e4*/ 	.word	0x00036830
        /*05e8*/ 	.short	0x010a
        /*05ea*/ 	.byte	0x3f
	.zero		1


	//   ....[25]....
        /*05ec*/ 	.word	0x00003e90
        /*05f0*/ 	.word	0x00000002
        /*05f4*/ 	.word	0x00000000
        /*05f8*/ 	.short	0x0101
        /*05fa*/ 	.byte	0x3f
	.zero		1


	//   ....[26]....
        /*05fc*/ 	.word	0x00005570
        /*0600*/ 	.word	0x000000ff
        /*0604*/ 	.word	0x00036830
        /*0608*/ 	.short	0x010a
        /*060a*/ 	.byte	0x26
	.zero		1


	//   ....[27]....
        /*060c*/ 	.word	0x000055b0
        /*0610*/ 	.word	0x000000ff
        /*0614*/ 	.word	0x00036830
        /*0618*/ 	.short	0x010a
        /*061a*/ 	.byte	0x26
	.zero		1


	//   ....[28]....
        /*061c*/ 	.word	0x00007ba0
        /*0620*/ 	.word	0x000000ff
        /*0624*/ 	.word	0x00036850
        /*0628*/ 	.short	0x010a
        /*062a*/ 	.byte	0x07
	.zero		1


	//   ....[29]....
        /*062c*/ 	.word	0x00007be0
        /*0630*/ 	.word	0x000000ff
        /*0634*/ 	.word	0x00036850
        /*0638*/ 	.short	0x010a
        /*063a*/ 	.byte	0x07
	.zero		1


	//   ....[30]....
        /*063c*/ 	.word	0x00008ad0
        /*0640*/ 	.word	0x00000085
        /*0644*/ 	.word	0x00000000
        /*0648*/ 	.short	0x0101
        /*064a*/ 	.byte	0x3f
	.zero		1


	//   ....[31]....
        /*064c*/ 	.word	0x00008b20
        /*0650*/ 	.word	0x00000092
        /*0654*/ 	.word	0x00000000
        /*0658*/ 	.short	0x0101
        /*065a*/ 	.byte	0x3f
	.zero		1


	//   ....[32]....
        /*065c*/ 	.word	0x000096e0
        /*0660*/ 	.word	0x000000ff
        /*0664*/ 	.word	0x00036850
        /*0668*/ 	.short	0x010a
        /*066a*/ 	.byte	0x0c
	.zero		1


	//   ....[33]....
        /*066c*/ 	.word	0x00009720
        /*0670*/ 	.word	0x000000ff
        /*0674*/ 	.word	0x00036850
        /*0678*/ 	.short	0x010a
        /*067a*/ 	.byte	0x0c
	.zero		1


	//   ....[34]....
        /*067c*/ 	.word	0x0000a5f0
        /*0680*/ 	.word	0x00000096
        /*0684*/ 	.word	0x00000000
        /*0688*/ 	.short	0x0101
        /*068a*/ 	.byte	0x3f
	.zero		1


	//   ....[35]....
        /*068c*/ 	.word	0x0000b4c0
        /*0690*/ 	.word	0x000000ff
        /*0694*/ 	.word	0x00000000
        /*0698*/ 	.short	0x0101
        /*069a*/ 	.byte	0x04
	.zero		1


	//   ....[36]....
        /*069c*/ 	.word	0x0000c690
        /*06a0*/ 	.word	0x00000000
        /*06a4*/ 	.word	0x00036840
        /*06a8*/ 	.short	0x010a
        /*06aa*/ 	.byte	0x3f
	.zero		1


	//   ....[37]....
        /*06ac*/ 	.word	0x0000d530
        /*06b0*/ 	.word	0x000000ff
        /*06b4*/ 	.word	0x00036800
        /*06b8*/ 	.short	0x0107
        /*06ba*/ 	.byte	0x24
	.zero		1


	//   ....[38]....
        /*06bc*/ 	.word	0x0000d5a0
        /*06c0*/ 	.word	0x000000ff
        /*06c4*/ 	.word	0x00036800
        /*06c8*/ 	.short	0x0101
        /*06ca*/ 	.byte	0x24
	.zero		1


	//   ....[39]....
        /*06cc*/ 	.word	0x0000d5d0
        /*06d0*/ 	.word	0x000000ff
        /*06d4*/ 	.word	0x00036820
        /*06d8*/ 	.short	0x010a
        /*06da*/ 	.byte	0x24
	.zero		1


	//   ....[40]....
        /*06dc*/ 	.word	0x0000d900
        /*06e0*/ 	.word	0x00000003
        /*06e4*/ 	.word	0x00036840
        /*06e8*/ 	.short	0x010a
        /*06ea*/ 	.byte	0x3f
	.zero		1


	//   ....[41]....
        /*06ec*/ 	.word	0x0000dd90
        /*06f0*/ 	.word	0x00000003
        /*06f4*/ 	.word	0x00000060
        /*06f8*/ 	.short	0x010a
        /*06fa*/ 	.byte	0x3f
	.zero		1


	//   ....[42]....
        /*06fc*/ 	.word	0x0000e4e0
        /*0700*/ 	.word	0x00000003
        /*0704*/ 	.word	0x00036840
        /*0708*/ 	.short	0x010a
        /*070a*/ 	.byte	0x3f
	.zero		1


	//   ....[43]....
        /*070c*/ 	.word	0x0000e970
        /*0710*/ 	.word	0x00000002
        /*0714*/ 	.word	0x00000060
        /*0718*/ 	.short	0x010a
        /*071a*/ 	.byte	0x3f
	.zero		1


	//   ....[44]....
        /*071c*/ 	.word	0x0000f000
        /*0720*/ 	.word	0x00000002
        /*0724*/ 	.word	0x00036840
        /*0728*/ 	.short	0x010a
        /*072a*/ 	.byte	0x3f
	.zero		1


	//   ....[45]....
        /*072c*/ 	.word	0x0000f490
        /*0730*/ 	.word	0x00000002
        /*0734*/ 	.word	0x00000060
        /*0738*/ 	.short	0x010a
        /*073a*/ 	.byte	0x3f
	.zero		1


	//   ....[46]....
        /*073c*/ 	.word	0x0000f9c0
        /*0740*/ 	.word	0x00000002
        /*0744*/ 	.word	0x00036860
        /*0748*/ 	.short	0x010a
        /*074a*/ 	.byte	0x3f
	.zero		1


	//   ....[47]....
        /*074c*/ 	.word	0x0000ff30
        /*0750*/ 	.word	0x00000000
        /*0754*/ 	.word	0x00036820
        /*0758*/ 	.short	0x010a
        /*075a*/ 	.byte	0x3f
	.zero		1


	//   ....[48]....
        /*075c*/ 	.word	0x00010100
        /*0760*/ 	.word	0x00000006
        /*0764*/ 	.word	0x00000000
        /*0768*/ 	.short	0x010a
        /*076a*/ 	.byte	0x3f
	.zero		1


	//   ....[49]....
        /*076c*/ 	.word	0x00010150
        /*0770*/ 	.word	0x00000003
        /*0774*/ 	.word	0x00000000
        /*0778*/ 	.short	0x010a
        /*077a*/ 	.byte	0x3f
	.zero		1


	//   ....[50]....
        /*077c*/ 	.word	0x000101b0
        /*0780*/ 	.word	0x00000012
        /*0784*/ 	.word	0x00000000
        /*0788*/ 	.short	0x010a
        /*078a*/ 	.byte	0x3f
	.zero		1


	//   ....[51]....
        /*078c*/ 	.word	0x000101e0
        /*0790*/ 	.word	0x00000003
        /*0794*/ 	.word	0x00000000
        /*0798*/ 	.short	0x010a
        /*079a*/ 	.byte	0x3f
	.zero		1


	//   ....[52]....
        /*079c*/ 	.word	0x00010250
        /*07a0*/ 	.word	0x00000003
        /*07a4*/ 	.word	0x00036800
        /*07a8*/ 	.short	0x010a
        /*07aa*/ 	.byte	0x3f
	.zero		1


	//   ....[53]....
        /*07ac*/ 	.word	0x000102a0
        /*07b0*/ 	.word	0x00000002
        /*07b4*/ 	.word	0x00036830
        /*07b8*/ 	.short	0x010a
        /*07ba*/ 	.byte	0x3f
	.zero		1


	//   ....[54]....
        /*07bc*/ 	.word	0x00010300
        /*07c0*/ 	.word	0x00000003
        /*07c4*/ 	.word	0x00036830
        /*07c8*/ 	.short	0x010a
        /*07ca*/ 	.byte	0x3f
	.zero		1


	//   ....[55]....
        /*07cc*/ 	.word	0x00010360
        /*07d0*/ 	.word	0x00000003
        /*07d4*/ 	.word	0x00036850
        /*07d8*/ 	.short	0x010a
        /*07da*/ 	.byte	0x3f
	.zero		1


	//   ....[56]....
        /*07dc*/ 	.word	0x000103c0
        /*07e0*/ 	.word	0x00000007
        /*07e4*/ 	.word	0x00036850
        /*07e8*/ 	.short	0x010a
        /*07ea*/ 	.byte	0x3f
	.zero		1


	//   ....[57]....
        /*07ec*/ 	.word	0x00010560
        /*07f0*/ 	.word	0x00000000
        /*07f4*/ 	.word	0x00036840
        /*07f8*/ 	.short	0x010a
        /*07fa*/ 	.byte	0x3f
	.zero		1


	//   ....[58]....
        /*07fc*/ 	.word	0x00011160
        /*0800*/ 	.word	0x00000009
        /*0804*/ 	.word	0x00036820
        /*0808*/ 	.short	0x010a
        /*080a*/ 	.byte	0x3f
	.zero		1


	//   ....[59]....
        /*080c*/ 	.word	0x000111b0
        /*0810*/ 	.word	0x00000003
        /*0814*/ 	.word	0x00036840
        /*0818*/ 	.short	0x010a
        /*081a*/ 	.byte	0x3f
	.zero		1


	//   ....[60]....
        /*081c*/ 	.word	0x00011200
        /*0820*/ 	.word	0x00000003
        /*0824*/ 	.word	0x00000060
        /*0828*/ 	.short	0x010a
        /*082a*/ 	.byte	0x3f
	.zero		1


	//   ....[61]....
        /*082c*/ 	.word	0x00011250
        /*0830*/ 	.word	0x00000003
        /*0834*/ 	.word	0x00036840
        /*0838*/ 	.short	0x010a
        /*083a*/ 	.byte	0x3f
	.zero		1


	//   ....[62]....
        /*083c*/ 	.word	0x000112a0
        /*0840*/ 	.word	0x00000002
        /*0844*/ 	.word	0x00000060
        /*0848*/ 	.short	0x010a
        /*084a*/ 	.byte	0x3f
	.zero		1


	//   ....[63]....
        /*084c*/ 	.word	0x000112f0
        /*0850*/ 	.word	0x00000002
        /*0854*/ 	.word	0x00036840
        /*0858*/ 	.short	0x010a
        /*085a*/ 	.byte	0x3f
	.zero		1


	//   ....[64]....
        /*085c*/ 	.word	0x00011340
        /*0860*/ 	.word	0x00000002
        /*0864*/ 	.word	0x00000060
        /*0868*/ 	.short	0x010a
        /*086a*/ 	.byte	0x3f
	.zero		1


	//   ....[65]....
        /*086c*/ 	.word	0x00011390
        /*0870*/ 	.word	0x00000002
        /*0874*/ 	.word	0x00036860
        /*0878*/ 	.short	0x010a
        /*087a*/ 	.byte	0x3f
	.zero		1


	//   ....[66]....
        /*087c*/ 	.word	0x000113e0
        /*0880*/ 	.word	0x00000000
        /*0884*/ 	.word	0x00036820
        /*0888*/ 	.short	0x010a
        /*088a*/ 	.byte	0x3f
	.zero		1


	//   ....[67]....
        /*088c*/ 	.word	0x00011580
        /*0890*/ 	.word	0x00000006
        /*0894*/ 	.word	0x00000000
        /*0898*/ 	.short	0x010a
        /*089a*/ 	.byte	0x3f
	.zero		1


	//   ....[68]....
        /*089c*/ 	.word	0x000115d0
        /*08a0*/ 	.word	0x00000003
        /*08a4*/ 	.word	0x00000000
        /*08a8*/ 	.short	0x010a
        /*08aa*/ 	.byte	0x3f
	.zero		1


	//   ....[69]....
        /*08ac*/ 	.word	0x00011620
        /*08b0*/ 	.word	0x00000012
        /*08b4*/ 	.word	0x00000000
        /*08b8*/ 	.short	0x010a
        /*08ba*/ 	.byte	0x3f
	.zero		1


	//----- nvinfo : EIATTR_NUM_MBARRIERS
	.align		4
.L_99:
        /*08bc*/ 	.byte	0x03, 0x38
        /*08be*/ 	.short	0x0016


	//----- nvinfo : EIATTR_EXIT_INSTR_OFFSETS
	.align		4
        /*08c0*/ 	.byte	0x04, 0x1c
        /*08c2*/ 	.short	(.L_101 - .L_100)


	//   ....[0]....
.L_100:
        /*08c4*/ 	.word	0x000009d0


	//   ....[1]....
        /*08c8*/ 	.word	0x0000bae0


	//   ....[2]....
        /*08cc*/ 	.word	0x00010230


	//----- nvinfo : EIATTR_MAX_THREADS
	.align		4
.L_101:
        /*08d0*/ 	.byte	0x04, 0x05
        /*08d2*/ 	.short	(.L_103 - .L_102)
.L_102:
        /*08d4*/ 	.word	0x00000180
        /*08d8*/ 	.word	0x00000001
        /*08dc*/ 	.word	0x00000001


	//----- nvinfo : EIATTR_CRS_STACK_SIZE
	.align		4
.L_103:
        /*08e0*/ 	.byte	0x04, 0x1e
        /*08e2*/ 	.short	(.L_105 - .L_104)
.L_104:
        /*08e4*/ 	.word	0x00000000


	//----- nvinfo : EIATTR_CBANK_PARAM_SIZE
	.align		4
.L_105:
        /*08e8*/ 	.byte	0x03, 0x19
        /*08ea*/ 	.short	0x0a70


	//----- nvinfo : EIATTR_PARAM_CBANK
	.align		4
        /*08ec*/ 	.byte	0x04, 0x0a
        /*08ee*/ 	.short	(.L_107 - .L_106)
	.align		4
.L_106:
        /*08f0*/ 	.word	index@(.nv.constant0._ZN7cutlass13device_kernelIN5flash11enable_sm90INS1_16FlashAttnFwdSm90INS1_25CollectiveMainloopFwdSm90ILi2EN4cute5tupleIJNS5_1CILi1EEES8_S8_EEENS6_IJNS7_ILi128EEENS7_ILi112EEENS7_ILi192EEEEEELi192ENS_6half_tEfNS_4arch4Sm90ELb0ELb0ELb0ELb0ELb0ELb0ELb0ELb1ELb1ELb1ELb0ELb0EEENS1_21CollectiveEpilogueFwdINS6_IJSA_SC_SB_EEES9_SE_SG_Li256ELb0ELb1ELb0ELb0EEENS1_29StaticPersistentTileSchedulerILb0EEEEEEEEEvNT_6ParamsE)
        /*08f4*/ 	.short	0x0210
        /*08f6*/ 	.short	0x0a70


	//----- nvinfo : EIATTR_SW_WAR
	.align		4
.L_107:
        /*08f8*/ 	.byte	0x04, 0x36
        /*08fa*/ 	.short	(.L_109 - .L_108)
.L_108:
        /*08fc*/ 	.word	0x00000008
.L_109:


//--------------------- .nv.info._ZN7cutlass13device_kernelIN5flash11enable_sm90INS1_16FlashAttnFwdSm90INS1_25CollectiveMainloopFwdSm90ILi2EN4cute5tupleIJNS5_1CILi2EEENS7_ILi1EEES9_EEENS6_IJNS7_ILi128EEENS7_ILi112EEENS7_ILi192EEEEEELi192ENS_6half_tEfNS_4arch4Sm90ELb0ELb0ELb0ELb0ELb0ELb0ELb0ELb1ELb1ELb1ELb0ELb0EEENS1_21CollectiveEpilogueFwdINS6_IJSB_SD_SC_EEESA_SF_SH_Li256ELb0ELb1ELb0ELb0EEENS1_29StaticPersistentTileSchedulerILb0EEEEEEEEEvNT_6ParamsE --------------------------
	.section	.nv.info._ZN7cutlass13device_kernelIN5flash11enable_sm90INS1_16FlashAttnFwdSm90INS1_25CollectiveMainloopFwdSm90ILi2EN4cute5tupleIJNS5_1CILi2EEENS7_ILi1EEES9_EEENS6_IJNS7_ILi128EEENS7_ILi112EEENS7_ILi192EEEEEELi192ENS_6half_tEfNS_4arch4Sm90ELb0ELb0ELb0ELb0ELb0ELb0ELb0ELb1ELb1ELb1ELb0ELb0EEENS1_21CollectiveEpilogueFwdINS6_IJSB_SD_SC_EEESA_SF_SH_Li256ELb0ELb1ELb0ELb0EEENS1_29StaticPersistentTileSchedulerILb0EEEEEEEEEvNT_6ParamsE,"",@"SHT_CUDA_INFO"
	.sectionflags	@""
	.align	4


	//----- nvinfo : EIATTR_CUDA_API_VERSION
	.align		4
        /*0000*/ 	.byte	0x04, 0x37
        /*0002*/ 	.short	(.L_111 - .L_110)
.L_110:
        /*0004*/ 	.word	0x00000082


	//----- nvinfo : EIATTR_KPARAM_INFO
	.align		4
.L_111:
        /*0008*/ 	.byte	0x04, 0x17
        /*000a*/ 	.short	(.L_113 - .L_112)
.L_112:
        /*000c*/ 	.word	0x00000000
        /*0010*/ 	.short	0x0000
        /*0012*/ 	.short	0x0070
        /*0014*/ 	.byte	0x00, 0xf0, 0x01, 0x28


	//----- nvinfo : EIATTR_SPARSE_MMA_MASK
	.align		4
.L_113:
        /*0018*/ 	.byte	0x03, 0x50
        /*001a*/ 	.short	0x0000


	//----- nvinfo : EIATTR_MAXREG_COUNT
	.align		4
        /*001c*/ 	.byte	0x03, 0x1b
        /*001e*/ 	.short	0x00a8


	//----- nvinfo : EIATTR_NUM_BARRIERS
	.align		4
        /*0020*/ 	.byte	0x02, 0x4c
        /*0022*/ 	.byte	0x09
	.zero		1


	//----- nvinfo : EIATTR_EXTERNS
	.align		4
        /*0024*/ 	.byte	0x04, 0x0f
        /*0026*/ 	.short	(.L_115 - .L_114)


	//   ....[0]....
	.align		4
.L_114:
        /*0028*/ 	.word	index@(__assertfail)


	//----- nvinfo : EIATTR_ANNOTATIONS
	.align		4
.L_115:
        /*002c*/ 	.byte	0x04, 0x55
        /*002e*/ 	.short	(.L_117 - .L_116)


	//   ....[0]....
.L_116:
        /* <DEDUP_REMOVED lines=33> */
        /*0234*/ 	.byte	0xd0, 0x07, 0x01, 0x00


	//----- nvinfo : EIATTR_MERCURY_ISA_VERSION
	.align		4
.L_117:
        /*0238*/ 	.byte	0x03, 0x5f
        /*023a*/ 	.short	0x0101


	//----- nvinfo : EIATTR_INT_WARP_WIDE_INSTR_OFFSETS
	.align		4
        /*023c*/ 	.byte	0x04, 0x31
        /*023e*/ 	.short	(.L_119 - .L_118)


	//   ....[0]....
.L_118:
        /*0240*/ 	.word	0x00000120


	//   ....[1]....
        /*0244*/ 	.word	0x000001c0


	//   ....[2]....
        /*0248*/ 	.word	0x00000230


	//----- nvinfo : EIATTR_COOP_GROUP_MASK_REGIDS
	.align		4
.L_119:
        /*024c*/ 	.byte	0x04, 0x29
        /*024e*/ 	.short	(.L_121 - .L_120)


	//   ....[0]....
.L_120:
        /*0250*/ 	.word	0xffffffff


	//   ....[1]....
        /*0254*/ 	.word	0xffffffff


	//   ....[2]....
        /*0258*/ 	.word	0xffffffff


	//   ....[3]....
        /*025c*/ 	.word	0xffffffff


	//   ....[4]....
        /*0260*/ 	.word	0xffffffff


	//   ....[5]....
        /*0264*/ 	.word	0xffffffff


	//   ....[6]....
        /*0268*/ 	.word	0xffffffff


	//   ....[7]....
        /*026c*/ 	.word	0xffffffff


	//   ....[8]....
        /*0270*/ 	.word	0xffffffff


	//   ....[9]....
        /*0274*/ 	.word	0xffffffff


	//   ....[10]....
        /*0278*/ 	.word	0xffffffff


	//   ....[11]....
        /*027c*/ 	.word	0xffffffff


	//   ....[12]....
        /*0280*/ 	.word	0xffffffff


	//   ....[13]....
        /*0284*/ 	.word	0xffffffff


	//   ....[14]....
        /*0288*/ 	.word	0xffffffff


	//   ....[15]....
        /*028c*/ 	.word	0xffffffff


	//   ....[16]....
        /*0290*/ 	.word	0xffffffff


	//   ....[17]....
        /*0294*/ 	.word	0xffffffff


	//   ....[18]....
        /*0298*/ 	.word	0xffffffff


	//   ....[19]....
        /*029c*/ 	.word	0xffffffff


	//   ....[20]....
        /*02a0*/ 	.word	0xffffffff


	//   ....[21]....
        /*02a4*/ 	.word	0xffffffff


	//   ....[22]....
        /*02a8*/ 	.word	0xffffffff


	//   ....[23]....
        /*02ac*/ 	.word	0xffffffff


	//   ....[24]....
        /*02b0*/ 	.word	0xffffffff


	//   ....[25]....
        /*02b4*/ 	.word	0xffffffff


	//   ....[26]....
        /*02b8*/ 	.word	0xffffffff


	//   ....[27]....
        /*02bc*/ 	.word	0xffffffff


	//   ....[28]....
        /*02c0*/ 	.word	0xffffffff


	//   ....[29]....
        /*02c4*/ 	.word	0xffffffff


	//   ....[30]....
        /*02c8*/ 	.word	0xffffffff


	//   ....[31]....
        /*02cc*/ 	.word	0xffffffff


	//   ....[32]....
        /*02d0*/ 	.word	0xffffffff


	//   ....[33]....
        /*02d4*/ 	.word	0xffffffff


	//   ....[34]....
        /*02d8*/ 	.word	0xffffffff


	//   ....[35]....
        /*02dc*/ 	.word	0xffffffff


	//   ....[36]....
        /*02e0*/ 	.word	0xffffffff


	//   ....[37]....
        /*02e4*/ 	.word	0xffffffff


	//   ....[38]....
        /*02e8*/ 	.word	0xffffffff


	//   ....[39]....
        /*02ec*/ 	.word	0xffffffff


	//   ....[40]....
        /*02f0*/ 	.word	0xffffffff


	//   ....[41]....
        /*02f4*/ 	.word	0xffffffff


	//   ....[42]....
        /*02f8*/ 	.word	0xffffffff


	//   ....[43]....
        /*02fc*/ 	.word	0xffffffff


	//   ....[44]....
        /*0300*/ 	.word	0xffffffff


	//   ....[45]....
        /*0304*/ 	.word	0xffffffff


	//   ....[46]....
        /*0308*/ 	.word	0xffffffff


	//   ....[47]....
        /*030c*/ 	.word	0xffffffff


	//   ....[48]....
        /*0310*/ 	.word	0xffffffff


	//   ....[49]....
        /*0314*/ 	.word	0xffffffff


	//   ....[50]....
        /*0318*/ 	.word	0xffffffff


	//   ....[51]....
        /*031c*/ 	.word	0x0500000f


	//   ....[52]....
        /*0320*/ 	.word	0x0500000f


	//   ....[53]....
        /*0324*/ 	.word	0x0500000f


	//   ....[54]....
        /*0328*/ 	.word	0x0500000f


	//   ....[55]....
        /*032c*/ 	.word	0x0500000f


	//   ....[56]....
        /*0330*/ 	.word	0x0500000f


	//   ....[57]....
        /*0334*/ 	.word	0x0500000f


	//   ....[58]....
        /*0338*/ 	.word	0x0500000f


	//   ....[59]....
        /*033c*/ 	.word	0x0500000f


	//   ....[60]....
        /*0340*/ 	.word	0x0500000f


	//   ....[61]....
        /*0344*/ 	.word	0x0500000f


	//   ....[62]....
        /*0348*/ 	.word	0x0500000f


	//   ....[63]....
        /*034c*/ 	.word	0x0500000f


	//   ....[64]....
        /*0350*/ 	.word	0x0500000f


	//   ....[65]....
        /*0354*/ 	.word	0x0500000f


	//   ....[66]....
        /*0358*/ 	.word	0x0500000f


	//   ....[67]....
        /*035c*/ 	.word	0x0500000f


	//   ....[68]....
        /*0360*/ 	.word	0x0500000f


	//----- nvinfo : EIATTR_COOP_GROUP_INSTR_OFFSETS
	.align		4
.L_121:
        /*0364*/ 	.byte	0x04, 0x28
        /*0366*/ 	.short	(.L_123 - .L_122)


	//   ....[0]....
.L_122:
        /*0368*/ 	.word	0x00000060


	//   ....[1]....
        /*036c*/ 	.word	0x00000130


	//   ....[2]....
        /*0370*/ 	.word	0x000001d0


	//   ....[3]....
        /*0374*/ 	.word	0x000003b0


	//   ....[4]....
        /*0378*/ 	.word	0x000005e0


	//   ....[5]....
        /*037c*/ 	.word	0x00000810


	//   ....[6]....
        /*0380*/ 	.word	0x00000aa0


	//   ....[7]....
        /*0384*/ 	.word	0x00000dc0


	//   ....[8]....
        /*0388*/ 	.word	0x00001290


	//   ....[9]....
        /*038c*/ 	.word	0x00004160


	//   ....[10]....
        /*0390*/ 	.word	0x00004260


	//   ....[11]....
        /*0394*/ 	.word	0x00004790


	//   ....[12]....
        /*0398*/ 	.word	0x000047e0


	//   ....[13]....
        /*039c*/ 	.word	0x000082e0


	//   ....[14]....
        /*03a0*/ 	.word	0x000082f0


	//   ....[15]....
        /*03a4*/ 	.word	0x00008320


	//   ....[16]....
        /*03a8*/ 	.word	0x00008330


	//   ....[17]....
        /*03ac*/ 	.word	0x00009880


	//   ....[18]....
        /*03b0*/ 	.word	0x000098b0


	//   ....[19]....
        /*03b4*/ 	.word	0x00009970


	//   ....[20]....
        /*03b8*/ 	.word	0x00009980


	//   ....[21]....
        /*03bc*/ 	.word	0x0000aea0


	//   ....[22]....
        /*03c0*/ 	.word	0x0000aed0


	//   ....[23]....
        /*03c4*/ 	.word	0x0000af80


	//   ....[24]....
        /*03c8*/ 	.word	0x0000afe0


	//   ....[25]....
        /*03cc*/ 	.word	0x0000b750


	//   ....[26]....
        /*03d0*/ 	.word	0x0000b780


	//   ....[27]....
        /*03d4*/ 	.word	0x0000b8a0


	//   ....[28]....
        /*03d8*/ 	.word	0x0000b8c0


	//   ....[29]....
        /*03dc*/ 	.word	0x0000b9c0


	//   ....[30]....
        /*03e0*/ 	.word	0x0000b9e0


	//   ....[31]....
        /*03e4*/ 	.word	0x0000baf0


	//   ....[32]....
        /*03e8*/ 	.word	0x0000bb30


	//   ....[33]....
        /*03ec*/ 	.word	0x0000c680


	//   ....[34]....
        /*03f0*/ 	.word	0x0000d1d0


	//   ....[35]....
        /*03f4*/ 	.word	0x0000d200


	//   ....[36]....
        /*03f8*/ 	.word	0x0000d2e0


	//   ....[37]....
        /*03fc*/ 	.word	0x0000d2f0


	//   ....[38]....
        /*0400*/ 	.word	0x0000d390


	//   ....[39]....
        /*0404*/ 	.word	0x0000d3a0


	//   ....[40]....
        /*0408*/ 	.word	0x0000d440


	//   ....[41]....
        /*040c*/ 	.word	0x0000d450


	//   ....[42]....
        /*0410*/ 	.word	0x0000d4f0


	//   ....[43]....
        /*0414*/ 	.word	0x0000d500


	//   ....[44]....
        /*0418*/ 	.word	0x0000d5a0


	//   ....[45]....
        /*041c*/ 	.word	0x0000d5b0


	//   ....[46]....
        /*0420*/ 	.word	0x0000d650


	//   ....[47]....
        /*0424*/ 	.word	0x0000d660


	//   ....[48]....
        /*0428*/ 	.word	0x0000d670


	//   ....[49]....
        /*042c*/ 	.word	0x0000d6c0


	//   ....[50]....
        /*0430*/ 	.word	0x00010700


	//   ....[51]....
        /*0434*/ 	.word	0x00010bf0


	//   ....[52]....
        /*0438*/ 	.word	0x00010d60


	//   ....[53]....
        /*043c*/ 	.word	0x00010dc0


	//   ....[54]....
        /*0440*/ 	.word	0x00010f50


	//   ....[55]....
        /*0444*/ 	.word	0x00010fa0


	//   ....[56]....
        /*0448*/ 	.word	0x000110d0


	//   ....[57]....
        /*044c*/ 	.word	0x00011120


	//   ....[58]....
        /*0450*/ 	.word	0x00011250


	//   ....[59]....
        /*0454*/ 	.word	0x000112a0


	//   ....[60]....
        /*0458*/ 	.word	0x000113d0


	//   ....[61]....
        /*045c*/ 	.word	0x00011420


	//   ....[62]....
        /*0460*/ 	.word	0x00011550


	//   ....[63]....
        /*0464*/ 	.word	0x000115a0


	//   ....[64]....
        /*0468*/ 	.word	0x000116d0


	//   ....[65]....
        /*046c*/ 	.word	0x00011720


	//   ....[66]....
        /*0470*/ 	.word	0x00011830


	//   ....[67]....
        /*0474*/ 	.word	0x00011880


	//   ....[68]....
        /*0478*/ 	.word	0x00011c30


	//----- nvinfo : EIATTR_REG_RECONFIG
	.align		4
.L_123:
        /*047c*/ 	.byte	0x01, 0x54
	.zero		2


	//----- nvinfo : EIATTR_SYSCALL_OFFSETS
	.align		4
        /*0480*/ 	.byte	0x04, 0x46
        /*0482*/ 	.short	(.L_125 - .L_124)


	//   ....[0]....
.L_124:
        /*0484*/ 	.word	0x00001650


	//   ....[1]....
        /*0488*/ 	.word	0x0000c2a0


	//   ....[2]....
        /*048c*/ 	.word	0x0000c3e0


	//   ....[3]....
        /*0490*/ 	.word	0x0000c4d0


	//   ....[4]....
        /*0494*/ 	.word	0x0000cd70


	//----- nvinfo : EIATTR_MBARRIER_INSTR_OFFSETS
	.align		4
.L_125:
        /*0498*/ 	.byte	0x04, 0x39
        /*049a*/ 	.short	(.L_127 - .L_126)


	//   ....[0]....
.L_126:
        /*049c*/ 	.word	0x00000250
        /*04a0*/ 	.word	0x000000ff
        /*04a4*/ 	.word	0x00036800
        /*04a8*/ 	.short	0x0100
        /*04aa*/ 	.byte	0x08
	.zero		1


	//   ....[1]....
        /*04ac*/ 	.word	0x00000260
        /*04b0*/ 	.word	0x000000ff
        /*04b4*/ 	.word	0x00036820
        /*04b8*/ 	.short	0x0100
        /*04ba*/ 	.byte	0x08
	.zero		1


	//   ....[2]....
        /*04bc*/ 	.word	0x00000350
        /*04c0*/ 	.word	0x000000ff
        /*04c4*/ 	.word	0x00036830
        /*04c8*/ 	.short	0x0100
        /*04ca*/ 	.byte	0x08
	.zero		1


	//   ....[3]....
        /*04cc*/ 	.word	0x00000360
        /*04d0*/ 	.word	0x000000ff
        /*04d4*/ 	.word	0x00036840
        /*04d8*/ 	.short	0x0100
        /*04da*/ 	.byte	0x08
	.zero		1


	//   ....[4]....
        /*04dc*/ 	.word	0x00000370
        /*04e0*/ 	.word	0x000000ff
        /*04e4*/ 	.word	0x00036838
        /*04e8*/ 	.short	0x0100
        /*04ea*/ 	.byte	0x08
	.zero		1


	//   ....[5]....
        /*04ec*/ 	.word	0x00000380
        /*04f0*/ 	.word	0x000000ff
        /*04f4*/ 	.word	0x00036848
        /*04f8*/ 	.short	0x0100
        /*04fa*/ 	.byte	0x08
	.zero		1


	//   ....[6]....
        /*04fc*/ 	.word	0x00000590
        /*0500*/ 	.word	0x000000ff
        /*0504*/ 	.word	0x00036850
        /*0508*/ 	.short	0x0100
        /*050a*/ 	.byte	0x08
	.zero		1


	//   ....[7]....
        /*050c*/ 	.word	0x000005a0
        /*0510*/ 	.word	0x000000ff
        /*0514*/ 	.word	0x00036860
        /*0518*/ 	.short	0x0100
        /*051a*/ 	.byte	0x08
	.zero		1


	//   ....[8]....
        /*051c*/ 	.word	0x000005b0
        /*0520*/ 	.word	0x000000ff
        /*0524*/ 	.word	0x00036858
        /*0528*/ 	.short	0x0100
        /*052a*/ 	.byte	0x08
	.zero		1


	//   ....[9]....
        /*052c*/ 	.word	0x000005c0
        /*0530*/ 	.word	0x000000ff
        /*0534*/ 	.word	0x00036868
        /*0538*/ 	.short	0x0100
        /*053a*/ 	.byte	0x08
	.zero		1


	//   ....[10]....
        /*053c*/ 	.word	0x000007c0
        /*0540*/ 	.word	0x000000ff
        /*0544*/ 	.word	0x00036870
        /*0548*/ 	.short	0x0100
        /*054a*/ 	.byte	0x08
	.zero		1


	//   ....[11]....
        /*054c*/ 	.word	0x000007d0
        /*0550*/ 	.word	0x000000ff
        /*0554*/ 	.word	0x00036880
        /*0558*/ 	.short	0x0100
        /*055a*/ 	.byte	0x08
	.zero		1


	//   ....[12]....
        /*055c*/ 	.word	0x000007e0
        /*0560*/ 	.word	0x000000ff
        /*0564*/ 	.word	0x00036878
        /*0568*/ 	.short	0x0100
        /*056a*/ 	.byte	0x08
	.zero		1


	//   ....[13]....
        /*056c*/ 	.word	0x000007f0
        /*0570*/ 	.word	0x000000ff
        /*0574*/ 	.word	0x00036888
        /*0578*/ 	.short	0x0100
        /*057a*/ 	.byte	0x08
	.zero		1


	//   ....[14]....
        /*057c*/ 	.word	0x00000a50
        /*0580*/ 	.word	0x000000ff
        /*0584*/ 	.word	0x00036890
        /*0588*/ 	.short	0x0100
        /*058a*/ 	.byte	0x08
	.zero		1


	//   ....[15]....
        /*058c*/ 	.word	0x00000a60
        /*0590*/ 	.word	0x000000ff
        /*0594*/ 	.word	0x000368a0
        /*0598*/ 	.short	0x0100
        /*059a*/ 	.byte	0x08
	.zero		1


	//   ....[16]....
        /*059c*/ 	.word	0x00000a70
        /*05a0*/ 	.word	0x000000ff
        /*05a4*/ 	.word	0x00036898
        /*05a8*/ 	.short	0x0100
        /*05aa*/ 	.byte	0x08
	.zero		1


	//   ....[17]....
        /*05ac*/ 	.word	0x00000a80
        /*05b0*/ 	.word	0x000000ff
        /*05b4*/ 	.word	0x000368a8
        /*05b8*/ 	.short	0x0100
        /*05ba*/ 	.byte	0x08
	.zero		1


	//   ....[18]....
        /*05bc*/ 	.word	0x00000d20
        /*05c0*/ 	.word	0x000000ff
        /*05c4*/ 	.word	0x000368b0
        /*05c8*/ 	.short	0x0100
        /*05ca*/ 	.byte	0x08
	.zero		1


	//   ....[19]....
        /*05cc*/ 	.word	0x00000d30
        /*05d0*/ 	.word	0x000000ff
        /*05d4*/ 	.word	0x000368c0
        /*05d8*/ 	.short	0x0100
        /*05da*/ 	.byte	0x08
	.zero		1


	//   ....[20]....
        /*05dc*/ 	.word	0x00000d40
        /*05e0*/ 	.word	0x000000ff
        /*05e4*/ 	.word	0x000368b8
        /*05e8*/ 	.short	0x0100
        /*05ea*/ 	.byte	0x08
	.zero		1


	//   ....[21]....
        /*05ec*/ 	.word	0x00000d50
        /*05f0*/ 	.word	0x000000ff
        /*05f4*/ 	.word	0x000368c8
        /*05f8*/ 	.short	0x0100
        /*05fa*/ 	.byte	0x08
	.zero		1


	//   ....[22]....
        /*05fc*/ 	.word	0x00001690
        /*0600*/ 	.word	0x000000ff
        /*0604*/ 	.word	0x00036800
        /*0608*/ 	.short	0x010a
        /*060a*/ 	.byte	0x25
	.zero		1


	//   ....[23]....
        /*060c*/ 	.word	0x00001710
        /*0610*/ 	.word	0x00000002
        /*0614*/ 	.word	0x00036830
        /*0618*/ 	.short	0x010a
        /*061a*/ 	.byte	0x3f
	.zero		1


	//   ....[24]....
        /*061c*/ 	.word	0x00001750
        /*0620*/ 	.word	0x00000002
        /*0624*/ 	.word	0x00036830
        /*0628*/ 	.short	0x010a
        /*062a*/ 	.byte	0x3f
	.zero		1


	//   ....[25]....
        /*062c*/ 	.word	0x00004d60
        /*0630*/ 	.word	0x00000005
        /*0634*/ 	.word	0x00000000
        /*0638*/ 	.short	0x0101
        /*063a*/ 	.byte	0x3f
	.zero		1


	//   ....[26]....
        /*063c*/ 	.word	0x00005600
        /*0640*/ 	.word	0x000000ff
        /*0644*/ 	.word	0x00036830
        /*0648*/ 	.short	0x010a
        /*064a*/ 	.byte	0x26
	.zero		1


	//   ....[27]....
        /*064c*/ 	.word	0x00005640
        /*0650*/ 	.word	0x000000ff
        /*0654*/ 	.word	0x00036830
        /*0658*/ 	.short	0x010a
        /*065a*/ 	.byte	0x26
	.zero		1


	//   ....[28]....
        /*065c*/ 	.word	0x00007c30
        /*0660*/ 	.word	0x000000ff
        /*0664*/ 	.word	0x00036850
        /*0668*/ 	.short	0x010a
        /*066a*/ 	.byte	0x07
	.zero		1


	//   ....[29]....
        /*066c*/ 	.word	0x00007c70
        /*0670*/ 	.word	0x000000ff
        /*0674*/ 	.word	0x00036850
        /*0678*/ 	.short	0x010a
        /*067a*/ 	.byte	0x07
	.zero		1


	//   ....[30]....
        /*067c*/ 	.word	0x00008cd0
        /*0680*/ 	.word	0x00000005
        /*0684*/ 	.word	0x00000000
        /*0688*/ 	.short	0x0101
        /*068a*/ 	.byte	0x3f
	.zero		1


	//   ....[31]....
        /*068c*/ 	.word	0x00008fc0
        /*0690*/ 	.word	0x0000007e
        /*0694*/ 	.word	0x00000000
        /*0698*/ 	.short	0x0101
        /*069a*/ 	.byte	0x3f
	.zero		1


	//   ....[32]....
        /*069c*/ 	.word	0x000097d0
        /*06a0*/ 	.word	0x000000ff
        /*06a4*/ 	.word	0x00036850
        /*06a8*/ 	.short	0x010a
        /*06aa*/ 	.byte	0x09
	.zero		1


	//   ....[33]....
        /*06ac*/ 	.word	0x00009810
        /*06b0*/ 	.word	0x000000ff
        /*06b4*/ 	.word	0x00036850
        /*06b8*/ 	.short	0x010a
        /*06ba*/ 	.byte	0x09
	.zero		1


	//   ....[34]....
        /*06bc*/ 	.word	0x00009e00
        /*06c0*/ 	.word	0x0000001a
        /*06c4*/ 	.word	0x00000000
        /*06c8*/ 	.short	0x0101
        /*06ca*/ 	.byte	0x3f
	.zero		1


	//   ....[35]....
        /*06cc*/ 	.word	0x0000b720
        /*06d0*/ 	.word	0x000000ff
        /*06d4*/ 	.word	0x00000000
        /*06d8*/ 	.short	0x0101
        /*06da*/ 	.byte	0x05
	.zero		1


	//   ....[36]....
        /*06dc*/ 	.word	0x0000b790
        /*06e0*/ 	.word	0x000000ff
        /*06e4*/ 	.word	0x00000000
        /*06e8*/ 	.short	0x0101
        /*06ea*/ 	.byte	0x04
	.zero		1


	//   ....[37]....
        /*06ec*/ 	.word	0x0000c8a0
        /*06f0*/ 	.word	0x00000002
        /*06f4*/ 	.word	0x00036840
        /*06f8*/ 	.short	0x010a
        /*06fa*/ 	.byte	0x3f
	.zero		1


	//   ....[38]....
        /*06fc*/ 	.word	0x0000d7f0
        /*0700*/ 	.word	0x000000ff
        /*0704*/ 	.word	0x00036800
        /*0708*/ 	.short	0x0107
        /*070a*/ 	.byte	0x24
	.zero		1


	//   ....[39]....
        /*070c*/ 	.word	0x0000d860
        /*0710*/ 	.word	0x000000ff
        /*0714*/ 	.word	0x00036800
        /*0718*/ 	.short	0x0101
        /*071a*/ 	.byte	0x24
	.zero		1


	//   ....[40]....
        /*071c*/ 	.word	0x0000d880
        /*0720*/ 	.word	0x000000ff
        /*0724*/ 	.word	0x00036820
        /*0728*/ 	.short	0x010a
        /*072a*/ 	.byte	0x24
	.zero		1


	//   ....[41]....
        /*072c*/ 	.word	0x0000dba0
        /*0730*/ 	.word	0x00000003
        /*0734*/ 	.word	0x00036840
        /*0738*/ 	.short	0x010a
        /*073a*/ 	.byte	0x3f
	.zero		1


	//   ....[42]....
        /*073c*/ 	.word	0x0000e0f0
        /*0740*/ 	.word	0x00000002
        /*0744*/ 	.word	0x00036860
        /*0748*/ 	.short	0x010a
        /*074a*/ 	.byte	0x3f
	.zero		1


	//   ....[43]....
        /*074c*/ 	.word	0x0000e8c0
        /*0750*/ 	.word	0x00000003
        /*0754*/ 	.word	0x00036840
        /*0758*/ 	.short	0x010a
        /*075a*/ 	.byte	0x3f
	.zero		1


	//   ....[44]....
        /*075c*/ 	.word	0x0000ee10
        /*0760*/ 	.word	0x00000002
        /*0764*/ 	.word	0x00036860
        /*0768*/ 	.short	0x010a
        /*076a*/ 	.byte	0x3f
	.zero		1


	//   ....[45]....
        /*076c*/ 	.word	0x0000f540
        /*0770*/ 	.word	0x00000003
        /*0774*/ 	.word	0x00036840
        /*0778*/ 	.short	0x010a
        /*077a*/ 	.byte	0x3f
	.zero		1


	//   ....[46]....
        /*077c*/ 	.word	0x0000fa80
        /*0780*/ 	.word	0x00000002
        /*0784*/ 	.word	0x00036860
        /*0788*/ 	.short	0x010a
        /*078a*/ 	.byte	0x3f
	.zero		1


	//   ....[47]....
        /*078c*/ 	.word	0x00010020
        /*0790*/ 	.word	0x00000000
        /*0794*/ 	.word	0x00036860
        /*0798*/ 	.short	0x010a
        /*079a*/ 	.byte	0x3f
	.zero		1


	//   ....[48]....
        /*079c*/ 	.word	0x00010680
        /*07a0*/ 	.word	0x00000000
        /*07a4*/ 	.word	0x00036820
        /*07a8*/ 	.short	0x010a
        /*07aa*/ 	.byte	0x3f
	.zero		1


	//   ....[49]....
        /*07ac*/ 	.word	0x00010870
        /*07b0*/ 	.word	0x00000006
        /*07b4*/ 	.word	0x00000000
        /*07b8*/ 	.short	0x010a
        /*07ba*/ 	.byte	0x3f
	.zero		1


	//   ....[50]....
        /*07bc*/ 	.word	0x000108a0
        /*07c0*/ 	.word	0x00000007
        /*07c4*/ 	.word	0x00000000
        /*07c8*/ 	.short	0x010a
        /*07ca*/ 	.byte	0x3f
	.zero		1


	//   ....[51]....
        /*07cc*/ 	.word	0x00010900
        /*07d0*/ 	.word	0x00000004
        /*07d4*/ 	.word	0x00000000
        /*07d8*/ 	.short	0x010a
        /*07da*/ 	.byte	0x3f
	.zero		1


	//   ....[52]....
        /*07dc*/ 	.word	0x00010930
        /*07e0*/ 	.word	0x00000003
        /*07e4*/ 	.word	0x00000000
        /*07e8*/ 	.short	0x010a
        /*07ea*/ 	.byte	0x3f
	.zero		1


	//   ....[53]....
        /*07ec*/ 	.word	0x000109a0
        /*07f0*/ 	.word	0x00000003
        /*07f4*/ 	.word	0x00036800
        /*07f8*/ 	.short	0x010a
        /*07fa*/ 	.byte	0x3f
	.zero		1


	//   ....[54]....
        /*07fc*/ 	.word	0x000109f0
        /*0800*/ 	.word	0x00000002
        /*0804*/ 	.word	0x00036830
        /*0808*/ 	.short	0x010a
        /*080a*/ 	.byte	0x3f
	.zero		1


	//   ....[55]....
        /*080c*/ 	.word	0x00010a50
        /*0810*/ 	.word	0x00000003
        /*0814*/ 	.word	0x00036830
        /*0818*/ 	.short	0x010a
        /*081a*/ 	.byte	0x3f
	.zero		1


	//   ....[56]....
        /*081c*/ 	.word	0x00010ab0
        /*0820*/ 	.word	0x00000003
        /*0824*/ 	.word	0x00036850
        /*0828*/ 	.short	0x010a
        /*082a*/ 	.byte	0x3f
	.zero		1


	//   ....[57]....
        /*082c*/ 	.word	0x00010b10
        /*0830*/ 	.word	0x00000007
        /*0834*/ 	.word	0x00036850
        /*0838*/ 	.short	0x010a
        /*083a*/ 	.byte	0x3f
	.zero		1


	//   ....[58]....
        /*083c*/ 	.word	0x00010cb0
        /*0840*/ 	.word	0x00000002
        /*0844*/ 	.word	0x00036840
        /*0848*/ 	.short	0x010a
        /*084a*/ 	.byte	0x3f
	.zero		1


	//   ....[59]....
        /*084c*/ 	.word	0x000118d0
        /*0850*/ 	.word	0x00000002
        /*0854*/ 	.word	0x00036820
        /*0858*/ 	.short	0x010a
        /*085a*/ 	.byte	0x3f
	.zero		1


	//   ....[60]....
        /*085c*/ 	.word	0x00011920
        /*0860*/ 	.word	0x00000003
        /*0864*/ 	.word	0x00036840
        /*0868*/ 	.short	0x010a
        /*086a*/ 	.byte	0x3f
	.zero		1


	//   ....[61]....
        /*086c*/ 	.word	0x00011970
        /*0870*/ 	.word	0x00000002
        /*0874*/ 	.word	0x00036860
        /*0878*/ 	.short	0x010a
        /*087a*/ 	.byte	0x3f
	.zero		1


	//   ....[62]....
        /*087c*/ 	.word	0x000119c0
        /*0880*/ 	.word	0x00000003
        /*0884*/ 	.word	0x00036840
        /*0888*/ 	.short	0x010a
        /*088a*/ 	.byte	0x3f
	.zero		1


	//   ....[63]....
        /*088c*/ 	.word	0x00011a10
        /*0890*/ 	.word	0x00000002
        /*0894*/ 	.word	0x00036860
        /*0898*/ 	.short	0x010a
        /*089a*/ 	.byte	0x3f
	.zero		1


	//   ....[64]....
        /*089c*/ 	.word	0x00011a60
        /*08a0*/ 	.word	0x00000003
        /*08a4*/ 	.word	0x00036840
        /*08a8*/ 	.short	0x010a
        /*08aa*/ 	.byte	0x3f
	.zero		1


	//   ....[65]....
        /*08ac*/ 	.word	0x00011ab0
        /*08b0*/ 	.word	0x00000002
        /*08b4*/ 	.word	0x00036860
        /*08b8*/ 	.short	0x010a
        /*08ba*/ 	.byte	0x3f
	.zero		1


	//   ....[66]....
        /*08bc*/ 	.word	0x00011b00
        /*08c0*/ 	.word	0x00000000
        /*08c4*/ 	.word	0x00036860
        /*08c8*/ 	.short	0x010a
        /*08ca*/ 	.byte	0x3f
	.zero		1


	//   ....[67]....
        /*08cc*/ 	.word	0x00011b50
        /*08d0*/ 	.word	0x00000000
        /*08d4*/ 	.word	0x00036820
        /*08d8*/ 	.short	0x010a
        /*08da*/ 	.byte	0x3f
	.zero		1


	//   ....[68]....
        /*08dc*/ 	.word	0x00011cf0
        /*08e0*/ 	.word	0x00000006
        /*08e4*/ 	.word	0x00000000
        /*08e8*/ 	.short	0x010a
        /*08ea*/ 	.byte	0x3f
	.zero		1


	//   ....[69]....
        /*08ec*/ 	.word	0x00011d40
        /*08f0*/ 	.word	0x00000007
        /*08f4*/ 	.word	0x00000000
        /*08f8*/ 	.short	0x010a
        /*08fa*/ 	.byte	0x3f
	.zero		1


	//   ....[70]....
        /*08fc*/ 	.word	0x00011d90
        /*0900*/ 	.word	0x00000004
        /*0904*/ 	.word	0x00000000
        /*0908*/ 	.short	0x010a
        /*090a*/ 	.byte	0x3f
	.zero		1


	//----- nvinfo : EIATTR_NUM_MBARRIERS
	.align		4
.L_127:
        /*090c*/ 	.byte	0x03, 0x38
        /*090e*/ 	.short	0x0016


	//----- nvinfo : EIATTR_EXIT_INSTR_OFFSETS
	.align		4
        /*0910*/ 	.byte	0x04, 0x1c
        /*0912*/ 	.short	(.L_129 - .L_128)


	//   ....[0]....
.L_128:
        /*0914*/ 	.word	0x00000ee0


	//   ....[1]....
        /*0918*/ 	.word	0x0000bc70


	//   ....[2]....
        /*091c*/ 	.word	0x00010980


	//----- nvinfo : EIATTR_MAX_THREADS
	.align		4
.L_129:
        /*0920*/ 	.byte	0x04, 0x05
        /*0922*/ 	.short	(.L_131 - .L_130)
.L_130:
        /*0924*/ 	.word	0x00000180
        /*0928*/ 	.word	0x00000001
        /*092c*/ 	.word	0x00000001


	//----- nvinfo : EIATTR_CRS_STACK_SIZE
	.align		4
.L_131:
        /*0930*/ 	.byte	0x04, 0x1e
        /*0932*/ 	.short	(.L_133 - .L_132)
.L_132:
        /*0934*/ 	.word	0x00000000


	//----- nvinfo : EIATTR_CBANK_PARAM_SIZE
	.align		4
.L_133:
        /*0938*/ 	.byte	0x03, 0x19
        /*093a*/ 	.short	0x0a70


	//----- nvinfo : EIATTR_PARAM_CBANK
	.align		4
        /*093c*/ 	.byte	0x04, 0x0a
        /*093e*/ 	.short	(.L_135 - .L_134)
	.align		4
.L_134:
        /*0940*/ 	.word	index@(.nv.constant0._ZN7cutlass13device_kernelIN5flash11enable_sm90INS1_16FlashAttnFwdSm90INS1_25CollectiveMainloopFwdSm90ILi2EN4cute5tupleIJNS5_1CILi2EEENS7_ILi1EEES9_EEENS6_IJNS7_ILi128EEENS7_ILi112EEENS7_ILi192EEEEEELi192ENS_6half_tEfNS_4arch4Sm90ELb0ELb0ELb0ELb0ELb0ELb0ELb0ELb1ELb1ELb1ELb0ELb0EEENS1_21CollectiveEpilogueFwdINS6_IJSB_SD_SC_EEESA_SF_SH_Li256ELb0ELb1ELb0ELb0EEENS1_29StaticPersistentTileSchedulerILb0EEEEEEEEEvNT_6ParamsE)
        /*0944*/ 	.short	0x0210
        /*0946*/ 	.short	0x0a70


	//----- nvinfo : EIATTR_SW_WAR
	.align		4
.L_135:
        /*0948*/ 	.byte	0x04, 0x36
        /*094a*/ 	.short	(.L_137 - .L_136)
.L_136:
        /*094c*/ 	.word	0x00000008
.L_137:


//--------------------- .nv.info._ZN7cutlass13device_kernelIN5flash11enable_sm90INS1_16FlashAttnFwdSm90INS1_25CollectiveMainloopFwdSm90ILi2EN4cute5tupleIJNS5_1CILi1EEES8_S8_EEENS6_IJNS7_ILi128EEENS7_ILi112EEENS7_ILi192EEEEEELi192ENS_6half_tEfNS_4arch4Sm90ELb0ELb0ELb0ELb1ELb0ELb0ELb0ELb1ELb1ELb1ELb0ELb0EEENS1_21CollectiveEpilogueFwdINS6_IJSA_SC_SB_EEES9_SE_SG_Li256ELb1ELb1ELb0ELb0EEENS1_36VarlenDynamicPersistentTileSchedulerILi128ELi112ELi256ELi128ELb0ELb1ELb1ELb0ELb1ELb1EEEEEEEEEvNT_6ParamsE --------------------------
	.section	.nv.info._ZN7cutlass13device_kernelIN5flash11enable_sm90INS1_16FlashAttnFwdSm90INS1_25CollectiveMainloopFwdSm90ILi2EN4cute5tupleIJNS5_1CILi1EEES8_S8_EEENS6_IJNS7_ILi128EEENS7_ILi112EEENS7_ILi192EEEEEELi192ENS_6half_tEfNS_4arch4Sm90ELb0ELb0ELb0ELb1ELb0ELb0ELb0ELb1ELb1ELb1ELb0ELb0EEENS1_21CollectiveEpilogueFwdINS6_IJSA_SC_SB_EEES9_SE_SG_Li256ELb1ELb1ELb0ELb0EEENS1_36VarlenDynamicPersistentTileSchedulerILi128ELi112ELi256ELi128ELb0ELb1ELb1ELb0ELb1ELb1EEEEEEEEEvNT_6ParamsE,"",@"SHT_CUDA_INFO"
	.sectionflags	@""
	.align	4


	//----- nvinfo : EIATTR_CUDA_API_VERSION
	.align		4
        /*0000*/ 	.byte	0x04, 0x37
        /*0002*/ 	.short	(.L_139 - .L_138)
.L_138:
        /*0004*/ 	.word	0x00000082


	//----- nvinfo : EIATTR_KPARAM_INFO
	.align		4
.L_139:
        /*0008*/ 	.byte	0x04, 0x17
        /*000a*/ 	.short	(.L_141 - .L_140)
.L_140:
        /*000c*/ 	.word	0x00000000
        /*0010*/ 	.short	0x0000
        /*0012*/ 	.short	0x0070
        /*0014*/ 	.byte	0x00, 0xf0, 0x01, 0x2a


	//----- nvinfo : EIATTR_SPARSE_MMA_MASK
	.align		4
.L_141:
        /*0018*/ 	.byte	0x03, 0x50
        /*001a*/ 	.short	0x0000


	//----- nvinfo : EIATTR_MAXREG_COUNT
	.align		4
        /*001c*/ 	.byte	0x03, 0x1b
        /*001e*/ 	.short	0x00a8


	//----- nvinfo : EIATTR_NUM_BARRIERS
	.align		4
        /*0020*/ 	.byte	0x02, 0x4c
        /*0022*/ 	.byte	0x09
	.zero		1


	//----- nvinfo : EIATTR_EXTERNS
	.align		4
        /*0024*/ 	.byte	0x04, 0x0f
        /*0026*/ 	.short	(.L_143 - .L_142)


	//   ....[0]....
	.align		4
.L_142:
        /*0028*/ 	.word	index@(__assertfail)


	//----- nvinfo : EIATTR_ANNOTATIONS
	.align		4
.L_143:
        /*002c*/ 	.byte	0x04, 0x55
        /*002e*/ 	.short	(.L_145 - .L_144)


	//   ....[0]....
.L_144:
        /* <DEDUP_REMOVED lines=80> */


	//----- nvinfo : EIATTR_MERCURY_ISA_VERSION
	.align		4
.L_145:
        /*0520*/ 	.byte	0x03, 0x5f
        /*0522*/ 	.short	0x0101


	//----- nvinfo : EIATTR_UNUSED_LOAD_BYTE_OFFSET
	.align		4
        /*0524*/ 	.byte	0x04, 0x44
        /*0526*/ 	.short	(.L_147 - .L_146)


	//   ....[0]....
.L_146:
        /*0528*/ 	.word	0x000009f0
        /*052c*/ 	.word	0x0000fff0


	//   ....[1]....
        /*0530*/ 	.word	0x0000a750
        /*0534*/ 	.word	0x0000fff0


	//----- nvinfo : EIATTR_INT_WARP_WIDE_INSTR_OFFSETS
	.align		4
.L_147:
        /*0538*/ 	.byte	0x04, 0x31
        /*053a*/ 	.short	(.L_149 - .L_148)


	//   ....[0]....
.L_148:
        /*053c*/ 	.word	0x00000120


	//   ....[1]....
        /*0540*/ 	.word	0x00000160


	//   ....[2]....
        /*0544*/ 	.word	0x00000220


	//   ....[3]....
        /*0548*/ 	.word	0x0000dda0


	//   ....[4]....
        /*054c*/ 	.word	0x0000de30


	//   ....[5]....
        /*0550*/ 	.word	0x00011de0


	//   ....[6]....
        /*0554*/ 	.word	0x00011e40


	//----- nvinfo : EIATTR_COOP_GROUP_MASK_REGIDS
	.align		4
.L_149:
        /*0558*/ 	.byte	0x04, 0x29
        /*055a*/ 	.short	(.L_151 - .L_150)


	//   ....[0]....
.L_150:
        /*055c*/ 	.word	0xffffffff


	//   ....[1]....
        /*0560*/ 	.word	0xffffffff


	//   ....[2]....
        /*0564*/ 	.word	0xffffffff


	//   ....[3]....
        /*0568*/ 	.word	0xffffffff


	//   ....[4]....
        /*056c*/ 	.word	0xffffffff


	//   ....[5]....
        /*0570*/ 	.word	0xffffffff


	//   ....[6]....
        /*0574*/ 	.word	0xffffffff


	//   ....[7]....
        /*0578*/ 	.word	0xffffffff


	//   ....[8]....
        /*057c*/ 	.word	0xffffffff


	//   ....[9]....
        /*0580*/ 	.word	0xffffffff


	//   ....[10]....
        /*0584*/ 	.word	0xffffffff


	//   ....[11]....
        /*0588*/ 	.word	0xffffffff


	//   ....[12]....
        /*058c*/ 	.word	0xffffffff


	//   ....[13]....
        /*0590*/ 	.word	0xffffffff


	//   ....[14]....
        /*0594*/ 	.word	0xffffffff


	//   ....[15]....
        /*0598*/ 	.word	0xffffffff


	//   ....[16]....
        /*059c*/ 	.word	0xffffffff


	//   ....[17]....
        /*05a0*/ 	.word	0xffffffff


	//   ....[18]....
        /*05a4*/ 	.word	0xffffffff


	//   ....[19]....
        /*05a8*/ 	.word	0xffffffff


	//   ....[20]....
        /*05ac*/ 	.word	0xffffffff


	//   ....[21]....
        /*05b0*/ 	.word	0xffffffff


	//   ....[22]....
        /*05b4*/ 	.word	0xffffffff


	//   ....[23]....
        /*05b8*/ 	.word	0xffffffff


	//   ....[24]....
        /*05bc*/ 	.word	0xffffffff


	//   ....[25]....
        /*05c0*/ 	.word	0xffffffff


	//   ....[26]....
        /*05c4*/ 	.word	0xffffffff


	//   ....[27]....
        /*05c8*/ 	.word	0xffffffff


	//   ....[28]....
        /*05cc*/ 	.word	0xffffffff


	//   ....[29]....
        /*05d0*/ 	.word	0xffffffff


	//   ....[30]....
        /*05d4*/ 	.word	0xffffffff


	//   ....[31]....
        /*05d8*/ 	.word	0xffffffff


	//   ....[32]....
        /*05dc*/ 	.word	0xffffffff


	//   ....[33]....
        /*05e0*/ 	.word	0xffffffff


	//   ....[34]....
        /*05e4*/ 	.word	0xffffffff


	//   ....[35]....
        /*05e8*/ 	.word	0xffffffff


	//   ....[36]....
        /*05ec*/ 	.word	0xffffffff


	//   ....[37]....
        /*05f0*/ 	.word	0xffffffff


	//   ....[38]....
        /*05f4*/ 	.word	0xffffffff


	//   ....[39]....
        /*05f8*/ 	.word	0xffffffff


	//   ....[40]....
        /*05fc*/ 	.word	0xffffffff


	//   ....[41]....
        /*0600*/ 	.word	0xffffffff


	//   ....[42]....
        /*0604*/ 	.word	0xffffffff


	//   ....[43]....
        /*0608*/ 	.word	0xffffffff


	//   ....[44]....
        /*060c*/ 	.word	0xffffffff


	//   ....[45]....
        /*0610*/ 	.word	0xffffffff


	//   ....[46]....
        /*0614*/ 	.word	0xffffffff


	//   ....[47]....
        /*0618*/ 	.word	0xffffffff


	//   ....[48]....
        /*061c*/ 	.word	0xffffffff


	//   ....[49]....
        /*0620*/ 	.word	0xffffffff


	//   ....[50]....
        /*0624*/ 	.word	0xffffffff


	//   ....[51]....
        /*0628*/ 	.word	0xffffffff


	//   ....[52]....
        /*062c*/ 	.word	0xffffffff


	//   ....[53]....
        /*0630*/ 	.word	0xffffffff


	//   ....[54]....
        /*0634*/ 	.word	0xffffffff


	//   ....[55]....
        /*0638*/ 	.word	0xffffffff


	//   ....[56]....
        /*063c*/ 	.word	0xffffffff


	//   ....[57]....
        /*0640*/ 	.word	0xffffffff


	//   ....[58]....
        /*0644*/ 	.word	0xffffffff


	//   ....[59]....
        /*0648*/ 	.word	0xffffffff


	//   ....[60]....
        /*064c*/ 	.word	0xffffffff


	//   ....[61]....
        /*0650*/ 	.word	0xffffffff


	//   ....[62]....
        /*0654*/ 	.word	0xffffffff


	//   ....[63]....
        /*0658*/ 	.word	0xffffffff


	//   ....[64]....
        /*065c*/ 	.word	0xffffffff


	//   ....[65]....
        /*0660*/ 	.word	0xffffffff


	//   ....[66]....
        /*0664*/ 	.word	0xffffffff


	//   ....[67]....
        /*0668*/ 	.word	0xffffffff


	//   ....[68]....
        /*066c*/ 	.word	0xffffffff


	//   ....[69]....
        /*0670*/ 	.word	0xffffffff


	//   ....[70]....
        /*0674*/ 	.word	0xffffffff


	//   ....[71]....
        /*0678*/ 	.word	0xffffffff


	//   ....[72]....
        /*067c*/ 	.word	0xffffffff


	//   ....[73]....
        /*0680*/ 	.word	0xffffffff


	//   ....[74]....
        /*0684*/ 	.word	0xffffffff


	//   ....[75]....
        /*0688*/ 	.word	0xffffffff


	//   ....[76]....
        /*068c*/ 	.word	0xffffffff


	//   ....[77]....
        /*0690*/ 	.word	0xffffffff


	//   ....[78]....
        /*0694*/ 	.word	0xffffffff


	//   ....[79]....
        /*0698*/ 	.word	0xffffffff


	//   ....[80]....
        /*069c*/ 	.word	0xffffffff


	//   ....[81]....
        /*06a0*/ 	.word	0xffffffff


	//   ....[82]....
        /*06a4*/ 	.word	0xffffffff


	//   ....[83]....
        /*06a8*/ 	.word	0xffffffff


	//   ....[84]....
        /*06ac*/ 	.word	0xffffffff


	//   ....[85]....
        /*06b0*/ 	.word	0xffffffff


	//   ....[86]....
        /*06b4*/ 	.word	0xffffffff


	//   ....[87]....
        /*06b8*/ 	.word	0xffffffff


	//   ....[88]....
        /*06bc*/ 	.word	0xffffffff


	//   ....[89]....
        /*06c0*/ 	.word	0xffffffff


	//   ....[90]....
        /*06c4*/ 	.word	0xffffffff


	//   ....[91]....
        /*06c8*/ 	.word	0x0500000f


	//   ....[92]....
        /*06cc*/ 	.word	0x0500000f


	//   ....[93]....
        /*06d0*/ 	.word	0x0500000f


	//   ....[94]....
        /*06d4*/ 	.word	0x0500000f


	//   ....[95]....
        /*06d8*/ 	.word	0x0500000f


	//   ....[96]....
        /*06dc*/ 	.word	0x0500000f


	//   ....[97]....
        /*06e0*/ 	.word	0x0500000f


	//   ....[98]....
        /*06e4*/ 	.word	0x0500000f


	//   ....[99]....
        /*06e8*/ 	.word	0x0500000f


	//   ....[100]....
        /*06ec*/ 	.word	0x0500000f


	//   ....[101]....
        /*06f0*/ 	.word	0x0500000f


	//   ....[102]....
        /*06f4*/ 	.word	0x0500000f


	//   ....[103]....
        /*06f8*/ 	.word	0x0500000f


	//   ....[104]....
        /*06fc*/ 	.word	0x0500000f


	//   ....[105]....
        /*0700*/ 	.word	0x0500000f


	//   ....[106]....
        /*0704*/ 	.word	0x0500000f


	//   ....[107]....
        /*0708*/ 	.word	0x0500000f


	//   ....[108]....
        /*070c*/ 	.word	0x0500000f


	//   ....[109]....
        /*0710*/ 	.word	0x0500000f


	//   ....[110]....
        /*0714*/ 	.word	0x0500000f


	//   ....[111]....
        /*0718*/ 	.word	0x0500000f


	//   ....[112]....
        /*071c*/ 	.word	0x0500000f


	//   ....[113]....
        /*0720*/ 	.word	0x0500000f


	//   ....[114]....
        /*0724*/ 	.word	0x0500000f


	//   ....[115]....
        /*0728*/ 	.word	0x0500000f


	//   ....[116]....
        /*072c*/ 	.word	0x0500000f


	//   ....[117]....
        /*0730*/ 	.word	0x0500000f


	//   ....[118]....
        /*0734*/ 	.word	0x0500000f


	//   ....[119]....
        /*0738*/ 	.word	0x0500000f


	//   ....[120]....
        /*073c*/ 	.word	0x0500000f


	//   ....[121]....
        /*0740*/ 	.word	0x0500000f


	//   ....[122]....
        /*0744*/ 	.word	0x0500000f


	//   ....[123]....
        /*0748*/ 	.word	0x0500000f


	//   ....[124]....
        /*074c*/ 	.word	0x0500000f


	//   ....[125]....
        /*0750*/ 	.word	0x0500000f


	//----- nvinfo : EIATTR_COOP_GROUP_INSTR_OFFSETS
	.align		4
.L_151:
        /*0754*/ 	.byte	0x04, 0x28
        /*0756*/ 	.short	(.L_153 - .L_152)


	//   ....[0]....
.L_152:
        /*0758*/ 	.word	0x00000060


	//   ....[1]....
        /*075c*/ 	.word	0x00000130


	//   ....[2]....
        /*0760*/ 	.word	0x00000230


	//   ....[3]....
        /*0764*/ 	.word	0x000003a0


	//   ....[4]....
        /*0768*/ 	.word	0x00000500


	//   ....[5]....
        /*076c*/ 	.word	0x00000620


	//   ....[6]....
        /*0770*/ 	.word	0x00000780


	//   ....[7]....
        /*0774*/ 	.word	0x00001400


	//   ....[8]....
        /*0778*/ 	.word	0x00004360


	//   ....[9]....
        /*077c*/ 	.word	0x000043d0


	//   ....[10]....
        /*0780*/ 	.word	0x000048b0


	//   ....[11]....
        /*0784*/ 	.word	0x00004900


	//   ....[12]....
        /*0788*/ 	.word	0x00008350


	//   ....[13]....
        /*078c*/ 	.word	0x00008380


	//   ....[14]....
        /*0790*/ 	.word	0x000085d0


	//   ....[15]....
        /*0794*/ 	.word	0x000085f0


	//   ....[16]....
        /*0798*/ 	.word	0x00009bc0


	//   ....[17]....
        /*079c*/ 	.word	0x00009c80


	//   ....[18]....
        /*07a0*/ 	.word	0x00009f50


	//   ....[19]....
        /*07a4*/ 	.word	0x00009f60


	//   ....[20]....
        /*07a8*/ 	.word	0x0000b480


	//   ....[21]....
        /*07ac*/ 	.word	0x0000b4c0


	//   ....[22]....
        /*07b0*/ 	.word	0x0000b510


	//   ....[23]....
        /*07b4*/ 	.word	0x0000b540


	//   ....[24]....
        /*07b8*/ 	.word	0x0000bc20


	//   ....[25]....
        /*07bc*/ 	.word	0x0000bc60


	//   ....[26]....
        /*07c0*/ 	.word	0x0000bd60


	//   ....[27]....
        /*07c4*/ 	.word	0x0000bd80


	//   ....[28]....
        /*07c8*/ 	.word	0x0000be80


	//   ....[29]....
        /*07cc*/ 	.word	0x0000bea0


	//   ....[30]....
        /*07d0*/ 	.word	0x0000bfb0


	//   ....[31]....
        /*07d4*/ 	.word	0x0000bfd0


	//   ....[32]....
        /*07d8*/ 	.word	0x0000c820


	//   ....[33]....
        /*07dc*/ 	.word	0x0000c840


	//   ....[34]....
        /*07e0*/ 	.word	0x0000c940


	//   ....[35]....
        /*07e4*/ 	.word	0x0000c960


	//   ....[36]....
        /*07e8*/ 	.word	0x0000ca60


	//   ....[37]....
        /*07ec*/ 	.word	0x0000ca80


	//   ....[38]....
        /*07f0*/ 	.word	0x0000cb90


	//   ....[39]....
        /*07f4*/ 	.word	0x0000cbb0


	//   ....[40]....
        /*07f8*/ 	.word	0x0000cd30


	//   ....[41]....
        /*07fc*/ 	.word	0x0000cf20


	//   ....[42]....
        /*0800*/ 	.word	0x0000cf50


	//   ....[43]....
        /*0804*/ 	.word	0x0000cf80


	//   ....[44]....
        /*0808*/ 	.word	0x0000cfb0


	//   ....[45]....
        /*080c*/ 	.word	0x0000cfe0


	//   ....[46]....
        /*0810*/ 	.word	0x0000d010


	//   ....[47]....
        /*0814*/ 	.word	0x0000d180


	//   ....[48]....
        /*0818*/ 	.word	0x0000d1b0


	//   ....[49]....
        /*081c*/ 	.word	0x0000d1e0


	//   ....[50]....
        /*0820*/ 	.word	0x0000d210


	//   ....[51]....
        /*0824*/ 	.word	0x0000d240


	//   ....[52]....
        /*0828*/ 	.word	0x0000d270


	//   ....[53]....
        /*082c*/ 	.word	0x0000d310


	//   ....[54]....
        /*0830*/ 	.word	0x0000d340


	//   ....[55]....
        /*0834*/ 	.word	0x0000d3d0


	//   ....[56]....
        /*0838*/ 	.word	0x0000e3b0


	//   ....[57]....
        /*083c*/ 	.word	0x0000f040


	//   ....[58]....
        /*0840*/ 	.word	0x0000f070


	//   ....[59]....
        /*0844*/ 	.word	0x0000f0a0


	//   ....[60]....
        /*0848*/ 	.word	0x0000f0e0


	//   ....[61]....
        /*084c*/ 	.word	0x0000f1b0


	//   ....[62]....
        /*0850*/ 	.word	0x0000f210


	//   ....[63]....
        /*0854*/ 	.word	0x0000f2b0


	//   ....[64]....
        /*0858*/ 	.word	0x0000f2c0


	//   ....[65]....
        /*085c*/ 	.word	0x0000f360


	//   ....[66]....
        /*0860*/ 	.word	0x0000f370


	//   ....[67]....
        /*0864*/ 	.word	0x0000f410


	//   ....[68]....
        /*0868*/ 	.word	0x0000f420


	//   ....[69]....
        /*086c*/ 	.word	0x0000f4a0


	//   ....[70]....
        /*0870*/ 	.word	0x0000f4d0


	//   ....[71]....
        /*0874*/ 	.word	0x0000f4e0


	//   ....[72]....
        /*0878*/ 	.word	0x0000f500


	//   ....[73]....
        /*087c*/ 	.word	0x00012600


	//   ....[74]....
        /*0880*/ 	.word	0x00012660


	//   ....[75]....
        /*0884*/ 	.word	0x00012690


	//   ....[76]....
        /*0888*/ 	.word	0x000126c0


	//   ....[77]....
        /*088c*/ 	.word	0x000126f0


	//   ....[78]....
        /*0890*/ 	.word	0x00012720


	//   ....[79]....
        /*0894*/ 	.word	0x00012750


	//   ....[80]....
        /*0898*/ 	.word	0x00012760


	//   ....[81]....
        /*089c*/ 	.word	0x000128e0


	//   ....[82]....
        /*08a0*/ 	.word	0x00012910


	//   ....[83]....
        /*08a4*/ 	.word	0x00012940


	//   ....[84]....
        /*08a8*/ 	.word	0x00012970


	//   ....[85]....
        /*08ac*/ 	.word	0x000129a0


	//   ....[86]....
        /*08b0*/ 	.word	0x000129d0


	//   ....[87]....
        /*08b4*/ 	.word	0x00012a90


	//   ....[88]....
        /*08b8*/ 	.word	0x00012ab0


	//   ....[89]....
        /*08bc*/ 	.word	0x00012b20


	//   ....[90]....
        /*08c0*/ 	.word	0x00012fb0


	//   ....[91]....
        /*08c4*/ 	.word	0x00013480


	//   ....[92]....
        /*08c8*/ 	.word	0x00013600


	//   ....[93]....
        /*08cc*/ 	.word	0x00013650


	//   ....[94]....
        /*08d0*/ 	.word	0x000136d0


	//   ....[95]....
        /*08d4*/ 	.word	0x00013720


	//   ....[96]....
        /*08d8*/ 	.word	0x000138b0


	//   ....[97]....
        /*08dc*/ 	.word	0x00013940


	//   ....[98]....
        /*08e0*/ 	.word	0x00013a20


	//   ....[99]....
        /*08e4*/ 	.word	0x00013b40


	//   ....[100]....
        /*08e8*/ 	.word	0x00013ba0


	//   ....[101]....
        /*08ec*/ 	.word	0x00013cb0


	//   ....[102]....
        /*08f0*/ 	.word	0x00013d10


	//   ....[103]....
        /*08f4*/ 	.word	0x00013e20


	//   ....[104]....
        /*08f8*/ 	.word	0x00013e80


	//   ....[105]....
        /*08fc*/ 	.word	0x00013f80


	//   ....[106]....
        /*0900*/ 	.word	0x00013fe0


	//   ....[107]....
        /*0904*/ 	.word	0x000140c0


	//   ....[108]....
        /*0908*/ 	.word	0x00014430


	//   ....[109]....
        /*090c*/ 	.word	0x000144d0


	//   ....[110]....
        /*0910*/ 	.word	0x000145f0


	//   ....[111]....
        /*0914*/ 	.word	0x00014670


	//   ....[112]....
        /*0918*/ 	.word	0x000146f0


	//   ....[113]....
        /*091c*/ 	.word	0x00014770


	//   ....[114]....
        /*0920*/ 	.word	0x000147f0


	//   ....[115]....
        /*0924*/ 	.word	0x00014880


	//   ....[116]....
        /*0928*/ 	.word	0x00014920


	//   ....[117]....
        /*092c*/ 	.word	0x000149c0


	//   ....[118]....
        /*0930*/ 	.word	0x00014a40


	//   ....[119]....
        /*0934*/ 	.word	0x00014ac0


	//   ....[120]....
        /*0938*/ 	.word	0x00014b40


	//   ....[121]....
        /*093c*/ 	.word	0x00014bd0


	//   ....[122]....
        /*0940*/ 	.word	0x00014c50


	//   ....[123]....
        /*0944*/ 	.word	0x00014cf0


	//   ....[124]....
        /*0948*/ 	.word	0x00014d80


	//   ....[125]....
        /*094c*/ 	.word	0x00014eb0


	//----- nvinfo : EIATTR_REG_RECONFIG
	.align		4
.L_153:
        /*0950*/ 	.byte	0x01, 0x54
	.zero		2


	//----- nvinfo : EIATTR_SYSCALL_OFFSETS
	.align		4
        /*0954*/ 	.byte	0x04, 0x46
        /*0956*/ 	.short	(.L_155 - .L_154)


	//   ....[0]....
.L_154:
        /*0958*/ 	.word	0x000015e0


	//   ....[1]....
        /*095c*/ 	.word	0x0000dfa0


	//   ....[2]....
        /*0960*/ 	.word	0x0000e100


	//   ....[3]....
        /*0964*/ 	.word	0x0000e200


	//   ....[4]....
        /*0968*/ 	.word	0x0000ec20


	//----- nvinfo : EIATTR_MBARRIER_INSTR_OFFSETS
	.align		4
.L_155:
        /*096c*/ 	.byte	0x04, 0x39
        /*096e*/ 	.short	(.L_157 - .L_156)


	//   ....[0]....
.L_156:
        /*0970*/ 	.word	0x00000250
        /*0974*/ 	.word	0x000000ff
        /*0978*/ 	.word	0x00036800
        /*097c*/ 	.short	0x0100
        /*097e*/ 	.byte	0x08
	.zero		1


	//   ....[1]....
        /*0980*/ 	.word	0x00000260
        /*0984*/ 	.word	0x000000ff
        /*0988*/ 	.word	0x00036820
        /*098c*/ 	.short	0x0100
        /*098e*/ 	.byte	0x08
	.zero		1


	//   ....[2]....
        /*0990*/ 	.word	0x00000350
        /*0994*/ 	.word	0x000000ff
        /*0998*/ 	.word	0x00036830
        /*099c*/ 	.short	0x0100
        /*099e*/ 	.byte	0x08
	.zero		1


	//   ....[3]....
        /*09a0*/ 	.word	0x00000360
        /*09a4*/ 	.word	0x000000ff
        /*09a8*/ 	.word	0x00036840
        /*09ac*/ 	.short	0x0100
        /*09ae*/ 	.byte	0x08
	.zero		1


	//   ....[4]....
        /*09b0*/ 	.word	0x00000370
        /*09b4*/ 	.word	0x000000ff
        /*09b8*/ 	.word	0x00036838
        /*09bc*/ 	.short	0x0100
        /*09be*/ 	.byte	0x08
	.zero		1


	//   ....[5]....
        /*09c0*/ 	.word	0x00000380
        /*09c4*/ 	.word	0x000000ff
        /*09c8*/ 	.word	0x00036848
        /*09cc*/ 	.short	0x0100
        /*09ce*/ 	.byte	0x08
	.zero		1


	//   ....[6]....
        /*09d0*/ 	.word	0x000004b0
        /*09d4*/ 	.word	0x000000ff
        /*09d8*/ 	.word	0x00036850
        /*09dc*/ 	.short	0x0100
        /*09de*/ 	.byte	0x08
	.zero		1


	//   ....[7]....
        /*09e0*/ 	.word	0x000004c0
        /*09e4*/ 	.word	0x000000ff
        /*09e8*/ 	.word	0x00036860
        /*09ec*/ 	.short	0x0100
        /*09ee*/ 	.byte	0x08
	.zero		1


	//   ....[8]....
        /*09f0*/ 	.word	0x000004d0
        /*09f4*/ 	.word	0x000000ff
        /*09f8*/ 	.word	0x00036858
        /*09fc*/ 	.short	0x0100
        /*09fe*/ 	.byte	0x08
	.zero		1


	//   ....[9]....
        /*0a00*/ 	.word	0x000004e0
        /*0a04*/ 	.word	0x000000ff
        /*0a08*/ 	.word	0x00036868
        /*0a0c*/ 	.short	0x0100
        /*0a0e*/ 	.byte	0x08
	.zero		1


	//   ....[10]....
        /*0a10*/ 	.word	0x000005d0
        /*0a14*/ 	.word	0x000000ff
        /*0a18*/ 	.word	0x00036870
        /*0a1c*/ 	.short	0x0100
        /*0a1e*/ 	.byte	0x06
	.zero		1


	//   ....[11]....
        /*0a20*/ 	.word	0x000005e0
        /*0a24*/ 	.word	0x000000ff
        /*0a28*/ 	.word	0x00036880
        /*0a2c*/ 	.short	0x0100
        /*0a2e*/ 	.byte	0x06
	.zero		1


	//   ....[12]....
        /*0a30*/ 	.word	0x000005f0
        /*0a34*/ 	.word	0x000000ff
        /*0a38*/ 	.word	0x00036878
        /*0a3c*/ 	.short	0x0100
        /*0a3e*/ 	.byte	0x06
	.zero		1


	//   ....[13]....
        /*0a40*/ 	.word	0x00000600
        /*0a44*/ 	.word	0x000000ff
        /*0a48*/ 	.word	0x00036888
        /*0a4c*/ 	.short	0x0100
        /*0a4e*/ 	.byte	0x06
	.zero		1


	//   ....[14]....
        /*0a50*/ 	.word	0x00000730
        /*0a54*/ 	.word	0x000000ff
        /*0a58*/ 	.word	0x00036890
        /*0a5c*/ 	.short	0x0100
        /*0a5e*/ 	.byte	0x08
	.zero		1


	//   ....[15]....
        /*0a60*/ 	.word	0x00000740
        /*0a64*/ 	.word	0x000000ff
        /*0a68*/ 	.word	0x000368a0
        /*0a6c*/ 	.short	0x0100
        /*0a6e*/ 	.byte	0x08
	.zero		1


	//   ....[16]....
        /*0a70*/ 	.word	0x00000750
        /*0a74*/ 	.word	0x000000ff
        /*0a78*/ 	.word	0x00036898
        /*0a7c*/ 	.short	0x0100
        /*0a7e*/ 	.byte	0x08
	.zero		1


	//   ....[17]....
        /*0a80*/ 	.word	0x00000760
        /*0a84*/ 	.word	0x000000ff
        /*0a88*/ 	.word	0x000368a8
        /*0a8c*/ 	.short	0x0100
        /*0a8e*/ 	.byte	0x08
	.zero		1


	//   ....[18]....
        /*0a90*/ 	.word	0x00000890
        /*0a94*/ 	.word	0x000000ff
        /*0a98*/ 	.word	0x000368b0
        /*0a9c*/ 	.short	0x0100
        /*0a9e*/ 	.byte	0x08
	.zero		1


	//   ....[19]....
        /*0aa0*/ 	.word	0x000008a0
        /*0aa4*/ 	.word	0x000000ff
        /*0aa8*/ 	.word	0x000368c0
        /*0aac*/ 	.short	0x0100
        /*0aae*/ 	.byte	0x08
	.zero		1


	//   ....[20]....
        /*0ab0*/ 	.word	0x000008b0
        /*0ab4*/ 	.word	0x000000ff
        /*0ab8*/ 	.word	0x000368b8
        /*0abc*/ 	.short	0x0100
        /*0abe*/ 	.byte	0x08
	.zero		1


	//   ....[21]....
        /*0ac0*/ 	.word	0x000008c0
        /*0ac4*/ 	.word	0x000000ff
        /*0ac8*/ 	.word	0x000368c8
        /*0acc*/ 	.short	0x0100
        /*0ace*/ 	.byte	0x08
	.zero		1


	//   ....[22]....
        /*0ad0*/ 	.word	0x00001690
        /*0ad4*/ 	.word	0x00000005
        /*0ad8*/ 	.word	0x00036800
        /*0adc*/ 	.short	0x010a
        /*0ade*/ 	.byte	0x3f
	.zero		1


	//   ....[23]....
        /*0ae0*/ 	.word	0x00001700
        /*0ae4*/ 	.word	0x00000002
        /*0ae8*/ 	.word	0x00036830
        /*0aec*/ 	.short	0x010a
        /*0aee*/ 	.byte	0x3f
	.zero		1


	//   ....[24]....
        /*0af0*/ 	.word	0x00001770
        /*0af4*/ 	.word	0x00000002
        /*0af8*/ 	.word	0x00036830
        /*0afc*/ 	.short	0x010a
        /*0afe*/ 	.byte	0x3f
	.zero		1


	//   ....[25]....
        /*0b00*/ 	.word	0x000043a0
        /*0b04*/ 	.word	0x00000002
        /*0b08*/ 	.word	0x00000000
        /*0b0c*/ 	.short	0x0101
        /*0b0e*/ 	.byte	0x3f
	.zero		1


	//   ....[26]....
        /*0b10*/ 	.word	0x00005aa0
        /*0b14*/ 	.word	0x0000000c
        /*0b18*/ 	.word	0x00036830
        /*0b1c*/ 	.short	0x010a
        /*0b1e*/ 	.byte	0x3f
	.zero		1


	//   ....[27]....
        /*0b20*/ 	.word	0x00005af0
        /*0b24*/ 	.word	0x0000000c
        /*0b28*/ 	.word	0x00036830
        /*0b2c*/ 	.short	0x010a
        /*0b2e*/ 	.byte	0x3f
	.zero		1


	//   ....[28]....
        /*0b30*/ 	.word	0x00008030
        /*0b34*/ 	.word	0x0000000d
        /*0b38*/ 	.word	0x00036850
        /*0b3c*/ 	.short	0x010a
        /*0b3e*/ 	.byte	0x3f
	.zero		1


	//   ....[29]....
        /*0b40*/ 	.word	0x00008070
        /*0b44*/ 	.word	0x0000000d
        /*0b48*/ 	.word	0x00036850
        /*0b4c*/ 	.short	0x010a
        /*0b4e*/ 	.byte	0x3f
	.zero		1


	//   ....[30]....
        /*0b50*/ 	.word	0x00008ec0
        /*0b54*/ 	.word	0x00000090
        /*0b58*/ 	.word	0x00000000
        /*0b5c*/ 	.short	0x0101
        /*0b5e*/ 	.byte	0x3f
	.zero		1


	//   ....[31]....
        /*0b60*/ 	.word	0x00009010
        /*0b64*/ 	.word	0x00000090
        /*0b68*/ 	.word	0x00000000
        /*0b6c*/ 	.short	0x0101
        /*0b6e*/ 	.byte	0x3f
	.zero		1


	//   ....[32]....
        /*0b70*/ 	.word	0x00009b20
        /*0b74*/ 	.word	0x0000000b
        /*0b78*/ 	.word	0x00036850
        /*0b7c*/ 	.short	0x010a
        /*0b7e*/ 	.byte	0x3f
	.zero		1


	//   ....[33]....
        /*0b80*/ 	.word	0x00009b60
        /*0b84*/ 	.word	0x0000000b
        /*0b88*/ 	.word	0x00036850
        /*0b8c*/ 	.short	0x010a
        /*0b8e*/ 	.byte	0x3f
	.zero		1


	//   ....[34]....
        /*0b90*/ 	.word	0x0000a0f0
        /*0b94*/ 	.word	0x0000000a
        /*0b98*/ 	.word	0x00000000
        /*0b9c*/ 	.short	0x0101
        /*0b9e*/ 	.byte	0x3f
	.zero		1


	//   ....[35]....
        /*0ba0*/ 	.word	0x0000bc50
        /*0ba4*/ 	.word	0x0000002e
        /*0ba8*/ 	.word	0x00000000
        /*0bac*/ 	.short	0x0101
        /*0bae*/ 	.byte	0x3f
	.zero		1


	//   ....[36]....
        /*0bb0*/ 	.word	0x0000e650
        /*0bb4*/ 	.word	0x00000000
        /*0bb8*/ 	.word	0x00036840
        /*0bbc*/ 	.short	0x010a
        /*0bbe*/ 	.byte	0x3f
	.zero		1


	//   ....[37]....
        /*0bc0*/ 	.word	0x0000f690
        /*0bc4*/ 	.word	0x0000000a
        /*0bc8*/ 	.word	0x00036800
        /*0bcc*/ 	.short	0x0107
        /*0bce*/ 	.byte	0x3f
	.zero		1


	//   ....[38]....
        /*0bd0*/ 	.word	0x0000f7a0
        /*0bd4*/ 	.word	0x00000002
        /*0bd8*/ 	.word	0x00036800
        /*0bdc*/ 	.short	0x0101
        /*0bde*/ 	.byte	0x3f
	.zero		1


	//   ....[39]....
        /*0be0*/ 	.word	0x0000f7c0
        /*0be4*/ 	.word	0x00000002
        /*0be8*/ 	.word	0x00036820
        /*0bec*/ 	.short	0x010a
        /*0bee*/ 	.byte	0x3f
	.zero		1


	//   ....[40]....
        /*0bf0*/ 	.word	0x0000fb40
        /*0bf4*/ 	.word	0x00000003
        /*0bf8*/ 	.word	0x00036840
        /*0bfc*/ 	.short	0x010a
        /*0bfe*/ 	.byte	0x3f
	.zero		1


	//   ....[41]....
        /*0c00*/ 	.word	0x00010000
        /*0c04*/ 	.word	0x00000003
        /*0c08*/ 	.word	0x00000060
        /*0c0c*/ 	.short	0x010a
        /*0c0e*/ 	.byte	0x3f
	.zero		1


	//   ....[42]....
        /*0c10*/ 	.word	0x00010800
        /*0c14*/ 	.word	0x00000003
        /*0c18*/ 	.word	0x00036840
        /*0c1c*/ 	.short	0x010a
        /*0c1e*/ 	.byte	0x3f
	.zero		1


	//   ....[43]....
        /*0c20*/ 	.word	0x00010cc0
        /*0c24*/ 	.word	0x00000002
        /*0c28*/ 	.word	0x00000060
        /*0c2c*/ 	.short	0x010a
        /*0c2e*/ 	.byte	0x3f
	.zero		1


	//   ....[44]....
        /*0c30*/ 	.word	0x000113e0
        /*0c34*/ 	.word	0x00000002
        /*0c38*/ 	.word	0x00036840
        /*0c3c*/ 	.short	0x010a
        /*0c3e*/ 	.byte	0x3f
	.zero		1


	//   ....[45]....
        /*0c40*/ 	.word	0x000118a0
        /*0c44*/ 	.word	0x00000002
        /*0c48*/ 	.word	0x00000060
        /*0c4c*/ 	.short	0x010a
        /*0c4e*/ 	.byte	0x3f
	.zero		1


	//   ....[46]....
        /*0c50*/ 	.word	0x00011f50
        /*0c54*/ 	.word	0x00000002
        /*0c58*/ 	.word	0x00036860
        /*0c5c*/ 	.short	0x010a
        /*0c5e*/ 	.byte	0x3f
	.zero		1


	//   ....[47]....
        /*0c60*/ 	.word	0x00012f30
        /*0c64*/ 	.word	0x00000000
        /*0c68*/ 	.word	0x00036820
        /*0c6c*/ 	.short	0x010a
        /*0c6e*/ 	.byte	0x3f
	.zero		1


	//   ....[48]....
        /*0c70*/ 	.word	0x000130f0
        /*0c74*/ 	.word	0x00000006
        /*0c78*/ 	.word	0x00000000
        /*0c7c*/ 	.short	0x010a
        /*0c7e*/ 	.byte	0x3f
	.zero		1


	//   ....[49]....
        /*0c80*/ 	.word	0x00013160
        /*0c84*/ 	.word	0x00000007
        /*0c88*/ 	.word	0x00000000
        /*0c8c*/ 	.short	0x010a
        /*0c8e*/ 	.byte	0x3f
	.zero		1


	//   ....[50]....
        /*0c90*/ 	.word	0x000131d0
        /*0c94*/ 	.word	0x00000004
        /*0c98*/ 	.word	0x00000000
        /*0c9c*/ 	.short	0x010a
        /*0c9e*/ 	.byte	0x3f
	.zero		1


	//   ....[51]....
        /*0ca0*/ 	.word	0x00013200
        /*0ca4*/ 	.word	0x00000003
        /*0ca8*/ 	.word	0x00000000
        /*0cac*/ 	.short	0x010a
        /*0cae*/ 	.byte	0x3f
	.zero		1


	//   ....[52]....
        /*0cb0*/ 	.word	0x00013260
        /*0cb4*/ 	.word	0x00000005
        /*0cb8*/ 	.word	0x00036800
        /*0cbc*/ 	.short	0x010a
        /*0cbe*/ 	.byte	0x3f
	.zero		1


	//   ....[53]....
        /*0cc0*/ 	.word	0x000132b0
        /*0cc4*/ 	.word	0x00000002
        /*0cc8*/ 	.word	0x00036830
        /*0ccc*/ 	.short	0x010a
        /*0cce*/ 	.byte	0x3f
	.zero		1


	//   ....[54]....
        /*0cd0*/ 	.word	0x00013300
        /*0cd4*/ 	.word	0x0000000c
        /*0cd8*/ 	.word	0x00036830
        /*0cdc*/ 	.short	0x010a
        /*0cde*/ 	.byte	0x3f
	.zero		1


	//   ....[55]....
        /*0ce0*/ 	.word	0x00013350
        /*0ce4*/ 	.word	0x0000000d
        /*0ce8*/ 	.word	0x00036850
        /*0cec*/ 	.short	0x010a
        /*0cee*/ 	.byte	0x3f
	.zero		1


	//   ....[56]....
        /*0cf0*/ 	.word	0x000133a0
        /*0cf4*/ 	.word	0x0000000b
        /*0cf8*/ 	.word	0x00036850
        /*0cfc*/ 	.short	0x010a
        /*0cfe*/ 	.byte	0x3f
	.zero		1


	//   ....[57]....
        /*0d00*/ 	.word	0x00013540
        /*0d04*/ 	.word	0x00000000
        /*0d08*/ 	.word	0x00036840
        /*0d0c*/ 	.short	0x010a
        /*0d0e*/ 	.byte	0x3f
	.zero		1


	//   ....[58]....
        /*0d10*/ 	.word	0x00014150
        /*0d14*/ 	.word	0x00000002
        /*0d18*/ 	.word	0x00036820
        /*0d1c*/ 	.short	0x010a
        /*0d1e*/ 	.byte	0x3f
	.zero		1


	//   ....[59]....
        /*0d20*/ 	.word	0x000141a0
        /*0d24*/ 	.word	0x00000003
        /*0d28*/ 	.word	0x00036840
        /*0d2c*/ 	.short	0x010a
        /*0d2e*/ 	.byte	0x3f
	.zero		1


	//   ....[60]....
        /*0d30*/ 	.word	0x000141f0
        /*0d34*/ 	.word	0x00000003
        /*0d38*/ 	.word	0x00000060
        /*0d3c*/ 	.short	0x010a
        /*0d3e*/ 	.byte	0x3f
	.zero		1


	//   ....[61]....
        /*0d40*/ 	.word	0x00014240
        /*0d44*/ 	.word	0x00000003
        /*0d48*/ 	.word	0x00036840
        /*0d4c*/ 	.short	0x010a
        /*0d4e*/ 	.byte	0x3f
	.zero		1


	//   ....[62]....
        /*0d50*/ 	.word	0x00014290
        /*0d54*/ 	.word	0x00000002
        /*0d58*/ 	.word	0x00000060
        /*0d5c*/ 	.short	0x010a
        /*0d5e*/ 	.byte	0x3f
	.zero		1


	//   ....[63]....
        /*0d60*/ 	.word	0x000142e0
        /*0d64*/ 	.word	0x00000002
        /*0d68*/ 	.word	0x00036840
        /*0d6c*/ 	.short	0x010a
        /*0d6e*/ 	.byte	0x3f
	.zero		1


	//   ....[64]....
        /*0d70*/ 	.word	0x00014330
        /*0d74*/ 	.word	0x00000002
        /*0d78*/ 	.word	0x00000060
        /*0d7c*/ 	.short	0x010a
        /*0d7e*/ 	.byte	0x3f
	.zero		1


	//   ....[65]....
        /*0d80*/ 	.word	0x00014380
        /*0d84*/ 	.word	0x00000002
        /*0d88*/ 	.word	0x00036860
        /*0d8c*/ 	.short	0x010a
        /*0d8e*/ 	.byte	0x3f
	.zero		1


	//   ....[66]....
        /*0d90*/ 	.word	0x00014dd0
        /*0d94*/ 	.word	0x00000000
        /*0d98*/ 	.word	0x00036820
        /*0d9c*/ 	.short	0x010a
        /*0d9e*/ 	.byte	0x3f
	.zero		1


	//   ....[67]....
        /*0da0*/ 	.word	0x00014f70
        /*0da4*/ 	.word	0x00000006
        /*0da8*/ 	.word	0x00000000
        /*0dac*/ 	.short	0x010a
        /*0dae*/ 	.byte	0x3f
	.zero		1


	//   ....[68]....
        /*0db0*/ 	.word	0x00014fc0
        /*0db4*/ 	.word	0x00000007
        /*0db8*/ 	.word	0x00000000
        /*0dbc*/ 	.short	0x010a
        /*0dbe*/ 	.byte	0x3f
	.zero		1


	//   ....[69]....
        /*0dc0*/ 	.word	0x00015010
        /*0dc4*/ 	.word	0x00000004
        /*0dc8*/ 	.word	0x00000000
        /*0dcc*/ 	.short	0x010a
        /*0dce*/ 	.byte	0x3f
	.zero		1


	//----- nvinfo : EIATTR_NUM_MBARRIERS
	.align		4
.L_157:
        /*0dd0*/ 	.byte	0x03, 0x38
        /*0dd2*/ 	.short	0x0016


	//----- nvinfo : EIATTR_EXIT_INSTR_OFFSETS
	.align		4
        /*0dd4*/ 	.byte	0x04, 0x1c
        /*0dd6*/ 	.short	(.L_159 - .L_158)


	//   ....[0]....
.L_158:
        /*0dd8*/ 	.word	0x00000a30


	//   ....[1]....
        /*0ddc*/ 	.word	0x0000cce0


	//   ....[2]....
        /*0de0*/ 	.word	0x00013250


	//----- nvinfo : EIATTR_MAX_THREADS
	.align		4
.L_159:
        /*0de4*/ 	.byte	0x04, 0x05
        /*0de6*/ 	.short	(.L_161 - .L_160)
.L_160:
        /*0de8*/ 	.word	0x00000180
        /*0dec*/ 	.word	0x00000001
        /*0df0*/ 	.word	0x00000001


	//----- nvinfo : EIATTR_CRS_STACK_SIZE
	.align		4
.L_161:
        /*0df4*/ 	.byte	0x04, 0x1e
        /*0df6*/ 	.short	(.L_163 - .L_162)
.L_162:
        /*0df8*/ 	.word	0x00000000


	//----- nvinfo : EIATTR_CBANK_PARAM_SIZE
	.align		4
.L_163:
        /*0dfc*/ 	.byte	0x03, 0x19
        /*0dfe*/ 	.short	0x0af0


	//----- nvinfo : EIATTR_PARAM_CBANK
	.align		4
        /*0e00*/ 	.byte	0x04, 0x0a
        /*0e02*/ 	.short	(.L_165 - .L_164)
	.align		4
.L_164:
        /*0e04*/ 	.word	index@(.nv.constant0._ZN7cutlass13device_kernelIN5flash11enable_sm90INS1_16FlashAttnFwdSm90INS1_25CollectiveMainloopFwdSm90ILi2EN4cute5tupleIJNS5_1CILi1EEES8_S8_EEENS6_IJNS7_ILi128EEENS7_ILi112EEENS7_ILi192EEEEEELi192ENS_6half_tEfNS_4arch4Sm90ELb0ELb0ELb0ELb1ELb0ELb0ELb0ELb1ELb1ELb1ELb0ELb0EEENS1_21CollectiveEpilogueFwdINS6_IJSA_SC_SB_EEES9_SE_SG_Li256ELb1ELb1ELb0ELb0EEENS1_36VarlenDynamicPersistentTileSchedulerILi128ELi112ELi256ELi128ELb0ELb1ELb1ELb0ELb1ELb1EEEEEEEEEvNT_6ParamsE)
        /*0e08*/ 	.short	0x0210
        /*0e0a*/ 	.short	0x0af0


	//----- nvinfo : EIATTR_SW_WAR
	.align		4
.L_165:
        /*0e0c*/ 	.byte	0x04, 0x36
        /*0e0e*/ 	.short	(.L_167 - .L_166)
.L_166:
        /*0e10*/ 	.word	0x00000008
.L_167:


//--------------------- .nv.info._ZN7cutlass13device_kernelIN5flash11enable_sm90INS1_16FlashAttnFwdSm90INS1_25CollectiveMainloopFwdSm90ILi2EN4cute5tupleIJNS5_1CILi1EEES8_S8_EEENS6_IJNS7_ILi128EEENS7_ILi112EEENS7_ILi192EEEEEELi192ENS_6half_tEfNS_4arch4Sm90ELb0ELb0ELb0ELb1ELb0ELb1ELb0ELb1ELb1ELb1ELb0ELb0EEENS1_21CollectiveEpilogueFwdINS6_IJSA_SC_SB_EEES9_SE_SG_Li256ELb1ELb1ELb0ELb0EEENS1_36VarlenDynamicPersistentTileSchedulerILi128ELi112ELi256ELi128ELb0ELb1ELb1ELb0ELb1ELb1EEEEEEEEEvNT_6ParamsE --------------------------
	.section	.nv.info._ZN7cutlass13device_kernelIN5flash11enable_sm90INS1_16FlashAttnFwdSm90INS1_25CollectiveMainloopFwdSm90ILi2EN4cute5tupleIJNS5_1CILi1EEES8_S8_EEENS6_IJNS7_ILi128EEENS7_ILi112EEENS7_ILi192EEEEEELi192ENS_6half_tEfNS_4arch4Sm90ELb0ELb0ELb0ELb1ELb0ELb1ELb0ELb1ELb1ELb1ELb0ELb0EEENS1_21CollectiveEpilogueFwdINS6_IJSA_SC_SB_EEES9_SE_SG_Li256ELb1ELb1ELb0ELb0EEENS1_36VarlenDynamicPersistentTileSchedulerILi128ELi112ELi256ELi128ELb0ELb1ELb1ELb0ELb1ELb1EEEEEEEEEvNT_6ParamsE,"",@"SHT_CUDA_INFO"
	.sectionflags	@""
	.align	4


	//----- nvinfo : EIATTR_CUDA_API_VERSION
	.align		4
        /*0000*/ 	.byte	0x04, 0x37
        /*0002*/ 	.short	(.L_169 - .L_168)
.L_168:
        /*0004*/ 	.word	0x00000082


	//----- nvinfo : EIATTR_KPARAM_INFO
	.align		4
.L_169:
        /*0008*/ 	.byte	0x04, 0x17
        /*000a*/ 	.short	(.L_171 - .L_170)
.L_170:
        /*000c*/ 	.word	0x00000000
        /*0010*/ 	.short	0x0000
        /*0012*/ 	.short	0x0070
        /*0014*/ 	.byte	0x00, 0xf0, 0x01, 0x2a


	//----- nvinfo : EIATTR_SPARSE_MMA_MASK
	.align		4
.L_171:
        /*0018*/ 	.byte	0x03, 0x50
        /*001a*/ 	.short	0x0000


	//----- nvinfo : EIATTR_MAXREG_COUNT
	.align		4
        /*001c*/ 	.byte	0x03, 0x1b
        /*001e*/ 	.short	0x00a8


	//----- nvinfo : EIATTR_NUM_BARRIERS
	.align		4
        /*0020*/ 	.byte	0x02, 0x4c
        /*0022*/ 	.byte	0x10
	.zero		1


	//----- nvinfo : EIATTR_EXTERNS
	.align		4
        /*0024*/ 	.byte	0x04, 0x0f
        /*0026*/ 	.short	(.L_173 - .L_172)


	//   ....[0]....
	.align		4
.L_172:
        /*0028*/ 	.word	index@(__assertfail)


	//----- nvinfo : EIATTR_ANNOTATIONS
	.align		4
.L_173:
        /*002c*/ 	.byte	0x04, 0x55
        /*002e*/ 	.short	(.L_175 - .L_174)


	//   ....[0]....
.L_174:
        /* <DEDUP_REMOVED lines=128> */


	//----- nvinfo : EIATTR_MERCURY_ISA_VERSION
	.align		4
.L_175:
        /*0820*/ 	.byte	0x03, 0x5f
        /*0822*/ 	.short	0x0101


	//----- nvinfo : EIATTR_UNUSED_LOAD_BYTE_OFFSET
	.align		4
        /*0824*/ 	.byte	0x04, 0x44
        /*0826*/ 	.short	(.L_177 - .L_176)


	//   ....[0]....
.L_176:
        /*0828*/ 	.word	0x00000ab0
        /*082c*/ 	.word	0x0000fff0


	//   ....[1]....
        /*0830*/ 	.word	0x0001bcf0
        /*0834*/ 	.word	0x0000fff0


	//----- nvinfo : EIATTR_INT_WARP_WIDE_INSTR_OFFSETS
	.align		4
.L_177:
        /*0838*/ 	.byte	0x04, 0x31
        /*083a*/ 	.short	(.L_179 - .L_178)


	//   ....[0]....
.L_178:
        /*083c*/ 	.word	0x00000190


	//   ....[1]....
        /*0840*/ 	.word	0x000001d0


	//   ....[2]....
        /*0844*/ 	.word	0x00000240


	//   ....[3]....
        /*0848*/ 	.word	0x00020b00


	//   ....[4]....
        /*084c*/ 	.word	0x00020b90


	//   ....[5]....
        /*0850*/ 	.word	0x00024b40


	//   ....[6]....
        /*0854*/ 	.word	0x00024ba0


	//----- nvinfo : EIATTR_COOP_GROUP_MASK_REGIDS
	.align		4
.L_179:
        /*0858*/ 	.byte	0x04, 0x29
        /*085a*/ 	.short	(.L_181 - .L_180)


	//   ....[0]....
.L_180:
        /*085c*/ 	.word	0xffffffff


	//   ....[1]....
        /*0860*/ 	.word	0xffffffff


	//   ....[2]....
        /*0864*/ 	.word	0xffffffff


	//   ....[3]....
        /*0868*/ 	.word	0xffffffff


	//   ....[4]....
        /*086c*/ 	.word	0xffffffff


	//   ....[5]....
        /*0870*/ 	.word	0xffffffff


	//   ....[6]....
        /*0874*/ 	.word	0xffffffff


	//   ....[7]....
        /*0878*/ 	.word	0xffffffff


	//   ....[8]....
        /*087c*/ 	.word	0xffffffff


	//   ....[9]....
        /*0880*/ 	.word	0xffffffff


	//   ....[10]....
        /*0884*/ 	.word	0xffffffff


	//   ....[11]....
        /*0888*/ 	.word	0xffffffff


	//   ....[12]....
        /*088c*/ 	.word	0xffffffff


	//   ....[13]....
        /*0890*/ 	.word	0xffffffff


	//   ....[14]....
        /*0894*/ 	.word	0xffffffff


	//   ....[15]....
        /*0898*/ 	.word	0xffffffff


	//   ....[16]....
        /*089c*/ 	.word	0xffffffff


	//   ....[17]....
        /*08a0*/ 	.word	0xffffffff


	//   ....[18]....
        /*08a4*/ 	.word	0xffffffff


	//   ....[19]....
        /*08a8*/ 	.word	0xffffffff


	//   ....[20]....
        /*08ac*/ 	.word	0xffffffff


	//   ....[21]....
        /*08b0*/ 	.word	0xffffffff


	//   ....[22]....
        /*08b4*/ 	.word	0xffffffff


	//   ....[23]....
        /*08b8*/ 	.word	0xffffffff


	//   ....[24]....
        /*08bc*/ 	.word	0xffffffff


	//   ....[25]....
        /*08c0*/ 	.word	0xffffffff


	//   ....[26]....
        /*08c4*/ 	.word	0xffffffff


	//   ....[27]....
        /*08c8*/ 	.word	0xffffffff


	//   ....[28]....
        /*08cc*/ 	.word	0xffffffff


	//   ....[29]....
        /*08d0*/ 	.word	0xffffffff


	//   ....[30]....
        /*08d4*/ 	.word	0xffffffff


	//   ....[31]....
        /*08d8*/ 	.word	0xffffffff


	//   ....[32]....
        /*08dc*/ 	.word	0xffffffff


	//   ....[33]....
        /*08e0*/ 	.word	0xffffffff


	//   ....[34]....
        /*08e4*/ 	.word	0xffffffff


	//   ....[35]....
        /*08e8*/ 	.word	0xffffffff


	//   ....[36]....
        /*08ec*/ 	.word	0xffffffff


	//   ....[37]....
        /*08f0*/ 	.word	0xffffffff


	//   ....[38]....
        /*08f4*/ 	.word	0xffffffff


	//   ....[39]....
        /*08f8*/ 	.word	0xffffffff


	//   ....[40]....
        /*08fc*/ 	.word	0xffffffff


	//   ....[41]....
        /*0900*/ 	.word	0xffffffff


	//   ....[42]....
        /*0904*/ 	.word	0xffffffff


	//   ....[43]....
        /*0908*/ 	.word	0xffffffff


	//   ....[44]....
        /*090c*/ 	.word	0xffffffff


	//   ....[45]....
        /*0910*/ 	.word	0xffffffff


	//   ....[46]....
        /*0914*/ 	.word	0xffffffff


	//   ....[47]....
        /*0918*/ 	.word	0xffffffff


	//   ....[48]....
        /*091c*/ 	.word	0xffffffff


	//   ....[49]....
        /*0920*/ 	.word	0xffffffff


	//   ....[50]....
        /*0924*/ 	.word	0xffffffff


	//   ....[51]....
        /*0928*/ 	.word	0xffffffff


	//   ....[52]....
        /*092c*/ 	.word	0xffffffff


	//   ....[53]....
        /*0930*/ 	.word	0xffffffff


	//   ....[54]....
        /*0934*/ 	.word	0xffffffff


	//   ....[55]....
        /*0938*/ 	.word	0xffffffff


	//   ....[56]....
        /*093c*/ 	.word	0xffffffff


	//   ....[57]....
        /*0940*/ 	.word	0xffffffff


	//   ....[58]....
        /*0944*/ 	.word	0xffffffff


	//   ....[59]....
        /*0948*/ 	.word	0xffffffff


	//   ....[60]....
        /*094c*/ 	.word	0xffffffff


	//   ....[61]....
        /*0950*/ 	.word	0xffffffff


	//   ....[62]....
        /*0954*/ 	.word	0xffffffff


	//   ....[63]....
        /*0958*/ 	.word	0xffffffff


	//   ....[64]....
        /*095c*/ 	.word	0xffffffff


	//   ....[65]....
        /*0960*/ 	.word	0xffffffff


	//   ....[66]....
        /*0964*/ 	.word	0xffffffff


	//   ....[67]....
        /*0968*/ 	.word	0xffffffff


	//   ....[68]....
        /*096c*/ 	.word	0xffffffff


	//   ....[69]....
        /*0970*/ 	.word	0xffffffff


	//   ....[70]....
        /*0974*/ 	.word	0xffffffff


	//   ....[71]....
        /*0978*/ 	.word	0xffffffff


	//   ....[72]....
        /*097c*/ 	.word	0xffffffff


	//   ....[73]....
        /*0980*/ 	.word	0xffffffff


	//   ....[74]....
        /*0984*/ 	.word	0xffffffff


	//   ....[75]....
        /*0988*/ 	.word	0xffffffff


	//   ....[76]....
        /*098c*/ 	.word	0xffffffff


	//   ....[77]....
        /*0990*/ 	.word	0xffffffff


	//   ....[78]....
        /*0994*/ 	.word	0xffffffff


	//   ....[79]....
        /*0998*/ 	.word	0xffffffff


	//   ....[80]....
        /*099c*/ 	.word	0xffffffff


	//   ....[81]....
        /*09a0*/ 	.word	0xffffffff


	//   ....[82]....
        /*09a4*/ 	.word	0xffffffff


	//   ....[83]....
        /*09a8*/ 	.word	0xffffffff


	//   ....[84]....
        /*09ac*/ 	.word	0xffffffff


	//   ....[85]....
        /*09b0*/ 	.word	0xffffffff


	//   ....[86]....
        /*09b4*/ 	.word	0xffffffff


	//   ....[87]....
        /*09b8*/ 	.word	0xffffffff


	//   ....[88]....
        /*09bc*/ 	.word	0xffffffff


	//   ....[89]....
        /*09c0*/ 	.word	0xffffffff


	//   ....[90]....
        /*09c4*/ 	.word	0xffffffff


	//   ....[91]....
        /*09c8*/ 	.word	0xffffffff


	//   ....[92]....
        /*09cc*/ 	.word	0xffffffff


	//   ....[93]....
        /*09d0*/ 	.word	0xffffffff


	//   ....[94]....
        /*09d4*/ 	.word	0xffffffff


	//   ....[95]....
        /*09d8*/ 	.word	0xffffffff


	//   ....[96]....
        /*09dc*/ 	.word	0xffffffff


	//   ....[97]....
        /*09e0*/ 	.word	0xffffffff


	//   ....[98]....
        /*09e4*/ 	.word	0xffffffff


	//   ....[99]....
        /*09e8*/ 	.word	0xffffffff


	//   ....[100]....
        /*09ec*/ 	.word	0x0500000f


	//   ....[101]....
        /*09f0*/ 	.word	0x0500000f


	//   ....[102]....
        /*09f4*/ 	.word	0x0500000f


	//   ....[103]....
        /*09f8*/ 	.word	0x0500000f


	//   ....[104]....
        /*09fc*/ 	.word	0x0500000f


	//   ....[105]....
        /*0a00*/ 	.word	0x0500000f


	//   ....[106]....
        /*0a04*/ 	.word	0x0500000f


	//   ....[107]....
        /*0a08*/ 	.word	0x0500000f


	//   ....[108]....
        /*0a0c*/ 	.word	0x0500000f


	//   ....[109]....
        /*0a10*/ 	.word	0x0500000f


	//   ....[110]....
        /*0a14*/ 	.word	0x0500000f


	//   ....[111]....
        /*0a18*/ 	.word	0x0500000f


	//   ....[112]....
        /*0a1c*/ 	.word	0x0500000f


	//   ....[113]....
        /*0a20*/ 	.word	0x0500000f


	//   ....[114]....
        /*0a24*/ 	.word	0x0500000f


	//   ....[115]....
        /*0a28*/ 	.word	0x0500000f


	//   ....[116]....
        /*0a2c*/ 	.word	0x0500000f


	//   ....[117]....
        /*0a30*/ 	.word	0x0500000f


	//   ....[118]....
        /*0a34*/ 	.word	0x0500000f


	//   ....[119]....
        /*0a38*/ 	.word	0x0500000f


	//   ....[120]....
        /*0a3c*/ 	.word	0x0500000f


	//   ....[121]....
        /*0a40*/ 	.word	0x0500000f


	//   ....[122]....
        /*0a44*/ 	.word	0x0500000f


	//   ....[123]....
        /*0a48*/ 	.word	0x0500000f


	//   ....[124]....
        /*0a4c*/ 	.word	0x0500000f


	//   ....[125]....
        /*0a50*/ 	.word	0x0500000f


	//   ....[126]....
        /*0a54*/ 	.word	0x0500000f


	//   ....[127]....
        /*0a58*/ 	.word	0x0500000f


	//   ....[128]....
        /*0a5c*/ 	.word	0x0500000f


	//   ....[129]....
        /*0a60*/ 	.word	0x0500000f


	//   ....[130]....
        /*0a64*/ 	.word	0x0500000f


	//   ....[131]....
        /*0a68*/ 	.word	0x0500000f


	//   ....[132]....
        /*0a6c*/ 	.word	0x0500000f


	//   ....[133]....
        /*0a70*/ 	.word	0x0500000f


	//   ....[134]....
        /*0a74*/ 	.word	0x0500000f


	//   ....[135]....
        /*0a78*/ 	.word	0x0500000f


	//   ....[136]....
        /*0a7c*/ 	.word	0x0500000f


	//   ....[137]....
        /*0a80*/ 	.word	0x0500000f


	//   ....[138]....
        /*0a84*/ 	.word	0x0500000f


	//   ....[139]....
        /*0a88*/ 	.word	0x0500000f


	//   ....[140]....
        /*0a8c*/ 	.word	0x0500000f


	//   ....[141]....
        /*0a90*/ 	.word	0x0500000f


	//   ....[142]....
        /*0a94*/ 	.word	0x0500000f


	//   ....[143]....
        /*0a98*/ 	.word	0x0500000f


	//----- nvinfo : EIATTR_COOP_GROUP_INSTR_OFFSETS
	.align		4
.L_181:
        /*0a9c*/ 	.byte	0x04, 0x28
        /*0a9e*/ 	.short	(.L_183 - .L_182)


	//   ....[0]....
.L_182:
        /*0aa0*/ 	.word	0x00000060


	//   ....[1]....
        /*0aa4*/ 	.word	0x000001a0


	//   ....[2]....
        /*0aa8*/ 	.word	0x000001f0


	//   ....[3]....
        /*0aac*/ 	.word	0x00000420


	//   ....[4]....
        /*0ab0*/ 	.word	0x00000580


	//   ....[5]....
        /*0ab4*/ 	.word	0x000006a0


	//   ....[6]....
        /*0ab8*/ 	.word	0x00000800


	//   ....[7]....
        /*0abc*/ 	.word	0x0000ac80


	//   ....[8]....
        /*0ac0*/ 	.word	0x0000b220


	//   ....[9]....
        /*0ac4*/ 	.word	0x0000b230


	//   ....[10]....
        /*0ac8*/ 	.word	0x0000b240


	//   ....[11]....
        /*0acc*/ 	.word	0x0000b250


	//   ....[12]....
        /*0ad0*/ 	.word	0x0000dd20


	//   ....[13]....
        /*0ad4*/ 	.word	0x0000dd30


	//   ....[14]....
        /*0ad8*/ 	.word	0x0000dd40


	//   ....[15]....
        /*0adc*/ 	.word	0x0000dd50


	//   ....[16]....
        /*0ae0*/ 	.word	0x00014370


	//   ....[17]....
        /*0ae4*/ 	.word	0x00014440


	//   ....[18]....
        /*0ae8*/ 	.word	0x00014730


	//   ....[19]....
        /*0aec*/ 	.word	0x00014750


	//   ....[20]....
        /*0af0*/ 	.word	0x00019850


	//   ....[21]....
        /*0af4*/ 	.word	0x00019870


	//   ....[22]....
        /*0af8*/ 	.word	0x0001a030


	//   ....[23]....
        /*0afc*/ 	.word	0x0001a050


	//   ....[24]....
        /*0b00*/ 	.word	0x0001b4a0


	//   ....[25]....
        /*0b04*/ 	.word	0x0001b4b0


	//   ....[26]....
        /*0b08*/ 	.word	0x0001b4e0


	//   ....[27]....
        /*0b0c*/ 	.word	0x0001b4f0


	//   ....[28]....
        /*0b10*/ 	.word	0x0001cb00


	//   ....[29]....
        /*0b14*/ 	.word	0x0001cb70


	//   ....[30]....
        /*0b18*/ 	.word	0x0001cba0


	//   ....[31]....
        /*0b1c*/ 	.word	0x0001cbe0


	//   ....[32]....
        /*0b20*/ 	.word	0x0001d1f0


	//   ....[33]....
        /*0b24*/ 	.word	0x0001d230


	//   ....[34]....
        /*0b28*/ 	.word	0x0001d330


	//   ....[35]....
        /*0b2c*/ 	.word	0x0001d350


	//   ....[36]....
        /*0b30*/ 	.word	0x0001d450


	//   ....[37]....
        /*0b34*/ 	.word	0x0001d470


	//   ....[38]....
        /*0b38*/ 	.word	0x0001d580


	//   ....[39]....
        /*0b3c*/ 	.word	0x0001d5a0


	//   ....[40]....
        /*0b40*/ 	.word	0x0001de40


	//   ....[41]....
        /*0b44*/ 	.word	0x0001de60


	//   ....[42]....
        /*0b48*/ 	.word	0x0001df60


	//   ....[43]....
        /*0b4c*/ 	.word	0x0001df80


	//   ....[44]....
        /*0b50*/ 	.word	0x0001e080


	//   ....[45]....
        /*0b54*/ 	.word	0x0001e0a0


	//   ....[46]....
        /*0b58*/ 	.word	0x0001e1b0


	//   ....[47]....
        /*0b5c*/ 	.word	0x0001e1d0


	//   ....[48]....
        /*0b60*/ 	.word	0x0001e360


	//   ....[49]....
        /*0b64*/ 	.word	0x0001e530


	//   ....[50]....
        /*0b68*/ 	.word	0x0001e560


	//   ....[51]....
        /*0b6c*/ 	.word	0x0001e590


	//   ....[52]....
        /*0b70*/ 	.word	0x0001e5c0


	//   ....[53]....
        /*0b74*/ 	.word	0x0001e5f0


	//   ....[54]....
        /*0b78*/ 	.word	0x0001e620


	//   ....[55]....
        /*0b7c*/ 	.word	0x0001e790


	//   ....[56]....
        /*0b80*/ 	.word	0x0001e7c0


	//   ....[57]....
        /*0b84*/ 	.word	0x0001e7f0


	//   ....[58]....
        /*0b88*/ 	.word	0x0001e820


	//   ....[59]....
        /*0b8c*/ 	.word	0x0001e850


	//   ....[60]....
        /*0b90*/ 	.word	0x0001e880


	//   ....[61]....
        /*0b94*/ 	.word	0x0001e910


	//   ....[62]....
        /*0b98*/ 	.word	0x0001e940


	//   ....[63]....
        /*0b9c*/ 	.word	0x0001e9d0


	//   ....[64]....
        /*0ba0*/ 	.word	0x0001f570


	//   ....[65]....
        /*0ba4*/ 	.word	0x00021110


	//   ....[66]....
        /*0ba8*/ 	.word	0x00021dd0


	//   ....[67]....
        /*0bac*/ 	.word	0x00021e10


	//   ....[68]....
        /*0bb0*/ 	.word	0x00021e30


	//   ....[69]....
        /*0bb4*/ 	.word	0x00021e50


	//   ....[70]....
        /*0bb8*/ 	.word	0x00021f20


	//   ....[71]....
        /*0bbc*/ 	.word	0x00021f80


	//   ....[72]....
        /*0bc0*/ 	.word	0x00022020


	//   ....[73]....
        /*0bc4*/ 	.word	0x00022030


	//   ....[74]....
        /*0bc8*/ 	.word	0x000220d0


	//   ....[75]....
        /*0bcc*/ 	.word	0x000220e0


	//   ....[76]....
        /*0bd0*/ 	.word	0x00022180


	//   ....[77]....
        /*0bd4*/ 	.word	0x00022190


	//   ....[78]....
        /*0bd8*/ 	.word	0x00022210


	//   ....[79]....
        /*0bdc*/ 	.word	0x00022240


	//   ....[80]....
        /*0be0*/ 	.word	0x00022290


	//   ....[81]....
        /*0be4*/ 	.word	0x000222d0


	//   ....[82]....
        /*0be8*/ 	.word	0x00025360


	//   ....[83]....
        /*0bec*/ 	.word	0x00025390


	//   ....[84]....
        /*0bf0*/ 	.word	0x000253d0


	//   ....[85]....
        /*0bf4*/ 	.word	0x00025400


	//   ....[86]....
        /*0bf8*/ 	.word	0x00025430


	//   ....[87]....
        /*0bfc*/ 	.word	0x00025460


	//   ....[88]....
        /*0c00*/ 	.word	0x00025490


	//   ....[89]....
        /*0c04*/ 	.word	0x000254c0


	//   ....[90]....
        /*0c08*/ 	.word	0x00025640


	//   ....[91]....
        /*0c0c*/ 	.word	0x00025670


	//   ....[92]....
        /*0c10*/ 	.word	0x000256a0


	//   ....[93]....
        /*0c14*/ 	.word	0x000256d0


	//   ....[94]....
        /*0c18*/ 	.word	0x00025700


	//   ....[95]....
        /*0c1c*/ 	.word	0x00025730


	//   ....[96]....
        /*0c20*/ 	.word	0x000257f0


	//   ....[97]....
        /*0c24*/ 	.word	0x00025810


	//   ....[98]....
        /*0c28*/ 	.word	0x00025880


	//   ....[99]....
        /*0c2c*/ 	.word	0x00025d10


	//   ....[100]....
        /*0c30*/ 	.word	0x00026170


	//   ....[101]....
        /*0c34*/ 	.word	0x00026200


	//   ....[102]....
        /*0c38*/ 	.word	0x00026250


	//   ....[103]....
        /*0c3c*/ 	.word	0x000262a0


	//   ....[104]....
        /*0c40*/ 	.word	0x00026380


	//   ....[105]....
        /*0c44*/ 	.word	0x00026410


	//   ....[106]....
        /*0c48*/ 	.word	0x00026470


	//   ....[107]....
        /*0c4c*/ 	.word	0x000264d0


	//   ....[108]....
        /*0c50*/ 	.word	0x00026720


	//   ....[109]....
        /*0c54*/ 	.word	0x00026a10


	//   ....[110]....
        /*0c58*/ 	.word	0x00026b80


	//   ....[111]....
        /*0c5c*/ 	.word	0x00026bd0


	//   ....[112]....
        /*0c60*/ 	.word	0x00026c50


	//   ....[113]....
        /*0c64*/ 	.word	0x00026ca0


	//   ....[114]....
        /*0c68*/ 	.word	0x00026e40


	//   ....[115]....
        /*0c6c*/ 	.word	0x00026f20


	//   ....[116]....
        /*0c70*/ 	.word	0x00026fe0


	//   ....[117]....
        /*0c74*/ 	.word	0x000270f0


	//   ....[118]....
        /*0c78*/ 	.word	0x00027150


	//   ....[119]....
        /*0c7c*/ 	.word	0x00027260


	//   ....[120]....
        /*0c80*/ 	.word	0x000272c0


	//   ....[121]....
        /*0c84*/ 	.word	0x000273d0


	//   ....[122]....
        /*0c88*/ 	.word	0x00027430


	//   ....[123]....
        /*0c8c*/ 	.word	0x00027520


	//   ....[124]....
        /*0c90*/ 	.word	0x000275a0


	//   ....[125]....
        /*0c94*/ 	.word	0x00027680


	//   ....[126]....
        /*0c98*/ 	.word	0x000279f0


	//   ....[127]....
        /*0c9c*/ 	.word	0x00027a90


	//   ....[128]....
        /*0ca0*/ 	.word	0x00027bb0


	//   ....[129]....
        /*0ca4*/ 	.word	0x00027c30


	//   ....[130]....
        /*0ca8*/ 	.word	0x00027cb0


	//   ....[131]....
        /*0cac*/ 	.word	0x00027d30


	//   ....[132]....
        /*0cb0*/ 	.word	0x00027db0


	//   ....[133]....
        /*0cb4*/ 	.word	0x00027e40


	//   ....[134]....
        /*0cb8*/ 	.word	0x00027ee0


	//   ....[135]....
        /*0cbc*/ 	.word	0x00027f90


	//   ....[136]....
        /*0cc0*/ 	.word	0x00028010


	//   ....[137]....
        /*0cc4*/ 	.word	0x00028090


	//   ....[138]....
        /*0cc8*/ 	.word	0x00028110


	//   ....[139]....
        /*0ccc*/ 	.word	0x000281a0


	//   ....[140]....
        /*0cd0*/ 	.word	0x00028220


	//   ....[141]....
        /*0cd4*/ 	.word	0x000282c0


	//   ....[142]....
        /*0cd8*/ 	.word	0x00028350


	//   ....[143]....
        /*0cdc*/ 	.word	0x00028480


	//----- nvinfo : EIATTR_REG_RECONFIG
	.align		4
.L_183:
        /*0ce0*/ 	.byte	0x01, 0x54
	.zero		2


	//----- nvinfo : EIATTR_SYSCALL_OFFSETS
	.align		4
        /*0ce4*/ 	.byte	0x04, 0x46
        /*0ce6*/ 	.short	(.L_185 - .L_184)


	//   ....[0]....
.L_184:
        /*0ce8*/ 	.word	0x00001c50


	//   ....[1]....
        /*0cec*/ 	.word	0x00001da0


	//   ....[2]....
        /*0cf0*/ 	.word	0x0000ae20


	//   ....[3]....
        /*0cf4*/ 	.word	0x0000b1a0


	//   ....[4]....
        /*0cf8*/ 	.word	0x00020d00


	//   ....[5]....
        /*0cfc*/ 	.word	0x00020e60


	//   ....[6]....
        /*0d00*/ 	.word	0x00020f60


	//   ....[7]....
        /*0d04*/ 	.word	0x00021980


	//----- nvinfo : EIATTR_MBARRIER_INSTR_OFFSETS
	.align		4
.L_185:
        /*0d08*/ 	.byte	0x04, 0x39
        /*0d0a*/ 	.short	(.L_187 - .L_186)


	//   ....[0]....
.L_186:
        /*0d0c*/ 	.word	0x000002d0
        /*0d10*/ 	.word	0x000000ff
        /*0d14*/ 	.word	0x00036800
        /*0d18*/ 	.short	0x0100
        /*0d1a*/ 	.byte	0x08
	.zero		1


	//   ....[1]....
        /*0d1c*/ 	.word	0x000002e0
        /*0d20*/ 	.word	0x000000ff
        /*0d24*/ 	.word	0x00036820
        /*0d28*/ 	.short	0x0100
        /*0d2a*/ 	.byte	0x08
	.zero		1


	//   ....[2]....
        /*0d2c*/ 	.word	0x000003d0
        /*0d30*/ 	.word	0x000000ff
        /*0d34*/ 	.word	0x00036830
        /*0d38*/ 	.short	0x0100
        /*0d3a*/ 	.byte	0x08
	.zero		1


	//   ....[3]....
        /*0d3c*/ 	.word	0x000003e0
        /*0d40*/ 	.word	0x000000ff
        /*0d44*/ 	.word	0x00036840
        /*0d48*/ 	.short	0x0100
        /*0d4a*/ 	.byte	0x08
	.zero		1


	//   ....[4]....
        /*0d4c*/ 	.word	0x000003f0
        /*0d50*/ 	.word	0x000000ff
        /*0d54*/ 	.word	0x00036838
        /*0d58*/ 	.short	0x0100
        /*0d5a*/ 	.byte	0x08
	.zero		1


	//   ....[5]....
        /*0d5c*/ 	.word	0x00000400
        /*0d60*/ 	.word	0x000000ff
        /*0d64*/ 	.word	0x00036848
        /*0d68*/ 	.short	0x0100
        /*0d6a*/ 	.byte	0x08
	.zero		1


	//   ....[6]....
        /*0d6c*/ 	.word	0x00000530
        /*0d70*/ 	.word	0x000000ff
        /*0d74*/ 	.word	0x00036850
        /*0d78*/ 	.short	0x0100
        /*0d7a*/ 	.byte	0x08
	.zero		1


	//   ....[7]....
        /*0d7c*/ 	.word	0x00000540
        /*0d80*/ 	.word	0x000000ff
        /*0d84*/ 	.word	0x00036860
        /*0d88*/ 	.short	0x0100
        /*0d8a*/ 	.byte	0x08
	.zero		1


	//   ....[8]....
        /*0d8c*/ 	.word	0x00000550
        /*0d90*/ 	.word	0x000000ff
        /*0d94*/ 	.word	0x00036858
        /*0d98*/ 	.short	0x0100
        /*0d9a*/ 	.byte	0x08
	.zero		1


	//   ....[9]....
        /*0d9c*/ 	.word	0x00000560
        /*0da0*/ 	.word	0x000000ff
        /*0da4*/ 	.word	0x00036868
        /*0da8*/ 	.short	0x0100
        /*0daa*/ 	.byte	0x08
	.zero		1


	//   ....[10]....
        /*0dac*/ 	.word	0x00000650
        /*0db0*/ 	.word	0x000000ff
        /*0db4*/ 	.word	0x00036870
        /*0db8*/ 	.short	0x0100
        /*0dba*/ 	.byte	0x06
	.zero		1


	//   ....[11]....
        /*0dbc*/ 	.word	0x00000660
        /*0dc0*/ 	.word	0x000000ff
        /*0dc4*/ 	.word	0x00036880
        /*0dc8*/ 	.short	0x0100
        /*0dca*/ 	.byte	0x06
	.zero		1


	//   ....[12]....
        /*0dcc*/ 	.word	0x00000670
        /*0dd0*/ 	.word	0x000000ff
        /*0dd4*/ 	.word	0x00036878
        /*0dd8*/ 	.short	0x0100
        /*0dda*/ 	.byte	0x06
	.zero		1


	//   ....[13]....
        /*0ddc*/ 	.word	0x00000680
        /*0de0*/ 	.word	0x000000ff
        /*0de4*/ 	.word	0x00036888
        /*0de8*/ 	.short	0x0100
        /*0dea*/ 	.byte	0x06
	.zero		1


	//   ....[14]....
        /*0dec*/ 	.word	0x000007b0
        /*0df0*/ 	.word	0x000000ff
        /*0df4*/ 	.word	0x00036890
        /*0df8*/ 	.short	0x0100
        /*0dfa*/ 	.byte	0x08
	.zero		1


	//   ....[15]....
        /*0dfc*/ 	.word	0x000007c0
        /*0e00*/ 	.word	0x000000ff
        /*0e04*/ 	.word	0x000368a0
        /*0e08*/ 	.short	0x0100
        /*0e0a*/ 	.byte	0x08
	.zero		1


	//   ....[16]....
        /*0e0c*/ 	.word	0x000007d0
        /*0e10*/ 	.word	0x000000ff
        /*0e14*/ 	.word	0x00036898
        /*0e18*/ 	.short	0x0100
        /*0e1a*/ 	.byte	0x08
	.zero		1


	//   ....[17]....
        /*0e1c*/ 	.word	0x000007e0
        /*0e20*/ 	.word	0x000000ff
        /*0e24*/ 	.word	0x000368a8
        /*0e28*/ 	.short	0x0100
        /*0e2a*/ 	.byte	0x08
	.zero		1


	//   ....[18]....
        /*0e2c*/ 	.word	0x00000910
        /*0e30*/ 	.word	0x000000ff
        /*0e34*/ 	.word	0x000368b0
        /*0e38*/ 	.short	0x0100
        /*0e3a*/ 	.byte	0x08
	.zero		1


	//   ....[19]....
        /*0e3c*/ 	.word	0x00000920
        /*0e40*/ 	.word	0x000000ff
        /*0e44*/ 	.word	0x000368c0
        /*0e48*/ 	.short	0x0100
        /*0e4a*/ 	.byte	0x08
	.zero		1


	//   ....[20]....
        /*0e4c*/ 	.word	0x00000930
        /*0e50*/ 	.word	0x000000ff
        /*0e54*/ 	.word	0x000368b8
        /*0e58*/ 	.short	0x0100
        /*0e5a*/ 	.byte	0x08
	.zero		1


	//   ....[21]....
        /*0e5c*/ 	.word	0x00000940
        /*0e60*/ 	.word	0x000000ff
        /*0e64*/ 	.word	0x000368c8
        /*0e68*/ 	.short	0x0100
        /*0e6a*/ 	.byte	0x08
	.zero		1


	//   ....[22]....
        /*0e6c*/ 	.word	0x00003930
        /*0e70*/ 	.word	0x0000002b
        /*0e74*/ 	.word	0x00036890
        /*0e78*/ 	.short	0x010a
        /*0e7a*/ 	.byte	0x3f
	.zero		1


	//   ....[23]....
        /*0e7c*/ 	.word	0x00006ca0
        /*0e80*/ 	.word	0x0000002b
        /*0e84*/ 	.word	0x00036890
        /*0e88*/ 	.short	0x010a
        /*0e8a*/ 	.byte	0x3f
	.zero		1


	//   ....[24]....
        /*0e8c*/ 	.word	0x00009d70
        /*0e90*/ 	.word	0x0000002b
        /*0e94*/ 	.word	0x00036890
        /*0e98*/ 	.short	0x010a
        /*0e9a*/ 	.byte	0x3f
	.zero		1


	//   ....[25]....
        /*0e9c*/ 	.word	0x0000a140
        /*0ea0*/ 	.word	0x0000002c
        /*0ea4*/ 	.word	0x00000000
        /*0ea8*/ 	.short	0x0101
        /*0eaa*/ 	.byte	0x3f
	.zero		1


	//   ....[26]....
        /*0eac*/ 	.word	0x0000a180
        /*0eb0*/ 	.word	0x0000002b
        /*0eb4*/ 	.word	0x000368b0
        /*0eb8*/ 	.short	0x010a
        /*0eba*/ 	.byte	0x3f
	.zero		1


	//   ....[27]....
        /*0ebc*/ 	.word	0x0000a7f0
        /*0ec0*/ 	.word	0x0000002b
        /*0ec4*/ 	.word	0x00000000
        /*0ec8*/ 	.short	0x0101
        /*0eca*/ 	.byte	0x3f
	.zero		1


	//   ....[28]....
        /*0ecc*/ 	.word	0x0000aea0
        /*0ed0*/ 	.word	0x00000010
        /*0ed4*/ 	.word	0x00036800
        /*0ed8*/ 	.short	0x010a
        /*0eda*/ 	.byte	0x3f
	.zero		1


	//   ....[29]....
        /*0edc*/ 	.word	0x0000aef0
        /*0ee0*/ 	.word	0x00000010
        /*0ee4*/ 	.word	0x00036800
        /*0ee8*/ 	.short	0x010a
        /*0eea*/ 	.byte	0x3f
	.zero		1


	//   ....[30]....
        /*0eec*/ 	.word	0x0000b9a0
        /*0ef0*/ 	.word	0x00000010
        /*0ef4*/ 	.word	0x00036800
        /*0ef8*/ 	.short	0x010a
        /*0efa*/ 	.byte	0x3f
	.zero		1


	//   ....[31]....
        /*0efc*/ 	.word	0x0000e260
        /*0f00*/ 	.word	0x00000010
        /*0f04*/ 	.word	0x00036800
        /*0f08*/ 	.short	0x010a
        /*0f0a*/ 	.byte	0x3f
	.zero		1


	//   ....[32]....
        /*0f0c*/ 	.word	0x000109d0
        /*0f10*/ 	.word	0x00000003
        /*0f14*/ 	.word	0x00036830
        /*0f18*/ 	.short	0x010a
        /*0f1a*/ 	.byte	0x3f
	.zero		1


	//   ....[33]....
        /*0f1c*/ 	.word	0x00010a50
        /*0f20*/ 	.word	0x00000003
        /*0f24*/ 	.word	0x00036830
        /*0f28*/ 	.short	0x010a
        /*0f2a*/ 	.byte	0x3f
	.zero		1


	//   ....[34]....
        /*0f2c*/ 	.word	0x00014d50
        /*0f30*/ 	.word	0x00000003
        /*0f34*/ 	.word	0x00000000
        /*0f38*/ 	.short	0x0101
        /*0f3a*/ 	.byte	0x3f
	.zero		1


	//   ....[35]....
        /*0f3c*/ 	.word	0x00015dc0
        /*0f40*/ 	.word	0x0000000b
        /*0f44*/ 	.word	0x00036830
        /*0f48*/ 	.short	0x010a
        /*0f4a*/ 	.byte	0x3f
	.zero		1


	//   ....[36]....
        /*0f4c*/ 	.word	0x00015e40
        /*0f50*/ 	.word	0x0000000b
        /*0f54*/ 	.word	0x00036830
        /*0f58*/ 	.short	0x010a
        /*0f5a*/ 	.byte	0x3f
	.zero		1


	//   ....[37]....
        /*0f5c*/ 	.word	0x000194b0
        /*0f60*/ 	.word	0x00000009
        /*0f64*/ 	.word	0x00036850
        /*0f68*/ 	.short	0x010a
        /*0f6a*/ 	.byte	0x3f
	.zero		1


	//   ....[38]....
        /*0f6c*/ 	.word	0x00019500
        /*0f70*/ 	.word	0x00000009
        /*0f74*/ 	.word	0x00036850
        /*0f78*/ 	.short	0x010a
        /*0f7a*/ 	.byte	0x3f
	.zero		1


	//   ....[39]....
        /*0f7c*/ 	.word	0x0001a7f0
        /*0f80*/ 	.word	0x0000000d
        /*0f84*/ 	.word	0x00000000
        /*0f88*/ 	.short	0x0101
        /*0f8a*/ 	.byte	0x3f
	.zero		1


	//   ....[40]....
        /*0f8c*/ 	.word	0x0001a830
        /*0f90*/ 	.word	0x00000009
        /*0f94*/ 	.word	0x00000000
        /*0f98*/ 	.short	0x0101
        /*0f9a*/ 	.byte	0x3f
	.zero		1


	//   ....[41]....
        /*0f9c*/ 	.word	0x0001b090
        /*0fa0*/ 	.word	0x00000006
        /*0fa4*/ 	.word	0x00036850
        /*0fa8*/ 	.short	0x010a
        /*0faa*/ 	.byte	0x3f
	.zero		1


	//   ....[42]....
        /*0fac*/ 	.word	0x0001b130
        /*0fb0*/ 	.word	0x00000006
        /*0fb4*/ 	.word	0x00036850
        /*0fb8*/ 	.short	0x010a
        /*0fba*/ 	.byte	0x3f
	.zero		1


	//   ....[43]....
        /*0fbc*/ 	.word	0x0001b680
        /*0fc0*/ 	.word	0x0000000c
        /*0fc4*/ 	.word	0x00000000
        /*0fc8*/ 	.short	0x0101
        /*0fca*/ 	.byte	0x3f
	.zero		1


	//   ....[44]....
        /*0fcc*/ 	.word	0x0001d210
        /*0fd0*/ 	.word	0x00000000
        /*0fd4*/ 	.word	0x00000000
        /*0fd8*/ 	.short	0x0101
        /*0fda*/ 	.byte	0x3f
	.zero		1


	//   ....[45]....
        /*0fdc*/ 	.word	0x0001f660
        /*0fe0*/ 	.word	0x00000004
        /*0fe4*/ 	.word	0x00036820
        /*0fe8*/ 	.short	0x010a
        /*0fea*/ 	.byte	0x3f
	.zero		1


	//   ....[46]....
        /*0fec*/ 	.word	0x0001f740
        /*0ff0*/ 	.word	0x00000004
        /*0ff4*/ 	.word	0x000368a0
        /*0ff8*/ 	.short	0x010a
        /*0ffa*/ 	.byte	0x3f
	.zero		1


	//   ....[47]....
        /*0ffc*/ 	.word	0x0001fb90
        /*1000*/ 	.word	0x00000004
        /*1004*/ 	.word	0x000368c0
        /*1008*/ 	.short	0x010a
        /*100a*/ 	.byte	0x3f
	.zero		1


	//   ....[48]....
        /*100c*/ 	.word	0x00020130
        /*1010*/ 	.word	0x00000006
        /*1014*/ 	.word	0x000368a0
        /*1018*/ 	.short	0x010a
        /*101a*/ 	.byte	0x3f
	.zero		1


	//   ....[49]....
        /*101c*/ 	.word	0x00020570
        /*1020*/ 	.word	0x00000006
        /*1024*/ 	.word	0x000368c0
        /*1028*/ 	.short	0x010a
        /*102a*/ 	.byte	0x3f
	.zero		1


	//   ....[50]....
        /*102c*/ 	.word	0x000213b0
        /*1030*/ 	.word	0x00000000
        /*1034*/ 	.word	0x00036840
        /*1038*/ 	.short	0x010a
        /*103a*/ 	.byte	0x3f
	.zero		1


	//   ....[51]....
        /*103c*/ 	.word	0x00022400
        /*1040*/ 	.word	0x0000000a
        /*1044*/ 	.word	0x00036800
        /*1048*/ 	.short	0x0107
        /*104a*/ 	.byte	0x3f
	.zero		1


	//   ....[52]....
        /*104c*/ 	.word	0x00022510
        /*1050*/ 	.word	0x00000002
        /*1054*/ 	.word	0x00036800
        /*1058*/ 	.short	0x0101
        /*105a*/ 	.byte	0x3f
	.zero		1


	//   ....[53]....
        /*105c*/ 	.word	0x00022530
        /*1060*/ 	.word	0x00000002
        /*1064*/ 	.word	0x00036820
        /*1068*/ 	.short	0x010a
        /*106a*/ 	.byte	0x3f
	.zero		1


	//   ....[54]....
        /*106c*/ 	.word	0x000228b0
        /*1070*/ 	.word	0x00000003
        /*1074*/ 	.word	0x00036840
        /*1078*/ 	.short	0x010a
        /*107a*/ 	.byte	0x3f
	.zero		1


	//   ....[55]....
        /*107c*/ 	.word	0x00022d70
        /*1080*/ 	.word	0x00000003
        /*1084*/ 	.word	0x00000060
        /*1088*/ 	.short	0x010a
        /*108a*/ 	.byte	0x3f
	.zero		1


	//   ....[56]....
        /*108c*/ 	.word	0x00023560
        /*1090*/ 	.word	0x00000003
        /*1094*/ 	.word	0x00036840
        /*1098*/ 	.short	0x010a
        /*109a*/ 	.byte	0x3f
	.zero		1


	//   ....[57]....
        /*109c*/ 	.word	0x00023a20
        /*10a0*/ 	.word	0x00000002
        /*10a4*/ 	.word	0x00000060
        /*10a8*/ 	.short	0x010a
        /*10aa*/ 	.byte	0x3f
	.zero		1


	//   ....[58]....
        /*10ac*/ 	.word	0x00024140
        /*10b0*/ 	.word	0x00000002
        /*10b4*/ 	.word	0x00036840
        /*10b8*/ 	.short	0x010a
        /*10ba*/ 	.byte	0x3f
	.zero		1


	//   ....[59]....
        /*10bc*/ 	.word	0x00024600
        /*10c0*/ 	.word	0x00000002
        /*10c4*/ 	.word	0x00000060
        /*10c8*/ 	.short	0x010a
        /*10ca*/ 	.byte	0x3f
	.zero		1


	//   ....[60]....
        /*10cc*/ 	.word	0x00024cb0
        /*10d0*/ 	.word	0x00000002
        /*10d4*/ 	.word	0x00036860
        /*10d8*/ 	.short	0x010a
        /*10da*/ 	.byte	0x3f
	.zero		1


	//   ....[61]....
        /*10dc*/ 	.word	0x00025c90
        /*10e0*/ 	.word	0x00000000
        /*10e4*/ 	.word	0x00036820
        /*10e8*/ 	.short	0x010a
        /*10ea*/ 	.byte	0x3f
	.zero		1


	//   ....[62]....
        /*10ec*/ 	.word	0x00025e60
        /*10f0*/ 	.word	0x00000006
        /*10f4*/ 	.word	0x00000000
        /*10f8*/ 	.short	0x010a
        /*10fa*/ 	.byte	0x3f
	.zero		1


	//   ....[63]....
        /*10fc*/ 	.word	0x00025ed0
        /*1100*/ 	.word	0x00000007
        /*1104*/ 	.word	0x00000000
        /*1108*/ 	.short	0x010a
        /*110a*/ 	.byte	0x3f
	.zero		1


	//   ....[64]....
        /*110c*/ 	.word	0x00025f40
        /*1110*/ 	.word	0x00000004
        /*1114*/ 	.word	0x00000000
        /*1118*/ 	.short	0x010a
        /*111a*/ 	.byte	0x3f
	.zero		1


	//   ....[65]....
        /*111c*/ 	.word	0x00025f70
        /*1120*/ 	.word	0x00000003
        /*1124*/ 	.word	0x00000000
        /*1128*/ 	.short	0x010a
        /*112a*/ 	.byte	0x3f
	.zero		1


	//   ....[66]....
        /*112c*/ 	.word	0x00025fd0
        /*1130*/ 	.word	0x0000002b
        /*1134*/ 	.word	0x00036890
        /*1138*/ 	.short	0x010a
        /*113a*/ 	.byte	0x3f
	.zero		1


	//   ....[67]....
        /*113c*/ 	.word	0x00026020
        /*1140*/ 	.word	0x0000002b
        /*1144*/ 	.word	0x00036890
        /*1148*/ 	.short	0x010a
        /*114a*/ 	.byte	0x3f
	.zero		1


	//   ....[68]....
        /*114c*/ 	.word	0x00026070
        /*1150*/ 	.word	0x0000002b
        /*1154*/ 	.word	0x00036890
        /*1158*/ 	.short	0x010a
        /*115a*/ 	.byte	0x3f
	.zero		1


	//   ....[69]....
        /*115c*/ 	.word	0x000260c0
        /*1160*/ 	.word	0x0000002b
        /*1164*/ 	.word	0x000368b0
        /*1168*/ 	.short	0x010a
        /*116a*/ 	.byte	0x3f
	.zero		1


	//   ....[70]....
        /*116c*/ 	.word	0x000262d0
        /*1170*/ 	.word	0x00000010
        /*1174*/ 	.word	0x00036800
        /*1178*/ 	.short	0x010a
        /*117a*/ 	.byte	0x3f
	.zero		1


	//   ....[71]....
        /*117c*/ 	.word	0x00026500
        /*1180*/ 	.word	0x00000010
        /*1184*/ 	.word	0x00036800
        /*1188*/ 	.short	0x010a
        /*118a*/ 	.byte	0x3f
	.zero		1


	//   ....[72]....
        /*118c*/ 	.word	0x00026550
        /*1190*/ 	.word	0x00000003
        /*1194*/ 	.word	0x00036830
        /*1198*/ 	.short	0x010a
        /*119a*/ 	.byte	0x3f
	.zero		1


	//   ....[73]....
        /*119c*/ 	.word	0x000265a0
        /*11a0*/ 	.word	0x0000000b
        /*11a4*/ 	.word	0x00036830
        /*11a8*/ 	.short	0x010a
        /*11aa*/ 	.byte	0x3f
	.zero		1


	//   ....[74]....
        /*11ac*/ 	.word	0x000265f0
        /*11b0*/ 	.word	0x00000009
        /*11b4*/ 	.word	0x00036850
        /*11b8*/ 	.short	0x010a
        /*11ba*/ 	.byte	0x3f
	.zero		1


	//   ....[75]....
        /*11bc*/ 	.word	0x00026640
        /*11c0*/ 	.word	0x00000006
        /*11c4*/ 	.word	0x00036850
        /*11c8*/ 	.short	0x010a
        /*11ca*/ 	.byte	0x3f
	.zero		1


	//   ....[76]....
        /*11cc*/ 	.word	0x000267f0
        /*11d0*/ 	.word	0x00000003
        /*11d4*/ 	.word	0x00036820
        /*11d8*/ 	.short	0x010a
        /*11da*/ 	.byte	0x3f
	.zero		1


	//   ....[77]....
        /*11dc*/ 	.word	0x00026840
        /*11e0*/ 	.word	0x00000004
        /*11e4*/ 	.word	0x000368a0
        /*11e8*/ 	.short	0x010a
        /*11ea*/ 	.byte	0x3f
	.zero		1


	//   ....[78]....
        /*11ec*/ 	.word	0x00026890
        /*11f0*/ 	.word	0x00000004
        /*11f4*/ 	.word	0x000368c0
        /*11f8*/ 	.short	0x010a
        /*11fa*/ 	.byte	0x3f
	.zero		1


	//   ....[79]....
        /*11fc*/ 	.word	0x000268e0
        /*1200*/ 	.word	0x00000006
        /*1204*/ 	.word	0x000368a0
        /*1208*/ 	.short	0x010a
        /*120a*/ 	.byte	0x3f
	.zero		1


	//   ....[80]....
        /*120c*/ 	.word	0x00026930
        /*1210*/ 	.word	0x00000006
        /*1214*/ 	.word	0x000368c0
        /*1218*/ 	.short	0x010a
        /*121a*/ 	.byte	0x3f
	.zero		1


	//   ....[81]....
        /*121c*/ 	.word	0x00026ad0
        /*1220*/ 	.word	0x00000000
        /*1224*/ 	.word	0x00036840
        /*1228*/ 	.short	0x010a
        /*122a*/ 	.byte	0x3f
	.zero		1


	//   ....[82]....
        /*122c*/ 	.word	0x00027710
        /*1230*/ 	.word	0x00000002
        /*1234*/ 	.word	0x00036820
        /*1238*/ 	.short	0x010a
        /*123a*/ 	.byte	0x3f
	.zero		1


	//   ....[83]....
        /*123c*/ 	.word	0x00027760
        /*1240*/ 	.word	0x00000003
        /*1244*/ 	.word	0x00036840
        /*1248*/ 	.short	0x010a
        /*124a*/ 	.byte	0x3f
	.zero		1


	//   ....[84]....
        /*124c*/ 	.word	0x000277b0
        /*1250*/ 	.word	0x00000003
        /*1254*/ 	.word	0x00000060
        /*1258*/ 	.short	0x010a
        /*125a*/ 	.byte	0x3f
	.zero		1


	//   ....[85]....
        /*125c*/ 	.word	0x00027800
        /*1260*/ 	.word	0x00000003
        /*1264*/ 	.word	0x00036840
        /*1268*/ 	.short	0x010a
        /*126a*/ 	.byte	0x3f
	.zero		1


	//   ....[86]....
        /*126c*/ 	.word	0x00027850
        /*1270*/ 	.word	0x00000002
        /*1274*/ 	.word	0x00000060
        /*1278*/ 	.short	0x010a
        /*127a*/ 	.byte	0x3f
	.zero		1


	//   ....[87]....
        /*127c*/ 	.word	0x000278a0
        /*1280*/ 	.word	0x00000002
        /*1284*/ 	.word	0x00036840
        /*1288*/ 	.short	0x010a
        /*128a*/ 	.byte	0x3f
	.zero		1


	//   ....[88]....
        /*128c*/ 	.word	0x000278f0
        /*1290*/ 	.word	0x00000002
        /*1294*/ 	.word	0x00000060
        /*1298*/ 	.short	0x010a
        /*129a*/ 	.byte	0x3f
	.zero		1


	//   ....[89]....
        /*129c*/ 	.word	0x00027940
        /*12a0*/ 	.word	0x00000002
        /*12a4*/ 	.word	0x00036860
        /*12a8*/ 	.short	0x010a
        /*12aa*/ 	.byte	0x3f
	.zero		1


	//   ....[90]....
        /*12ac*/ 	.word	0x000283a0
        /*12b0*/ 	.word	0x00000000
        /*12b4*/ 	.word	0x00036820
        /*12b8*/ 	.short	0x010a
        /*12ba*/ 	.byte	0x3f
	.zero		1


	//   ....[91]....
        /*12bc*/ 	.word	0x00028540
        /*12c0*/ 	.word	0x00000006
        /*12c4*/ 	.word	0x00000000
        /*12c8*/ 	.short	0x010a
        /*12ca*/ 	.byte	0x3f
	.zero		1


	//   ....[92]....
        /*12cc*/ 	.word	0x00028590
        /*12d0*/ 	.word	0x00000007
        /*12d4*/ 	.word	0x00000000
        /*12d8*/ 	.short	0x010a
        /*12da*/ 	.byte	0x3f
	.zero		1


	//   ....[93]....
        /*12dc*/ 	.word	0x000285e0
        /*12e0*/ 	.word	0x00000004
        /*12e4*/ 	.word	0x00000000
        /*12e8*/ 	.short	0x010a
        /*12ea*/ 	.byte	0x3f
	.zero		1


	//----- nvinfo : EIATTR_NUM_MBARRIERS
	.align		4
.L_187:
        /*12ec*/ 	.byte	0x03, 0x38
        /*12ee*/ 	.short	0x0016


	//----- nvinfo : EIATTR_EXIT_INSTR_OFFSETS
	.align		4
        /*12f0*/ 	.byte	0x04, 0x1c
        /*12f2*/ 	.short	(.L_189 - .L_188)


	//   ....[0]....
.L_188:
        /*12f4*/ 	.word	0x00025fc0


	//----- nvinfo : EIATTR_MAX_THREADS
	.align		4
.L_189:
        /*12f8*/ 	.byte	0x04, 0x05
        /*12fa*/ 	.short	(.L_191 - .L_190)
.L_190:
        /*12fc*/ 	.word	0x00000180
        /*1300*/ 	.word	0x00000001
        /*1304*/ 	.word	0x00000001


	//----- nvinfo : EIATTR_CRS_STACK_SIZE
	.align		4
.L_191:
        /*1308*/ 	.byte	0x04, 0x1e
        /*130a*/ 	.short	(.L_193 - .L_192)
.L_192:
        /*130c*/ 	.word	0x00000000


	//----- nvinfo : EIATTR_CBANK_PARAM_SIZE
	.align		4
.L_193:
        /*1310*/ 	.byte	0x03, 0x19
        /*1312*/ 	.short	0x0af0


	//----- nvinfo : EIATTR_PARAM_CBANK
	.align		4
        /*1314*/ 	.byte	0x04, 0x0a
        /*1316*/ 	.short	(.L_195 - .L_194)
	.align		4
.L_194:
        /*1318*/ 	.word	index@(.nv.constant0._ZN7cutlass13device_kernelIN5flash11enable_sm90INS1_16FlashAttnFwdSm90INS1_25CollectiveMainloopFwdSm90ILi2EN4cute5tupleIJNS5_1CILi1EEES8_S8_EEENS6_IJNS7_ILi128EEENS7_ILi112EEENS7_ILi192EEEEEELi192ENS_6half_tEfNS_4arch4Sm90ELb0ELb0ELb0ELb1ELb0ELb1ELb0ELb1ELb1ELb1ELb0ELb0EEENS1_21CollectiveEpilogueFwdINS6_IJSA_SC_SB_EEES9_SE_SG_Li256ELb1ELb1ELb0ELb0EEENS1_36VarlenDynamicPersistentTileSchedulerILi128ELi112ELi256ELi128ELb0ELb1ELb1ELb0ELb1ELb1EEEEEEEEEvNT_6ParamsE)
        /*131c*/ 	.short	0x0210
        /*131e*/ 	.short	0x0af0


	//----- nvinfo : EIATTR_SW_WAR
	.align		4
.L_195:
        /*1320*/ 	.byte	0x04, 0x36
        /*1322*/ 	.short	(.L_197 - .L_196)
.L_196:
        /*1324*/ 	.word	0x00000008
.L_197:


//--------------------- .nv.info._ZN7cutlass13device_kernelIN5flash11enable_sm90INS1_16FlashAttnFwdSm90INS1_25CollectiveMainloopFwdSm90ILi2EN4cute5tupleIJNS5_1CILi1EEES8_S8_EEENS6_IJNS7_ILi128EEENS7_ILi96EEENS7_ILi192EEEEEELi192ENS_6half_tEfNS_4arch4Sm90ELb0ELb1ELb0ELb0ELb0ELb0ELb0ELb1ELb1ELb1ELb0ELb0EEENS1_21CollectiveEpilogueFwdINS6_IJSA_SC_SB_EEES9_SE_SG_Li256ELb0ELb1ELb0ELb0EEENS1_30DynamicPersistentTileSchedulerILi256ELi128ELb0ELb1ELb1EEEEEEEEEvNT_6ParamsE --------------------------
	.section	.nv.info._ZN7cutlass13device_kernelIN5flash11enable_sm90INS1_16FlashAttnFwdSm90INS1_25CollectiveMainloopFwdSm90ILi2EN4cute5tupleIJNS5_1CILi1EEES8_S8_EEENS6_IJNS7_ILi128EEENS7_ILi96EEENS7_ILi192EEEEEELi192ENS_6half_tEfNS_4arch4Sm90ELb0ELb1ELb0ELb0ELb0ELb0ELb0ELb1ELb1ELb1ELb0ELb0EEENS1_21CollectiveEpilogueFwdINS6_IJSA_SC_SB_EEES9_SE_SG_Li256ELb0ELb1ELb0ELb0EEENS1_30DynamicPersistentTileSchedulerILi256ELi128ELb0ELb1ELb1EEEEEEEEEvNT_6ParamsE,"",@"SHT_CUDA_INFO"
	.sectionflags	@""
	.align	4


	//----- nvinfo : EIATTR_CUDA_API_VERSION
	.align		4
        /*0000*/ 	.byte	0x04, 0x37
        /*0002*/ 	.short	(.L_199 - .L_198)
.L_198:
        /*0004*/ 	.word	0x00000082


	//----- nvinfo : EIATTR_KPARAM_INFO
	.align		4
.L_199:
        /*0008*/ 	.byte	0x04, 0x17
        /*000a*/ 	.short	(.L_201 - .L_200)
.L_200:
        /*000c*/ 	.word	0x00000000
        /*0010*/ 	.short	0x0000
        /*0012*/ 	.short	0x0070
        /*0014*/ 	.byte	0x00, 0xf0, 0x01, 0x2a


	//----- nvinfo : EIATTR_SPARSE_MMA_MASK
	.align		4
.L_201:
        /*0018*/ 	.byte	0x03, 0x50
        /*001a*/ 	.short	0x0000


	//----- nvinfo : EIATTR_MAXREG_COUNT
	.align		4
        /*001c*/ 	.byte	0x03, 0x1b
        /*001e*/ 	.short	0x00a8


	//----- nvinfo : EIATTR_NUM_BARRIERS
	.align		4
        /*0020*/ 	.byte	0x02, 0x4c
        /*0022*/ 	.byte	0x09
	.zero		1


	//----- nvinfo : EIATTR_EXTERNS
	.align		4
        /*0024*/ 	.byte	0x04, 0x0f
        /*0026*/ 	.short	(.L_203 - .L_202)


	//   ....[0]....
	.align		4
.L_202:
        /*0028*/ 	.word	index@(__assertfail)


	//----- nvinfo : EIATTR_ANNOTATIONS
	.align		4
.L_203:
        /*002c*/ 	.byte	0x04, 0x55
        /*002e*/ 	.short	(.L_205 - .L_204)


	//   ....[0]....
.L_204:
        /* <DEDUP_REMOVED lines=28> */


	//----- nvinfo : EIATTR_MERCURY_ISA_VERSION
	.align		4
.L_205:
        /*01d8*/ 	.byte	0x03, 0x5f
        /*01da*/ 	.short	0x0101


	//----- nvinfo : EIATTR_INT_WARP_WIDE_INSTR_OFFSETS
	.align		4
        /*01dc*/ 	.byte	0x04, 0x31
        /*01de*/ 	.short	(.L_207 - .L_206)


	//   ....[0]....
.L_206:
        /*01e0*/ 	.word	0x00000130


	//   ....[1]....
        /*01e4*/ 	.word	0x00000170


	//   ....[2]....
        /*01e8*/ 	.word	0x000001e0


	//   ....[3]....
        /*01ec*/ 	.word	0x000109b0


	//   ....[4]....
        /*01f0*/ 	.word	0x00010a50


	//   ....[5]....
        /*01f4*/ 	.word	0x000145f0


	//   ....[6]....
        /*01f8*/ 	.word	0x00014690


	//----- nvinfo : EIATTR_COOP_GROUP_MASK_REGIDS
	.align		4
.L_207:
        /*01fc*/ 	.byte	0x04, 0x29
        /*01fe*/ 	.short	(.L_209 - .L_208)


	//   ....[0]....
.L_208:
        /*0200*/ 	.word	0xffffffff


	//   ....[1]....
        /*0204*/ 	.word	0xffffffff


	//   ....[2]....
        /*0208*/ 	.word	0xffffffff


	//   ....[3]....
        /*020c*/ 	.word	0xffffffff


	//   ....[4]....
        /*0210*/ 	.word	0xffffffff


	//   ....[5]....
        /*0214*/ 	.word	0xffffffff


	//   ....[6]....
        /*0218*/ 	.word	0xffffffff


	//   ....[7]....
        /*021c*/ 	.word	0xffffffff


	//   ....[8]....
        /*0220*/ 	.word	0xffffffff


	//   ....[9]....
        /*0224*/ 	.word	0xffffffff


	//   ....[10]....
        /*0228*/ 	.word	0xffffffff


	//   ....[11]....
        /*022c*/ 	.word	0xffffffff


	//   ....[12]....
        /*0230*/ 	.word	0xffffffff


	//   ....[13]....
        /*0234*/ 	.word	0xffffffff


	//   ....[14]....
        /*0238*/ 	.word	0xffffffff


	//   ....[15]....
        /*023c*/ 	.word	0xffffffff


	//   ....[16]....
        /*0240*/ 	.word	0xffffffff


	//   ....[17]....
        /*0244*/ 	.word	0xffffffff


	//   ....[18]....
        /*0248*/ 	.word	0xffffffff


	//   ....[19]....
        /*024c*/ 	.word	0xffffffff


	//   ....[20]....
        /*0250*/ 	.word	0xffffffff


	//   ....[21]....
        /*0254*/ 	.word	0xffffffff


	//   ....[22]....
        /*0258*/ 	.word	0xffffffff


	//   ....[23]....
        /*025c*/ 	.word	0xffffffff


	//   ....[24]....
        /*0260*/ 	.word	0xffffffff


	//   ....[25]....
        /*0264*/ 	.word	0xffffffff


	//   ....[26]....
        /*0268*/ 	.word	0xffffffff


	//   ....[27]....
        /*026c*/ 	.word	0xffffffff


	//   ....[28]....
        /*0270*/ 	.word	0xffffffff


	//   ....[29]....
        /*0274*/ 	.word	0xffffffff


	//   ....[30]....
        /*0278*/ 	.word	0xffffffff


	//   ....[31]....
        /*027c*/ 	.word	0xffffffff


	//   ....[32]....
        /*0280*/ 	.word	0xffffffff


	//   ....[33]....
        /*0284*/ 	.word	0xffffffff


	//   ....[34]....
        /*0288*/ 	.word	0xffffffff


	//   ....[35]....
        /*028c*/ 	.word	0xffffffff


	//   ....[36]....
        /*0290*/ 	.word	0xffffffff


	//   ....[37]....
        /*0294*/ 	.word	0xffffffff


	//   ....[38]....
        /*0298*/ 	.word	0xffffffff


	//   ....[39]....
        /*029c*/ 	.word	0xffffffff


	//   ....[40]....
        /*02a0*/ 	.word	0xffffffff


	//   ....[41]....
        /*02a4*/ 	.word	0xffffffff


	//   ....[42]....
        /*02a8*/ 	.word	0xffffffff


	//   ....[43]....
        /*02ac*/ 	.word	0xffffffff


	//   ....[44]....
        /*02b0*/ 	.word	0xffffffff


	//   ....[45]....
        /*02b4*/ 	.word	0xffffffff


	//   ....[46]....
        /*02b8*/ 	.word	0xffffffff


	//   ....[47]....
        /*02bc*/ 	.word	0xffffffff


	//   ....[48]....
        /*02c0*/ 	.word	0xffffffff


	//   ....[49]....
        /*02c4*/ 	.word	0xffffffff


	//   ....[50]....
        /*02c8*/ 	.word	0xffffffff


	//   ....[51]....
        /*02cc*/ 	.word	0xffffffff


	//   ....[52]....
        /*02d0*/ 	.word	0xffffffff


	//   ....[53]....
        /*02d4*/ 	.word	0xffffffff


	//   ....[54]....
        /*02d8*/ 	.word	0xffffffff


	//   ....[55]....
        /*02dc*/ 	.word	0xffffffff


	//   ....[56]....
        /*02e0*/ 	.word	0xffffffff


	//   ....[57]....
        /*02e4*/ 	.word	0xffffffff


	//   ....[58]....
        /*02e8*/ 	.word	0xffffffff


	//   ....[59]....
        /*02ec*/ 	.word	0xffffffff


	//   ....[60]....
        /*02f0*/ 	.word	0xffffffff


	//   ....[61]....
        /*02f4*/ 	.word	0xffffffff


	//   ....[62]....
        /*02f8*/ 	.word	0xffffffff


	//   ....[63]....
        /*02fc*/ 	.word	0xffffffff


	//   ....[64]....
        /*0300*/ 	.word	0xffffffff


	//   ....[65]....
        /*0304*/ 	.word	0xffffffff


	//   ....[66]....
        /*0308*/ 	.word	0xffffffff


	//   ....[67]....
        /*030c*/ 	.word	0xffffffff


	//   ....[68]....
        /*0310*/ 	.word	0xffffffff


	//   ....[69]....
        /*0314*/ 	.word	0xffffffff


	//   ....[70]....
        /*0318*/ 	.word	0xffffffff


	//   ....[71]....
        /*031c*/ 	.word	0xffffffff


	//   ....[72]....
        /*0320*/ 	.word	0xffffffff


	//   ....[73]....
        /*0324*/ 	.word	0xffffffff


	//   ....[74]....
        /*0328*/ 	.word	0x0500000f


	//   ....[75]....
        /*032c*/ 	.word	0x0500000f


	//   ....[76]....
        /*0330*/ 	.word	0x0500000f


	//   ....[77]....
        /*0334*/ 	.word	0x0500000f


	//   ....[78]....
        /*0338*/ 	.word	0x0500000f


	//   ....[79]....
        /*033c*/ 	.word	0x0500000f


	//   ....[80]....
        /*0340*/ 	.word	0x0500000f


	//   ....[81]....
        /*0344*/ 	.word	0x0500000f


	//   ....[82]....
        /*0348*/ 	.word	0x0500000f


	//   ....[83]....
        /*034c*/ 	.word	0x0500000f


	//   ....[84]....
        /*0350*/ 	.word	0x0500000f


	//   ....[85]....
        /*0354*/ 	.word	0x0500000f


	//   ....[86]....
        /*0358*/ 	.word	0x0500000f


	//   ....[87]....
        /*035c*/ 	.word	0x0500000f


	//   ....[88]....
        /*0360*/ 	.word	0x0500000f


	//   ....[89]....
        /*0364*/ 	.word	0x0500000f


	//   ....[90]....
        /*0368*/ 	.word	0x0500000f


	//   ....[91]....
        /*036c*/ 	.word	0x0500000f


	//   ....[92]....
        /*0370*/ 	.word	0x0500000f


	//----- nvinfo : EIATTR_COOP_GROUP_INSTR_OFFSETS
	.align		4
.L_209:
        /*0374*/ 	.byte	0x04, 0x28
        /*0376*/ 	.short	(.L_211 - .L_210)


	//   ....[0]....
.L_210:
        /*0378*/ 	.word	0x00000060


	//   ....[1]....
        /*037c*/ 	.word	0x00000140


	//   ....[2]....
        /*0380*/ 	.word	0x00000190


	//   ....[3]....
        /*0384*/ 	.word	0x000003c0


	//   ....[4]....
        /*0388*/ 	.word	0x00000520


	//   ....[5]....
        /*038c*/ 	.word	0x00000640


	//   ....[6]....
        /*0390*/ 	.word	0x000007a0


	//   ....[7]....
        /*0394*/ 	.word	0x00001940


	//   ....[8]....
        /*0398*/ 	.word	0x000021e0


	//   ....[9]....
        /*039c*/ 	.word	0x00002d80


	//   ....[10]....
        /*03a0*/ 	.word	0x000033c0


	//   ....[11]....
        /*03a4*/ 	.word	0x000034e0


	//   ....[12]....
        /*03a8*/ 	.word	0x00003a70


	//   ....[13]....
        /*03ac*/ 	.word	0x00003b60


	//   ....[14]....
        /*03b0*/ 	.word	0x000057d0


	//   ....[15]....
        /*03b4*/ 	.word	0x000059f0


	//   ....[16]....
        /*03b8*/ 	.word	0x00006770


	//   ....[17]....
        /*03bc*/ 	.word	0x00006890


	//   ....[18]....
        /*03c0*/ 	.word	0x00006e40


	//   ....[19]....
        /*03c4*/ 	.word	0x00006e90


	//   ....[20]....
        /*03c8*/ 	.word	0x00008a10


	//   ....[21]....
        /*03cc*/ 	.word	0x00008a30


	//   ....[22]....
        /*03d0*/ 	.word	0x00008d70


	//   ....[23]....
        /*03d4*/ 	.word	0x00008dd0


	//   ....[24]....
        /*03d8*/ 	.word	0x0000a840


	//   ....[25]....
        /*03dc*/ 	.word	0x0000aa80


	//   ....[26]....
        /*03e0*/ 	.word	0x0000b7f0


	//   ....[27]....
        /*03e4*/ 	.word	0x0000ba40


	//   ....[28]....
        /*03e8*/ 	.word	0x0000bf20


	//   ....[29]....
        /*03ec*/ 	.word	0x0000bf90


	//   ....[30]....
        /*03f0*/ 	.word	0x0000cf90


	//   ....[31]....
        /*03f4*/ 	.word	0x0000cfd0


	//   ....[32]....
        /*03f8*/ 	.word	0x0000d0e0


	//   ....[33]....
        /*03fc*/ 	.word	0x0000d0f0


	//   ....[34]....
        /*0400*/ 	.word	0x0000e540


	//   ....[35]....
        /*0404*/ 	.word	0x0000e5b0


	//   ....[36]....
        /*0408*/ 	.word	0x0000e610


	//   ....[37]....
        /*040c*/ 	.word	0x0000e640


	//   ....[38]....
        /*0410*/ 	.word	0x0000edf0


	//   ....[39]....
        /*0414*/ 	.word	0x0000ee20


	//   ....[40]....
        /*0418*/ 	.word	0x0000ef30


	//   ....[41]....
        /*041c*/ 	.word	0x0000ef50


	//   ....[42]....
        /*0420*/ 	.word	0x0000f060


	//   ....[43]....
        /*0424*/ 	.word	0x0000f080


	//   ....[44]....
        /*0428*/ 	.word	0x0000f1a0


	//   ....[45]....
        /*042c*/ 	.word	0x0000f1c0


	//   ....[46]....
        /*0430*/ 	.word	0x0000f930


	//   ....[47]....
        /*0434*/ 	.word	0x0000f950


	//   ....[48]....
        /*0438*/ 	.word	0x0000fa60


	//   ....[49]....
        /*043c*/ 	.word	0x0000fa80


	//   ....[50]....
        /*0440*/ 	.word	0x0000fb90


	//   ....[51]....
        /*0444*/ 	.word	0x0000fbb0


	//   ....[52]....
        /*0448*/ 	.word	0x0000fcd0


	//   ....[53]....
        /*044c*/ 	.word	0x0000fcf0


	//   ....[54]....
        /*0450*/ 	.word	0x0000feb0


	//   ....[55]....
        /*0454*/ 	.word	0x00010ff0


	//   ....[56]....
        /*0458*/ 	.word	0x00011a80


	//   ....[57]....
        /*045c*/ 	.word	0x00011ab0


	//   ....[58]....
        /*0460*/ 	.word	0x00011b80


	//   ....[59]....
        /*0464*/ 	.word	0x00011ba0


	//   ....[60]....
        /*0468*/ 	.word	0x00011c40


	//   ....[61]....
        /*046c*/ 	.word	0x00011c60


	//   ....[62]....
        /*0470*/ 	.word	0x00011d00


	//   ....[63]....
        /*0474*/ 	.word	0x00011d20


	//   ....[64]....
        /*0478*/ 	.word	0x00011dc0


	//   ....[65]....
        /*047c*/ 	.word	0x00011de0


	//   ....[66]....
        /*0480*/ 	.word	0x00011e80


	//   ....[67]....
        /*0484*/ 	.word	0x00011ea0


	//   ....[68]....
        /*0488*/ 	.word	0x00011f40


	//   ....[69]....
        /*048c*/ 	.word	0x00011f60


	//   ....[70]....
        /*0490*/ 	.word	0x00011f70


	//   ....[71]....
        /*0494*/ 	.word	0x00011f80


	//   ....[72]....
        /*0498*/ 	.word	0x00014ce0


	//   ....[73]....
        /*049c*/ 	.word	0x00014ed0


	//   ....[74]....
        /*04a0*/ 	.word	0x00015520


	//   ....[75]....
        /*04a4*/ 	.word	0x000156a0


	//   ....[76]....
        /*04a8*/ 	.word	0x00015700


	//   ....[77]....
        /*04ac*/ 	.word	0x00015860


	//   ....[78]....
        /*04b0*/ 	.word	0x000158b0


	//   ....[79]....
        /*04b4*/ 	.word	0x000159d0


	//   ....[80]....
        /*04b8*/ 	.word	0x00015a40


	//   ....[81]....
        /*04bc*/ 	.word	0x00015b60


	//   ....[82]....
        /*04c0*/ 	.word	0x00015bd0


	//   ....[83]....
        /*04c4*/ 	.word	0x00015cf0


	//   ....[84]....
        /*04c8*/ 	.word	0x00015d60


	//   ....[85]....
        /*04cc*/ 	.word	0x00015e80


	//   ....[86]....
        /*04d0*/ 	.word	0x00015ef0


	//   ....[87]....
        /*04d4*/ 	.word	0x00016010


	//   ....[88]....
        /*04d8*/ 	.word	0x00016080


	//   ....[89]....
        /*04dc*/ 	.word	0x000161a0


	//   ....[90]....
        /*04e0*/ 	.word	0x000161f0


	//   ....[91]....
        /*04e4*/ 	.word	0x00016510


	//   ....[92]....
        /*04e8*/ 	.word	0x00016630


	//----- nvinfo : EIATTR_REG_RECONFIG
	.align		4
.L_211:
        /*04ec*/ 	.byte	0x01, 0x54
	.zero		2


	//----- nvinfo : EIATTR_SYSCALL_OFFSETS
	.align		4
        /*04f0*/ 	.byte	0x04, 0x46
        /*04f2*/ 	.short	(.L_213 - .L_212)


	//   ....[0]....
.L_212:
        /*04f4*/ 	.word	0x00001b20


	//   ....[1]....
        /*04f8*/ 	.word	0x00010bc0


	//   ....[2]....
        /*04fc*/ 	.word	0x00010d10


	//   ....[3]....
        /*0500*/ 	.word	0x00010e00


	//   ....[4]....
        /*0504*/ 	.word	0x00011650


	//----- nvinfo : EIATTR_MBARRIER_INSTR_OFFSETS
	.align		4
.L_213:
        /*0508*/ 	.byte	0x04, 0x39
        /*050a*/ 	.short	(.L_215 - .L_214)


	//   ....[0]....
.L_214:
        /*050c*/ 	.word	0x00000270
        /*0510*/ 	.word	0x000000ff
        /*0514*/ 	.word	0x00030800
        /*0518*/ 	.short	0x0100
        /*051a*/ 	.byte	0x08
	.zero		1


	//   ....[1]....
        /*051c*/ 	.word	0x00000280
        /*0520*/ 	.word	0x000000ff
        /*0524*/ 	.word	0x00030820
        /*0528*/ 	.short	0x0100
        /*052a*/ 	.byte	0x08
	.zero		1


	//   ....[2]....
        /*052c*/ 	.word	0x00000370
        /*0530*/ 	.word	0x000000ff
        /*0534*/ 	.word	0x00030830
        /*0538*/ 	.short	0x0100
        /*053a*/ 	.byte	0x08
	.zero		1


	//   ....[3]....
        /*053c*/ 	.word	0x00000380
        /*0540*/ 	.word	0x000000ff
        /*0544*/ 	.word	0x00030840
        /*0548*/ 	.short	0x0100
        /*054a*/ 	.byte	0x08
	.zero		1


	//   ....[4]....
        /*054c*/ 	.word	0x00000390
        /*0550*/ 	.word	0x000000ff
        /*0554*/ 	.word	0x00030838
        /*0558*/ 	.short	0x0100
        /*055a*/ 	.byte	0x08
	.zero		1


	//   ....[5]....
        /*055c*/ 	.word	0x000003a0
        /*0560*/ 	.word	0x000000ff
        /*0564*/ 	.word	0x00030848
        /*0568*/ 	.short	0x0100
        /*056a*/ 	.byte	0x08
	.zero		1


	//   ....[6]....
        /*056c*/ 	.word	0x000004d0
        /*0570*/ 	.word	0x000000ff
        /*0574*/ 	.word	0x00030850
        /*0578*/ 	.short	0x0100
        /*057a*/ 	.byte	0x08
	.zero		1


	//   ....[7]....
        /*057c*/ 	.word	0x000004e0
        /*0580*/ 	.word	0x000000ff
        /*0584*/ 	.word	0x00030860
        /*0588*/ 	.short	0x0100
        /*058a*/ 	.byte	0x08
	.zero		1


	//   ....[8]....
        /*058c*/ 	.word	0x000004f0
        /*0590*/ 	.word	0x000000ff
        /*0594*/ 	.word	0x00030858
        /*0598*/ 	.short	0x0100
        /*059a*/ 	.byte	0x08
	.zero		1


	//   ....[9]....
        /*059c*/ 	.word	0x00000500
        /*05a0*/ 	.word	0x000000ff
        /*05a4*/ 	.word	0x00030868
        /*05a8*/ 	.short	0x0100
        /*05aa*/ 	.byte	0x08
	.zero		1


	//   ....[10]....
        /*05ac*/ 	.word	0x000005f0
        /*05b0*/ 	.word	0x000000ff
        /*05b4*/ 	.word	0x00030870
        /*05b8*/ 	.short	0x0100
        /*05ba*/ 	.byte	0x06
	.zero		1


	//   ....[11]....
        /*05bc*/ 	.word	0x00000600
        /*05c0*/ 	.word	0x000000ff
        /*05c4*/ 	.word	0x00030880
        /*05c8*/ 	.short	0x0100
        /*05ca*/ 	.byte	0x06
	.zero		1


	//   ....[12]....
        /*05cc*/ 	.word	0x00000610
        /*05d0*/ 	.word	0x000000ff
        /*05d4*/ 	.word	0x00030878
        /*05d8*/ 	.short	0x0100
        /*05da*/ 	.byte	0x06
	.zero		1


	//   ....[13]....
        /*05dc*/ 	.word	0x00000620
        /*05e0*/ 	.word	0x000000ff
        /*05e4*/ 	.word	0x00030888
        /*05e8*/ 	.short	0x0100
        /*05ea*/ 	.byte	0x06
	.zero		1


	//   ....[14]....
        /*05ec*/ 	.word	0x00000750
        /*05f0*/ 	.word	0x000000ff
        /*05f4*/ 	.word	0x00030890
        /*05f8*/ 	.short	0x0100
        /*05fa*/ 	.byte	0x08
	.zero		1


	//   ....[15]....
        /*05fc*/ 	.word	0x00000760
        /*0600*/ 	.word	0x000000ff
        /*0604*/ 	.word	0x000308a0
        /*0608*/ 	.short	0x0100
        /*060a*/ 	.byte	0x08
	.zero		1


	//   ....[16]....
        /*060c*/ 	.word	0x00000770
        /*0610*/ 	.word	0x000000ff
        /*0614*/ 	.word	0x00030898
        /*0618*/ 	.short	0x0100
        /*061a*/ 	.byte	0x08
	.zero		1


	//   ....[17]....
        /*061c*/ 	.word	0x00000780
        /*0620*/ 	.word	0x000000ff
        /*0624*/ 	.word	0x000308a8
        /*0628*/ 	.short	0x0100
        /*062a*/ 	.byte	0x08
	.zero		1


	//   ....[18]....
        /*062c*/ 	.word	0x000008b0
        /*0630*/ 	.word	0x000000ff
        /*0634*/ 	.word	0x000308b0
        /*0638*/ 	.short	0x0100
        /*063a*/ 	.byte	0x08
	.zero		1


	//   ....[19]....
        /*063c*/ 	.word	0x000008c0
        /*0640*/ 	.word	0x000000ff
        /*0644*/ 	.word	0x000308c0
        /*0648*/ 	.short	0x0100
        /*064a*/ 	.byte	0x08
	.zero		1


	//   ....[20]....
        /*064c*/ 	.word	0x000008d0
        /*0650*/ 	.word	0x000000ff
        /*0654*/ 	.word	0x000308b8
        /*0658*/ 	.short	0x0100
        /*065a*/ 	.byte	0x08
	.zero		1


	//   ....[21]....
        /*065c*/ 	.word	0x000008e0
        /*0660*/ 	.word	0x000000ff
        /*0664*/ 	.word	0x000308c8
        /*0668*/ 	.short	0x0100
        /*066a*/ 	.byte	0x08
	.zero		1


	//   ....[22]....
        /*066c*/ 	.word	0x00001bc0
        /*0670*/ 	.word	0x000000ff
        /*0674*/ 	.word	0x00030800
        /*0678*/ 	.short	0x010a
        /*067a*/ 	.byte	0x25
	.zero		1


	//   ....[23]....
        /*067c*/ 	.word	0x00001c40
        /*0680*/ 	.word	0x00000003
        /*0684*/ 	.word	0x00030830
        /*0688*/ 	.short	0x010a
        /*068a*/ 	.byte	0x3f
	.zero		1


	//   ....[24]....
        /*068c*/ 	.word	0x00001ce0
        /*0690*/ 	.word	0x00000003
        /*0694*/ 	.word	0x00030830
        /*0698*/ 	.short	0x010a
        /*069a*/ 	.byte	0x3f
	.zero		1


	//   ....[25]....
        /*069c*/ 	.word	0x000024b0
        /*06a0*/ 	.word	0x00000000
        /*06a4*/ 	.word	0x00000000
        /*06a8*/ 	.short	0x0101
        /*06aa*/ 	.byte	0x3f
	.zero		1


	//   ....[26]....
        /*06ac*/ 	.word	0x00004960
        /*06b0*/ 	.word	0x000000ff
        /*06b4*/ 	.word	0x00030830
        /*06b8*/ 	.short	0x010a
        /*06ba*/ 	.byte	0x06
	.zero		1


	//   ....[27]....
        /*06bc*/ 	.word	0x000049a0
        /*06c0*/ 	.word	0x000000ff
        /*06c4*/ 	.word	0x00030830
        /*06c8*/ 	.short	0x010a
        /*06ca*/ 	.byte	0x06
	.zero		1


	//   ....[28]....
        /*06cc*/ 	.word	0x00005420
        /*06d0*/ 	.word	0x000000ff
        /*06d4*/ 	.word	0x00030850
        /*06d8*/ 	.short	0x010a
        /*06da*/ 	.byte	0x05
	.zero		1


	//   ....[29]....
        /*06dc*/ 	.word	0x00005460
        /*06e0*/ 	.word	0x000000ff
        /*06e4*/ 	.word	0x00030850
        /*06e8*/ 	.short	0x010a
        /*06ea*/ 	.byte	0x05
	.zero		1


	//   ....[30]....
        /*06ec*/ 	.word	0x00005800
        /*06f0*/ 	.word	0x00000000
        /*06f4*/ 	.word	0x00000000
        /*06f8*/ 	.short	0x0101
        /*06fa*/ 	.byte	0x3f
	.zero		1


	//   ....[31]....
        /*06fc*/ 	.word	0x00007390
        /*0700*/ 	.word	0x00000086
        /*0704*/ 	.word	0x00000000
        /*0708*/ 	.short	0x0101
        /*070a*/ 	.byte	0x3f
	.zero		1


	//   ....[32]....
        /*070c*/ 	.word	0x00007bd0
        /*0710*/ 	.word	0x000000ff
        /*0714*/ 	.word	0x00030830
        /*0718*/ 	.short	0x010a
        /*071a*/ 	.byte	0x05
	.zero		1


	//   ....[33]....
        /*071c*/ 	.word	0x00007c10
        /*0720*/ 	.word	0x000000ff
        /*0724*/ 	.word	0x00030830
        /*0728*/ 	.short	0x010a
        /*072a*/ 	.byte	0x05
	.zero		1


	//   ....[34]....
        /*072c*/ 	.word	0x00008690
        /*0730*/ 	.word	0x000000ff
        /*0734*/ 	.word	0x00030850
        /*0738*/ 	.short	0x010a
        /*073a*/ 	.byte	0x05
	.zero		1


	//   ....[35]....
        /*073c*/ 	.word	0x000086d0
        /*0740*/ 	.word	0x000000ff
        /*0744*/ 	.word	0x00030850
        /*0748*/ 	.short	0x010a
        /*074a*/ 	.byte	0x05
	.zero		1


	//   ....[36]....
        /*074c*/ 	.word	0x000095d0
        /*0750*/ 	.word	0x0000007b
        /*0754*/ 	.word	0x00000000
        /*0758*/ 	.short	0x0101
        /*075a*/ 	.byte	0x3f
	.zero		1


	//   ....[37]....
        /*075c*/ 	.word	0x00009640
        /*0760*/ 	.word	0x0000007b
        /*0764*/ 	.word	0x00000000
        /*0768*/ 	.short	0x0101
        /*076a*/ 	.byte	0x3f
	.zero		1


	//   ....[38]....
        /*076c*/ 	.word	0x00009a00
        /*0770*/ 	.word	0x000000ff
        /*0774*/ 	.word	0x00030830
        /*0778*/ 	.short	0x010a
        /*077a*/ 	.byte	0x05
	.zero		1


	//   ....[39]....
        /*077c*/ 	.word	0x00009a40
        /*0780*/ 	.word	0x000000ff
        /*0784*/ 	.word	0x00030830
        /*0788*/ 	.short	0x010a
        /*078a*/ 	.byte	0x05
	.zero		1


	//   ....[40]....
        /*078c*/ 	.word	0x0000a4c0
        /*0790*/ 	.word	0x000000ff
        /*0794*/ 	.word	0x00030850
        /*0798*/ 	.short	0x010a
        /*079a*/ 	.byte	0x05
	.zero		1


	//   ....[41]....
        /*079c*/ 	.word	0x0000a500
        /*07a0*/ 	.word	0x000000ff
        /*07a4*/ 	.word	0x00030850
        /*07a8*/ 	.short	0x010a
        /*07aa*/ 	.byte	0x05
	.zero		1


	//   ....[42]....
        /*07ac*/ 	.word	0x0000a8e0
        /*07b0*/ 	.word	0x00000000
        /*07b4*/ 	.word	0x00000000
        /*07b8*/ 	.short	0x0101
        /*07ba*/ 	.byte	0x3f
	.zero		1


	//   ....[43]....
        /*07bc*/ 	.word	0x0000c2b0
        /*07c0*/ 	.word	0x0000007f
        /*07c4*/ 	.word	0x00000000
        /*07c8*/ 	.short	0x0101
        /*07ca*/ 	.byte	0x3f
	.zero		1


	//   ....[44]....
        /*07cc*/ 	.word	0x0000cf00
        /*07d0*/ 	.word	0x000000ff
        /*07d4*/ 	.word	0x00030850
        /*07d8*/ 	.short	0x010a
        /*07da*/ 	.byte	0x05
	.zero		1


	//   ....[45]....
        /*07dc*/ 	.word	0x0000cf40
        /*07e0*/ 	.word	0x000000ff
        /*07e4*/ 	.word	0x00030850
        /*07e8*/ 	.short	0x010a
        /*07ea*/ 	.byte	0x05
	.zero		1


	//   ....[46]....
        /*07ec*/ 	.word	0x0000d400
        /*07f0*/ 	.word	0x00000014
        /*07f4*/ 	.word	0x00000000
        /*07f8*/ 	.short	0x0101
        /*07fa*/ 	.byte	0x3f
	.zero		1


	//   ....[47]....
        /*07fc*/ 	.word	0x0000ede0
        /*0800*/ 	.word	0x00000010
        /*0804*/ 	.word	0x00000000
        /*0808*/ 	.short	0x0101
        /*080a*/ 	.byte	0x3f
	.zero		1


	//   ....[48]....
        /*080c*/ 	.word	0x00011210
        /*0810*/ 	.word	0x00000000
        /*0814*/ 	.word	0x00030840
        /*0818*/ 	.short	0x010a
        /*081a*/ 	.byte	0x3f
	.zero		1


	//   ....[49]....
        /*081c*/ 	.word	0x000120f0
        /*0820*/ 	.word	0x00000011
        /*0824*/ 	.word	0x00030800
        /*0828*/ 	.short	0x0107
        /*082a*/ 	.byte	0x3f
	.zero		1


	//   ....[50]....
        /*082c*/ 	.word	0x00012200
        /*0830*/ 	.word	0x00000011
        /*0834*/ 	.word	0x00030800
        /*0838*/ 	.short	0x0101
        /*083a*/ 	.byte	0x3f
	.zero		1


	//   ....[51]....
        /*083c*/ 	.word	0x00012220
        /*0840*/ 	.word	0x00000011
        /*0844*/ 	.word	0x00030820
        /*0848*/ 	.short	0x010a
        /*084a*/ 	.byte	0x3f
	.zero		1


	//   ....[52]....
        /*084c*/ 	.word	0x00012560
        /*0850*/ 	.word	0x00000003
        /*0854*/ 	.word	0x00030840
        /*0858*/ 	.short	0x010a
        /*085a*/ 	.byte	0x3f
	.zero		1


	//   ....[53]....
        /*085c*/ 	.word	0x000129f0
        /*0860*/ 	.word	0x00000003
        /*0864*/ 	.word	0x00000060
        /*0868*/ 	.short	0x010a
        /*086a*/ 	.byte	0x3f
	.zero		1


	//   ....[54]....
        /*086c*/ 	.word	0x00013150
        /*0870*/ 	.word	0x00000003
        /*0874*/ 	.word	0x00030840
        /*0878*/ 	.short	0x010a
        /*087a*/ 	.byte	0x3f
	.zero		1


	//   ....[55]....
        /*087c*/ 	.word	0x000135e0
        /*0880*/ 	.word	0x00000009
        /*0884*/ 	.word	0x00000060
        /*0888*/ 	.short	0x010a
        /*088a*/ 	.byte	0x3f
	.zero		1


	//   ....[56]....
        /*088c*/ 	.word	0x00013c80
        /*0890*/ 	.word	0x00000002
        /*0894*/ 	.word	0x00030840
        /*0898*/ 	.short	0x010a
        /*089a*/ 	.byte	0x3f
	.zero		1


	//   ....[57]....
        /*089c*/ 	.word	0x00014110
        /*08a0*/ 	.word	0x00000002
        /*08a4*/ 	.word	0x00000060
        /*08a8*/ 	.short	0x010a
        /*08aa*/ 	.byte	0x3f
	.zero		1


	//   ....[58]....
        /*08ac*/ 	.word	0x00014760
        /*08b0*/ 	.word	0x00000002
        /*08b4*/ 	.word	0x00030860
        /*08b8*/ 	.short	0x010a
        /*08ba*/ 	.byte	0x3f
	.zero		1


	//   ....[59]....
        /*08bc*/ 	.word	0x00014e50
        /*08c0*/ 	.word	0x00000000
        /*08c4*/ 	.word	0x00030820
        /*08c8*/ 	.short	0x010a
        /*08ca*/ 	.byte	0x3f
	.zero		1


	//   ....[60]....
        /*08cc*/ 	.word	0x00015040
        /*08d0*/ 	.word	0x00000006
        /*08d4*/ 	.word	0x00000000
        /*08d8*/ 	.short	0x010a
        /*08da*/ 	.byte	0x3f
	.zero		1


	//   ....[61]....
        /*08dc*/ 	.word	0x00015090
        /*08e0*/ 	.word	0x00000003
        /*08e4*/ 	.word	0x00000000
        /*08e8*/ 	.short	0x010a
        /*08ea*/ 	.byte	0x3f
	.zero		1


	//   ....[62]....
        /*08ec*/ 	.word	0x000150f0
        /*08f0*/ 	.word	0x00000012
        /*08f4*/ 	.word	0x00000000
        /*08f8*/ 	.short	0x010a
        /*08fa*/ 	.byte	0x3f
	.zero		1


	//   ....[63]....
        /*08fc*/ 	.word	0x00015120
        /*0900*/ 	.word	0x00000003
        /*0904*/ 	.word	0x00000000
        /*0908*/ 	.short	0x010a
        /*090a*/ 	.byte	0x3f
	.zero		1


	//   ....[64]....
        /*090c*/ 	.word	0x00015190
        /*0910*/ 	.word	0x00000003
        /*0914*/ 	.word	0x00030800
        /*0918*/ 	.short	0x010a
        /*091a*/ 	.byte	0x3f
	.zero		1


	//   ....[65]....
        /*091c*/ 	.word	0x000151e0
        /*0920*/ 	.word	0x00000003
        /*0924*/ 	.word	0x00030830
        /*0928*/ 	.short	0x010a
        /*092a*/ 	.byte	0x3f
	.zero		1


	//   ....[66]....
        /*092c*/ 	.word	0x00015240
        /*0930*/ 	.word	0x0000000b
        /*0934*/ 	.word	0x00030830
        /*0938*/ 	.short	0x010a
        /*093a*/ 	.byte	0x3f
	.zero		1


	//   ....[67]....
        /*093c*/ 	.word	0x000152a0
        /*0940*/ 	.word	0x00000003
        /*0944*/ 	.word	0x00030850
        /*0948*/ 	.short	0x010a
        /*094a*/ 	.byte	0x3f
	.zero		1


	//   ....[68]....
        /*094c*/ 	.word	0x00015300
        /*0950*/ 	.word	0x00000005
        /*0954*/ 	.word	0x00030830
        /*0958*/ 	.short	0x010a
        /*095a*/ 	.byte	0x3f
	.zero		1


	//   ....[69]....
        /*095c*/ 	.word	0x00015360
        /*0960*/ 	.word	0x00000003
        /*0964*/ 	.word	0x00030850
        /*0968*/ 	.short	0x010a
        /*096a*/ 	.byte	0x3f
	.zero		1


	//   ....[70]....
        /*096c*/ 	.word	0x000153c0
        /*0970*/ 	.word	0x00000005
        /*0974*/ 	.word	0x00030830
        /*0978*/ 	.short	0x010a
        /*097a*/ 	.byte	0x3f
	.zero		1


	//   ....[71]....
        /*097c*/ 	.word	0x00015420
        /*0980*/ 	.word	0x00000003
        /*0984*/ 	.word	0x00030850
        /*0988*/ 	.short	0x010a
        /*098a*/ 	.byte	0x3f
	.zero		1


	//   ....[72]....
        /*098c*/ 	.word	0x00015480
        /*0990*/ 	.word	0x00000003
        /*0994*/ 	.word	0x00030850
        /*0998*/ 	.short	0x010a
        /*099a*/ 	.byte	0x3f
	.zero		1


	//   ....[73]....
        /*099c*/ 	.word	0x000155d0
        /*09a0*/ 	.word	0x00000000
        /*09a4*/ 	.word	0x00030840
        /*09a8*/ 	.short	0x010a
        /*09aa*/ 	.byte	0x3f
	.zero		1


	//   ....[74]....
        /*09ac*/ 	.word	0x00016230
        /*09b0*/ 	.word	0x00000011
        /*09b4*/ 	.word	0x00030820
        /*09b8*/ 	.short	0x010a
        /*09ba*/ 	.byte	0x3f
	.zero		1


	//   ....[75]....
        /*09bc*/ 	.word	0x00016280
        /*09c0*/ 	.word	0x00000003
        /*09c4*/ 	.word	0x00030840
        /*09c8*/ 	.short	0x010a
        /*09ca*/ 	.byte	0x3f
	.zero		1


	//   ....[76]....
        /*09cc*/ 	.word	0x000162d0
        /*09d0*/ 	.word	0x00000003
        /*09d4*/ 	.word	0x00000060
        /*09d8*/ 	.short	0x010a
        /*09da*/ 	.byte	0x3f
	.zero		1


	//   ....[77]....
        /*09dc*/ 	.word	0x00016320
        /*09e0*/ 	.word	0x00000003
        /*09e4*/ 	.word	0x00030840
        /*09e8*/ 	.short	0x010a
        /*09ea*/ 	.byte	0x3f
	.zero		1


	//   ....[78]....
        /*09ec*/ 	.word	0x00016370
        /*09f0*/ 	.word	0x00000009
        /*09f4*/ 	.word	0x00000060
        /*09f8*/ 	.short	0x010a
        /*09fa*/ 	.byte	0x3f
	.zero		1


	//   ....[79]....
        /*09fc*/ 	.word	0x000163c0
        /*0a00*/ 	.word	0x00000002
        /*0a04*/ 	.word	0x00030840
        /*0a08*/ 	.short	0x010a
        /*0a0a*/ 	.byte	0x3f
	.zero		1


	//   ....[80]....
        /*0a0c*/ 	.word	0x00016410
        /*0a10*/ 	.word	0x00000002
        /*0a14*/ 	.word	0x00000060
        /*0a18*/ 	.short	0x010a
        /*0a1a*/ 	.byte	0x3f
	.zero		1


	//   ....[81]....
        /*0a1c*/ 	.word	0x00016460
        /*0a20*/ 	.word	0x00000002
        /*0a24*/ 	.word	0x00030860
        /*0a28*/ 	.short	0x010a
        /*0a2a*/ 	.byte	0x3f
	.zero		1


	//   ....[82]....
        /*0a2c*/ 	.word	0x00016550
        /*0a30*/ 	.word	0x00000000
        /*0a34*/ 	.word	0x00030820
        /*0a38*/ 	.short	0x010a
        /*0a3a*/ 	.byte	0x3f
	.zero		1


	//   ....[83]....
        /*0a3c*/ 	.word	0x000166f0
        /*0a40*/ 	.word	0x00000006
        /*0a44*/ 	.word	0x00000000
        /*0a48*/ 	.short	0x010a
        /*0a4a*/ 	.byte	0x3f
	.zero		1


	//   ....[84]....
        /*0a4c*/ 	.word	0x00016740
        /*0a50*/ 	.word	0x00000003
        /*0a54*/ 	.word	0x00000000
        /*0a58*/ 	.short	0x010a
        /*0a5a*/ 	.byte	0x3f
	.zero		1


	//   ....[85]....
        /*0a5c*/ 	.word	0x00016790
        /*0a60*/ 	.word	0x00000012
        /*0a64*/ 	.word	0x00000000
        /*0a68*/ 	.short	0x010a
        /*0a6a*/ 	.byte	0x3f
	.zero		1


	//----- nvinfo : EIATTR_NUM_MBARRIERS
	.align		4
.L_215:
        /*0a6c*/ 	.byte	0x03, 0x38
        /*0a6e*/ 	.short	0x0016


	//----- nvinfo : EIATTR_EXIT_INSTR_OFFSETS
	.align		4
        /*0a70*/ 	.byte	0x04, 0x1c
        /*0a72*/ 	.short	(.L_217 - .L_216)


	//   ....[0]....
.L_216:
        /*0a74*/ 	.word	0x00000a10


	//   ....[1]....
        /*0a78*/ 	.word	0x0000fe40


	//   ....[2]....
        /*0a7c*/ 	.word	0x00015170


	//----- nvinfo : EIATTR_MAX_THREADS
	.align		4
.L_217:
        /*0a80*/ 	.byte	0x04, 0x05
        /*0a82*/ 	.short	(.L_219 - .L_218)
.L_218:
        /*0a84*/ 	.word	0x00000180
        /*0a88*/ 	.word	0x00000001
        /*0a8c*/ 	.word	0x00000001


	//----- nvinfo : EIATTR_CRS_STACK_SIZE
	.align		4
.L_219:
        /*0a90*/ 	.byte	0x04, 0x1e
        /*0a92*/ 	.short	(.L_221 - .L_220)
.L_220:
        /*0a94*/ 	.word	0x00000000


	//----- nvinfo : EIATTR_CBANK_PARAM_SIZE
	.align		4
.L_221:
        /*0a98*/ 	.byte	0x03, 0x19
        /*0a9a*/ 	.short	0x0af0


	//----- nvinfo : EIATTR_PARAM_CBANK
	.align		4
        /*0a9c*/ 	.byte	0x04, 0x0a
        /*0a9e*/ 	.short	(.L_223 - .L_222)
	.align		4
.L_222:
        /*0aa0*/ 	.word	index@(.nv.constant0._ZN7cutlass13device_kernelIN5flash11enable_sm90INS1_16FlashAttnFwdSm90INS1_25CollectiveMainloopFwdSm90ILi2EN4cute5tupleIJNS5_1CILi1EEES8_S8_EEENS6_IJNS7_ILi128EEENS7_ILi96EEENS7_ILi192EEEEEELi192ENS_6half_tEfNS_4arch4Sm90ELb0ELb1ELb0ELb0ELb0ELb0ELb0ELb1ELb1ELb1ELb0ELb0EEENS1_21CollectiveEpilogueFwdINS6_IJSA_SC_SB_EEES9_SE_SG_Li256ELb0ELb1ELb0ELb0EEENS1_30DynamicPersistentTileSchedulerILi256ELi128ELb0ELb1ELb1EEEEEEEEEvNT_6ParamsE)
        /*0aa4*/ 	.short	0x0210
        /*0aa6*/ 	.short	0x0af0


	//----- nvinfo : EIATTR_SW_WAR
	.align		4
.L_223:
        /*0aa8*/ 	.byte	0x04, 0x36
        /*0aaa*/ 	.short	(.L_225 - .L_224)
.L_224:
        /*0aac*/ 	.word	0x00000008
.L_225:


//--------------------- .nv.info._ZN7cutlass13device_kernelIN5flash11enable_sm90INS1_16FlashAttnFwdSm90INS1_25CollectiveMainloopFwdSm90ILi2EN4cute5tupleIJNS5_1CILi1EEES8_S8_EEENS6_IJNS7_ILi128EEENS7_ILi96EEENS7_ILi192EEEEEELi192ENS_6half_tEfNS_4arch4Sm90ELb0ELb1ELb0ELb1ELb0ELb0ELb0ELb1ELb1ELb1ELb0ELb0EEENS1_21CollectiveEpilogueFwdINS6_IJSA_SC_SB_EEES9_SE_SG_Li256ELb1ELb1ELb0ELb0EEENS1_36VarlenDynamicPersistentTileSchedulerILi128ELi96ELi256ELi128ELb0ELb1ELb1ELb1ELb0ELb1EEEEEEEEEvNT_6ParamsE --------------------------
	.section	.nv.info._ZN7cutlass13device_kernelIN5flash11enable_sm90INS1_16FlashAttnFwdSm90INS1_25CollectiveMainloopFwdSm90ILi2EN4cute5tupleIJNS5_1CILi1EEES8_S8_EEENS6_IJNS7_ILi128EEENS7_ILi96EEENS7_ILi192EEEEEELi192ENS_6half_tEfNS_4arch4Sm90ELb0ELb1ELb0ELb1ELb0ELb0ELb0ELb1ELb1ELb1ELb0ELb0EEENS1_21CollectiveEpilogueFwdINS6_IJSA_SC_SB_EEES9_SE_SG_Li256ELb1ELb1ELb0ELb0EEENS1_36VarlenDynamicPersistentTileSchedulerILi128ELi96ELi256ELi128ELb0ELb1ELb1ELb1ELb0ELb1EEEEEEEEEvNT_6ParamsE,"",@"SHT_CUDA_INFO"
	.sectionflags	@""
	.align	4


	//----- nvinfo : EIATTR_CUDA_API_VERSION
	.align		4
        /*0000*/ 	.byte	0x04, 0x37
        /*0002*/ 	.short	(.L_227 - .L_226)
.L_226:
        /*0004*/ 	.word	0x00000082


	//----- nvinfo : EIATTR_KPARAM_INFO
	.align		4
.L_227:
        /*0008*/ 	.byte	0x04, 0x17
        /*000a*/ 	.short	(.L_229 - .L_228)
.L_228:
        /*000c*/ 	.word	0x00000000
        /*0010*/ 	.short	0x0000
        /*0012*/ 	.short	0x0070
        /*0014*/ 	.byte	0x00, 0xf0, 0x01, 0x2a


	//----- nvinfo : EIATTR_SPARSE_MMA_MASK
	.align		4
.L_229:
        /*0018*/ 	.byte	0x03, 0x50
        /*001a*/ 	.short	0x0000


	//----- nvinfo : EIATTR_MAXREG_COUNT
	.align		4
        /*001c*/ 	.byte	0x03, 0x1b
        /*001e*/ 	.short	0x00a8


	//----- nvinfo : EIATTR_NUM_BARRIERS
	.align		4
        /*0020*/ 	.byte	0x02, 0x4c
        /*0022*/ 	.byte	0x09
	.zero		1


	//----- nvinfo : EIATTR_EXTERNS
	.align		4
        /*0024*/ 	.byte	0x04, 0x0f
        /*0026*/ 	.short	(.L_231 - .L_230)


	//   ....[0]....
	.align		4
.L_230:
        /*0028*/ 	.word	index@(__assertfail)


	//----- nvinfo : EIATTR_ANNOTATIONS
	.align		4
.L_231:
        /*002c*/ 	.byte	0x04, 0x55
        /*002e*/ 	.short	(.L_233 - .L_232)


	//   ....[0]....
.L_232:
        /* <DEDUP_REMOVED lines=65> */


	//----- nvinfo : EIATTR_MERCURY_ISA_VERSION
	.align		4
.L_233:
        /*0428*/ 	.byte	0x03, 0x5f
        /*042a*/ 	.short	0x0101


	//----- nvinfo : EIATTR_UNUSED_LOAD_BYTE_OFFSET
	.align		4
        /*042c*/ 	.byte	0x04, 0x44
        /*042e*/ 	.short	(.L_235 - .L_234)


	//   ....[0]....
.L_234:
        /*0430*/ 	.word	0x00000a10
        /*0434*/ 	.word	0x0000fff0


	//   ....[1]....
        /*0438*/ 	.word	0x0000db80
        /*043c*/ 	.word	0x0000fff0


	//----- nvinfo : EIATTR_INT_WARP_WIDE_INSTR_OFFSETS
	.align		4
.L_235:
        /*0440*/ 	.byte	0x04, 0x31
        /*0442*/ 	.short	(.L_237 - .L_236)


	//   ....[0]....
.L_236:
        /*0444*/ 	.word	0x00000130


	//   ....[1]....
        /*0448*/ 	.word	0x00000170


	//   ....[2]....
        /*044c*/ 	.word	0x000001e0


	//   ....[3]....
        /*0450*/ 	.word	0x00011af0


	//   ....[4]....
        /*0454*/ 	.word	0x00011b90


	//   ....[5]....
        /*0458*/ 	.word	0x00015ad0


	//   ....[6]....
        /*045c*/ 	.word	0x00015b40


	//----- nvinfo : EIATTR_COOP_GROUP_MASK_REGIDS
	.align		4
.L_237:
        /*0460*/ 	.byte	0x04, 0x29
        /*0462*/ 	.short	(.L_239 - .L_238)


	//   ....[0]....
.L_238:
        /*0464*/ 	.word	0xffffffff


	//   ....[1]....
        /*0468*/ 	.word	0xffffffff


	//   ....[2]....
        /*046c*/ 	.word	0xffffffff


	//   ....[3]....
        /*0470*/ 	.word	0xffffffff


	//   ....[4]....
        /*0474*/ 	.word	0xffffffff


	//   ....[5]....
        /*0478*/ 	.word	0xffffffff


	//   ....[6]....
        /*047c*/ 	.word	0xffffffff


	//   ....[7]....
        /*0480*/ 	.word	0xffffffff


	//   ....[8]....
        /*0484*/ 	.word	0xffffffff


	//   ....[9]....
        /*0488*/ 	.word	0xffffffff


	//   ....[10]....
        /*048c*/ 	.word	0xffffffff


	//   ....[11]....
        /*0490*/ 	.word	0xffffffff


	//   ....[12]....
        /*0494*/ 	.word	0xffffffff


	//   ....[13]....
        /*0498*/ 	.word	0xffffffff


	//   ....[14]....
        /*049c*/ 	.word	0xffffffff


	//   ....[15]....
        /*04a0*/ 	.word	0xffffffff


	//   ....[16]....
        /*04a4*/ 	.word	0xffffffff


	//   ....[17]....
        /*04a8*/ 	.word	0xffffffff


	//   ....[18]....
        /*04ac*/ 	.word	0xffffffff


	//   ....[19]....
        /*04b0*/ 	.word	0xffffffff


	//   ....[20]....
        /*04b4*/ 	.word	0xffffffff


	//   ....[21]....
        /*04b8*/ 	.word	0xffffffff


	//   ....[22]....
        /*04bc*/ 	.word	0xffffffff


	//   ....[23]....
        /*04c0*/ 	.word	0xffffffff


	//   ....[24]....
        /*04c4*/ 	.word	0xffffffff


	//   ....[25]....
        /*04c8*/ 	.word	0xffffffff


	//   ....[26]....
        /*04cc*/ 	.word	0xffffffff


	//   ....[27]....
        /*04d0*/ 	.word	0xffffffff


	//   ....[28]....
        /*04d4*/ 	.word	0xffffffff


	//   ....[29]....
        /*04d8*/ 	.word	0xffffffff


	//   ....[30]....
        /*04dc*/ 	.word	0xffffffff


	//   ....[31]....
        /*04e0*/ 	.word	0xffffffff


	//   ....[32]....
        /*04e4*/ 	.word	0xffffffff


	//   ....[33]....
        /*04e8*/ 	.word	0xffffffff


	//   ....[34]....
        /*04ec*/ 	.word	0xffffffff


	//   ....[35]....
        /*04f0*/ 	.word	0xffffffff


	//   ....[36]....
        /*04f4*/ 	.word	0xffffffff


	//   ....[37]....
        /*04f8*/ 	.word	0xffffffff


	//   ....[38]....
        /*04fc*/ 	.word	0xffffffff


	//   ....[39]....
        /*0500*/ 	.word	0xffffffff


	//   ....[40]....
        /*0504*/ 	.word	0xffffffff


	//   ....[41]....
        /*0508*/ 	.word	0xffffffff


	//   ....[42]....
        /*050c*/ 	.word	0xffffffff


	//   ....[43]....
        /*0510*/ 	.word	0xffffffff


	//   ....[44]....
        /*0514*/ 	.word	0xffffffff


	//   ....[45]....
        /*0518*/ 	.word	0xffffffff


	//   ....[46]....
        /*051c*/ 	.word	0xffffffff


	//   ....[47]....
        /*0520*/ 	.word	0xffffffff


	//   ....[48]....
        /*0524*/ 	.word	0xffffffff


	//   ....[49]....
        /*0528*/ 	.word	0xffffffff


	//   ....[50]....
        /*052c*/ 	.word	0xffffffff


	//   ....[51]....
        /*0530*/ 	.word	0xffffffff


	//   ....[52]....
        /*0534*/ 	.word	0xffffffff


	//   ....[53]....
        /*0538*/ 	.word	0xffffffff


	//   ....[54]....
        /*053c*/ 	.word	0xffffffff


	//   ....[55]....
        /*0540*/ 	.word	0xffffffff


	//   ....[56]....
        /*0544*/ 	.word	0xffffffff


	//   ....[57]....
        /*0548*/ 	.word	0xffffffff


	//   ....[58]....
        /*054c*/ 	.word	0xffffffff


	//   ....[59]....
        /*0550*/ 	.word	0xffffffff


	//   ....[60]....
        /*0554*/ 	.word	0xffffffff


	//   ....[61]....
        /*0558*/ 	.word	0xffffffff


	//   ....[62]....
        /*055c*/ 	.word	0xffffffff


	//   ....[63]....
        /*0560*/ 	.word	0xffffffff


	//   ....[64]....
        /*0564*/ 	.word	0xffffffff


	//   ....[65]....
        /*0568*/ 	.word	0xffffffff


	//   ....[66]....
        /*056c*/ 	.word	0xffffffff


	//   ....[67]....
        /*0570*/ 	.word	0xffffffff


	//   ....[68]....
        /*0574*/ 	.word	0xffffffff


	//   ....[69]....
        /*0578*/ 	.word	0xffffffff


	//   ....[70]....
        /*057c*/ 	.word	0xffffffff


	//   ....[71]....
        /*0580*/ 	.word	0xffffffff


	//   ....[72]....
        /*0584*/ 	.word	0xffffffff


	//   ....[73]....
        /*0588*/ 	.word	0xffffffff


	//   ....[74]....
        /*058c*/ 	.word	0xffffffff


	//   ....[75]....
        /*0590*/ 	.word	0xffffffff


	//   ....[76]....
        /*0594*/ 	.word	0xffffffff


	//   ....[77]....
        /*0598*/ 	.word	0xffffffff


	//   ....[78]....
        /*059c*/ 	.word	0xffffffff


	//   ....[79]....
        /*05a0*/ 	.word	0xffffffff


	//   ....[80]....
        /*05a4*/ 	.word	0xffffffff


	//   ....[81]....
        /*05a8*/ 	.word	0xffffffff


	//   ....[82]....
        /*05ac*/ 	.word	0xffffffff


	//   ....[83]....
        /*05b0*/ 	.word	0xffffffff


	//   ....[84]....
        /*05b4*/ 	.word	0xffffffff


	//   ....[85]....
        /*05b8*/ 	.word	0xffffffff


	//   ....[86]....
        /*05bc*/ 	.word	0xffffffff


	//   ....[87]....
        /*05c0*/ 	.word	0xffffffff


	//   ....[88]....
        /*05c4*/ 	.word	0xffffffff


	//   ....[89]....
        /*05c8*/ 	.word	0xffffffff


	//   ....[90]....
        /*05cc*/ 	.word	0xffffffff


	//   ....[91]....
        /*05d0*/ 	.word	0xffffffff


	//   ....[92]....
        /*05d4*/ 	.word	0xffffffff


	//   ....[93]....
        /*05d8*/ 	.word	0xffffffff


	//   ....[94]....
        /*05dc*/ 	.word	0xffffffff


	//   ....[95]....
        /*05e0*/ 	.word	0xffffffff


	//   ....[96]....
        /*05e4*/ 	.word	0xffffffff


	//   ....[97]....
        /*05e8*/ 	.word	0xffffffff


	//   ....[98]....
        /*05ec*/ 	.word	0xffffffff


	//   ....[99]....
        /*05f0*/ 	.word	0xffffffff


	//   ....[100]....
        /*05f4*/ 	.word	0xffffffff


	//   ....[101]....
        /*05f8*/ 	.word	0xffffffff


	//   ....[102]....
        /*05fc*/ 	.word	0xffffffff


	//   ....[103]....
        /*0600*/ 	.word	0xffffffff


	//   ....[104]....
        /*0604*/ 	.word	0xffffffff


	//   ....[105]....
        /*0608*/ 	.word	0x0500000f


	//   ....[106]....
        /*060c*/ 	.word	0x0500000f


	//   ....[107]....
        /*0610*/ 	.word	0x0500000f


	//   ....[108]....
        /*0614*/ 	.word	0x0500000f


	//   ....[109]....
        /*0618*/ 	.word	0x0500000f


	//   ....[110]....
        /*061c*/ 	.word	0x0500000f


	//   ....[111]....
        /*0620*/ 	.word	0x0500000f


	//   ....[112]....
        /*0624*/ 	.word	0x0500000f


	//   ....[113]....
        /*0628*/ 	.word	0x0500000f


	//   ....[114]....
        /*062c*/ 	.word	0x0500000f


	//   ....[115]....
        /*0630*/ 	.word	0x0500000f


	//   ....[116]....
        /*0634*/ 	.word	0x0500000f


	//   ....[117]....
        /*0638*/ 	.word	0x0500000f


	//   ....[118]....
        /*063c*/ 	.word	0x0500000f


	//   ....[119]....
        /*0640*/ 	.word	0x0500000f


	//   ....[120]....
        /*0644*/ 	.word	0x0500000f


	//   ....[121]....
        /*0648*/ 	.word	0x0500000f


	//   ....[122]....
        /*064c*/ 	.word	0x0500000f


	//   ....[123]....
        /*0650*/ 	.word	0x0500000f


	//   ....[124]....
        /*0654*/ 	.word	0x0500000f


	//   ....[125]....
        /*0658*/ 	.word	0x0500000f


	//   ....[126]....
        /*065c*/ 	.word	0x0500000f


	//   ....[127]....
        /*0660*/ 	.word	0x0500000f


	//   ....[128]....
        /*0664*/ 	.word	0x0500000f


	//   ....[129]....
        /*0668*/ 	.word	0x0500000f


	//   ....[130]....
        /*066c*/ 	.word	0x0500000f


	//   ....[131]....
        /*0670*/ 	.word	0x0500000f


	//   ....[132]....
        /*0674*/ 	.word	0x0500000f


	//   ....[133]....
        /*0678*/ 	.word	0x0500000f


	//   ....[134]....
        /*067c*/ 	.word	0x0500000f


	//   ....[135]....
        /*0680*/ 	.word	0x0500000f


	//   ....[136]....
        /*0684*/ 	.word	0x0500000f


	//   ....[137]....
        /*0688*/ 	.word	0x0500000f


	//   ....[138]....
        /*068c*/ 	.word	0x0500000f


	//   ....[139]....
        /*0690*/ 	.word	0x0500000f


	//----- nvinfo : EIATTR_COOP_GROUP_INSTR_OFFSETS
	.align		4
.L_239:
        /*0694*/ 	.byte	0x04, 0x28
        /*0696*/ 	.short	(.L_241 - .L_240)


	//   ....[0]....
.L_240:
        /*0698*/ 	.word	0x00000060


	//   ....[1]....
        /*069c*/ 	.word	0x00000140


	//   ....[2]....
        /*06a0*/ 	.word	0x00000190


	//   ....[3]....
        /*06a4*/ 	.word	0x000003c0


	//   ....[4]....
        /*06a8*/ 	.word	0x00000520


	//   ....[5]....
        /*06ac*/ 	.word	0x00000640


	//   ....[6]....
        /*06b0*/ 	.word	0x000007a0


	//   ....[7]....
        /*06b4*/ 	.word	0x00001aa0


	//   ....[8]....
        /*06b8*/ 	.word	0x00002330


	//   ....[9]....
        /*06bc*/ 	.word	0x00002ec0


	//   ....[10]....
        /*06c0*/ 	.word	0x00003510


	//   ....[11]....
        /*06c4*/ 	.word	0x00003630


	//   ....[12]....
        /*06c8*/ 	.word	0x00003bc0


	//   ....[13]....
        /*06cc*/ 	.word	0x00003cb0


	//   ....[14]....
        /*06d0*/ 	.word	0x00005950


	//   ....[15]....
        /*06d4*/ 	.word	0x00005b30


	//   ....[16]....
        /*06d8*/ 	.word	0x000068b0


	//   ....[17]....
        /*06dc*/ 	.word	0x000069d0


	//   ....[18]....
        /*06e0*/ 	.word	0x00006f80


	//   ....[19]....
        /*06e4*/ 	.word	0x00006fd0


	//   ....[20]....
        /*06e8*/ 	.word	0x00008b50


	//   ....[21]....
        /*06ec*/ 	.word	0x00008b70


	//   ....[22]....
        /*06f0*/ 	.word	0x00008eb0


	//   ....[23]....
        /*06f4*/ 	.word	0x00008f10


	//   ....[24]....
        /*06f8*/ 	.word	0x0000a9a0


	//   ....[25]....
        /*06fc*/ 	.word	0x0000abb0


	//   ....[26]....
        /*0700*/ 	.word	0x0000b920


	//   ....[27]....
        /*0704*/ 	.word	0x0000ba40


	//   ....[28]....
        /*0708*/ 	.word	0x0000c090


	//   ....[29]....
        /*070c*/ 	.word	0x0000c0f0


	//   ....[30]....
        /*0710*/ 	.word	0x0000d0c0


	//   ....[31]....
        /*0714*/ 	.word	0x0000d100


	//   ....[32]....
        /*0718*/ 	.word	0x0000d200


	//   ....[33]....
        /*071c*/ 	.word	0x0000d220


	//   ....[34]....
        /*0720*/ 	.word	0x0000e9e0


	//   ....[35]....
        /*0724*/ 	.word	0x0000ea20


	//   ....[36]....
        /*0728*/ 	.word	0x0000ea50


	//   ....[37]....
        /*072c*/ 	.word	0x0000ea80


	//   ....[38]....
        /*0730*/ 	.word	0x0000f180


	//   ....[39]....
        /*0734*/ 	.word	0x0000f1c0


	//   ....[40]....
        /*0738*/ 	.word	0x0000f2d0


	//   ....[41]....
        /*073c*/ 	.word	0x0000f2f0


	//   ....[42]....
        /*0740*/ 	.word	0x0000f400


	//   ....[43]....
        /*0744*/ 	.word	0x0000f420


	//   ....[44]....
        /*0748*/ 	.word	0x0000f540


	//   ....[45]....
        /*074c*/ 	.word	0x0000f560


	//   ....[46]....
        /*0750*/ 	.word	0x0000ff10


	//   ....[47]....
        /*0754*/ 	.word	0x0000ff30


	//   ....[48]....
        /*0758*/ 	.word	0x00010040


	//   ....[49]....
        /*075c*/ 	.word	0x00010060


	//   ....[50]....
        /*0760*/ 	.word	0x00010170


	//   ....[51]....
        /*0764*/ 	.word	0x00010190


	//   ....[52]....
        /*0768*/ 	.word	0x000102b0


	//   ....[53]....
        /*076c*/ 	.word	0x000102d0


	//   ....[54]....
        /*0770*/ 	.word	0x00010480


	//   ....[55]....
        /*0774*/ 	.word	0x00010670


	//   ....[56]....
        /*0778*/ 	.word	0x000106a0


	//   ....[57]....
        /*077c*/ 	.word	0x000106d0


	//   ....[58]....
        /*0780*/ 	.word	0x00010700


	//   ....[59]....
        /*0784*/ 	.word	0x00010730


	//   ....[60]....
        /*0788*/ 	.word	0x00010760


	//   ....[61]....
        /*078c*/ 	.word	0x000108e0


	//   ....[62]....
        /*0790*/ 	.word	0x00010910


	//   ....[63]....
        /*0794*/ 	.word	0x00010940


	//   ....[64]....
        /*0798*/ 	.word	0x00010970


	//   ....[65]....
        /*079c*/ 	.word	0x000109a0


	//   ....[66]....
        /*07a0*/ 	.word	0x000109d0


	//   ....[67]....
        /*07a4*/ 	.word	0x00010a80


	//   ....[68]....
        /*07a8*/ 	.word	0x00010ae0


	//   ....[69]....
        /*07ac*/ 	.word	0x00010b70


	//   ....[70]....
        /*07b0*/ 	.word	0x000120d0


	//   ....[71]....
        /*07b4*/ 	.word	0x00012d20


	//   ....[72]....
        /*07b8*/ 	.word	0x00012d70


	//   ....[73]....
        /*07bc*/ 	.word	0x00012d90


	//   ....[74]....
        /*07c0*/ 	.word	0x00012dd0


	//   ....[75]....
        /*07c4*/ 	.word	0x00012f00


	//   ....[76]....
        /*07c8*/ 	.word	0x00012f10


	//   ....[77]....
        /*07cc*/ 	.word	0x00012fb0


	//   ....[78]....
        /*07d0*/ 	.word	0x00012fc0


	//   ....[79]....
        /*07d4*/ 	.word	0x00013060


	//   ....[80]....
        /*07d8*/ 	.word	0x00013070


	//   ....[81]....
        /*07dc*/ 	.word	0x00013110


	//   ....[82]....
        /*07e0*/ 	.word	0x00013120


	//   ....[83]....
        /*07e4*/ 	.word	0x000131a0


	//   ....[84]....
        /*07e8*/ 	.word	0x000131d0


	//   ....[85]....
        /*07ec*/ 	.word	0x000131f0


	//   ....[86]....
        /*07f0*/ 	.word	0x00013200


	//   ....[87]....
        /*07f4*/ 	.word	0x000162e0


	//   ....[88]....
        /*07f8*/ 	.word	0x00016340


	//   ....[89]....
        /*07fc*/ 	.word	0x00016370


	//   ....[90]....
        /*0800*/ 	.word	0x00016380


	//   ....[91]....
        /*0804*/ 	.word	0x000163b0


	//   ....[92]....
        /*0808*/ 	.word	0x000163e0


	//   ....[93]....
        /*080c*/ 	.word	0x00016410


	//   ....[94]....
        /*0810*/ 	.word	0x00016440


	//   ....[95]....
        /*0814*/ 	.word	0x000165d0


	//   ....[96]....
        /*0818*/ 	.word	0x00016600


	//   ....[97]....
        /*081c*/ 	.word	0x00016630


	//   ....[98]....
        /*0820*/ 	.word	0x00016660


	//   ....[99]....
        /*0824*/ 	.word	0x00016690


	//   ....[100]....
        /*0828*/ 	.word	0x000166c0


	//   ....[101]....
        /*082c*/ 	.word	0x00016780


	//   ....[102]....
        /*0830*/ 	.word	0x000167a0


	//   ....[103]....
        /*0834*/ 	.word	0x00016810


	//   ....[104]....
        /*0838*/ 	.word	0x00016ef0


	//   ....[105]....
        /*083c*/ 	.word	0x000175a0


	//   ....[106]....
        /*0840*/ 	.word	0x00017770


	//   ....[107]....
        /*0844*/ 	.word	0x000177c0


	//   ....[108]....
        /*0848*/ 	.word	0x000178f0


	//   ....[109]....
        /*084c*/ 	.word	0x00017940


	//   ....[110]....
        /*0850*/ 	.word	0x00017a80


	//   ....[111]....
        /*0854*/ 	.word	0x00017af0


	//   ....[112]....
        /*0858*/ 	.word	0x00017c20


	//   ....[113]....
        /*085c*/ 	.word	0x00017c70


	//   ....[114]....
        /*0860*/ 	.word	0x00017da0


	//   ....[115]....
        /*0864*/ 	.word	0x00017df0


	//   ....[116]....
        /*0868*/ 	.word	0x00017f20


	//   ....[117]....
        /*086c*/ 	.word	0x00017f70


	//   ....[118]....
        /*0870*/ 	.word	0x00018080


	//   ....[119]....
        /*0874*/ 	.word	0x000180f0


	//   ....[120]....
        /*0878*/ 	.word	0x00018200


	//   ....[121]....
        /*087c*/ 	.word	0x00018250


	//   ....[122]....
        /*0880*/ 	.word	0x00018580


	//   ....[123]....
        /*0884*/ 	.word	0x00018620


	//   ....[124]....
        /*0888*/ 	.word	0x00018750


	//   ....[125]....
        /*088c*/ 	.word	0x000187c0


	//   ....[126]....
        /*0890*/ 	.word	0x00018840


	//   ....[127]....
        /*0894*/ 	.word	0x000188c0


	//   ....[128]....
        /*0898*/ 	.word	0x00018940


	//   ....[129]....
        /*089c*/ 	.word	0x000189d0


	//   ....[130]....
        /*08a0*/ 	.word	0x00018a70


	//   ....[131]....
        /*08a4*/ 	.word	0x00018b10


	//   ....[132]....
        /*08a8*/ 	.word	0x00018b80


	//   ....[133]....
        /*08ac*/ 	.word	0x00018bf0


	//   ....[134]....
        /*08b0*/ 	.word	0x00018c60


	//   ....[135]....
        /*08b4*/ 	.word	0x00018ce0


	//   ....[136]....
        /*08b8*/ 	.word	0x00018d60


	//   ....[137]....
        /*08bc*/ 	.word	0x00018e00


	//   ....[138]....
        /*08c0*/ 	.word	0x00018e90


	//   ....[139]....
        /*08c4*/ 	.word	0x00018fc0


	//----- nvinfo : EIATTR_REG_RECONFIG
	.align		4
.L_241:
        /*08c8*/ 	.byte	0x01, 0x54
	.zero		2


	//----- nvinfo : EIATTR_SYSCALL_OFFSETS
	.align		4
        /*08cc*/ 	.byte	0x04, 0x46
        /*08ce*/ 	.short	(.L_243 - .L_242)


	//   ....[0]....
.L_242:
        /*08d0*/ 	.word	0x00001c80


	//   ....[1]....
        /*08d4*/ 	.word	0x00011d00


	//   ....[2]....
        /*08d8*/ 	.word	0x00011e50


	//   ....[3]....
        /*08dc*/ 	.word	0x00011f40


	//   ....[4]....
        /*08e0*/ 	.word	0x00012880


	//----- nvinfo : EIATTR_MBARRIER_INSTR_OFFSETS
	.align		4
.L_243:
        /*08e4*/ 	.byte	0x04, 0x39
        /*08e6*/ 	.short	(.L_245 - .L_244)


	//   ....[0]....
.L_244:
        /*08e8*/ 	.word	0x00000270
        /*08ec*/ 	.word	0x000000ff
        /*08f0*/ 	.word	0x00030800
        /*08f4*/ 	.short	0x0100
        /*08f6*/ 	.byte	0x08
	.zero		1


	//   ....[1]....
        /*08f8*/ 	.word	0x00000280
        /*08fc*/ 	.word	0x000000ff
        /*0900*/ 	.word	0x00030820
        /*0904*/ 	.short	0x0100
        /*0906*/ 	.byte	0x08
	.zero		1


	//   ....[2]....
        /*0908*/ 	.word	0x00000370
        /*090c*/ 	.word	0x000000ff
        /*0910*/ 	.word	0x00030830
        /*0914*/ 	.short	0x0100
        /*0916*/ 	.byte	0x08
	.zero		1


	//   ....[3]....
        /*0918*/ 	.word	0x00000380
        /*091c*/ 	.word	0x000000ff
        /*0920*/ 	.word	0x00030840
        /*0924*/ 	.short	0x0100
        /*0926*/ 	.byte	0x08
	.zero		1


	//   ....[4]....
        /*0928*/ 	.word	0x00000390
        /*092c*/ 	.word	0x000000ff
        /*0930*/ 	.word	0x00030838
        /*0934*/ 	.short	0x0100
        /*0936*/ 	.byte	0x08
	.zero		1


	//   ....[5]....
        /*0938*/ 	.word	0x000003a0
        /*093c*/ 	.word	0x000000ff
        /*0940*/ 	.word	0x00030848
        /*0944*/ 	.short	0x0100
        /*0946*/ 	.byte	0x08
	.zero		1


	//   ....[6]....
        /*0948*/ 	.word	0x000004d0
        /*094c*/ 	.word	0x000000ff
        /*0950*/ 	.word	0x00030850
        /*0954*/ 	.short	0x0100
        /*0956*/ 	.byte	0x08
	.zero		1


	//   ....[7]....
        /*0958*/ 	.word	0x000004e0
        /*095c*/ 	.word	0x000000ff
        /*0960*/ 	.word	0x00030860
        /*0964*/ 	.short	0x0100
        /*0966*/ 	.byte	0x08
	.zero		1


	//   ....[8]....
        /*0968*/ 	.word	0x000004f0
        /*096c*/ 	.word	0x000000ff
        /*0970*/ 	.word	0x00030858
        /*0974*/ 	.short	0x0100
        /*0976*/ 	.byte	0x08
	.zero		1


	//   ....[9]....
        /*0978*/ 	.word	0x00000500
        /*097c*/ 	.word	0x000000ff
        /*0980*/ 	.word	0x00030868
        /*0984*/ 	.short	0x0100
        /*0986*/ 	.byte	0x08
	.zero		1


	//   ....[10]....
        /*0988*/ 	.word	0x000005f0
        /*098c*/ 	.word	0x000000ff
        /*0990*/ 	.word	0x00030870
        /*0994*/ 	.short	0x0100
        /*0996*/ 	.byte	0x06
	.zero		1


	//   ....[11]....
        /*0998*/ 	.word	0x00000600
        /*099c*/ 	.word	0x000000ff
        /*09a0*/ 	.word	0x00030880
        /*09a4*/ 	.short	0x0100
        /*09a6*/ 	.byte	0x06
	.zero		1


	//   ....[12]....
        /*09a8*/ 	.word	0x00000610
        /*09ac*/ 	.word	0x000000ff
        /*09b0*/ 	.word	0x00030878
        /*09b4*/ 	.short	0x0100
        /*09b6*/ 	.byte	0x06
	.zero		1


	//   ....[13]....
        /*09b8*/ 	.word	0x00000620
        /*09bc*/ 	.word	0x000000ff
        /*09c0*/ 	.word	0x00030888
        /*09c4*/ 	.short	0x0100
        /*09c6*/ 	.byte	0x06
	.zero		1


	//   ....[14]....
        /*09c8*/ 	.word	0x00000750
        /*09cc*/ 	.word	0x000000ff
        /*09d0*/ 	.word	0x00030890
        /*09d4*/ 	.short	0x0100
        /*09d6*/ 	.byte	0x08
	.zero		1


	//   ....[15]....
        /*09d8*/ 	.word	0x00000760
        /*09dc*/ 	.word	0x000000ff
        /*09e0*/ 	.word	0x000308a0
        /*09e4*/ 	.short	0x0100
        /*09e6*/ 	.byte	0x08
	.zero		1


	//   ....[16]....
        /*09e8*/ 	.word	0x00000770
        /*09ec*/ 	.word	0x000000ff
        /*09f0*/ 	.word	0x00030898
        /*09f4*/ 	.short	0x0100
        /*09f6*/ 	.byte	0x08
	.zero		1


	//   ....[17]....
        /*09f8*/ 	.word	0x00000780
        /*09fc*/ 	.word	0x000000ff
        /*0a00*/ 	.word	0x000308a8
        /*0a04*/ 	.short	0x0100
        /*0a06*/ 	.byte	0x08
	.zero		1


	//   ....[18]....
        /*0a08*/ 	.word	0x000008b0
        /*0a0c*/ 	.word	0x000000ff
        /*0a10*/ 	.word	0x000308b0
        /*0a14*/ 	.short	0x0100
        /*0a16*/ 	.byte	0x08
	.zero		1


	//   ....[19]....
        /*0a18*/ 	.word	0x000008c0
        /*0a1c*/ 	.word	0x000000ff
        /*0a20*/ 	.word	0x000308c0
        /*0a24*/ 	.short	0x0100
        /*0a26*/ 	.byte	0x08
	.zero		1


	//   ....[20]....
        /*0a28*/ 	.word	0x000008d0
        /*0a2c*/ 	.word	0x000000ff
        /*0a30*/ 	.word	0x000308b8
        /*0a34*/ 	.short	0x0100
        /*0a36*/ 	.byte	0x08
	.zero		1


	//   ....[21]....
        /*0a38*/ 	.word	0x000008e0
        /*0a3c*/ 	.word	0x000000ff
        /*0a40*/ 	.word	0x000308c8
        /*0a44*/ 	.short	0x0100
        /*0a46*/ 	.byte	0x08
	.zero		1


	//   ....[22]....
        /*0a48*/ 	.word	0x00001d20
        /*0a4c*/ 	.word	0x000000ff
        /*0a50*/ 	.word	0x00030800
        /*0a54*/ 	.short	0x010a
        /*0a56*/ 	.byte	0x25
	.zero		1


	//   ....[23]....
        /*0a58*/ 	.word	0x00001da0
        /*0a5c*/ 	.word	0x00000003
        /*0a60*/ 	.word	0x00030830
        /*0a64*/ 	.short	0x010a
        /*0a66*/ 	.byte	0x3f
	.zero		1


	//   ....[24]....
        /*0a68*/ 	.word	0x00001e40
        /*0a6c*/ 	.word	0x00000003
        /*0a70*/ 	.word	0x00030830
        /*0a74*/ 	.short	0x010a
        /*0a76*/ 	.byte	0x3f
	.zero		1


	//   ....[25]....
        /*0a78*/ 	.word	0x000025c0
        /*0a7c*/ 	.word	0x00000000
        /*0a80*/ 	.word	0x00000000
        /*0a84*/ 	.short	0x0101
        /*0a86*/ 	.byte	0x3f
	.zero		1


	//   ....[26]....
        /*0a88*/ 	.word	0x00004ab0
        /*0a8c*/ 	.word	0x000000ff
        /*0a90*/ 	.word	0x00030830
        /*0a94*/ 	.short	0x010a
        /*0a96*/ 	.byte	0x06
	.zero		1


	//   ....[27]....
        /*0a98*/ 	.word	0x00004af0
        /*0a9c*/ 	.word	0x000000ff
        /*0aa0*/ 	.word	0x00030830
        /*0aa4*/ 	.short	0x010a
        /*0aa6*/ 	.byte	0x06
	.zero		1


	//   ....[28]....
        /*0aa8*/ 	.word	0x00005570
        /*0aac*/ 	.word	0x000000ff
        /*0ab0*/ 	.word	0x00030850
        /*0ab4*/ 	.short	0x010a
        /*0ab6*/ 	.byte	0x05
	.zero		1


	//   ....[29]....
        /*0ab8*/ 	.word	0x000055b0
        /*0abc*/ 	.word	0x000000ff
        /*0ac0*/ 	.word	0x00030850
        /*0ac4*/ 	.short	0x010a
        /*0ac6*/ 	.byte	0x05
	.zero		1


	//   ....[30]....
        /*0ac8*/ 	.word	0x00005990
        /*0acc*/ 	.word	0x00000000
        /*0ad0*/ 	.word	0x00000000
        /*0ad4*/ 	.short	0x0101
        /*0ad6*/ 	.byte	0x3f
	.zero		1


	//   ....[31]....
        /*0ad8*/ 	.word	0x000074d0
        /*0adc*/ 	.word	0x00000086
        /*0ae0*/ 	.word	0x00000000
        /*0ae4*/ 	.short	0x0101
        /*0ae6*/ 	.byte	0x3f
	.zero		1


	//   ....[32]....
        /*0ae8*/ 	.word	0x00007d10
        /*0aec*/ 	.word	0x000000ff
        /*0af0*/ 	.word	0x00030830
        /*0af4*/ 	.short	0x010a
        /*0af6*/ 	.byte	0x05
	.zero		1


	//   ....[33]....
        /*0af8*/ 	.word	0x00007d50
        /*0afc*/ 	.word	0x000000ff
        /*0b00*/ 	.word	0x00030830
        /*0b04*/ 	.short	0x010a
        /*0b06*/ 	.byte	0x05
	.zero		1


	//   ....[34]....
        /*0b08*/ 	.word	0x000087d0
        /*0b0c*/ 	.word	0x000000ff
        /*0b10*/ 	.word	0x00030850
        /*0b14*/ 	.short	0x010a
        /*0b16*/ 	.byte	0x05
	.zero		1


	//   ....[35]....
        /*0b18*/ 	.word	0x00008810
        /*0b1c*/ 	.word	0x000000ff
        /*0b20*/ 	.word	0x00030850
        /*0b24*/ 	.short	0x010a
        /*0b26*/ 	.byte	0x05
	.zero		1


	//   ....[36]....
        /*0b28*/ 	.word	0x00009750
        /*0b2c*/ 	.word	0x0000007b
        /*0b30*/ 	.word	0x00000000
        /*0b34*/ 	.short	0x0101
        /*0b36*/ 	.byte	0x3f
	.zero		1


	//   ....[37]....
        /*0b38*/ 	.word	0x000097c0
        /*0b3c*/ 	.word	0x0000007b
        /*0b40*/ 	.word	0x00000000
        /*0b44*/ 	.short	0x0101
        /*0b46*/ 	.byte	0x3f
	.zero		1


	//   ....[38]....
        /*0b48*/ 	.word	0x00009b40
        /*0b4c*/ 	.word	0x000000ff
        /*0b50*/ 	.word	0x00030830
        /*0b54*/ 	.short	0x010a
        /*0b56*/ 	.byte	0x05
	.zero		1


	//   ....[39]....
        /*0b58*/ 	.word	0x00009b80
        /*0b5c*/ 	.word	0x000000ff
        /*0b60*/ 	.word	0x00030830
        /*0b64*/ 	.short	0x010a
        /*0b66*/ 	.byte	0x05
	.zero		1


	//   ....[40]....
        /*0b68*/ 	.word	0x0000a600
        /*0b6c*/ 	.word	0x000000ff
        /*0b70*/ 	.word	0x00030850
        /*0b74*/ 	.short	0x010a
        /*0b76*/ 	.byte	0x05
	.zero		1


	//   ....[41]....
        /*0b78*/ 	.word	0x0000a640
        /*0b7c*/ 	.word	0x000000ff
        /*0b80*/ 	.word	0x00030850
        /*0b84*/ 	.short	0x010a
        /*0b86*/ 	.byte	0x05
	.zero		1


	//   ....[42]....
        /*0b88*/ 	.word	0x0000aa10
        /*0b8c*/ 	.word	0x00000000
        /*0b90*/ 	.word	0x00000000
        /*0b94*/ 	.short	0x0101
        /*0b96*/ 	.byte	0x3f
	.zero		1


	//   ....[43]....
        /*0b98*/ 	.word	0x0000c480
        /*0b9c*/ 	.word	0x00000083
        /*0ba0*/ 	.word	0x00000000
        /*0ba4*/ 	.short	0x0101
        /*0ba6*/ 	.byte	0x3f
	.zero		1


	//   ....[44]....
        /*0ba8*/ 	.word	0x0000d030
        /*0bac*/ 	.word	0x000000ff
        /*0bb0*/ 	.word	0x00030850
        /*0bb4*/ 	.short	0x010a
        /*0bb6*/ 	.byte	0x05
	.zero		1


	//   ....[45]....
        /*0bb8*/ 	.word	0x0000d070
        /*0bbc*/ 	.word	0x000000ff
        /*0bc0*/ 	.word	0x00030850
        /*0bc4*/ 	.short	0x010a
        /*0bc6*/ 	.byte	0x05
	.zero		1


	//   ....[46]....
        /*0bc8*/ 	.word	0x0000d520
        /*0bcc*/ 	.word	0x00000004
        /*0bd0*/ 	.word	0x00000000
        /*0bd4*/ 	.short	0x0101
        /*0bd6*/ 	.byte	0x3f
	.zero		1


	//   ....[47]....
        /*0bd8*/ 	.word	0x0000f1b0
        /*0bdc*/ 	.word	0x00000026
        /*0be0*/ 	.word	0x00000000
        /*0be4*/ 	.short	0x0101
        /*0be6*/ 	.byte	0x3f
	.zero		1


	//   ....[48]....
        /*0be8*/ 	.word	0x00012370
        /*0bec*/ 	.word	0x00000000
        /*0bf0*/ 	.word	0x00030840
        /*0bf4*/ 	.short	0x010a
        /*0bf6*/ 	.byte	0x3f
	.zero		1


	//   ....[49]....
        /*0bf8*/ 	.word	0x000133a0
        /*0bfc*/ 	.word	0x0000000a
        /*0c00*/ 	.word	0x00030800
        /*0c04*/ 	.short	0x0107
        /*0c06*/ 	.byte	0x3f
	.zero		1


	//   ....[50]....
        /*0c08*/ 	.word	0x000134b0
        /*0c0c*/ 	.word	0x00000002
        /*0c10*/ 	.word	0x00030800
        /*0c14*/ 	.short	0x0101
        /*0c16*/ 	.byte	0x3f
	.zero		1


	//   ....[51]....
        /*0c18*/ 	.word	0x000134d0
        /*0c1c*/ 	.word	0x00000002
        /*0c20*/ 	.word	0x00030820
        /*0c24*/ 	.short	0x010a
        /*0c26*/ 	.byte	0x3f
	.zero		1


	//   ....[52]....
        /*0c28*/ 	.word	0x00013860
        /*0c2c*/ 	.word	0x00000003
        /*0c30*/ 	.word	0x00030840
        /*0c34*/ 	.short	0x010a
        /*0c36*/ 	.byte	0x3f
	.zero		1


	//   ....[53]....
        /*0c38*/ 	.word	0x00013d20
        /*0c3c*/ 	.word	0x00000003
        /*0c40*/ 	.word	0x00000060
        /*0c44*/ 	.short	0x010a
        /*0c46*/ 	.byte	0x3f
	.zero		1


	//   ....[54]....
        /*0c48*/ 	.word	0x00014520
        /*0c4c*/ 	.word	0x00000003
        /*0c50*/ 	.word	0x00030840
        /*0c54*/ 	.short	0x010a
        /*0c56*/ 	.byte	0x3f
	.zero		1


	//   ....[55]....
        /*0c58*/ 	.word	0x000149e0
        /*0c5c*/ 	.word	0x00000002
        /*0c60*/ 	.word	0x00000060
        /*0c64*/ 	.short	0x010a
        /*0c66*/ 	.byte	0x3f
	.zero		1


	//   ....[56]....
        /*0c68*/ 	.word	0x000150f0
        /*0c6c*/ 	.word	0x00000002
        /*0c70*/ 	.word	0x00030840
        /*0c74*/ 	.short	0x010a
        /*0c76*/ 	.byte	0x3f
	.zero		1


	//   ....[57]....
        /*0c78*/ 	.word	0x000155b0
        /*0c7c*/ 	.word	0x00000002
        /*0c80*/ 	.word	0x00000060
        /*0c84*/ 	.short	0x010a
        /*0c86*/ 	.byte	0x3f
	.zero		1


	//   ....[58]....
        /*0c88*/ 	.word	0x00015c50
        /*0c8c*/ 	.word	0x00000000
        /*0c90*/ 	.word	0x00030860
        /*0c94*/ 	.short	0x010a
        /*0c96*/ 	.byte	0x3f
	.zero		1


	//   ....[59]....
        /*0c98*/ 	.word	0x00016e70
        /*0c9c*/ 	.word	0x00000000
        /*0ca0*/ 	.word	0x00030820
        /*0ca4*/ 	.short	0x010a
        /*0ca6*/ 	.byte	0x3f
	.zero		1


	//   ....[60]....
        /*0ca8*/ 	.word	0x00017050
        /*0cac*/ 	.word	0x00000006
        /*0cb0*/ 	.word	0x00000000
        /*0cb4*/ 	.short	0x010a
        /*0cb6*/ 	.byte	0x3f
	.zero		1


	//   ....[61]....
        /*0cb8*/ 	.word	0x000170c0
        /*0cbc*/ 	.word	0x00000007
        /*0cc0*/ 	.word	0x00000000
        /*0cc4*/ 	.short	0x010a
        /*0cc6*/ 	.byte	0x3f
	.zero		1


	//   ....[62]....
        /*0cc8*/ 	.word	0x00017130
        /*0ccc*/ 	.word	0x00000004
        /*0cd0*/ 	.word	0x00000000
        /*0cd4*/ 	.short	0x010a
        /*0cd6*/ 	.byte	0x3f
	.zero		1


	//   ....[63]....
        /*0cd8*/ 	.word	0x00017160
        /*0cdc*/ 	.word	0x00000003
        /*0ce0*/ 	.word	0x00000000
        /*0ce4*/ 	.short	0x010a
        /*0ce6*/ 	.byte	0x3f
	.zero		1


	//   ....[64]....
        /*0ce8*/ 	.word	0x000171d0
        /*0cec*/ 	.word	0x00000003
        /*0cf0*/ 	.word	0x00030800
        /*0cf4*/ 	.short	0x010a
        /*0cf6*/ 	.byte	0x3f
	.zero		1


	//   ....[65]....
        /*0cf8*/ 	.word	0x00017220
        /*0cfc*/ 	.word	0x00000003
        /*0d00*/ 	.word	0x00030830
        /*0d04*/ 	.short	0x010a
        /*0d06*/ 	.byte	0x3f
	.zero		1


	//   ....[66]....
        /*0d08*/ 	.word	0x00017280
        /*0d0c*/ 	.word	0x0000000b
        /*0d10*/ 	.word	0x00030830
        /*0d14*/ 	.short	0x010a
        /*0d16*/ 	.byte	0x3f
	.zero		1


	//   ....[67]....
        /*0d18*/ 	.word	0x000172e0
        /*0d1c*/ 	.word	0x00000003
        /*0d20*/ 	.word	0x00030850
        /*0d24*/ 	.short	0x010a
        /*0d26*/ 	.byte	0x3f
	.zero		1


	//   ....[68]....
        /*0d28*/ 	.word	0x00017340
        /*0d2c*/ 	.word	0x00000005
        /*0d30*/ 	.word	0x00030830
        /*0d34*/ 	.short	0x010a
        /*0d36*/ 	.byte	0x3f
	.zero		1


	//   ....[69]....
        /*0d38*/ 	.word	0x000173a0
        /*0d3c*/ 	.word	0x00000003
        /*0d40*/ 	.word	0x00030850
        /*0d44*/ 	.short	0x010a
        /*0d46*/ 	.byte	0x3f
	.zero		1


	//   ....[70]....
        /*0d48*/ 	.word	0x00017400
        /*0d4c*/ 	.word	0x00000005
        /*0d50*/ 	.word	0x00030830
        /*0d54*/ 	.short	0x010a
        /*0d56*/ 	.byte	0x3f
	.zero		1


	//   ....[71]....
        /*0d58*/ 	.word	0x00017460
        /*0d5c*/ 	.word	0x00000003
        /*0d60*/ 	.word	0x00030850
        /*0d64*/ 	.short	0x010a
        /*0d66*/ 	.byte	0x3f
	.zero		1


	//   ....[72]....
        /*0d68*/ 	.word	0x000174c0
        /*0d6c*/ 	.word	0x00000003
        /*0d70*/ 	.word	0x00030850
        /*0d74*/ 	.short	0x010a
        /*0d76*/ 	.byte	0x3f
	.zero		1


	//   ....[73]....
        /*0d78*/ 	.word	0x00017660
        /*0d7c*/ 	.word	0x00000000
        /*0d80*/ 	.word	0x00030840
        /*0d84*/ 	.short	0x010a
        /*0d86*/ 	.byte	0x3f
	.zero		1


	//   ....[74]....
        /*0d88*/ 	.word	0x000182a0
        /*0d8c*/ 	.word	0x00000002
        /*0d90*/ 	.word	0x00030820
        /*0d94*/ 	.short	0x010a
        /*0d96*/ 	.byte	0x3f
	.zero		1


	//   ....[75]....
        /*0d98*/ 	.word	0x000182f0
        /*0d9c*/ 	.word	0x00000003
        /*0da0*/ 	.word	0x00030840
        /*0da4*/ 	.short	0x010a
        /*0da6*/ 	.byte	0x3f
	.zero		1


	//   ....[76]....
        /*0da8*/ 	.word	0x00018340
        /*0dac*/ 	.word	0x00000003
        /*0db0*/ 	.word	0x00000060
        /*0db4*/ 	.short	0x010a
        /*0db6*/ 	.byte	0x3f
	.zero		1


	//   ....[77]....
        /*0db8*/ 	.word	0x00018390
        /*0dbc*/ 	.word	0x00000003
        /*0dc0*/ 	.word	0x00030840
        /*0dc4*/ 	.short	0x010a
        /*0dc6*/ 	.byte	0x3f
	.zero		1


	//   ....[78]....
        /*0dc8*/ 	.word	0x000183e0
        /*0dcc*/ 	.word	0x00000002
        /*0dd0*/ 	.word	0x00000060
        /*0dd4*/ 	.short	0x010a
        /*0dd6*/ 	.byte	0x3f
	.zero		1


	//   ....[79]....
        /*0dd8*/ 	.word	0x00018430
        /*0ddc*/ 	.word	0x00000002
        /*0de0*/ 	.word	0x00030840
        /*0de4*/ 	.short	0x010a
        /*0de6*/ 	.byte	0x3f
	.zero		1


	//   ....[80]....
        /*0de8*/ 	.word	0x00018480
        /*0dec*/ 	.word	0x00000002
        /*0df0*/ 	.word	0x00000060
        /*0df4*/ 	.short	0x010a
        /*0df6*/ 	.byte	0x3f
	.zero		1


	//   ....[81]....
        /*0df8*/ 	.word	0x000184d0
        /*0dfc*/ 	.word	0x00000000
        /*0e00*/ 	.word	0x00030860
        /*0e04*/ 	.short	0x010a
        /*0e06*/ 	.byte	0x3f
	.zero		1


	//   ....[82]....
        /*0e08*/ 	.word	0x00018ee0
        /*0e0c*/ 	.word	0x00000000
        /*0e10*/ 	.word	0x00030820
        /*0e14*/ 	.short	0x010a
        /*0e16*/ 	.byte	0x3f
	.zero		1


	//   ....[83]....
        /*0e18*/ 	.word	0x00019080
        /*0e1c*/ 	.word	0x00000006
        /*0e20*/ 	.word	0x00000000
        /*0e24*/ 	.short	0x010a
        /*0e26*/ 	.byte	0x3f
	.zero		1


	//   ....[84]....
        /*0e28*/ 	.word	0x000190d0
        /*0e2c*/ 	.word	0x00000007
        /*0e30*/ 	.word	0x00000000
        /*0e34*/ 	.short	0x010a
        /*0e36*/ 	.byte	0x3f
	.zero		1


	//   ....[85]....
        /*0e38*/ 	.word	0x00019120
        /*0e3c*/ 	.word	0x00000004
        /*0e40*/ 	.word	0x00000000
        /*0e44*/ 	.short	0x010a
        /*0e46*/ 	.byte	0x3f
	.zero		1


	//----- nvinfo : EIATTR_NUM_MBARRIERS
	.align		4
.L_245:
        /*0e48*/ 	.byte	0x03, 0x38
        /*0e4a*/ 	.short	0x0016


	//----- nvinfo : EIATTR_EXIT_INSTR_OFFSETS
	.align		4
        /*0e4c*/ 	.byte	0x04, 0x1c
        /*0e4e*/ 	.short	(.L_247 - .L_246)


	//   ....[0]....
.L_246:
        /*0e50*/ 	.word	0x00000a50


	//   ....[1]....
        /*0e54*/ 	.word	0x00010420


	//   ....[2]....
        /*0e58*/ 	.word	0x000171b0


	//----- nvinfo : EIATTR_MAX_THREADS
	.align		4
.L_247:
        /*0e5c*/ 	.byte	0x04, 0x05
        /*0e5e*/ 	.short	(.L_249 - .L_248)
.L_248:
        /*0e60*/ 	.word	0x00000180
        /*0e64*/ 	.word	0x00000001
        /*0e68*/ 	.word	0x00000001


	//----- nvinfo : EIATTR_CRS_STACK_SIZE
	.align		4
.L_249:
        /*0e6c*/ 	.byte	0x04, 0x1e
        /*0e6e*/ 	.short	(.L_251 - .L_250)
.L_250:
        /*0e70*/ 	.word	0x00000000


	//----- nvinfo : EIATTR_CBANK_PARAM_SIZE
	.align		4
.L_251:
        /*0e74*/ 	.byte	0x03, 0x19
        /*0e76*/ 	.short	0x0af0


	//----- nvinfo : EIATTR_PARAM_CBANK
	.align		4
        /*0e78*/ 	.byte	0x04, 0x0a
        /*0e7a*/ 	.short	(.L_253 - .L_252)
	.align		4
.L_252:
        /*0e7c*/ 	.word	index@(.nv.constant0._ZN7cutlass13device_kernelIN5flash11enable_sm90INS1_16FlashAttnFwdSm90INS1_25CollectiveMainloopFwdSm90ILi2EN4cute5tupleIJNS5_1CILi1EEES8_S8_EEENS6_IJNS7_ILi128EEENS7_ILi96EEENS7_ILi192EEEEEELi192ENS_6half_tEfNS_4arch4Sm90ELb0ELb1ELb0ELb1ELb0ELb0ELb0ELb1ELb1ELb1ELb0ELb0EEENS1_21CollectiveEpilogueFwdINS6_IJSA_SC_SB_EEES9_SE_SG_Li256ELb1ELb1ELb0ELb0EEENS1_36VarlenDynamicPersistentTileSchedulerILi128ELi96ELi256ELi128ELb0ELb1ELb1ELb1ELb0ELb1EEEEEEEEEvNT_6ParamsE)
        /*0e80*/ 	.short	0x0210
        /*0e82*/ 	.short	0x0af0


	//----- nvinfo : EIATTR_SW_WAR
	.align		4
.L_253:
        /*0e84*/ 	.byte	0x04, 0x36
        /*0e86*/ 	.short	(.L_255 - .L_254)
.L_254:
        /*0e88*/ 	.word	0x00000008
.L_255:


//--------------------- .nv.info._ZN7cutlass13device_kernelIN5flash11enable_sm90INS1_16FlashAttnFwdSm90INS1_25CollectiveMainloopFwdSm90ILi2EN4cute5tupleIJNS5_1CILi1EEES8_S8_EEENS6_IJNS7_ILi128EEENS7_ILi96EEENS7_ILi192EEEEEELi192ENS_6half_tEfNS_4arch4Sm90ELb0ELb1ELb0ELb1ELb0ELb1ELb0ELb1ELb1ELb1ELb0ELb0EEENS1_21CollectiveEpilogueFwdINS6_IJSA_SC_SB_EEES9_SE_SG_Li256ELb1ELb1ELb0ELb0EEENS1_36VarlenDynamicPersistentTileSchedulerILi128ELi96ELi256ELi128ELb0ELb1ELb1ELb1ELb0ELb1EEEEEEEEEvNT_6ParamsE --------------------------
	.section	.nv.info._ZN7cutlass13device_kernelIN5flash11enable_sm90INS1_16FlashAttnFwdSm90INS1_25CollectiveMainloopFwdSm90ILi2EN4cute5tupleIJNS5_1CILi1EEES8_S8_EEENS6_IJNS7_ILi128EEENS7_ILi96EEENS7_ILi192EEEEEELi192ENS_6half_tEfNS_4arch4Sm90ELb0ELb1ELb0ELb1ELb0ELb1ELb0ELb1ELb1ELb1ELb0ELb0EEENS1_21CollectiveEpilogueFwdINS6_IJSA_SC_SB_EEES9_SE_SG_Li256ELb1ELb1ELb0ELb0EEENS1_36VarlenDynamicPersistentTileSchedulerILi128ELi96ELi256ELi128ELb0ELb1ELb1ELb1ELb0ELb1EEEEEEEEEvNT_6ParamsE,"",@"SHT_CUDA_INFO"
	.sectionflags	@""
	.align	4


	//----- nvinfo : EIATTR_CUDA_API_VERSION
	.align		4
        /*0000*/ 	.byte	0x04, 0x37
        /*0002*/ 	.short	(.L_257 - .L_256)
.L_256:
        /*0004*/ 	.word	0x00000082


	//----- nvinfo : EIATTR_KPARAM_INFO
	.align		4
.L_257:
        /*0008*/ 	.byte	0x04, 0x17
        /*000a*/ 	.short	(.L_259 - .L_258)
.L_258:
        /*000c*/ 	.word	0x00000000
        /*0010*/ 	.short	0x0000
        /*0012*/ 	.short	0x0070
        /*0014*/ 	.byte	0x00, 0xf0, 0x01, 0x2a


	//----- nvinfo : EIATTR_SPARSE_MMA_MASK
	.align		4
.L_259:
        /*0018*/ 	.byte	0x03, 0x50
        /*001a*/ 	.short	0x0000


	//----- nvinfo : EIATTR_MAXREG_COUNT
	.align		4
        /*001c*/ 	.byte	0x03, 0x1b
        /*001e*/ 	.short	0x00a8


	//----- nvinfo : EIATTR_NUM_BARRIERS
	.align		4
        /*0020*/ 	.byte	0x02, 0x4c
        /*0022*/ 	.byte	0x10
	.zero		1


	//----- nvinfo : EIATTR_EXTERNS
	.align		4
        /*0024*/ 	.byte	0x04, 0x0f
        /*0026*/ 	.short	(.L_261 - .L_260)


	//   ....[0]....
	.align		4
.L_260:
        /*0028*/ 	.word	index@(__assertfail)


	//----- nvinfo : EIATTR_ANNOTATIONS
	.align		4
.L_261:
        /*002c*/ 	.byte	0x04, 0x55
        /*002e*/ 	.short	(.L_263 - .L_262)


	//   ....[0]....
.L_262:
        /* <DEDUP_REMOVED lines=117> */


	//----- nvinfo : EIATTR_MERCURY_ISA_VERSION
	.align		4
.L_263:
        /*0770*/ 	.byte	0x03, 0x5f
        /*0772*/ 	.short	0x0101


	//----- nvinfo : EIATTR_UNUSED_LOAD_BYTE_OFFSET
	.align		4
        /*0774*/ 	.byte	0x04, 0x44
        /*0776*/ 	.short	(.L_265 - .L_264)


	//   ....[0]....
.L_264:
        /*0778*/ 	.word	0x00000ab0
        /*077c*/ 	.word	0x0000fff0


	//   ....[1]....
        /*0780*/ 	.word	0x0001ed90
        /*0784*/ 	.word	0x0000fff0


	//----- nvinfo : EIATTR_INT_WARP_WIDE_INSTR_OFFSETS
	.align		4
.L_265:
        /*0788*/ 	.byte	0x04, 0x31
        /*078a*/ 	.short	(.L_267 - .L_266)


	//   ....[0]....
.L_266:
        /*078c*/ 	.word	0x00000190


	//   ....[1]....
        /*0790*/ 	.word	0x000001d0


	//   ....[2]....
        /*0794*/ 	.word	0x00000240


	//   ....[3]....
        /*0798*/ 	.word	0x00024550


	//   ....[4]....
        /*079c*/ 	.word	0x000245e0


	//   ....[5]....
        /*07a0*/ 	.word	0x000284a0


	//   ....[6]....
        /*07a4*/ 	.word	0x00028500


	//----- nvinfo : EIATTR_COOP_GROUP_MASK_REGIDS
	.align		4
.L_267:
        /*07a8*/ 	.byte	0x04, 0x29
        /*07aa*/ 	.short	(.L_269 - .L_268)


	//   ....[0]....
.L_268:
        /*07ac*/ 	.word	0xffffffff


	//   ....[1]....
        /*07b0*/ 	.word	0xffffffff


	//   ....[2]....
        /*07b4*/ 	.word	0xffffffff


	//   ....[3]....
        /*07b8*/ 	.word	0xffffffff


	//   ....[4]....
        /*07bc*/ 	.word	0xffffffff


	//   ....[5]....
        /*07c0*/ 	.word	0xffffffff


	//   ....[6]....
        /*07c4*/ 	.word	0xffffffff


	//   ....[7]....
        /*07c8*/ 	.word	0xffffffff


	//   ....[8]....
        /*07cc*/ 	.word	0xffffffff


	//   ....[9]....
        /*07d0*/ 	.word	0xffffffff


	//   ....[10]....
        /*07d4*/ 	.word	0xffffffff


	//   ....[11]....
        /*07d8*/ 	.word	0xffffffff


	//   ....[12]....
        /*07dc*/ 	.word	0xffffffff


	//   ....[13]....
        /*07e0*/ 	.word	0xffffffff


	//   ....[14]....
        /*07e4*/ 	.word	0xffffffff


	//   ....[15]....
        /*07e8*/ 	.word	0xffffffff


	//   ....[16]....
        /*07ec*/ 	.word	0xffffffff


	//   ....[17]....
        /*07f0*/ 	.word	0xffffffff


	//   ....[18]....
        /*07f4*/ 	.word	0xffffffff


	//   ....[19]....
        /*07f8*/ 	.word	0xffffffff


	//   ....[20]....
        /*07fc*/ 	.word	0xffffffff


	//   ....[21]....
        /*0800*/ 	.word	0xffffffff


	//   ....[22]....
        /*0804*/ 	.word	0xffffffff


	//   ....[23]....
        /*0808*/ 	.word	0xffffffff


	//   ....[24]....
        /*080c*/ 	.word	0xffffffff


	//   ....[25]....
        /*0810*/ 	.word	0xffffffff


	//   ....[26]....
        /*0814*/ 	.word	0xffffffff


	//   ....[27]....
        /*0818*/ 	.word	0xffffffff


	//   ....[28]....
        /*081c*/ 	.word	0xffffffff


	//   ....[29]....
        /*0820*/ 	.word	0xffffffff


	//   ....[30]....
        /*0824*/ 	.word	0xffffffff


	//   ....[31]....
        /*0828*/ 	.word	0xffffffff


	//   ....[32]....
        /*082c*/ 	.word	0xffffffff


	//   ....[33]....
        /*0830*/ 	.word	0xffffffff


	//   ....[34]....
        /*0834*/ 	.word	0xffffffff


	//   ....[35]....
        /*0838*/ 	.word	0xffffffff


	//   ....[36]....
        /*083c*/ 	.word	0xffffffff


	//   ....[37]....
        /*0840*/ 	.word	0xffffffff


	//   ....[38]....
        /*0844*/ 	.word	0xffffffff


	//   ....[39]....
        /*0848*/ 	.word	0xffffffff


	//   ....[40]....
        /*084c*/ 	.word	0xffffffff


	//   ....[41]....
        /*0850*/ 	.word	0xffffffff


	//   ....[42]....
        /*0854*/ 	.word	0xffffffff


	//   ....[43]....
        /*0858*/ 	.word	0xffffffff


	//   ....[44]....
        /*085c*/ 	.word	0xffffffff


	//   ....[45]....
        /*0860*/ 	.word	0xffffffff


	//   ....[46]....
        /*0864*/ 	.word	0xffffffff


	//   ....[47]....
        /*0868*/ 	.word	0xffffffff


	//   ....[48]....
        /*086c*/ 	.word	0xffffffff


	//   ....[49]....
        /*0870*/ 	.word	0xffffffff


	//   ....[50]....
        /*0874*/ 	.word	0xffffffff


	//   ....[51]....
        /*0878*/ 	.word	0xffffffff


	//   ....[52]....
        /*087c*/ 	.word	0xffffffff


	//   ....[53]....
        /*0880*/ 	.word	0xffffffff


	//   ....[54]....
        /*0884*/ 	.word	0xffffffff


	//   ....[55]....
        /*0888*/ 	.word	0xffffffff


	//   ....[56]....
        /*088c*/ 	.word	0xffffffff


	//   ....[57]....
        /*0890*/ 	.word	0xffffffff


	//   ....[58]....
        /*0894*/ 	.word	0xffffffff


	//   ....[59]....
        /*0898*/ 	.word	0xffffffff


	//   ....[60]....
        /*089c*/ 	.word	0xffffffff


	//   ....[61]....
        /*08a0*/ 	.word	0xffffffff


	//   ....[62]....
        /*08a4*/ 	.word	0xffffffff


	//   ....[63]....
        /*08a8*/ 	.word	0xffffffff


	//   ....[64]....
        /*08ac*/ 	.word	0xffffffff


	//   ....[65]....
        /*08b0*/ 	.word	0xffffffff


	//   ....[66]....
        /*08b4*/ 	.word	0xffffffff


	//   ....[67]....
        /*08b8*/ 	.word	0xffffffff


	//   ....[68]....
        /*08bc*/ 	.word	0xffffffff


	//   ....[69]....
        /*08c0*/ 	.word	0xffffffff


	//   ....[70]....
        /*08c4*/ 	.word	0xffffffff


	//   ....[71]....
        /*08c8*/ 	.word	0xffffffff


	//   ....[72]....
        /*08cc*/ 	.word	0xffffffff


	//   ....[73]....
        /*08d0*/ 	.word	0xffffffff


	//   ....[74]....
        /*08d4*/ 	.word	0xffffffff


	//   ....[75]....
        /*08d8*/ 	.word	0xffffffff


	//   ....[76]....
        /*08dc*/ 	.word	0xffffffff


	//   ....[77]....
        /*08e0*/ 	.word	0xffffffff


	//   ....[78]....
        /*08e4*/ 	.word	0xffffffff


	//   ....[79]....
        /*08e8*/ 	.word	0xffffffff


	//   ....[80]....
        /*08ec*/ 	.word	0xffffffff


	//   ....[81]....
        /*08f0*/ 	.word	0xffffffff


	//   ....[82]....
        /*08f4*/ 	.word	0xffffffff


	//   ....[83]....
        /*08f8*/ 	.word	0xffffffff


	//   ....[84]....
        /*08fc*/ 	.word	0xffffffff


	//   ....[85]....
        /*0900*/ 	.word	0xffffffff


	//   ....[86]....
        /*0904*/ 	.word	0xffffffff


	//   ....[87]....
        /*0908*/ 	.word	0xffffffff


	//   ....[88]....
        /*090c*/ 	.word	0xffffffff


	//   ....[89]....
        /*0910*/ 	.word	0xffffffff


	//   ....[90]....
        /*0914*/ 	.word	0xffffffff


	//   ....[91]....
        /*0918*/ 	.word	0xffffffff


	//   ....[92]....
        /*091c*/ 	.word	0xffffffff


	//   ....[93]....
        /*0920*/ 	.word	0xffffffff


	//   ....[94]....
        /*0924*/ 	.word	0xffffffff


	//   ....[95]....
        /*0928*/ 	.word	0xffffffff


	//   ....[96]....
        /*092c*/ 	.word	0xffffffff


	//   ....[97]....
        /*0930*/ 	.word	0xffffffff


	//   ....[98]....
        /*0934*/ 	.word	0xffffffff


	//   ....[99]....
        /*0938*/ 	.word	0xffffffff


	//   ....[100]....
        /*093c*/ 	.word	0xffffffff


	//   ....[101]....
        /*0940*/ 	.word	0xffffffff


	//   ....[102]....
        /*0944*/ 	.word	0xffffffff


	//   ....[103]....
        /*0948*/ 	.word	0xffffffff


	//   ....[104]....
        /*094c*/ 	.word	0xffffffff


	//   ....[105]....
        /*0950*/ 	.word	0xffffffff


	//   ....[106]....
        /*0954*/ 	.word	0xffffffff


	//   ....[107]....
        /*0958*/ 	.word	0xffffffff


	//   ....[108]....
        /*095c*/ 	.word	0xffffffff


	//   ....[109]....
        /*0960*/ 	.word	0xffffffff


	//   ....[110]....
        /*0964*/ 	.word	0xffffffff


	//   ....[111]....
        /*0968*/ 	.word	0xffffffff


	//   ....[112]....
        /*096c*/ 	.word	0xffffffff


	//   ....[113]....
        /*0970*/ 	.word	0xffffffff


	//   ....[114]....
        /*0974*/ 	.word	0xffffffff


	//   ....[115]....
        /*0978*/ 	.word	0xffffffff


	//   ....[116]....
        /*097c*/ 	.word	0xffffffff


	//   ....[117]....
        /*0980*/ 	.word	0xffffffff


	//   ....[118]....
        /*0984*/ 	.word	0xffffffff


	//   ....[119]....
        /*0988*/ 	.word	0xffffffff


	//   ....[120]....
        /*098c*/ 	.word	0xffffffff


	//   ....[121]....
        /*0990*/ 	.word	0xffffffff


	//   ....[122]....
        /*0994*/ 	.word	0x0500000f


	//   ....[123]....
        /*0998*/ 	.word	0x0500000f


	//   ....[124]....
        /*099c*/ 	.word	0x0500000f


	//   ....[125]....
        /*09a0*/ 	.word	0x0500000f


	//   ....[126]....
        /*09a4*/ 	.word	0x0500000f


	//   ....[127]....
        /*09a8*/ 	.word	0x0500000f


	//   ....[128]....
        /*09ac*/ 	.word	0x0500000f


	//   ....[129]....
        /*09b0*/ 	.word	0x0500000f


	//   ....[130]....
        /*09b4*/ 	.word	0x0500000f


	//   ....[131]....
        /*09b8*/ 	.word	0x0500000f


	//   ....[132]....
        /*09bc*/ 	.word	0x0500000f


	//   ....[133]....
        /*09c0*/ 	.word	0x0500000f


	//   ....[134]....
        /*09c4*/ 	.word	0x0500000f


	//   ....[135]....
        /*09c8*/ 	.word	0x0500000f


	//   ....[136]....
        /*09cc*/ 	.word	0x0500000f


	//   ....[137]....
        /*09d0*/ 	.word	0x0500000f


	//   ....[138]....
        /*09d4*/ 	.word	0x0500000f


	//   ....[139]....
        /*09d8*/ 	.word	0x0500000f


	//   ....[140]....
        /*09dc*/ 	.word	0x0500000f


	//   ....[141]....
        /*09e0*/ 	.word	0x0500000f


	//   ....[142]....
        /*09e4*/ 	.word	0x0500000f


	//   ....[143]....
        /*09e8*/ 	.word	0x0500000f


	//   ....[144]....
        /*09ec*/ 	.word	0x0500000f


	//   ....[145]....
        /*09f0*/ 	.word	0x0500000f


	//   ....[146]....
        /*09f4*/ 	.word	0x0500000f


	//   ....[147]....
        /*09f8*/ 	.word	0x0500000f


	//   ....[148]....
        /*09fc*/ 	.word	0x0500000f


	//   ....[149]....
        /*0a00*/ 	.word	0x0500000f


	//   ....[150]....
        /*0a04*/ 	.word	0x0500000f


	//   ....[151]....
        /*0a08*/ 	.word	0x0500000f


	//   ....[152]....
        /*0a0c*/ 	.word	0x0500000f


	//   ....[153]....
        /*0a10*/ 	.word	0x0500000f


	//   ....[154]....
        /*0a14*/ 	.word	0x0500000f


	//   ....[155]....
        /*0a18*/ 	.word	0x0500000f


	//   ....[156]....
        /*0a1c*/ 	.word	0x0500000f


	//   ....[157]....
        /*0a20*/ 	.word	0x0500000f


	//   ....[158]....
        /*0a24*/ 	.word	0x0500000f


	//   ....[159]....
        /*0a28*/ 	.word	0x0500000f


	//   ....[160]....
        /*0a2c*/ 	.word	0x0500000f


	//   ....[161]....
        /*0a30*/ 	.word	0x0500000f


	//   ....[162]....
        /*0a34*/ 	.word	0x0500000f


	//   ....[163]....
        /*0a38*/ 	.word	0x0500000f


	//   ....[164]....
        /*0a3c*/ 	.word	0x0500000f


	//   ....[165]....
        /*0a40*/ 	.word	0x0500000f


	//   ....[166]....
        /*0a44*/ 	.word	0x0500000f


	//   ....[167]....
        /*0a48*/ 	.word	0x0500000f


	//   ....[168]....
        /*0a4c*/ 	.word	0x0500000f


	//   ....[169]....
        /*0a50*/ 	.word	0x0500000f


	//   ....[170]....
        /*0a54*/ 	.word	0x0500000f


	//   ....[171]....
        /*0a58*/ 	.word	0x0500000f


	//   ....[172]....
        /*0a5c*/ 	.word	0x0500000f


	//   ....[173]....
        /*0a60*/ 	.word	0x0500000f


	//----- nvinfo : EIATTR_COOP_GROUP_INSTR_OFFSETS
	.align		4
.L_269:
        /*0a64*/ 	.byte	0x04, 0x28
        /*0a66*/ 	.short	(.L_271 - .L_270)


	//   ....[0]....
.L_270:
        /*0a68*/ 	.word	0x00000060


	//   ....[1]....
        /*0a6c*/ 	.word	0x000001a0


	//   ....[2]....
        /*0a70*/ 	.word	0x000001f0


	//   ....[3]....
        /*0a74*/ 	.word	0x00000420


	//   ....[4]....
        /*0a78*/ 	.word	0x00000580


	//   ....[5]....
        /*0a7c*/ 	.word	0x000006a0


	//   ....[6]....
        /*0a80*/ 	.word	0x00000800


	//   ....[7]....
        /*0a84*/ 	.word	0x0000aee0


	//   ....[8]....
        /*0a88*/ 	.word	0x0000b5e0


	//   ....[9]....
        /*0a8c*/ 	.word	0x0000b5f0


	//   ....[10]....
        /*0a90*/ 	.word	0x0000b600


	//   ....[11]....
        /*0a94*/ 	.word	0x0000b610


	//   ....[12]....
        /*0a98*/ 	.word	0x0000bde0


	//   ....[13]....
        /*0a9c*/ 	.word	0x0000bdf0


	//   ....[14]....
        /*0aa0*/ 	.word	0x0000be00


	//   ....[15]....
        /*0aa4*/ 	.word	0x0000be10


	//   ....[16]....
        /*0aa8*/ 	.word	0x0000eb70


	//   ....[17]....
        /*0aac*/ 	.word	0x0000eb80


	//   ....[18]....
        /*0ab0*/ 	.word	0x0000eb90


	//   ....[19]....
        /*0ab4*/ 	.word	0x0000eba0


	//   ....[20]....
        /*0ab8*/ 	.word	0x0000f190


	//   ....[21]....
        /*0abc*/ 	.word	0x0000f1a0


	//   ....[22]....
        /*0ac0*/ 	.word	0x0000f1b0


	//   ....[23]....
        /*0ac4*/ 	.word	0x0000f1c0


	//   ....[24]....
        /*0ac8*/ 	.word	0x000128e0


	//   ....[25]....
        /*0acc*/ 	.word	0x00012bc0


	//   ....[26]....
        /*0ad0*/ 	.word	0x000138a0


	//   ....[27]....
        /*0ad4*/ 	.word	0x000139b0


	//   ....[28]....
        /*0ad8*/ 	.word	0x00013ed0


	//   ....[29]....
        /*0adc*/ 	.word	0x00013fa0


	//   ....[30]....
        /*0ae0*/ 	.word	0x00016020


	//   ....[31]....
        /*0ae4*/ 	.word	0x00016270


	//   ....[32]....
        /*0ae8*/ 	.word	0x00017120


	//   ....[33]....
        /*0aec*/ 	.word	0x00017240


	//   ....[34]....
        /*0af0*/ 	.word	0x00017800


	//   ....[35]....
        /*0af4*/ 	.word	0x00017860


	//   ....[36]....
        /*0af8*/ 	.word	0x00019730


	//   ....[37]....
        /*0afc*/ 	.word	0x00019750


	//   ....[38]....
        /*0b00*/ 	.word	0x00019c80


	//   ....[39]....
        /*0b04*/ 	.word	0x00019ca0


	//   ....[40]....
        /*0b08*/ 	.word	0x0001b970


	//   ....[41]....
        /*0b0c*/ 	.word	0x0001bbd0


	//   ....[42]....
        /*0b10*/ 	.word	0x0001ca80


	//   ....[43]....
        /*0b14*/ 	.word	0x0001cba0


	//   ....[44]....
        /*0b18*/ 	.word	0x0001d160


	//   ....[45]....
        /*0b1c*/ 	.word	0x0001d1b0


	//   ....[46]....
        /*0b20*/ 	.word	0x0001e2a0


	//   ....[47]....
        /*0b24*/ 	.word	0x0001e4f0


	//   ....[48]....
        /*0b28*/ 	.word	0x0001e560


	//   ....[49]....
        /*0b2c*/ 	.word	0x0001e580


	//   ....[50]....
        /*0b30*/ 	.word	0x0001fae0


	//   ....[51]....
        /*0b34*/ 	.word	0x0001fb20


	//   ....[52]....
        /*0b38*/ 	.word	0x0001fb50


	//   ....[53]....
        /*0b3c*/ 	.word	0x0001fb80


	//   ....[54]....
        /*0b40*/ 	.word	0x00020290


	//   ....[55]....
        /*0b44*/ 	.word	0x000202c0


	//   ....[56]....
        /*0b48*/ 	.word	0x000203d0


	//   ....[57]....
        /*0b4c*/ 	.word	0x000203f0


	//   ....[58]....
        /*0b50*/ 	.word	0x000204f0


	//   ....[59]....
        /*0b54*/ 	.word	0x00020510


	//   ....[60]....
        /*0b58*/ 	.word	0x00020620


	//   ....[61]....
        /*0b5c*/ 	.word	0x00020640


	//   ....[62]....
        /*0b60*/ 	.word	0x00020eb0


	//   ....[63]....
        /*0b64*/ 	.word	0x00020ee0


	//   ....[64]....
        /*0b68*/ 	.word	0x00020ff0


	//   ....[65]....
        /*0b6c*/ 	.word	0x00021010


	//   ....[66]....
        /*0b70*/ 	.word	0x00021110


	//   ....[67]....
        /*0b74*/ 	.word	0x00021130


	//   ....[68]....
        /*0b78*/ 	.word	0x00021240


	//   ....[69]....
        /*0b7c*/ 	.word	0x00021260


	//   ....[70]....
        /*0b80*/ 	.word	0x000213f0


	//   ....[71]....
        /*0b84*/ 	.word	0x000215c0


	//   ....[72]....
        /*0b88*/ 	.word	0x000215f0


	//   ....[73]....
        /*0b8c*/ 	.word	0x00021620


	//   ....[74]....
        /*0b90*/ 	.word	0x00021650


	//   ....[75]....
        /*0b94*/ 	.word	0x00021680


	//   ....[76]....
        /*0b98*/ 	.word	0x000216b0


	//   ....[77]....
        /*0b9c*/ 	.word	0x00021820


	//   ....[78]....
        /*0ba0*/ 	.word	0x00021850


	//   ....[79]....
        /*0ba4*/ 	.word	0x00021880


	//   ....[80]....
        /*0ba8*/ 	.word	0x000218b0


	//   ....[81]....
        /*0bac*/ 	.word	0x000218e0


	//   ....[82]....
        /*0bb0*/ 	.word	0x00021910


	//   ....[83]....
        /*0bb4*/ 	.word	0x000219b0


	//   ....[84]....
        /*0bb8*/ 	.word	0x00021a10


	//   ....[85]....
        /*0bbc*/ 	.word	0x00021aa0


	//   ....[86]....
        /*0bc0*/ 	.word	0x00022b90


	//   ....[87]....
        /*0bc4*/ 	.word	0x00024b10


	//   ....[88]....
        /*0bc8*/ 	.word	0x000257a0


	//   ....[89]....
        /*0bcc*/ 	.word	0x000257c0


	//   ....[90]....
        /*0bd0*/ 	.word	0x000257d0


	//   ....[91]....
        /*0bd4*/ 	.word	0x00025800


	//   ....[92]....
        /*0bd8*/ 	.word	0x00025920


	//   ....[93]....
        /*0bdc*/ 	.word	0x00025930


	//   ....[94]....
        /*0be0*/ 	.word	0x000259d0


	//   ....[95]....
        /*0be4*/ 	.word	0x000259e0


	//   ....[96]....
        /*0be8*/ 	.word	0x00025a80


	//   ....[97]....
        /*0bec*/ 	.word	0x00025a90


	//   ....[98]....
        /*0bf0*/ 	.word	0x00025b30


	//   ....[99]....
        /*0bf4*/ 	.word	0x00025b40


	//   ....[100]....
        /*0bf8*/ 	.word	0x00025bc0


	//   ....[101]....
        /*0bfc*/ 	.word	0x00025bf0


	//   ....[102]....
        /*0c00*/ 	.word	0x00025c40


	//   ....[103]....
        /*0c04*/ 	.word	0x00025c80


	//   ....[104]....
        /*0c08*/ 	.word	0x00028c90


	//   ....[105]....
        /*0c0c*/ 	.word	0x00028cf0


	//   ....[106]....
        /*0c10*/ 	.word	0x00028d20


	//   ....[107]....
        /*0c14*/ 	.word	0x00028d30


	//   ....[108]....
        /*0c18*/ 	.word	0x00028d60


	//   ....[109]....
        /*0c1c*/ 	.word	0x00028d90


	//   ....[110]....
        /*0c20*/ 	.word	0x00028dc0


	//   ....[111]....
        /*0c24*/ 	.word	0x00028df0


	//   ....[112]....
        /*0c28*/ 	.word	0x00028f70


	//   ....[113]....
        /*0c2c*/ 	.word	0x00028fa0


	//   ....[114]....
        /*0c30*/ 	.word	0x00028fd0


	//   ....[115]....
        /*0c34*/ 	.word	0x00029000


	//   ....[116]....
        /*0c38*/ 	.word	0x00029030


	//   ....[117]....
        /*0c3c*/ 	.word	0x00029060


	//   ....[118]....
        /*0c40*/ 	.word	0x00029120


	//   ....[119]....
        /*0c44*/ 	.word	0x00029140


	//   ....[120]....
        /*0c48*/ 	.word	0x000291b0


	//   ....[121]....
        /*0c4c*/ 	.word	0x00029880


	//   ....[122]....
        /*0c50*/ 	.word	0x00029ce0


	//   ....[123]....
        /*0c54*/ 	.word	0x00029d70


	//   ....[124]....
        /*0c58*/ 	.word	0x00029dc0


	//   ....[125]....
        /*0c5c*/ 	.word	0x00029e10


	//   ....[126]....
        /*0c60*/ 	.word	0x00029ea0


	//   ....[127]....
        /*0c64*/ 	.word	0x00029f30


	//   ....[128]....
        /*0c68*/ 	.word	0x00029f80


	//   ....[129]....
        /*0c6c*/ 	.word	0x00029fd0


	//   ....[130]....
        /*0c70*/ 	.word	0x0002a0c0


	//   ....[131]....
        /*0c74*/ 	.word	0x0002a150


	//   ....[132]....
        /*0c78*/ 	.word	0x0002a1b0


	//   ....[133]....
        /*0c7c*/ 	.word	0x0002a210


	//   ....[134]....
        /*0c80*/ 	.word	0x0002a2a0


	//   ....[135]....
        /*0c84*/ 	.word	0x0002a330


	//   ....[136]....
        /*0c88*/ 	.word	0x0002a390


	//   ....[137]....
        /*0c8c*/ 	.word	0x0002a3f0


	//   ....[138]....
        /*0c90*/ 	.word	0x0002a780


	//   ....[139]....
        /*0c94*/ 	.word	0x0002aa70


	//   ....[140]....
        /*0c98*/ 	.word	0x0002ac50


	//   ....[141]....
        /*0c9c*/ 	.word	0x0002aca0


	//   ....[142]....
        /*0ca0*/ 	.word	0x0002ad00


	//   ....[143]....
        /*0ca4*/ 	.word	0x0002ada0


	//   ....[144]....
        /*0ca8*/ 	.word	0x0002ae70


	//   ....[145]....
        /*0cac*/ 	.word	0x0002af90


	//   ....[146]....
        /*0cb0*/ 	.word	0x0002b010


	//   ....[147]....
        /*0cb4*/ 	.word	0x0002b120


	//   ....[148]....
        /*0cb8*/ 	.word	0x0002b180


	//   ....[149]....
        /*0cbc*/ 	.word	0x0002b290


	//   ....[150]....
        /*0cc0*/ 	.word	0x0002b2f0


	//   ....[151]....
        /*0cc4*/ 	.word	0x0002b400


	//   ....[152]....
        /*0cc8*/ 	.word	0x0002b460


	//   ....[153]....
        /*0ccc*/ 	.word	0x0002b550


	//   ....[154]....
        /*0cd0*/ 	.word	0x0002b5d0


	//   ....[155]....
        /*0cd4*/ 	.word	0x0002b6b0


	//   ....[156]....
        /*0cd8*/ 	.word	0x0002ba20


	//   ....[157]....
        /*0cdc*/ 	.word	0x0002bac0


	//   ....[158]....
        /*0ce0*/ 	.word	0x0002bbe0


	//   ....[159]....
        /*0ce4*/ 	.word	0x0002bc60


	//   ....[160]....
        /*0ce8*/ 	.word	0x0002bce0


	//   ....[161]....
        /*0cec*/ 	.word	0x0002bd60


	//   ....[162]....
        /*0cf0*/ 	.word	0x0002bde0


	//   ....[163]....
        /*0cf4*/ 	.word	0x0002be70


	//   ....[164]....
        /*0cf8*/ 	.word	0x0002bf10


	//   ....[165]....
        /*0cfc*/ 	.word	0x0002bfc0


	//   ....[166]....
        /*0d00*/ 	.word	0x0002c040


	//   ....[167]....
        /*0d04*/ 	.word	0x0002c0c0


	//   ....[168]....
        /*0d08*/ 	.word	0x0002c140


	//   ....[169]....
        /*0d0c*/ 	.word	0x0002c1d0


	//   ....[170]....
        /*0d10*/ 	.word	0x0002c250


	//   ....[171]....
        /*0d14*/ 	.word	0x0002c2f0


	//   ....[172]....
        /*0d18*/ 	.word	0x0002c380


	//   ....[173]....
        /*0d1c*/ 	.word	0x0002c4b0


	//----- nvinfo : EIATTR_REG_RECONFIG
	.align		4
.L_271:
        /*0d20*/ 	.byte	0x01, 0x54
	.zero		2


	//----- nvinfo : EIATTR_SYSCALL_OFFSETS
	.align		4
        /*0d24*/ 	.byte	0x04, 0x46
        /*0d26*/ 	.short	(.L_273 - .L_272)


	//   ....[0]....
.L_272:
        /*0d28*/ 	.word	0x00001e50


	//   ....[1]....
        /*0d2c*/ 	.word	0x00001fa0


	//   ....[2]....
        /*0d30*/ 	.word	0x0000b080


	//   ....[3]....
        /*0d34*/ 	.word	0x0000b3a0


	//   ....[4]....
        /*0d38*/ 	.word	0x00024750


	//   ....[5]....
        /*0d3c*/ 	.word	0x000248a0


	//   ....[6]....
        /*0d40*/ 	.word	0x00024990


	//   ....[7]....
        /*0d44*/ 	.word	0x000252b0


	//----- nvinfo : EIATTR_MBARRIER_INSTR_OFFSETS
	.align		4
.L_273:
        /*0d48*/ 	.byte	0x04, 0x39
        /*0d4a*/ 	.short	(.L_275 - .L_274)


	//   ....[0]....
.L_274:
        /*0d4c*/ 	.word	0x000002d0
        /*0d50*/ 	.word	0x000000ff
        /*0d54*/ 	.word	0x00030800
        /*0d58*/ 	.short	0x0100
        /*0d5a*/ 	.byte	0x08
	.zero		1


	//   ....[1]....
        /*0d5c*/ 	.word	0x000002e0
        /*0d60*/ 	.word	0x000000ff
        /*0d64*/ 	.word	0x00030820
        /*0d68*/ 	.short	0x0100
        /*0d6a*/ 	.byte	0x08
	.zero		1


	//   ....[2]....
        /*0d6c*/ 	.word	0x000003d0
        /*0d70*/ 	.word	0x000000ff
        /*0d74*/ 	.word	0x00030830
        /*0d78*/ 	.short	0x0100
        /*0d7a*/ 	.byte	0x08
	.zero		1


	//   ....[3]....
        /*0d7c*/ 	.word	0x000003e0
        /*0d80*/ 	.word	0x000000ff
        /*0d84*/ 	.word	0x00030840
        /*0d88*/ 	.short	0x0100
        /*0d8a*/ 	.byte	0x08
	.zero		1


	//   ....[4]....
        /*0d8c*/ 	.word	0x000003f0
        /*0d90*/ 	.word	0x000000ff
        /*0d94*/ 	.word	0x00030838
        /*0d98*/ 	.short	0x0100
        /*0d9a*/ 	.byte	0x08
	.zero		1


	//   ....[5]....
        /*0d9c*/ 	.word	0x00000400
        /*0da0*/ 	.word	0x000000ff
        /*0da4*/ 	.word	0x00030848
        /*0da8*/ 	.short	0x0100
        /*0daa*/ 	.byte	0x08
	.zero		1


	//   ....[6]....
        /*0dac*/ 	.word	0x00000530
        /*0db0*/ 	.word	0x000000ff
        /*0db4*/ 	.word	0x00030850
        /*0db8*/ 	.short	0x0100
        /*0dba*/ 	.byte	0x08
	.zero		1


	//   ....[7]....
        /*0dbc*/ 	.word	0x00000540
        /*0dc0*/ 	.word	0x000000ff
        /*0dc4*/ 	.word	0x00030860
        /*0dc8*/ 	.short	0x0100
        /*0dca*/ 	.byte	0x08
	.zero		1


	//   ....[8]....
        /*0dcc*/ 	.word	0x00000550
        /*0dd0*/ 	.word	0x000000ff
        /*0dd4*/ 	.word	0x00030858
        /*0dd8*/ 	.short	0x0100
        /*0dda*/ 	.byte	0x08
	.zero		1


	//   ....[9]....
        /*0ddc*/ 	.word	0x00000560
        /*0de0*/ 	.word	0x000000ff
        /*0de4*/ 	.word	0x00030868
        /*0de8*/ 	.short	0x0100
        /*0dea*/ 	.byte	0x08
	.zero		1


	//   ....[10]....
        /*0dec*/ 	.word	0x00000650
        /*0df0*/ 	.word	0x000000ff
        /*0df4*/ 	.word	0x00030870
        /*0df8*/ 	.short	0x0100
        /*0dfa*/ 	.byte	0x06
	.zero		1


	//   ....[11]....
        /*0dfc*/ 	.word	0x00000660
        /*0e00*/ 	.word	0x000000ff
        /*0e04*/ 	.word	0x00030880
        /*0e08*/ 	.short	0x0100
        /*0e0a*/ 	.byte	0x06
	.zero		1


	//   ....[12]....
        /*0e0c*/ 	.word	0x00000670
        /*0e10*/ 	.word	0x000000ff
        /*0e14*/ 	.word	0x00030878
        /*0e18*/ 	.short	0x0100
        /*0e1a*/ 	.byte	0x06
	.zero		1


	//   ....[13]....
        /*0e1c*/ 	.word	0x00000680
        /*0e20*/ 	.word	0x000000ff
        /*0e24*/ 	.word	0x00030888
        /*0e28*/ 	.short	0x0100
        /*0e2a*/ 	.byte	0x06
	.zero		1


	//   ....[14]....
        /*0e2c*/ 	.word	0x000007b0
        /*0e30*/ 	.word	0x000000ff
        /*0e34*/ 	.word	0x00030890
        /*0e38*/ 	.short	0x0100
        /*0e3a*/ 	.byte	0x08
	.zero		1


	//   ....[15]....
        /*0e3c*/ 	.word	0x000007c0
        /*0e40*/ 	.word	0x000000ff
        /*0e44*/ 	.word	0x000308a0
        /*0e48*/ 	.short	0x0100
        /*0e4a*/ 	.byte	0x08
	.zero		1


	//   ....[16]....
        /*0e4c*/ 	.word	0x000007d0
        /*0e50*/ 	.word	0x000000ff
        /*0e54*/ 	.word	0x00030898
        /*0e58*/ 	.short	0x0100
        /*0e5a*/ 	.byte	0x08
	.zero		1


	//   ....[17]....
        /*0e5c*/ 	.word	0x000007e0
        /*0e60*/ 	.word	0x000000ff
        /*0e64*/ 	.word	0x000308a8
        /*0e68*/ 	.short	0x0100
        /*0e6a*/ 	.byte	0x08
	.zero		1


	//   ....[18]....
        /*0e6c*/ 	.word	0x00000910
        /*0e70*/ 	.word	0x000000ff
        /*0e74*/ 	.word	0x000308b0
        /*0e78*/ 	.short	0x0100
        /*0e7a*/ 	.byte	0x08
	.zero		1


	//   ....[19]....
        /*0e7c*/ 	.word	0x00000920
        /*0e80*/ 	.word	0x000000ff
        /*0e84*/ 	.word	0x000308c0
        /*0e88*/ 	.short	0x0100
        /*0e8a*/ 	.byte	0x08
	.zero		1


	//   ....[20]....
        /*0e8c*/ 	.word	0x00000930
        /*0e90*/ 	.word	0x000000ff
        /*0e94*/ 	.word	0x000308b8
        /*0e98*/ 	.short	0x0100
        /*0e9a*/ 	.byte	0x08
	.zero		1


	//   ....[21]....
        /*0e9c*/ 	.word	0x00000940
        /*0ea0*/ 	.word	0x000000ff
        /*0ea4*/ 	.word	0x000308c8
        /*0ea8*/ 	.short	0x0100
        /*0eaa*/ 	.byte	0x08
	.zero		1


	//   ....[22]....
        /*0eac*/ 	.word	0x00003ab0
        /*0eb0*/ 	.word	0x0000005a
        /*0eb4*/ 	.word	0x00030890
        /*0eb8*/ 	.short	0x010a
        /*0eba*/ 	.byte	0x3f
	.zero		1


	//   ....[23]....
        /*0ebc*/ 	.word	0x00006c70
        /*0ec0*/ 	.word	0x0000005a
        /*0ec4*/ 	.word	0x00030890
        /*0ec8*/ 	.short	0x010a
        /*0eca*/ 	.byte	0x3f
	.zero		1


	//   ....[24]....
        /*0ecc*/ 	.word	0x00009d30
        /*0ed0*/ 	.word	0x0000005a
        /*0ed4*/ 	.word	0x00030890
        /*0ed8*/ 	.short	0x010a
        /*0eda*/ 	.byte	0x3f
	.zero		1


	//   ....[25]....
        /*0edc*/ 	.word	0x0000a100
        /*0ee0*/ 	.word	0x00000020
        /*0ee4*/ 	.word	0x00000000
        /*0ee8*/ 	.short	0x0101
        /*0eea*/ 	.byte	0x3f
	.zero		1


	//   ....[26]....
        /*0eec*/ 	.word	0x0000a140
        /*0ef0*/ 	.word	0x0000005a
        /*0ef4*/ 	.word	0x000308b0
        /*0ef8*/ 	.short	0x010a
        /*0efa*/ 	.byte	0x3f
	.zero		1


	//   ....[27]....
        /*0efc*/ 	.word	0x0000a670
        /*0f00*/ 	.word	0x0000005a
        /*0f04*/ 	.word	0x00000000
        /*0f08*/ 	.short	0x0101
        /*0f0a*/ 	.byte	0x3f
	.zero		1


	//   ....[28]....
        /*0f0c*/ 	.word	0x0000b100
        /*0f10*/ 	.word	0x00000010
        /*0f14*/ 	.word	0x00030800
        /*0f18*/ 	.short	0x010a
        /*0f1a*/ 	.byte	0x3f
	.zero		1


	//   ....[29]....
        /*0f1c*/ 	.word	0x0000b150
        /*0f20*/ 	.word	0x00000010
        /*0f24*/ 	.word	0x00030800
        /*0f28*/ 	.short	0x010a
        /*0f2a*/ 	.byte	0x3f
	.zero		1


	//   ....[30]....
        /*0f2c*/ 	.word	0x0000c4d0
        /*0f30*/ 	.word	0x00000010
        /*0f34*/ 	.word	0x00030800
        /*0f38*/ 	.short	0x010a
        /*0f3a*/ 	.byte	0x3f
	.zero		1


	//   ....[31]....
        /*0f3c*/ 	.word	0x0000f630
        /*0f40*/ 	.word	0x00000010
        /*0f44*/ 	.word	0x00030800
        /*0f48*/ 	.short	0x010a
        /*0f4a*/ 	.byte	0x3f
	.zero		1


	//   ....[32]....
        /*0f4c*/ 	.word	0x00011e60
        /*0f50*/ 	.word	0x00000005
        /*0f54*/ 	.word	0x00030830
        /*0f58*/ 	.short	0x010a
        /*0f5a*/ 	.byte	0x3f
	.zero		1


	//   ....[33]....
        /*0f5c*/ 	.word	0x00011ed0
        /*0f60*/ 	.word	0x00000005
        /*0f64*/ 	.word	0x00030830
        /*0f68*/ 	.short	0x010a
        /*0f6a*/ 	.byte	0x3f
	.zero		1


	//   ....[34]....
        /*0f6c*/ 	.word	0x00012990
        /*0f70*/ 	.word	0x00000000
        /*0f74*/ 	.word	0x00000000
        /*0f78*/ 	.short	0x0101
        /*0f7a*/ 	.byte	0x3f
	.zero		1


	//   ....[35]....
        /*0f7c*/ 	.word	0x00014e50
        /*0f80*/ 	.word	0x00000000
        /*0f84*/ 	.word	0x00030830
        /*0f88*/ 	.short	0x010a
        /*0f8a*/ 	.byte	0x3f
	.zero		1


	//   ....[36]....
        /*0f8c*/ 	.word	0x00014ed0
        /*0f90*/ 	.word	0x00000000
        /*0f94*/ 	.word	0x00030830
        /*0f98*/ 	.short	0x010a
        /*0f9a*/ 	.byte	0x3f
	.zero		1


	//   ....[37]....
        /*0f9c*/ 	.word	0x00015bf0
        /*0fa0*/ 	.word	0x00000015
        /*0fa4*/ 	.word	0x00030850
        /*0fa8*/ 	.short	0x010a
        /*0faa*/ 	.byte	0x3f
	.zero		1


	//   ....[38]....
        /*0fac*/ 	.word	0x00015c40
        /*0fb0*/ 	.word	0x00000015
        /*0fb4*/ 	.word	0x00030850
        /*0fb8*/ 	.short	0x010a
        /*0fba*/ 	.byte	0x3f
	.zero		1


	//   ....[39]....
        /*0fbc*/ 	.word	0x00016040
        /*0fc0*/ 	.word	0x00000000
        /*0fc4*/ 	.word	0x00000000
        /*0fc8*/ 	.short	0x0101
        /*0fca*/ 	.byte	0x3f
	.zero		1


	//   ....[40]....
        /*0fcc*/ 	.word	0x000172b0
        /*0fd0*/ 	.word	0x00000015
        /*0fd4*/ 	.word	0x00000000
        /*0fd8*/ 	.short	0x0101
        /*0fda*/ 	.byte	0x3f
	.zero		1


	//   ....[41]....
        /*0fdc*/ 	.word	0x00018600
        /*0fe0*/ 	.word	0x00000000
        /*0fe4*/ 	.word	0x00030830
        /*0fe8*/ 	.short	0x010a
        /*0fea*/ 	.byte	0x3f
	.zero		1


	//   ....[42]....
        /*0fec*/ 	.word	0x00018680
        /*0ff0*/ 	.word	0x00000000
        /*0ff4*/ 	.word	0x00030830
        /*0ff8*/ 	.short	0x010a
        /*0ffa*/ 	.byte	0x3f
	.zero		1


	//   ....[43]....
        /*0ffc*/ 	.word	0x000193c0
        /*1000*/ 	.word	0x0000000f
        /*1004*/ 	.word	0x00030850
        /*1008*/ 	.short	0x010a
        /*100a*/ 	.byte	0x3f
	.zero		1


	//   ....[44]....
        /*100c*/ 	.word	0x00019410
        /*1010*/ 	.word	0x0000000f
        /*1014*/ 	.word	0x00030850
        /*1018*/ 	.short	0x010a
        /*101a*/ 	.byte	0x3f
	.zero		1


	//   ....[45]....
        /*101c*/ 	.word	0x0001a1e0
        /*1020*/ 	.word	0x00000082
        /*1024*/ 	.word	0x00000000
        /*1028*/ 	.short	0x0101
        /*102a*/ 	.byte	0x3f
	.zero		1


	//   ....[46]....
        /*102c*/ 	.word	0x0001a230
        /*1030*/ 	.word	0x0000000f
        /*1034*/ 	.word	0x00000000
        /*1038*/ 	.short	0x0101
        /*103a*/ 	.byte	0x3f
	.zero		1


	//   ....[47]....
        /*103c*/ 	.word	0x0001a7d0
        /*1040*/ 	.word	0x00000003
        /*1044*/ 	.word	0x00030830
        /*1048*/ 	.short	0x010a
        /*104a*/ 	.byte	0x3f
	.zero		1


	//   ....[48]....
        /*104c*/ 	.word	0x0001a850
        /*1050*/ 	.word	0x00000003
        /*1054*/ 	.word	0x00030830
        /*1058*/ 	.short	0x010a
        /*105a*/ 	.byte	0x3f
	.zero		1


	//   ....[49]....
        /*105c*/ 	.word	0x0001b550
        /*1060*/ 	.word	0x0000000e
        /*1064*/ 	.word	0x00030850
        /*1068*/ 	.short	0x010a
        /*106a*/ 	.byte	0x3f
	.zero		1


	//   ....[50]....
        /*106c*/ 	.word	0x0001b5a0
        /*1070*/ 	.word	0x0000000e
        /*1074*/ 	.word	0x00030850
        /*1078*/ 	.short	0x010a
        /*107a*/ 	.byte	0x3f
	.zero		1


	//   ....[51]....
        /*107c*/ 	.word	0x0001ba20
        /*1080*/ 	.word	0x00000000
        /*1084*/ 	.word	0x00000000
        /*1088*/ 	.short	0x0101
        /*108a*/ 	.byte	0x3f
	.zero		1


	//   ....[52]....
        /*108c*/ 	.word	0x0001cc10
        /*1090*/ 	.word	0x0000000e
        /*1094*/ 	.word	0x00000000
        /*1098*/ 	.short	0x0101
        /*109a*/ 	.byte	0x3f
	.zero		1


	//   ....[53]....
        /*109c*/ 	.word	0x0001e1a0
        /*10a0*/ 	.word	0x0000000c
        /*10a4*/ 	.word	0x00030850
        /*10a8*/ 	.short	0x010a
        /*10aa*/ 	.byte	0x3f
	.zero		1


	//   ....[54]....
        /*10ac*/ 	.word	0x0001e240
        /*10b0*/ 	.word	0x0000000c
        /*10b4*/ 	.word	0x00030850
        /*10b8*/ 	.short	0x010a
        /*10ba*/ 	.byte	0x3f
	.zero		1


	//   ....[55]....
        /*10bc*/ 	.word	0x0001e720
        /*10c0*/ 	.word	0x00000008
        /*10c4*/ 	.word	0x00000000
        /*10c8*/ 	.short	0x0101
        /*10ca*/ 	.byte	0x3f
	.zero		1


	//   ....[56]....
        /*10cc*/ 	.word	0x000202b0
        /*10d0*/ 	.word	0x00000000
        /*10d4*/ 	.word	0x00000000
        /*10d8*/ 	.short	0x0101
        /*10da*/ 	.byte	0x3f
	.zero		1


	//   ....[57]....
        /*10dc*/ 	.word	0x00022c80
        /*10e0*/ 	.word	0x00000006
        /*10e4*/ 	.word	0x00030820
        /*10e8*/ 	.short	0x010a
        /*10ea*/ 	.byte	0x3f
	.zero		1


	//   ....[58]....
        /*10ec*/ 	.word	0x00022d60
        /*10f0*/ 	.word	0x00000007
        /*10f4*/ 	.word	0x000308a0
        /*10f8*/ 	.short	0x010a
        /*10fa*/ 	.byte	0x3f
	.zero		1


	//   ....[59]....
        /*10fc*/ 	.word	0x000231b0
        /*1100*/ 	.word	0x00000007
        /*1104*/ 	.word	0x000308c0
        /*1108*/ 	.short	0x010a
        /*110a*/ 	.byte	0x3f
	.zero		1


	//   ....[60]....
        /*110c*/ 	.word	0x00023750
        /*1110*/ 	.word	0x00000008
        /*1114*/ 	.word	0x000308a0
        /*1118*/ 	.short	0x010a
        /*111a*/ 	.byte	0x3f
	.zero		1


	//   ....[61]....
        /*111c*/ 	.word	0x00023b90
        /*1120*/ 	.word	0x00000008
        /*1124*/ 	.word	0x000308c0
        /*1128*/ 	.short	0x010a
        /*112a*/ 	.byte	0x3f
	.zero		1


	//   ....[62]....
        /*112c*/ 	.word	0x00024da0
        /*1130*/ 	.word	0x00000000
        /*1134*/ 	.word	0x00030840
        /*1138*/ 	.short	0x010a
        /*113a*/ 	.byte	0x3f
	.zero		1


	//   ....[63]....
        /*113c*/ 	.word	0x00025db0
        /*1140*/ 	.word	0x0000000a
        /*1144*/ 	.word	0x00030800
        /*1148*/ 	.short	0x0107
        /*114a*/ 	.byte	0x3f
	.zero		1


	//   ....[64]....
        /*114c*/ 	.word	0x00025ec0
        /*1150*/ 	.word	0x00000002
        /*1154*/ 	.word	0x00030800
        /*1158*/ 	.short	0x0101
        /*115a*/ 	.byte	0x3f
	.zero		1


	//   ....[65]....
        /*115c*/ 	.word	0x00025ee0
        /*1160*/ 	.word	0x00000002
        /*1164*/ 	.word	0x00030820
        /*1168*/ 	.short	0x010a
        /*116a*/ 	.byte	0x3f
	.zero		1


	//   ....[66]....
        /*116c*/ 	.word	0x00026260
        /*1170*/ 	.word	0x00000003
        /*1174*/ 	.word	0x00030840
        /*1178*/ 	.short	0x010a
        /*117a*/ 	.byte	0x3f
	.zero		1


	//   ....[67]....
        /*117c*/ 	.word	0x00026720
        /*1180*/ 	.word	0x00000003
        /*1184*/ 	.word	0x00000060
        /*1188*/ 	.short	0x010a
        /*118a*/ 	.byte	0x3f
	.zero		1


	//   ....[68]....
        /*118c*/ 	.word	0x00026f00
        /*1190*/ 	.word	0x00000003
        /*1194*/ 	.word	0x00030840
        /*1198*/ 	.short	0x010a
        /*119a*/ 	.byte	0x3f
	.zero		1


	//   ....[69]....
        /*119c*/ 	.word	0x000273c0
        /*11a0*/ 	.word	0x00000002
        /*11a4*/ 	.word	0x00000060
        /*11a8*/ 	.short	0x010a
        /*11aa*/ 	.byte	0x3f
	.zero		1


	//   ....[70]....
        /*11ac*/ 	.word	0x00027ac0
        /*11b0*/ 	.word	0x00000002
        /*11b4*/ 	.word	0x00030840
        /*11b8*/ 	.short	0x010a
        /*11ba*/ 	.byte	0x3f
	.zero		1


	//   ....[71]....
        /*11bc*/ 	.word	0x00027f80
        /*11c0*/ 	.word	0x00000002
        /*11c4*/ 	.word	0x00000060
        /*11c8*/ 	.short	0x010a
        /*11ca*/ 	.byte	0x3f
	.zero		1


	//   ....[72]....
        /*11cc*/ 	.word	0x00028610
        /*11d0*/ 	.word	0x00000000
        /*11d4*/ 	.word	0x00030860
        /*11d8*/ 	.short	0x010a
        /*11da*/ 	.byte	0x3f
	.zero		1


	//   ....[73]....
        /*11dc*/ 	.word	0x00029800
        /*11e0*/ 	.word	0x00000000
        /*11e4*/ 	.word	0x00030820
        /*11e8*/ 	.short	0x010a
        /*11ea*/ 	.byte	0x3f
	.zero		1


	//   ....[74]....
        /*11ec*/ 	.word	0x000299d0
        /*11f0*/ 	.word	0x00000006
        /*11f4*/ 	.word	0x00000000
        /*11f8*/ 	.short	0x010a
        /*11fa*/ 	.byte	0x3f
	.zero		1


	//   ....[75]....
        /*11fc*/ 	.word	0x00029a40
        /*1200*/ 	.word	0x00000007
        /*1204*/ 	.word	0x00000000
        /*1208*/ 	.short	0x010a
        /*120a*/ 	.byte	0x3f
	.zero		1


	//   ....[76]....
        /*120c*/ 	.word	0x00029ab0
        /*1210*/ 	.word	0x00000004
        /*1214*/ 	.word	0x00000000
        /*1218*/ 	.short	0x010a
        /*121a*/ 	.byte	0x3f
	.zero		1


	//   ....[77]....
        /*121c*/ 	.word	0x00029ae0
        /*1220*/ 	.word	0x00000003
        /*1224*/ 	.word	0x00000000
        /*1228*/ 	.short	0x010a
        /*122a*/ 	.byte	0x3f
	.zero		1


	//   ....[78]....
        /*122c*/ 	.word	0x00029b40
        /*1230*/ 	.word	0x0000005a
        /*1234*/ 	.word	0x00030890
        /*1238*/ 	.short	0x010a
        /*123a*/ 	.byte	0x3f
	.zero		1


	//   ....[79]....
        /*123c*/ 	.word	0x00029b90
        /*1240*/ 	.word	0x0000005a
        /*1244*/ 	.word	0x00030890
        /*1248*/ 	.short	0x010a
        /*124a*/ 	.byte	0x3f
	.zero		1


	//   ....[80]....
        /*124c*/ 	.word	0x00029be0
        /*1250*/ 	.word	0x0000005a
        /*1254*/ 	.word	0x00030890
        /*1258*/ 	.short	0x010a
        /*125a*/ 	.byte	0x3f
	.zero		1


	//   ....[81]....
        /*125c*/ 	.word	0x00029c30
        /*1260*/ 	.word	0x0000005a
        /*1264*/ 	.word	0x000308b0
        /*1268*/ 	.short	0x010a
        /*126a*/ 	.byte	0x3f
	.zero		1


	//   ....[82]....
        /*126c*/ 	.word	0x0002a010
        /*1270*/ 	.word	0x00000010
        /*1274*/ 	.word	0x00030800
        /*1278*/ 	.short	0x010a
        /*127a*/ 	.byte	0x3f
	.zero		1


	//   ....[83]....
        /*127c*/ 	.word	0x0002a420
        /*1280*/ 	.word	0x00000010
        /*1284*/ 	.word	0x00030800
        /*1288*/ 	.short	0x010a
        /*128a*/ 	.byte	0x3f
	.zero		1


	//   ....[84]....
        /*128c*/ 	.word	0x0002a470
        /*1290*/ 	.word	0x00000005
        /*1294*/ 	.word	0x00030830
        /*1298*/ 	.short	0x010a
        /*129a*/ 	.byte	0x3f
	.zero		1


	//   ....[85]....
        /*129c*/ 	.word	0x0002a4c0
        /*12a0*/ 	.word	0x00000000
        /*12a4*/ 	.word	0x00030830
        /*12a8*/ 	.short	0x010a
        /*12aa*/ 	.byte	0x3f
	.zero		1


	//   ....[86]....
        /*12ac*/ 	.word	0x0002a510
        /*12b0*/ 	.word	0x00000015
        /*12b4*/ 	.word	0x00030850
        /*12b8*/ 	.short	0x010a
        /*12ba*/ 	.byte	0x3f
	.zero		1


	//   ....[87]....
        /*12bc*/ 	.word	0x0002a560
        /*12c0*/ 	.word	0x00000000
        /*12c4*/ 	.word	0x00030830
        /*12c8*/ 	.short	0x010a
        /*12ca*/ 	.byte	0x3f
	.zero		1


	//   ....[88]....
        /*12cc*/ 	.word	0x0002a5b0
        /*12d0*/ 	.word	0x0000000f
        /*12d4*/ 	.word	0x00030850
        /*12d8*/ 	.short	0x010a
        /*12da*/ 	.byte	0x3f
	.zero		1


	//   ....[89]....
        /*12dc*/ 	.word	0x0002a600
        /*12e0*/ 	.word	0x00000003
        /*12e4*/ 	.word	0x00030830
        /*12e8*/ 	.short	0x010a
        /*12ea*/ 	.byte	0x3f
	.zero		1


	//   ....[90]....
        /*12ec*/ 	.word	0x0002a650
        /*12f0*/ 	.word	0x0000000e
        /*12f4*/ 	.word	0x00030850
        /*12f8*/ 	.short	0x010a
        /*12fa*/ 	.byte	0x3f
	.zero		1


	//   ....[91]....
        /*12fc*/ 	.word	0x0002a6a0
        /*1300*/ 	.word	0x0000000c
        /*1304*/ 	.word	0x00030850
        /*1308*/ 	.short	0x010a
        /*130a*/ 	.byte	0x3f
	.zero		1


	//   ....[92]....
        /*130c*/ 	.word	0x0002a850
        /*1310*/ 	.word	0x00000005
        /*1314*/ 	.word	0x00030820
        /*1318*/ 	.short	0x010a
        /*131a*/ 	.byte	0x3f
	.zero		1


	//   ....[93]....
        /*131c*/ 	.word	0x0002a8a0
        /*1320*/ 	.word	0x00000007
        /*1324*/ 	.word	0x000308a0
        /*1328*/ 	.short	0x010a
        /*132a*/ 	.byte	0x3f
	.zero		1


	//   ....[94]....
        /*132c*/ 	.word	0x0002a8f0
        /*1330*/ 	.word	0x00000007
        /*1334*/ 	.word	0x000308c0
        /*1338*/ 	.short	0x010a
        /*133a*/ 	.byte	0x3f
	.zero		1


	//   ....[95]....
        /*133c*/ 	.word	0x0002a940
        /*1340*/ 	.word	0x00000008
        /*1344*/ 	.word	0x000308a0
        /*1348*/ 	.short	0x010a
        /*134a*/ 	.byte	0x3f
	.zero		1


	//   ....[96]....
        /*134c*/ 	.word	0x0002a990
        /*1350*/ 	.word	0x00000008
        /*1354*/ 	.word	0x000308c0
        /*1358*/ 	.short	0x010a
        /*135a*/ 	.byte	0x3f
	.zero		1


	//   ....[97]....
        /*135c*/ 	.word	0x0002ab30
        /*1360*/ 	.word	0x00000000
        /*1364*/ 	.word	0x00030840
        /*1368*/ 	.short	0x010a
        /*136a*/ 	.byte	0x3f
	.zero		1


	//   ....[98]....
        /*136c*/ 	.word	0x0002b740
        /*1370*/ 	.word	0x00000002
        /*1374*/ 	.word	0x00030820
        /*1378*/ 	.short	0x010a
        /*137a*/ 	.byte	0x3f
	.zero		1


	//   ....[99]....
        /*137c*/ 	.word	0x0002b790
        /*1380*/ 	.word	0x00000003
        /*1384*/ 	.word	0x00030840
        /*1388*/ 	.short	0x010a
        /*138a*/ 	.byte	0x3f
	.zero		1


	//   ....[100]....
        /*138c*/ 	.word	0x0002b7e0
        /*1390*/ 	.word	0x00000003
        /*1394*/ 	.word	0x00000060
        /*1398*/ 	.short	0x010a
        /*139a*/ 	.byte	0x3f
	.zero		1


	//   ....[101]....
        /*139c*/ 	.word	0x0002b830
        /*13a0*/ 	.word	0x00000003
        /*13a4*/ 	.word	0x00030840
        /*13a8*/ 	.short	0x010a
        /*13aa*/ 	.byte	0x3f
	.zero		1


	//   ....[102]....
        /*13ac*/ 	.word	0x0002b880
        /*13b0*/ 	.word	0x00000002
        /*13b4*/ 	.word	0x00000060
        /*13b8*/ 	.short	0x010a
        /*13ba*/ 	.byte	0x3f
	.zero		1


	//   ....[103]....
        /*13bc*/ 	.word	0x0002b8d0
        /*13c0*/ 	.word	0x00000002
        /*13c4*/ 	.word	0x00030840
        /*13c8*/ 	.short	0x010a
        /*13ca*/ 	.byte	0x3f
	.zero		1


	//   ....[104]....
        /*13cc*/ 	.word	0x0002b920
        /*13d0*/ 	.word	0x00000002
        /*13d4*/ 	.word	0x00000060
        /*13d8*/ 	.short	0x010a
        /*13da*/ 	.byte	0x3f
	.zero		1


	//   ....[105]....
        /*13dc*/ 	.word	0x0002b970
        /*13e0*/ 	.word	0x00000000
        /*13e4*/ 	.word	0x00030860
        /*13e8*/ 	.short	0x010a
        /*13ea*/ 	.byte	0x3f
	.zero		1


	//   ....[106]....
        /*13ec*/ 	.word	0x0002c3d0
        /*13f0*/ 	.word	0x00000000
        /*13f4*/ 	.word	0x00030820
        /*13f8*/ 	.short	0x010a
        /*13fa*/ 	.byte	0x3f
	.zero		1


	//   ....[107]....
        /*13fc*/ 	.word	0x0002c570
        /*1400*/ 	.word	0x00000006
        /*1404*/ 	.word	0x00000000
        /*1408*/ 	.short	0x010a
        /*140a*/ 	.byte	0x3f
	.zero		1


	//   ....[108]....
        /*140c*/ 	.word	0x0002c5c0
        /*1410*/ 	.word	0x00000007
        /*1414*/ 	.word	0x00000000
        /*1418*/ 	.short	0x010a
        /*141a*/ 	.byte	0x3f
	.zero		1


	//   ....[109]....
        /*141c*/ 	.word	0x0002c610
        /*1420*/ 	.word	0x00000004
        /*1424*/ 	.word	0x00000000
        /*1428*/ 	.short	0x010a
        /*142a*/ 	.byte	0x3f
	.zero		1


	//----- nvinfo : EIATTR_NUM_MBARRIERS
	.align		4
.L_275:
        /*142c*/ 	.byte	0x03, 0x38
        /*142e*/ 	.short	0x0016


	//----- nvinfo : EIATTR_EXIT_INSTR_OFFSETS
	.align		4
        /*1430*/ 	.byte	0x04, 0x1c
        /*1432*/ 	.short	(.L_277 - .L_276)


	//   ....[0]....
.L_276:
        /*1434*/ 	.word	0x00029b30


	//----- nvinfo : EIATTR_MAX_THREADS
	.align		4
.L_277:
        /*1438*/ 	.byte	0x04, 0x05
        /*143a*/ 	.short	(.L_279 - .L_278)
.L_278:
        /*143c*/ 	.word	0x00000180
        /*1440*/ 	.word	0x00000001
        /*1444*/ 	.word	0x00000001


	//----- nvinfo : EIATTR_CRS_STACK_SIZE
	.align		4
.L_279:
        /*1448*/ 	.byte	0x04, 0x1e
        /*144a*/ 	.short	(.L_281 - .L_280)
.L_280:
        /*144c*/ 	.word	0x00000000


	//----- nvinfo : EIATTR_CBANK_PARAM_SIZE
	.align		4
.L_281:
        /*1450*/ 	.byte	0x03, 0x19
        /*1452*/ 	.short	0x0af0


	//----- nvinfo : EIATTR_PARAM_CBANK
	.align		4
        /*1454*/ 	.byte	0x04, 0x0a
        /*1456*/ 	.short	(.L_283 - .L_282)
	.align		4
.L_282:
        /*1458*/ 	.word	index@(.nv.constant0._ZN7cutlass13device_kernelIN5flash11enable_sm90INS1_16FlashAttnFwdSm90INS1_25CollectiveMainloopFwdSm90ILi2EN4cute5tupleIJNS5_1CILi1EEES8_S8_EEENS6_IJNS7_ILi128EEENS7_ILi96EEENS7_ILi192EEEEEELi192ENS_6half_tEfNS_4arch4Sm90ELb0ELb1ELb0ELb1ELb0ELb1ELb0ELb1ELb1ELb1ELb0ELb0EEENS1_21CollectiveEpilogueFwdINS6_IJSA_SC_SB_EEES9_SE_SG_Li256ELb1ELb1ELb0ELb0EEENS1_36VarlenDynamicPersistentTileSchedulerILi128ELi96ELi256ELi128ELb0ELb1ELb1ELb1ELb0ELb1EEEEEEEEEvNT_6ParamsE)
        /*145c*/ 	.short	0x0210
        /*145e*/ 	.short	0x0af0


	//----- nvinfo : EIATTR_SW_WAR
	.align		4
.L_283:
        /*1460*/ 	.byte	0x04, 0x36
        /*1462*/ 	.short	(.L_285 - .L_284)
.L_284:
        /*1464*/ 	.word	0x00000008
.L_285:


//--------------------- .nv.info._ZN7cutlass13device_kernelIN5flash11enable_sm90INS1_16FlashAttnFwdSm90INS1_25CollectiveMainloopFwdSm90ILi2EN4cute5tupleIJNS5_1CILi1EEES8_S8_EEENS6_IJNS7_ILi128EEENS7_ILi112EEENS7_ILi192EEEEEELi192ENS_6half_tEfNS_4arch4Sm90ELb1ELb0ELb0ELb0ELb0ELb0ELb0ELb1ELb1ELb1ELb0ELb0EEENS1_21CollectiveEpilogueFwdINS6_IJSA_SC_SB_EEES9_SE_SG_Li256ELb0ELb1ELb0ELb0EEENS1_30DynamicPersistentTileSchedulerILi256ELi128ELb0ELb1ELb1EEEEEEEEEvNT_6ParamsE --------------------------
	.section	.nv.info._ZN7cutlass13device_kernelIN5flash11enable_sm90INS1_16FlashAttnFwdSm90INS1_25CollectiveMainloopFwdSm90ILi2EN4cute5tupleIJNS5_1CILi1EEES8_S8_EEENS6_IJNS7_ILi128EEENS7_ILi112EEENS7_ILi192EEEEEELi192ENS_6half_tEfNS_4arch4Sm90ELb1ELb0ELb0ELb0ELb0ELb0ELb0ELb1ELb1ELb1ELb0ELb0EEENS1_21CollectiveEpilogueFwdINS6_IJSA_SC_SB_EEES9_SE_SG_Li256ELb0ELb1ELb0ELb0EEENS1_30DynamicPersistentTileSchedulerILi256ELi128ELb0ELb1ELb1EEEEEEEEEvNT_6ParamsE,"",@"SHT_CUDA_INFO"
	.sectionflags	@""
	.align	4


	//----- nvinfo : EIATTR_CUDA_API_VERSION
	.align		4
        /*0000*/ 	.byte	0x04, 0x37
        /*0002*/ 	.short	(.L_287 - .L_286)
.L_286:
        /*0004*/ 	.word	0x00000082


	//----- nvinfo : EIATTR_KPARAM_INFO
	.align		4
.L_287:
        /*0008*/ 	.byte	0x04, 0x17
        /*000a*/ 	.short	(.L_289 - .L_288)
.L_288:
        /*000c*/ 	.word	0x00000000
        /*0010*/ 	.short	0x0000
        /*0012*/ 	.short	0x0070
        /*0014*/ 	.byte	0x00, 0xf0, 0x01, 0x2a


	//----- nvinfo : EIATTR_SPARSE_MMA_MASK
	.align		4
.L_289:
        /*0018*/ 	.byte	0x03, 0x50
        /*001a*/ 	.short	0x0000


	//----- nvinfo : EIATTR_MAXREG_COUNT
	.align		4
        /*001c*/ 	.byte	0x03, 0x1b
        /*001e*/ 	.short	0x00a8


	//----- nvinfo : EIATTR_NUM_BARRIERS
	.align		4
        /*0020*/ 	.byte	0x02, 0x4c
        /*0022*/ 	.byte	0x09
	.zero		1


	//----- nvinfo : EIATTR_EXTERNS
	.align		4
        /*0024*/ 	.byte	0x04, 0x0f
        /*0026*/ 	.short	(.L_291 - .L_290)


	//   ....[0]....
	.align		4
.L_290:
        /*0028*/ 	.word	index@(__assertfail)


	//----- nvinfo : EIATTR_ANNOTATIONS
	.align		4
.L_291:
        /*002c*/ 	.byte	0x04, 0x55
        /*002e*/ 	.short	(.L_293 - .L_292)


	//   ....[0]....
.L_292:
        /* <DEDUP_REMOVED lines=31> */


	//----- nvinfo : EIATTR_MERCURY_ISA_VERSION
	.align		4
.L_293:
        /*0210*/ 	.byte	0x03, 0x5f
        /*0212*/ 	.short	0x0101


	//----- nvinfo : EIATTR_INT_WARP_WIDE_INSTR_OFFSETS
	.align		4
        /*0214*/ 	.byte	0x04, 0x31
        /*0216*/ 	.short	(.L_295 - .L_294)


	//   ....[0]....
.L_294:
        /*0218*/ 	.word	0x00000120


	//   ....[1]....
        /*021c*/ 	.word	0x00000160


	//   ....[2]....
        /*0220*/ 	.word	0x00000220


	//   ....[3]....
        /*0224*/ 	.word	0x00011040


	//   ....[4]....
        /*0228*/ 	.word	0x000110e0


	//   ....[5]....
        /*022c*/ 	.word	0x00014ac0


	//   ....[6]....
        /*0230*/ 	.word	0x00014b60


	//----- nvinfo : EIATTR_COOP_GROUP_MASK_REGIDS
	.align		4
.L_295:
        /*0234*/ 	.byte	0x04, 0x29
        /*0236*/ 	.short	(.L_297 - .L_296)


	//   ....[0]....
.L_296:
        /*0238*/ 	.word	0xffffffff


	//   ....[1]....
        /*023c*/ 	.word	0xffffffff


	//   ....[2]....
        /*0240*/ 	.word	0xffffffff


	//   ....[3]....
        /*0244*/ 	.word	0xffffffff


	//   ....[4]....
        /*0248*/ 	.word	0xffffffff


	//   ....[5]....
        /*024c*/ 	.word	0xffffffff


	//   ....[6]....
        /*0250*/ 	.word	0xffffffff


	//   ....[7]....
        /*0254*/ 	.word	0xffffffff


	//   ....[8]....
        /*0258*/ 	.word	0xffffffff


	//   ....[9]....
        /*025c*/ 	.word	0xffffffff


	//   ....[10]....
        /*0260*/ 	.word	0xffffffff


	//   ....[11]....
        /*0264*/ 	.word	0xffffffff


	//   ....[12]....
        /*0268*/ 	.word	0xffffffff


	//   ....[13]....
        /*026c*/ 	.word	0xffffffff


	//   ....[14]....
        /*0270*/ 	.word	0xffffffff


	//   ....[15]....
        /*0274*/ 	.word	0xffffffff


	//   ....[16]....
        /*0278*/ 	.word	0xffffffff


	//   ....[17]....
        /*027c*/ 	.word	0xffffffff


	//   ....[18]....
        /*0280*/ 	.word	0xffffffff


	//   ....[19]....
        /*0284*/ 	.word	0xffffffff


	//   ....[20]....
        /*0288*/ 	.word	0xffffffff


	//   ....[21]....
        /*028c*/ 	.word	0xffffffff


	//   ....[22]....
        /*0290*/ 	.word	0xffffffff


	//   ....[23]....
        /*0294*/ 	.word	0xffffffff


	//   ....[24]....
        /*0298*/ 	.word	0xffffffff


	//   ....[25]....
        /*029c*/ 	.word	0xffffffff


	//   ....[26]....
        /*02a0*/ 	.word	0xffffffff


	//   ....[27]....
        /*02a4*/ 	.word	0xffffffff


	//   ....[28]....
        /*02a8*/ 	.word	0xffffffff


	//   ....[29]....
        /*02ac*/ 	.word	0xffffffff


	//   ....[30]....
        /*02b0*/ 	.word	0xffffffff


	//   ....[31]....
        /*02b4*/ 	.word	0xffffffff


	//   ....[32]....
        /*02b8*/ 	.word	0xffffffff


	//   ....[33]....
        /*02bc*/ 	.word	0xffffffff


	//   ....[34]....
        /*02c0*/ 	.word	0xffffffff


	//   ....[35]....
        /*02c4*/ 	.word	0xffffffff


	//   ....[36]....
        /*02c8*/ 	.word	0xffffffff


	//   ....[37]....
        /*02cc*/ 	.word	0xffffffff


	//   ....[38]....
        /*02d0*/ 	.word	0xffffffff


	//   ....[39]....
        /*02d4*/ 	.word	0xffffffff


	//   ....[40]....
        /*02d8*/ 	.word	0xffffffff


	//   ....[41]....
        /*02dc*/ 	.word	0xffffffff


	//   ....[42]....
        /*02e0*/ 	.word	0xffffffff


	//   ....[43]....
        /*02e4*/ 	.word	0xffffffff


	//   ....[44]....
        /*02e8*/ 	.word	0xffffffff


	//   ....[45]....
        /*02ec*/ 	.word	0xffffffff


	//   ....[46]....
        /*02f0*/ 	.word	0xffffffff


	//   ....[47]....
        /*02f4*/ 	.word	0xffffffff


	//   ....[48]....
        /*02f8*/ 	.word	0xffffffff


	//   ....[49]....
        /*02fc*/ 	.word	0xffffffff


	//   ....[50]....
        /*0300*/ 	.word	0xffffffff


	//   ....[51]....
        /*0304*/ 	.word	0xffffffff


	//   ....[52]....
        /*0308*/ 	.word	0xffffffff


	//   ....[53]....
        /*030c*/ 	.word	0xffffffff


	//   ....[54]....
        /*0310*/ 	.word	0xffffffff


	//   ....[55]....
        /*0314*/ 	.word	0xffffffff


	//   ....[56]....
        /*0318*/ 	.word	0xffffffff


	//   ....[57]....
        /*031c*/ 	.word	0xffffffff


	//   ....[58]....
        /*0320*/ 	.word	0xffffffff


	//   ....[59]....
        /*0324*/ 	.word	0xffffffff


	//   ....[60]....
        /*0328*/ 	.word	0xffffffff


	//   ....[61]....
        /*032c*/ 	.word	0xffffffff


	//   ....[62]....
        /*0330*/ 	.word	0xffffffff


	//   ....[63]....
        /*0334*/ 	.word	0xffffffff


	//   ....[64]....
        /*0338*/ 	.word	0xffffffff


	//   ....[65]....
        /*033c*/ 	.word	0xffffffff


	//   ....[66]....
        /*0340*/ 	.word	0xffffffff


	//   ....[67]....
        /*0344*/ 	.word	0xffffffff


	//   ....[68]....
        /*0348*/ 	.word	0x0500000f


	//   ....[69]....
        /*034c*/ 	.word	0x0500000f


	//   ....[70]....
        /*0350*/ 	.word	0x0500000f


	//   ....[71]....
        /*0354*/ 	.word	0x0500000f


	//   ....[72]....
        /*0358*/ 	.word	0x0500000f


	//   ....[73]....
        /*035c*/ 	.word	0x0500000f


	//   ....[74]....
        /*0360*/ 	.word	0x0500000f


	//   ....[75]....
        /*0364*/ 	.word	0x0500000f


	//   ....[76]....
        /*0368*/ 	.word	0x0500000f


	//   ....[77]....
        /*036c*/ 	.word	0x0500000f


	//   ....[78]....
        /*0370*/ 	.word	0x0500000f


	//   ....[79]....
        /*0374*/ 	.word	0x0500000f


	//   ....[80]....
        /*0378*/ 	.word	0x0500000f


	//   ....[81]....
        /*037c*/ 	.word	0x0500000f


	//   ....[82]....
        /*0380*/ 	.word	0x0500000f


	//   ....[83]....
        /*0384*/ 	.word	0x0500000f


	//   ....[84]....
        /*0388*/ 	.word	0x0500000f


	//   ....[85]....
        /*038c*/ 	.word	0x0500000f


	//   ....[86]....
        /*0390*/ 	.word	0x0500000f


	//----- nvinfo : EIATTR_COOP_GROUP_INSTR_OFFSETS
	.align		4
.L_297:
        /*0394*/ 	.byte	0x04, 0x28
        /*0396*/ 	.short	(.L_299 - .L_298)


	//   ....[0]....
.L_298:
        /*0398*/ 	.word	0x00000060


	//   ....[1]....
        /*039c*/ 	.word	0x00000130


	//   ....[2]....
        /*03a0*/ 	.word	0x00000230


	//   ....[3]....
        /*03a4*/ 	.word	0x000003a0


	//   ....[4]....
        /*03a8*/ 	.word	0x00000500


	//   ....[5]....
        /*03ac*/ 	.word	0x00000620


	//   ....[6]....
        /*03b0*/ 	.word	0x00000780


	//   ....[7]....
        /*03b4*/ 	.word	0x00001570


	//   ....[8]....
        /*03b8*/ 	.word	0x00001d10


	//   ....[9]....
        /*03bc*/ 	.word	0x00001e00


	//   ....[10]....
        /*03c0*/ 	.word	0x00003e30


	//   ....[11]....
        /*03c4*/ 	.word	0x00003f00


	//   ....[12]....
        /*03c8*/ 	.word	0x00004770


	//   ....[13]....
        /*03cc*/ 	.word	0x00004810


	//   ....[14]....
        /*03d0*/ 	.word	0x00007ca0


	//   ....[15]....
        /*03d4*/ 	.word	0x00008370


	//   ....[16]....
        /*03d8*/ 	.word	0x000083d0


	//   ....[17]....
        /*03dc*/ 	.word	0x00008440


	//   ....[18]....
        /*03e0*/ 	.word	0x00008d00


	//   ....[19]....
        /*03e4*/ 	.word	0x00008d30


	//   ....[20]....
        /*03e8*/ 	.word	0x0000c1d0


	//   ....[21]....
        /*03ec*/ 	.word	0x0000c200


	//   ....[22]....
        /*03f0*/ 	.word	0x0000c650


	//   ....[23]....
        /*03f4*/ 	.word	0x0000c6c0


	//   ....[24]....
        /*03f8*/ 	.word	0x0000dab0


	//   ....[25]....
        /*03fc*/ 	.word	0x0000daf0


	//   ....[26]....
        /*0400*/ 	.word	0x0000dbd0


	//   ....[27]....
        /*0404*/ 	.word	0x0000dbf0


	//   ....[28]....
        /*0408*/ 	.word	0x0000f0d0


	//   ....[29]....
        /*040c*/ 	.word	0x0000f140


	//   ....[30]....
        /*0410*/ 	.word	0x0000f1b0


	//   ....[31]....
        /*0414*/ 	.word	0x0000f1e0


	//   ....[32]....
        /*0418*/ 	.word	0x0000f8a0


	//   ....[33]....
        /*041c*/ 	.word	0x0000f8c0


	//   ....[34]....
        /*0420*/ 	.word	0x0000f9e0


	//   ....[35]....
        /*0424*/ 	.word	0x0000fa00


	//   ....[36]....
        /*0428*/ 	.word	0x0000fb10


	//   ....[37]....
        /*042c*/ 	.word	0x0000fb30


	//   ....[38]....
        /*0430*/ 	.word	0x0000fc50


	//   ....[39]....
        /*0434*/ 	.word	0x0000fc70


	//   ....[40]....
        /*0438*/ 	.word	0x00010310


	//   ....[41]....
        /*043c*/ 	.word	0x00010340


	//   ....[42]....
        /*0440*/ 	.word	0x00010460


	//   ....[43]....
        /*0444*/ 	.word	0x00010480


	//   ....[44]....
        /*0448*/ 	.word	0x00010590


	//   ....[45]....
        /*044c*/ 	.word	0x000105b0


	//   ....[46]....
        /*0450*/ 	.word	0x000106d0


	//   ....[47]....
        /*0454*/ 	.word	0x000106f0


	//   ....[48]....
        /*0458*/ 	.word	0x00010890


	//   ....[49]....
        /*045c*/ 	.word	0x00011630


	//   ....[50]....
        /*0460*/ 	.word	0x00012060


	//   ....[51]....
        /*0464*/ 	.word	0x000120a0


	//   ....[52]....
        /*0468*/ 	.word	0x00012170


	//   ....[53]....
        /*046c*/ 	.word	0x00012180


	//   ....[54]....
        /*0470*/ 	.word	0x00012210


	//   ....[55]....
        /*0474*/ 	.word	0x00012220


	//   ....[56]....
        /*0478*/ 	.word	0x000122b0


	//   ....[57]....
        /*047c*/ 	.word	0x000122c0


	//   ....[58]....
        /*0480*/ 	.word	0x00012350


	//   ....[59]....
        /*0484*/ 	.word	0x00012360


	//   ....[60]....
        /*0488*/ 	.word	0x000123f0


	//   ....[61]....
        /*048c*/ 	.word	0x00012400


	//   ....[62]....
        /*0490*/ 	.word	0x00012490


	//   ....[63]....
        /*0494*/ 	.word	0x000124a0


	//   ....[64]....
        /*0498*/ 	.word	0x000124b0


	//   ....[65]....
        /*049c*/ 	.word	0x000124c0


	//   ....[66]....
        /*04a0*/ 	.word	0x000151b0


	//   ....[67]....
        /*04a4*/ 	.word	0x000153a0


	//   ....[68]....
        /*04a8*/ 	.word	0x00015910


	//   ....[69]....
        /*04ac*/ 	.word	0x00015a90


	//   ....[70]....
        /*04b0*/ 	.word	0x00015af0


	//   ....[71]....
        /*04b4*/ 	.word	0x00015c30


	//   ....[72]....
        /*04b8*/ 	.word	0x00015c80


	//   ....[73]....
        /*04bc*/ 	.word	0x00015da0


	//   ....[74]....
        /*04c0*/ 	.word	0x00015df0


	//   ....[75]....
        /*04c4*/ 	.word	0x00015f10


	//   ....[76]....
        /*04c8*/ 	.word	0x00015f60


	//   ....[77]....
        /*04cc*/ 	.word	0x00016080


	//   ....[78]....
        /*04d0*/ 	.word	0x000160d0


	//   ....[79]....
        /*04d4*/ 	.word	0x000161f0


	//   ....[80]....
        /*04d8*/ 	.word	0x00016240


	//   ....[81]....
        /*04dc*/ 	.word	0x00016360


	//   ....[82]....
        /*04e0*/ 	.word	0x000163b0


	//   ....[83]....
        /*04e4*/ 	.word	0x000164b0


	//   ....[84]....
        /*04e8*/ 	.word	0x00016500


	//   ....[85]....
        /*04ec*/ 	.word	0x00016820


	//   ....[86]....
        /*04f0*/ 	.word	0x00016940


	//----- nvinfo : EIATTR_REG_RECONFIG
	.align		4
.L_299:
        /*04f4*/ 	.byte	0x01, 0x54
	.zero		2


	//----- nvinfo : EIATTR_SYSCALL_OFFSETS
	.align		4
        /*04f8*/ 	.byte	0x04, 0x46
        /*04fa*/ 	.short	(.L_301 - .L_300)


	//   ....[0]....
.L_300:
        /*04fc*/ 	.word	0x00001750


	//   ....[1]....
        /*0500*/ 	.word	0x00011250


	//   ....[2]....
        /*0504*/ 	.word	0x000113a0


	//   ....[3]....
        /*0508*/ 	.word	0x00011490


	//   ....[4]....
        /*050c*/ 	.word	0x00011c60


	//----- nvinfo : EIATTR_MBARRIER_INSTR_OFFSETS
	.align		4
.L_301:
        /*0510*/ 	.byte	0x04, 0x39
        /*0512*/ 	.short	(.L_303 - .L_302)


	//   ....[0]....
.L_302:
        /*0514*/ 	.word	0x00000250
        /*0518*/ 	.word	0x000000ff
        /*051c*/ 	.word	0x00036800
        /*0520*/ 	.short	0x0100
        /*0522*/ 	.byte	0x08
	.zero		1


	//   ....[1]....
        /*0524*/ 	.word	0x00000260
        /*0528*/ 	.word	0x000000ff
        /*052c*/ 	.word	0x00036820
        /*0530*/ 	.short	0x0100
        /*0532*/ 	.byte	0x08
	.zero		1


	//   ....[2]....
        /*0534*/ 	.word	0x00000350
        /*0538*/ 	.word	0x000000ff
        /*053c*/ 	.word	0x00036830
        /*0540*/ 	.short	0x0100
        /*0542*/ 	.byte	0x08
	.zero		1


	//   ....[3]....
        /*0544*/ 	.word	0x00000360
        /*0548*/ 	.word	0x000000ff
        /*054c*/ 	.word	0x00036840
        /*0550*/ 	.short	0x0100
        /*0552*/ 	.byte	0x08
	.zero		1


	//   ....[4]....
        /*0554*/ 	.word	0x00000370
        /*0558*/ 	.word	0x000000ff
        /*055c*/ 	.word	0x00036838
        /*0560*/ 	.short	0x0100
        /*0562*/ 	.byte	0x08
	.zero		1


	//   ....[5]....
        /*0564*/ 	.word	0x00000380
        /*0568*/ 	.word	0x000000ff
        /*056c*/ 	.word	0x00036848
        /*0570*/ 	.short	0x0100
        /*0572*/ 	.byte	0x08
	.zero		1


	//   ....[6]....
        /*0574*/ 	.word	0x000004b0
        /*0578*/ 	.word	0x000000ff
        /*057c*/ 	.word	0x00036850
        /*0580*/ 	.short	0x0100
        /*0582*/ 	.byte	0x08
	.zero		1


	//   ....[7]....
        /*0584*/ 	.word	0x000004c0
        /*0588*/ 	.word	0x000000ff
        /*058c*/ 	.word	0x00036860
        /*0590*/ 	.short	0x0100
        /*0592*/ 	.byte	0x08
	.zero		1


	//   ....[8]....
        /*0594*/ 	.word	0x000004d0
        /*0598*/ 	.word	0x000000ff
        /*059c*/ 	.word	0x00036858
        /*05a0*/ 	.short	0x0100
        /*05a2*/ 	.byte	0x08
	.zero		1


	//   ....[9]....
        /*05a4*/ 	.word	0x000004e0
        /*05a8*/ 	.word	0x000000ff
        /*05ac*/ 	.word	0x00036868
        /*05b0*/ 	.short	0x0100
        /*05b2*/ 	.byte	0x08
	.zero		1


	//   ....[10]....
        /*05b4*/ 	.word	0x000005d0
        /*05b8*/ 	.word	0x000000ff
        /*05bc*/ 	.word	0x00036870
        /*05c0*/ 	.short	0x0100
        /*05c2*/ 	.byte	0x06
	.zero		1


	//   ....[11]....
        /*05c4*/ 	.word	0x000005e0
        /*05c8*/ 	.word	0x000000ff
        /*05cc*/ 	.word	0x00036880
        /*05d0*/ 	.short	0x0100
        /*05d2*/ 	.byte	0x06
	.zero		1


	//   ....[12]....
        /*05d4*/ 	.word	0x000005f0
        /*05d8*/ 	.word	0x000000ff
        /*05dc*/ 	.word	0x00036878
        /*05e0*/ 	.short	0x0100
        /*05e2*/ 	.byte	0x06
	.zero		1


	//   ....[13]....
        /*05e4*/ 	.word	0x00000600
        /*05e8*/ 	.word	0x000000ff
        /*05ec*/ 	.word	0x00036888
        /*05f0*/ 	.short	0x0100
        /*05f2*/ 	.byte	0x06
	.zero		1


	//   ....[14]....
        /*05f4*/ 	.word	0x00000730
        /*05f8*/ 	.word	0x000000ff
        /*05fc*/ 	.word	0x00036890
        /*0600*/ 	.short	0x0100
        /*0602*/ 	.byte	0x08
	.zero		1


	//   ....[15]....
        /*0604*/ 	.word	0x00000740
        /*0608*/ 	.word	0x000000ff
        /*060c*/ 	.word	0x000368a0
        /*0610*/ 	.short	0x0100
        /*0612*/ 	.byte	0x08
	.zero		1


	//   ....[16]....
        /*0614*/ 	.word	0x00000750
        /*0618*/ 	.word	0x000000ff
        /*061c*/ 	.word	0x00036898
        /*0620*/ 	.short	0x0100
        /*0622*/ 	.byte	0x08
	.zero		1


	//   ....[17]....
        /*0624*/ 	.word	0x00000760
        /*0628*/ 	.word	0x000000ff
        /*062c*/ 	.word	0x000368a8
        /*0630*/ 	.short	0x0100
        /*0632*/ 	.byte	0x08
	.zero		1


	//   ....[18]....
        /*0634*/ 	.word	0x00000890
        /*0638*/ 	.word	0x000000ff
        /*063c*/ 	.word	0x000368b0
        /*0640*/ 	.short	0x0100
        /*0642*/ 	.byte	0x08
	.zero		1


	//   ....[19]....
        /*0644*/ 	.word	0x000008a0
        /*0648*/ 	.word	0x000000ff
        /*064c*/ 	.word	0x000368c0
        /*0650*/ 	.short	0x0100
        /*0652*/ 	.byte	0x08
	.zero		1


	//   ....[20]....
        /*0654*/ 	.word	0x000008b0
        /*0658*/ 	.word	0x000000ff
        /*065c*/ 	.word	0x000368b8
        /*0660*/ 	.short	0x0100
        /*0662*/ 	.byte	0x08
	.zero		1


	//   ....[21]....
        /*0664*/ 	.word	0x000008c0
        /*0668*/ 	.word	0x000000ff
        /*066c*/ 	.word	0x000368c8
        /*0670*/ 	.short	0x0100
        /*0672*/ 	.byte	0x08
	.zero		1


	//   ....[22]....
        /*0674*/ 	.word	0x000017b0
        /*0678*/ 	.word	0x000000ff
        /*067c*/ 	.word	0x00036800
        /*0680*/ 	.short	0x010a
        /*0682*/ 	.byte	0x25
	.zero		1


	//   ....[23]....
        /*0684*/ 	.word	0x00001830
        /*0688*/ 	.word	0x00000002
        /*068c*/ 	.word	0x00036830
        /*0690*/ 	.short	0x010a
        /*0692*/ 	.byte	0x3f
	.zero		1


	//   ....[24]....
        /*0694*/ 	.word	0x00001890
        /*0698*/ 	.word	0x00000002
        /*069c*/ 	.word	0x00036830
        /*06a0*/ 	.short	0x010a
        /*06a2*/ 	.byte	0x3f
	.zero		1


	//   ....[25]....
        /*06a4*/ 	.word	0x00003d60
        /*06a8*/ 	.word	0x00000002
        /*06ac*/ 	.word	0x00000000
        /*06b0*/ 	.short	0x0101
        /*06b2*/ 	.byte	0x3f
	.zero		1


	//   ....[26]....
        /*06b4*/ 	.word	0x00005560
        /*06b8*/ 	.word	0x000000ff
        /*06bc*/ 	.word	0x00036830
        /*06c0*/ 	.short	0x010a
        /*06c2*/ 	.byte	0x06
	.zero		1


	//   ....[27]....
        /*06c4*/ 	.word	0x000055a0
        /*06c8*/ 	.word	0x000000ff
        /*06cc*/ 	.word	0x00036830
        /*06d0*/ 	.short	0x010a
        /*06d2*/ 	.byte	0x06
	.zero		1


	//   ....[28]....
        /*06d4*/ 	.word	0x00007ae0
        /*06d8*/ 	.word	0x000000ff
        /*06dc*/ 	.word	0x00036850
        /*06e0*/ 	.short	0x010a
        /*06e2*/ 	.byte	0x0b
	.zero		1


	//   ....[29]....
        /*06e4*/ 	.word	0x00007b20
        /*06e8*/ 	.word	0x000000ff
        /*06ec*/ 	.word	0x00036850
        /*06f0*/ 	.short	0x010a
        /*06f2*/ 	.byte	0x0b
	.zero		1


	//   ....[30]....
        /*06f4*/ 	.word	0x00009320
        /*06f8*/ 	.word	0x00000008
        /*06fc*/ 	.word	0x00000000
        /*0700*/ 	.short	0x0101
        /*0702*/ 	.byte	0x3f
	.zero		1


	//   ....[31]....
        /*0704*/ 	.word	0x00009390
        /*0708*/ 	.word	0x00000008
        /*070c*/ 	.word	0x00000000
        /*0710*/ 	.short	0x0101
        /*0712*/ 	.byte	0x3f
	.zero		1


	//   ....[32]....
        /*0714*/ 	.word	0x00009930
        /*0718*/ 	.word	0x000000ff
        /*071c*/ 	.word	0x00036830
        /*0720*/ 	.short	0x010a
        /*0722*/ 	.byte	0x04
	.zero		1


	//   ....[33]....
        /*0724*/ 	.word	0x00009970
        /*0728*/ 	.word	0x000000ff
        /*072c*/ 	.word	0x00036830
        /*0730*/ 	.short	0x010a
        /*0732*/ 	.byte	0x04
	.zero		1


	//   ....[34]....
        /*0734*/ 	.word	0x0000beb0
        /*0738*/ 	.word	0x000000ff
        /*073c*/ 	.word	0x00036850
        /*0740*/ 	.short	0x010a
        /*0742*/ 	.byte	0x0a
	.zero		1


	//   ....[35]....
        /*0744*/ 	.word	0x0000bef0
        /*0748*/ 	.word	0x000000ff
        /*074c*/ 	.word	0x00036850
        /*0750*/ 	.short	0x010a
        /*0752*/ 	.byte	0x0a
	.zero		1


	//   ....[36]....
        /*0754*/ 	.word	0x0000ce30
        /*0758*/ 	.word	0x0000008c
        /*075c*/ 	.word	0x00000000
        /*0760*/ 	.short	0x0101
        /*0762*/ 	.byte	0x3f
	.zero		1


	//   ....[37]....
        /*0764*/ 	.word	0x0000ce90
        /*0768*/ 	.word	0x0000008c
        /*076c*/ 	.word	0x00000000
        /*0770*/ 	.short	0x0101
        /*0772*/ 	.byte	0x3f
	.zero		1


	//   ....[38]....
        /*0774*/ 	.word	0x0000da20
        /*0778*/ 	.word	0x000000ff
        /*077c*/ 	.word	0x00036850
        /*0780*/ 	.short	0x010a
        /*0782*/ 	.byte	0x05
	.zero		1


	//   ....[39]....
        /*0784*/ 	.word	0x0000da60
        /*0788*/ 	.word	0x000000ff
        /*078c*/ 	.word	0x00036850
        /*0790*/ 	.short	0x010a
        /*0792*/ 	.byte	0x05
	.zero		1


	//   ....[40]....
        /*0794*/ 	.word	0x0000df60
        /*0798*/ 	.word	0x0000007a
        /*079c*/ 	.word	0x00000000
        /*07a0*/ 	.short	0x0101
        /*07a2*/ 	.byte	0x3f
	.zero		1


	//   ....[41]....
        /*07a4*/ 	.word	0x0000f890
        /*07a8*/ 	.word	0x0000005a
        /*07ac*/ 	.word	0x00000000
        /*07b0*/ 	.short	0x0101
        /*07b2*/ 	.byte	0x3f
	.zero		1


	//   ....[42]....
        /*07b4*/ 	.word	0x00011840
        /*07b8*/ 	.word	0x00000002
        /*07bc*/ 	.word	0x00036840
        /*07c0*/ 	.short	0x010a
        /*07c2*/ 	.byte	0x3f
	.zero		1


	//   ....[43]....
        /*07c4*/ 	.word	0x00012610
        /*07c8*/ 	.word	0x00000011
        /*07cc*/ 	.word	0x00036800
        /*07d0*/ 	.short	0x0107
        /*07d2*/ 	.byte	0x3f
	.zero		1


	//   ....[44]....
        /*07d4*/ 	.word	0x00012720
        /*07d8*/ 	.word	0x00000011
        /*07dc*/ 	.word	0x00036800
        /*07e0*/ 	.short	0x0101
        /*07e2*/ 	.byte	0x3f
	.zero		1


	//   ....[45]....
        /*07e4*/ 	.word	0x00012740
        /*07e8*/ 	.word	0x00000011
        /*07ec*/ 	.word	0x00036820
        /*07f0*/ 	.short	0x010a
        /*07f2*/ 	.byte	0x3f
	.zero		1


	//   ....[46]....
        /*07f4*/ 	.word	0x00012a60
        /*07f8*/ 	.word	0x00000002
        /*07fc*/ 	.word	0x00036840
        /*0800*/ 	.short	0x010a
        /*0802*/ 	.byte	0x3f
	.zero		1


	//   ....[47]....
        /*0804*/ 	.word	0x00012ed0
        /*0808*/ 	.word	0x00000003
        /*080c*/ 	.word	0x00000060
        /*0810*/ 	.short	0x010a
        /*0812*/ 	.byte	0x3f
	.zero		1


	//   ....[48]....
        /*0814*/ 	.word	0x00013620
        /*0818*/ 	.word	0x00000003
        /*081c*/ 	.word	0x00036840
        /*0820*/ 	.short	0x010a
        /*0822*/ 	.byte	0x3f
	.zero		1


	//   ....[49]....
        /*0824*/ 	.word	0x00013ab0
        /*0828*/ 	.word	0x00000002
        /*082c*/ 	.word	0x00000060
        /*0830*/ 	.short	0x010a
        /*0832*/ 	.byte	0x3f
	.zero		1


	//   ....[50]....
        /*0834*/ 	.word	0x00014150
        /*0838*/ 	.word	0x00000002
        /*083c*/ 	.word	0x00036840
        /*0840*/ 	.short	0x010a
        /*0842*/ 	.byte	0x3f
	.zero		1


	//   ....[51]....
        /*0844*/ 	.word	0x000145e0
        /*0848*/ 	.word	0x00000002
        /*084c*/ 	.word	0x00000060
        /*0850*/ 	.short	0x010a
        /*0852*/ 	.byte	0x3f
	.zero		1


	//   ....[52]....
        /*0854*/ 	.word	0x00014c30
        /*0858*/ 	.word	0x00000002
        /*085c*/ 	.word	0x00036860
        /*0860*/ 	.short	0x010a
        /*0862*/ 	.byte	0x3f
	.zero		1


	//   ....[53]....
        /*0864*/ 	.word	0x00015320
        /*0868*/ 	.word	0x00000000
        /*086c*/ 	.word	0x00036820
        /*0870*/ 	.short	0x010a
        /*0872*/ 	.byte	0x3f
	.zero		1


	//   ....[54]....
        /*0874*/ 	.word	0x000154f0
        /*0878*/ 	.word	0x00000006
        /*087c*/ 	.word	0x00000000
        /*0880*/ 	.short	0x010a
        /*0882*/ 	.byte	0x3f
	.zero		1


	//   ....[55]....
        /*0884*/ 	.word	0x00015540
        /*0888*/ 	.word	0x00000003
        /*088c*/ 	.word	0x00000000
        /*0890*/ 	.short	0x010a
        /*0892*/ 	.byte	0x3f
	.zero		1


	//   ....[56]....
        /*0894*/ 	.word	0x000155a0
        /*0898*/ 	.word	0x00000012
        /*089c*/ 	.word	0x00000000
        /*08a0*/ 	.short	0x010a
        /*08a2*/ 	.byte	0x3f
	.zero		1


	//   ....[57]....
        /*08a4*/ 	.word	0x000155d0
        /*08a8*/ 	.word	0x00000003
        /*08ac*/ 	.word	0x00000000
        /*08b0*/ 	.short	0x010a
        /*08b2*/ 	.byte	0x3f
	.zero		1


	//   ....[58]....
        /*08b4*/ 	.word	0x00015640
        /*08b8*/ 	.word	0x00000003
        /*08bc*/ 	.word	0x00036800
        /*08c0*/ 	.short	0x010a
        /*08c2*/ 	.byte	0x3f
	.zero		1


	//   ....[59]....
        /*08c4*/ 	.word	0x00015690
        /*08c8*/ 	.word	0x00000002
        /*08cc*/ 	.word	0x00036830
        /*08d0*/ 	.short	0x010a
        /*08d2*/ 	.byte	0x3f
	.zero		1


	//   ....[60]....
        /*08d4*/ 	.word	0x000156f0
        /*08d8*/ 	.word	0x00000005
        /*08dc*/ 	.word	0x00036830
        /*08e0*/ 	.short	0x010a
        /*08e2*/ 	.byte	0x3f
	.zero		1


	//   ....[61]....
        /*08e4*/ 	.word	0x00015750
        /*08e8*/ 	.word	0x00000003
        /*08ec*/ 	.word	0x00036850
        /*08f0*/ 	.short	0x010a
        /*08f2*/ 	.byte	0x3f
	.zero		1


	//   ....[62]....
        /*08f4*/ 	.word	0x000157b0
        /*08f8*/ 	.word	0x00000005
        /*08fc*/ 	.word	0x00036830
        /*0900*/ 	.short	0x010a
        /*0902*/ 	.byte	0x3f
	.zero		1


	//   ....[63]....
        /*0904*/ 	.word	0x00015810
        /*0908*/ 	.word	0x00000003
        /*090c*/ 	.word	0x00036850
        /*0910*/ 	.short	0x010a
        /*0912*/ 	.byte	0x3f
	.zero		1


	//   ....[64]....
        /*0914*/ 	.word	0x00015870
        /*0918*/ 	.word	0x00000003
        /*091c*/ 	.word	0x00036850
        /*0920*/ 	.short	0x010a
        /*0922*/ 	.byte	0x3f
	.zero		1


	//   ....[65]....
        /*0924*/ 	.word	0x000159c0
        /*0928*/ 	.word	0x00000002
        /*092c*/ 	.word	0x00036840
        /*0930*/ 	.short	0x010a
        /*0932*/ 	.byte	0x3f
	.zero		1


	//   ....[66]....
        /*0934*/ 	.word	0x00016540
        /*0938*/ 	.word	0x00000011
        /*093c*/ 	.word	0x00036820
        /*0940*/ 	.short	0x010a
        /*0942*/ 	.byte	0x3f
	.zero		1


	//   ....[67]....
        /*0944*/ 	.word	0x00016590
        /*0948*/ 	.word	0x00000002
        /*094c*/ 	.word	0x00036840
        /*0950*/ 	.short	0x010a
        /*0952*/ 	.byte	0x3f
	.zero		1


	//   ....[68]....
        /*0954*/ 	.word	0x000165e0
        /*0958*/ 	.word	0x00000003
        /*095c*/ 	.word	0x00000060
        /*0960*/ 	.short	0x010a
        /*0962*/ 	.byte	0x3f
	.zero		1


	//   ....[69]....
        /*0964*/ 	.word	0x00016630
        /*0968*/ 	.word	0x00000003
        /*096c*/ 	.word	0x00036840
        /*0970*/ 	.short	0x010a
        /*0972*/ 	.byte	0x3f
	.zero		1


	//   ....[70]....
        /*0974*/ 	.word	0x00016680
        /*0978*/ 	.word	0x00000002
        /*097c*/ 	.word	0x00000060
        /*0980*/ 	.short	0x010a
        /*0982*/ 	.byte	0x3f
	.zero		1


	//   ....[71]....
        /*0984*/ 	.word	0x000166d0
        /*0988*/ 	.word	0x00000002
        /*098c*/ 	.word	0x00036840
        /*0990*/ 	.short	0x010a
        /*0992*/ 	.byte	0x3f
	.zero		1


	//   ....[72]....
        /*0994*/ 	.word	0x00016720
        /*0998*/ 	.word	0x00000002
        /*099c*/ 	.word	0x00000060
        /*09a0*/ 	.short	0x010a
        /*09a2*/ 	.byte	0x3f
	.zero		1


	//   ....[73]....
        /*09a4*/ 	.word	0x00016770
        /*09a8*/ 	.word	0x00000002
        /*09ac*/ 	.word	0x00036860
        /*09b0*/ 	.short	0x010a
        /*09b2*/ 	.byte	0x3f
	.zero		1


	//   ....[74]....
        /*09b4*/ 	.word	0x00016860
        /*09b8*/ 	.word	0x00000000
        /*09bc*/ 	.word	0x00036820
        /*09c0*/ 	.short	0x010a
        /*09c2*/ 	.byte	0x3f
	.zero		1


	//   ....[75]....
        /*09c4*/ 	.word	0x00016a00
        /*09c8*/ 	.word	0x00000006
        /*09cc*/ 	.word	0x00000000
        /*09d0*/ 	.short	0x010a
        /*09d2*/ 	.byte	0x3f
	.zero		1


	//   ....[76]....
        /*09d4*/ 	.word	0x00016a50
        /*09d8*/ 	.word	0x00000003
        /*09dc*/ 	.word	0x00000000
        /*09e0*/ 	.short	0x010a
        /*09e2*/ 	.byte	0x3f
	.zero		1


	//   ....[77]....
        /*09e4*/ 	.word	0x00016aa0
        /*09e8*/ 	.word	0x00000012
        /*09ec*/ 	.word	0x00000000
        /*09f0*/ 	.short	0x010a
        /*09f2*/ 	.byte	0x3f
	.zero		1


	//----- nvinfo : EIATTR_NUM_MBARRIERS
	.align		4
.L_303:
        /*09f4*/ 	.byte	0x03, 0x38
        /*09f6*/ 	.short	0x0016


	//----- nvinfo : EIATTR_EXIT_INSTR_OFFSETS
	.align		4
        /*09f8*/ 	.byte	0x04, 0x1c
        /*09fa*/ 	.short	(.L_305 - .L_304)


	//   ....[0]....
.L_304:
        /*09fc*/ 	.word	0x000009e0


	//   ....[1]....
        /*0a00*/ 	.word	0x00010830


	//   ....[2]....
        /*0a04*/ 	.word	0x00015620


	//----- nvinfo : EIATTR_MAX_THREADS
	.align		4
.L_305:
        /*0a08*/ 	.byte	0x04, 0x05
        /*0a0a*/ 	.short	(.L_307 - .L_306)
.L_306:
        /*0a0c*/ 	.word	0x00000180
        /*0a10*/ 	.word	0x00000001
        /*0a14*/ 	.word	0x00000001


	//----- nvinfo : EIATTR_CRS_STACK_SIZE
	.align		4
.L_307:
        /*0a18*/ 	.byte	0x04, 0x1e
        /*0a1a*/ 	.short	(.L_309 - .L_308)
.L_308:
        /*0a1c*/ 	.word	0x00000000


	//----- nvinfo : EIATTR_CBANK_PARAM_SIZE
	.align		4
.L_309:
        /*0a20*/ 	.byte	0x03, 0x19
        /*0a22*/ 	.short	0x0af0


	//----- nvinfo : EIATTR_PARAM_CBANK
	.align		4
        /*0a24*/ 	.byte	0x04, 0x0a
        /*0a26*/ 	.short	(.L_311 - .L_310)
	.align		4
.L_310:
        /*0a28*/ 	.word	index@(.nv.constant0._ZN7cutlass13device_kernelIN5flash11enable_sm90INS1_16FlashAttnFwdSm90INS1_25CollectiveMainloopFwdSm90ILi2EN4cute5tupleIJNS5_1CILi1EEES8_S8_EEENS6_IJNS7_ILi128EEENS7_ILi112EEENS7_ILi192EEEEEELi192ENS_6half_tEfNS_4arch4Sm90ELb1ELb0ELb0ELb0ELb0ELb0ELb0ELb1ELb1ELb1ELb0ELb0EEENS1_21CollectiveEpilogueFwdINS6_IJSA_SC_SB_EEES9_SE_SG_Li256ELb0ELb1ELb0ELb0EEENS1_30DynamicPersistentTileSchedulerILi256ELi128ELb0ELb1ELb1EEEEEEEEEvNT_6ParamsE)
        /*0a2c*/ 	.short	0x0210
        /*0a2e*/ 	.short	0x0af0


	//----- nvinfo : EIATTR_SW_WAR
	.align		4
.L_311:
        /*0a30*/ 	.byte	0x04, 0x36
        /*0a32*/ 	.short	(.L_313 - .L_312)
.L_312:
        /*0a34*/ 	.word	0x00000008
.L_313:


//--------------------- .nv.info._ZN7cutlass13device_kernelIN5flash11enable_sm90INS1_16FlashAttnFwdSm90INS1_25CollectiveMainloopFwdSm90ILi2EN4cute5tupleIJNS5_1CILi1EEES8_S8_EEENS6_IJNS7_ILi128EEENS7_ILi112EEENS7_ILi192EEEEEELi192ENS_6half_tEfNS_4arch4Sm90ELb1ELb0ELb0ELb1ELb0ELb0ELb0ELb1ELb1ELb1ELb0ELb0EEENS1_21CollectiveEpilogueFwdINS6_IJSA_SC_SB_EEES9_SE_SG_Li256ELb1ELb1ELb0ELb0EEENS1_36VarlenDynamicPersistentTileSchedulerILi128ELi112ELi256ELi128ELb0ELb1ELb1ELb1ELb1ELb1EEEEEEEEEvNT_6ParamsE --------------------------
	.section	.nv.info._ZN7cutlass13device_kernelIN5flash11enable_sm90INS1_16FlashAttnFwdSm90INS1_25CollectiveMainloopFwdSm90ILi2EN4cute5tupleIJNS5_1CILi1EEES8_S8_EEENS6_IJNS7_ILi128EEENS7_ILi112EEENS7_ILi192EEEEEELi192ENS_6half_tEfNS_4arch4Sm90ELb1ELb0ELb0ELb1ELb0ELb0ELb0ELb1ELb1ELb1ELb0ELb0EEENS1_21CollectiveEpilogueFwdINS6_IJSA_SC_SB_EEES9_SE_SG_Li256ELb1ELb1ELb0ELb0EEENS1_36VarlenDynamicPersistentTileSchedulerILi128ELi112ELi256ELi128ELb0ELb1ELb1ELb1ELb1ELb1EEEEEEEEEvNT_6ParamsE,"",@"SHT_CUDA_INFO"
	.sectionflags	@""
	.align	4


	//----- nvinfo : EIATTR_CUDA_API_VERSION
	.align		4
        /*0000*/ 	.byte	0x04, 0x37
        /*0002*/ 	.short	(.L_315 - .L_314)
.L_314:
        /*0004*/ 	.word	0x00000082


	//----- nvinfo : EIATTR_KPARAM_INFO
	.align		4
.L_315:
        /*0008*/ 	.byte	0x04, 0x17
        /*000a*/ 	.short	(.L_317 - .L_316)
.L_316:
        /*000c*/ 	.word	0x00000000
        /*0010*/ 	.short	0x0000
        /*0012*/ 	.short	0x0070
        /*0014*/ 	.byte	0x00, 0xf0, 0x01, 0x2a


	//----- nvinfo : EIATTR_SPARSE_MMA_MASK
	.align		4
.L_317:
        /*0018*/ 	.byte	0x03, 0x50
        /*001a*/ 	.short	0x0000


	//----- nvinfo : EIATTR_MAXREG_COUNT
	.align		4
        /*001c*/ 	.byte	0x03, 0x1b
        /*001e*/ 	.short	0x00a8


	//----- nvinfo : EIATTR_NUM_BARRIERS
	.align		4
        /*0020*/ 	.byte	0x02, 0x4c
        /*0022*/ 	.byte	0x09
	.zero		1


	//----- nvinfo : EIATTR_EXTERNS
	.align		4
        /*0024*/ 	.byte	0x04, 0x0f
        /*0026*/ 	.short	(.L_319 - .L_318)


	//   ....[0]....
	.align		4
.L_318:
        /*0028*/ 	.word	index@(__assertfail)


	//----- nvinfo : EIATTR_ANNOTATIONS
	.align		4
.L_319:
        /*002c*/ 	.byte	0x04, 0x55
        /*002e*/ 	.short	(.L_321 - .L_320)


	//   ....[0]....
.L_320:
        /* <DEDUP_REMOVED lines=77> */


	//----- nvinfo : EIATTR_MERCURY_ISA_VERSION
	.align		4
.L_321:
        /*04e8*/ 	.byte	0x03, 0x5f
        /*04ea*/ 	.short	0x0101


	//----- nvinfo : EIATTR_UNUSED_LOAD_BYTE_OFFSET
	.align		4
        /*04ec*/ 	.byte	0x04, 0x44
        /*04ee*/ 	.short	(.L_323 - .L_322)


	//   ....[0]....
.L_322:
        /*04f0*/ 	.word	0x00000a10
        /*04f4*/ 	.word	0x0000fff0


	//   ....[1]....
        /*04f8*/ 	.word	0x0000ec10
        /*04fc*/ 	.word	0x0000fff0


	//----- nvinfo : EIATTR_INT_WARP_WIDE_INSTR_OFFSETS
	.align		4
.L_323:
        /*0500*/ 	.byte	0x04, 0x31
        /*0502*/ 	.short	(.L_325 - .L_324)


	//   ....[0]....
.L_324:
        /*0504*/ 	.word	0x00000130


	//   ....[1]....
        /*0508*/ 	.word	0x00000170


	//   ....[2]....
        /*050c*/ 	.word	0x000001e0


	//   ....[3]....
        /*0510*/ 	.word	0x00012920


	//   ....[4]....
        /*0514*/ 	.word	0x000129c0


	//   ....[5]....
        /*0518*/ 	.word	0x00016970


	//   ....[6]....
        /*051c*/ 	.word	0x000169e0


	//----- nvinfo : EIATTR_COOP_GROUP_MASK_REGIDS
	.align		4
.L_325:
        /*0520*/ 	.byte	0x04, 0x29
        /*0522*/ 	.short	(.L_327 - .L_326)


	//   ....[0]....
.L_326:
        /*0524*/ 	.word	0xffffffff


	//   ....[1]....
        /*0528*/ 	.word	0xffffffff


	//   ....[2]....
        /*052c*/ 	.word	0xffffffff


	//   ....[3]....
        /*0530*/ 	.word	0xffffffff


	//   ....[4]....
        /*0534*/ 	.word	0xffffffff


	//   ....[5]....
        /*0538*/ 	.word	0xffffffff


	//   ....[6]....
        /*053c*/ 	.word	0xffffffff


	//   ....[7]....
        /*0540*/ 	.word	0xffffffff


	//   ....[8]....
        /*0544*/ 	.word	0xffffffff


	//   ....[9]....
        /*0548*/ 	.word	0xffffffff


	//   ....[10]....
        /*054c*/ 	.word	0xffffffff


	//   ....[11]....
        /*0550*/ 	.word	0xffffffff


	//   ....[12]....
        /*0554*/ 	.word	0xffffffff


	//   ....[13]....
        /*0558*/ 	.word	0xffffffff


	//   ....[14]....
        /*055c*/ 	.word	0xffffffff


	//   ....[15]....
        /*0560*/ 	.word	0xffffffff


	//   ....[16]....
        /*0564*/ 	.word	0xffffffff


	//   ....[17]....
        /*0568*/ 	.word	0xffffffff


	//   ....[18]....
        /*056c*/ 	.word	0xffffffff


	//   ....[19]....
        /*0570*/ 	.word	0xffffffff


	//   ....[20]....
        /*0574*/ 	.word	0xffffffff


	//   ....[21]....
        /*0578*/ 	.word	0xffffffff


	//   ....[22]....
        /*057c*/ 	.word	0xffffffff


	//   ....[23]....
        /*0580*/ 	.word	0xffffffff


	//   ....[24]....
        /*0584*/ 	.word	0xffffffff


	//   ....[25]....
        /*0588*/ 	.word	0xffffffff


	//   ....[26]....
        /*058c*/ 	.word	0xffffffff


	//   ....[27]....
        /*0590*/ 	.word	0xffffffff


	//   ....[28]....
        /*0594*/ 	.word	0xffffffff


	//   ....[29]....
        /*0598*/ 	.word	0xffffffff


	//   ....[30]....
        /*059c*/ 	.word	0xffffffff


	//   ....[31]....
        /*05a0*/ 	.word	0xffffffff


	//   ....[32]....
        /*05a4*/ 	.word	0xffffffff


	//   ....[33]....
        /*05a8*/ 	.word	0xffffffff


	//   ....[34]....
        /*05ac*/ 	.word	0xffffffff


	//   ....[35]....
        /*05b0*/ 	.word	0xffffffff


	//   ....[36]....
        /*05b4*/ 	.word	0xffffffff


	//   ....[37]....
        /*05b8*/ 	.word	0xffffffff


	//   ....[38]....
        /*05bc*/ 	.word	0xffffffff


	//   ....[39]....
        /*05c0*/ 	.word	0xffffffff


	//   ....[40]....
        /*05c4*/ 	.word	0xffffffff


	//   ....[41]....
        /*05c8*/ 	.word	0xffffffff


	//   ....[42]....
        /*05cc*/ 	.word	0xffffffff


	//   ....[43]....
        /*05d0*/ 	.word	0xffffffff


	//   ....[44]....
        /*05d4*/ 	.word	0xffffffff


	//   ....[45]....
        /*05d8*/ 	.word	0xffffffff


	//   ....[46]....
        /*05dc*/ 	.word	0xffffffff


	//   ....[47]....
        /*05e0*/ 	.word	0xffffffff


	//   ....[48]....
        /*05e4*/ 	.word	0xffffffff


	//   ....[49]....
        /*05e8*/ 	.word	0xffffffff


	//   ....[50]....
        /*05ec*/ 	.word	0xffffffff


	//   ....[51]....
        /*05f0*/ 	.word	0xffffffff


	//   ....[52]....
        /*05f4*/ 	.word	0xffffffff


	//   ....[53]....
        /*05f8*/ 	.word	0xffffffff


	//   ....[54]....
        /*05fc*/ 	.word	0xffffffff


	//   ....[55]....
        /*0600*/ 	.word	0xffffffff


	//   ....[56]....
        /*0604*/ 	.word	0xffffffff


	//   ....[57]....
        /*0608*/ 	.word	0xffffffff


	//   ....[58]....
        /*060c*/ 	.word	0xffffffff


	//   ....[59]....
        /*0610*/ 	.word	0xffffffff


	//   ....[60]....
        /*0614*/ 	.word	0xffffffff


	//   ....[61]....
        /*0618*/ 	.word	0xffffffff


	//   ....[62]....
        /*061c*/ 	.word	0xffffffff


	//   ....[63]....
        /*0620*/ 	.word	0xffffffff


	//   ....[64]....
        /*0624*/ 	.word	0xffffffff


	//   ....[65]....
        /*0628*/ 	.word	0xffffffff


	//   ....[66]....
        /*062c*/ 	.word	0xffffffff


	//   ....[67]....
        /*0630*/ 	.word	0xffffffff


	//   ....[68]....
        /*0634*/ 	.word	0xffffffff


	//   ....[69]....
        /*0638*/ 	.word	0xffffffff


	//   ....[70]....
        /*063c*/ 	.word	0xffffffff


	//   ....[71]....
        /*0640*/ 	.word	0xffffffff


	//   ....[72]....
        /*0644*/ 	.word	0xffffffff


	//   ....[73]....
        /*0648*/ 	.word	0xffffffff


	//   ....[74]....
        /*064c*/ 	.word	0xffffffff


	//   ....[75]....
        /*0650*/ 	.word	0xffffffff


	//   ....[76]....
        /*0654*/ 	.word	0xffffffff


	//   ....[77]....
        /*0658*/ 	.word	0xffffffff


	//   ....[78]....
        /*065c*/ 	.word	0xffffffff


	//   ....[79]....
        /*0660*/ 	.word	0xffffffff


	//   ....[80]....
        /*0664*/ 	.word	0xffffffff


	//   ....[81]....
        /*0668*/ 	.word	0xffffffff


	//   ....[82]....
        /*066c*/ 	.word	0xffffffff


	//   ....[83]....
        /*0670*/ 	.word	0xffffffff


	//   ....[84]....
        /*0674*/ 	.word	0xffffffff


	//   ....[85]....
        /*0678*/ 	.word	0xffffffff


	//   ....[86]....
        /*067c*/ 	.word	0xffffffff


	//   ....[87]....
        /*0680*/ 	.word	0xffffffff


	//   ....[88]....
        /*0684*/ 	.word	0xffffffff


	//   ....[89]....
        /*0688*/ 	.word	0xffffffff


	//   ....[90]....
        /*068c*/ 	.word	0xffffffff


	//   ....[91]....
        /*0690*/ 	.word	0xffffffff


	//   ....[92]....
        /*0694*/ 	.word	0xffffffff


	//   ....[93]....
        /*0698*/ 	.word	0xffffffff


	//   ....[94]....
        /*069c*/ 	.word	0xffffffff


	//   ....[95]....
        /*06a0*/ 	.word	0xffffffff


	//   ....[96]....
        /*06a4*/ 	.word	0xffffffff


	//   ....[97]....
        /*06a8*/ 	.word	0xffffffff


	//   ....[98]....
        /*06ac*/ 	.word	0xffffffff


	//   ....[99]....
        /*06b0*/ 	.word	0x0500000f


	//   ....[100]....
        /*06b4*/ 	.word	0x0500000f


	//   ....[101]....
        /*06b8*/ 	.word	0x0500000f


	//   ....[102]....
        /*06bc*/ 	.word	0x0500000f


	//   ....[103]....
        /*06c0*/ 	.word	0x0500000f


	//   ....[104]....
        /*06c4*/ 	.word	0x0500000f


	//   ....[105]....
        /*06c8*/ 	.word	0x0500000f


	//   ....[106]....
        /*06cc*/ 	.word	0x0500000f


	//   ....[107]....
        /*06d0*/ 	.word	0x0500000f


	//   ....[108]....
        /*06d4*/ 	.word	0x0500000f


	//   ....[109]....
        /*06d8*/ 	.word	0x0500000f


	//   ....[110]....
        /*06dc*/ 	.word	0x0500000f


	//   ....[111]....
        /*06e0*/ 	.word	0x0500000f


	//   ....[112]....
        /*06e4*/ 	.word	0x0500000f


	//   ....[113]....
        /*06e8*/ 	.word	0x0500000f


	//   ....[114]....
        /*06ec*/ 	.word	0x0500000f


	//   ....[115]....
        /*06f0*/ 	.word	0x0500000f


	//   ....[116]....
        /*06f4*/ 	.word	0x0500000f


	//   ....[117]....
        /*06f8*/ 	.word	0x0500000f


	//   ....[118]....
        /*06fc*/ 	.word	0x0500000f


	//   ....[119]....
        /*0700*/ 	.word	0x0500000f


	//   ....[120]....
        /*0704*/ 	.word	0x0500000f


	//   ....[121]....
        /*0708*/ 	.word	0x0500000f


	//   ....[122]....
        /*070c*/ 	.word	0x0500000f


	//   ....[123]....
        /*0710*/ 	.word	0x0500000f


	//   ....[124]....
        /*0714*/ 	.word	0x0500000f


	//   ....[125]....
        /*0718*/ 	.word	0x0500000f


	//   ....[126]....
        /*071c*/ 	.word	0x0500000f


	//   ....[127]....
        /*0720*/ 	.word	0x0500000f


	//   ....[128]....
        /*0724*/ 	.word	0x0500000f


	//   ....[129]....
        /*0728*/ 	.word	0x0500000f


	//   ....[130]....
        /*072c*/ 	.word	0x0500000f


	//   ....[131]....
        /*0730*/ 	.word	0x0500000f


	//   ....[132]....
        /*0734*/ 	.word	0x0500000f


	//   ....[133]....
        /*0738*/ 	.word	0x0500000f


	//----- nvinfo : EIATTR_COOP_GROUP_INSTR_OFFSETS
	.align		4
.L_327:
        /*073c*/ 	.byte	0x04, 0x28
        /*073e*/ 	.short	(.L_329 - .L_328)


	//   ....[0]....
.L_328:
        /*0740*/ 	.word	0x00000060


	//   ....[1]....
        /*0744*/ 	.word	0x00000140


	//   ....[2]....
        /*0748*/ 	.word	0x00000190


	//   ....[3]....
        /*074c*/ 	.word	0x000003c0


	//   ....[4]....
        /*0750*/ 	.word	0x00000520


	//   ....[5]....
        /*0754*/ 	.word	0x00000640


	//   ....[6]....
        /*0758*/ 	.word	0x000007a0


	//   ....[7]....
        /*075c*/ 	.word	0x00001890


	//   ....[8]....
        /*0760*/ 	.word	0x00003b30


	//   ....[9]....
        /*0764*/ 	.word	0x00004350


	//   ....[10]....
        /*0768*/ 	.word	0x00004370


	//   ....[11]....
        /*076c*/ 	.word	0x00004380


	//   ....[12]....
        /*0770*/ 	.word	0x00004db0


	//   ....[13]....
        /*0774*/ 	.word	0x00004e70


	//   ....[14]....
        /*0778*/ 	.word	0x00008340


	//   ....[15]....
        /*077c*/ 	.word	0x00008370


	//   ....[16]....
        /*0780*/ 	.word	0x00008bb0


	//   ....[17]....
        /*0784*/ 	.word	0x00008bd0


	//   ....[18]....
        /*0788*/ 	.word	0x000092e0


	//   ....[19]....
        /*078c*/ 	.word	0x00009380


	//   ....[20]....
        /*0790*/ 	.word	0x0000c860


	//   ....[21]....
        /*0794*/ 	.word	0x0000c890


	//   ....[22]....
        /*0798*/ 	.word	0x0000cd10


	//   ....[23]....
        /*079c*/ 	.word	0x0000cd80


	//   ....[24]....
        /*07a0*/ 	.word	0x0000e110


	//   ....[25]....
        /*07a4*/ 	.word	0x0000e150


	//   ....[26]....
        /*07a8*/ 	.word	0x0000e240


	//   ....[27]....
        /*07ac*/ 	.word	0x0000e260


	//   ....[28]....
        /*07b0*/ 	.word	0x0000fa70


	//   ....[29]....
        /*07b4*/ 	.word	0x0000faa0


	//   ....[30]....
        /*07b8*/ 	.word	0x0000fad0


	//   ....[31]....
        /*07bc*/ 	.word	0x0000fb00


	//   ....[32]....
        /*07c0*/ 	.word	0x00010240


	//   ....[33]....
        /*07c4*/ 	.word	0x00010280


	//   ....[34]....
        /*07c8*/ 	.word	0x00010390


	//   ....[35]....
        /*07cc*/ 	.word	0x000103b0


	//   ....[36]....
        /*07d0*/ 	.word	0x000104c0


	//   ....[37]....
        /*07d4*/ 	.word	0x000104e0


	//   ....[38]....
        /*07d8*/ 	.word	0x00010600


	//   ....[39]....
        /*07dc*/ 	.word	0x00010620


	//   ....[40]....
        /*07e0*/ 	.word	0x00010ff0


	//   ....[41]....
        /*07e4*/ 	.word	0x00011010


	//   ....[42]....
        /*07e8*/ 	.word	0x00011120


	//   ....[43]....
        /*07ec*/ 	.word	0x00011140


	//   ....[44]....
        /*07f0*/ 	.word	0x00011250


	//   ....[45]....
        /*07f4*/ 	.word	0x00011270


	//   ....[46]....
        /*07f8*/ 	.word	0x00011390


	//   ....[47]....
        /*07fc*/ 	.word	0x000113b0


	//   ....[48]....
        /*0800*/ 	.word	0x00011540


	//   ....[49]....
        /*0804*/ 	.word	0x00011720


	//   ....[50]....
        /*0808*/ 	.word	0x00011750


	//   ....[51]....
        /*080c*/ 	.word	0x00011780


	//   ....[52]....
        /*0810*/ 	.word	0x000117b0


	//   ....[53]....
        /*0814*/ 	.word	0x000117e0


	//   ....[54]....
        /*0818*/ 	.word	0x00011810


	//   ....[55]....
        /*081c*/ 	.word	0x00011990


	//   ....[56]....
        /*0820*/ 	.word	0x000119c0


	//   ....[57]....
        /*0824*/ 	.word	0x000119f0


	//   ....[58]....
        /*0828*/ 	.word	0x00011a20


	//   ....[59]....
        /*082c*/ 	.word	0x00011a50


	//   ....[60]....
        /*0830*/ 	.word	0x00011a80


	//   ....[61]....
        /*0834*/ 	.word	0x00011b30


	//   ....[62]....
        /*0838*/ 	.word	0x00011b90


	//   ....[63]....
        /*083c*/ 	.word	0x00011c20


	//   ....[64]....
        /*0840*/ 	.word	0x00012f40


	//   ....[65]....
        /*0844*/ 	.word	0x00013bf0


	//   ....[66]....
        /*0848*/ 	.word	0x00013c00


	//   ....[67]....
        /*084c*/ 	.word	0x00013c10


	//   ....[68]....
        /*0850*/ 	.word	0x00013c60


	//   ....[69]....
        /*0854*/ 	.word	0x00013d30


	//   ....[70]....
        /*0858*/ 	.word	0x00013d70


	//   ....[71]....
        /*085c*/ 	.word	0x00013e20


	//   ....[72]....
        /*0860*/ 	.word	0x00013e40


	//   ....[73]....
        /*0864*/ 	.word	0x00013ee0


	//   ....[74]....
        /*0868*/ 	.word	0x00013f00


	//   ....[75]....
        /*086c*/ 	.word	0x00013fa0


	//   ....[76]....
        /*0870*/ 	.word	0x00013fc0


	//   ....[77]....
        /*0874*/ 	.word	0x00014060


	//   ....[78]....
        /*0878*/ 	.word	0x00014080


	//   ....[79]....
        /*087c*/ 	.word	0x00014090


	//   ....[80]....
        /*0880*/ 	.word	0x000140a0


	//   ....[81]....
        /*0884*/ 	.word	0x000171b0


	//   ....[82]....
        /*0888*/ 	.word	0x00017210


	//   ....[83]....
        /*088c*/ 	.word	0x00017240


	//   ....[84]....
        /*0890*/ 	.word	0x00017250


	//   ....[85]....
        /*0894*/ 	.word	0x00017280


	//   ....[86]....
        /*0898*/ 	.word	0x000172b0


	//   ....[87]....
        /*089c*/ 	.word	0x000172e0


	//   ....[88]....
        /*08a0*/ 	.word	0x00017310


	//   ....[89]....
        /*08a4*/ 	.word	0x000174a0


	//   ....[90]....
        /*08a8*/ 	.word	0x000174d0


	//   ....[91]....
        /*08ac*/ 	.word	0x00017500


	//   ....[92]....
        /*08b0*/ 	.word	0x00017530


	//   ....[93]....
        /*08b4*/ 	.word	0x00017560


	//   ....[94]....
        /*08b8*/ 	.word	0x00017590


	//   ....[95]....
        /*08bc*/ 	.word	0x00017650


	//   ....[96]....
        /*08c0*/ 	.word	0x00017670


	//   ....[97]....
        /*08c4*/ 	.word	0x000176e0


	//   ....[98]....
        /*08c8*/ 	.word	0x00017dc0


	//   ....[99]....
        /*08cc*/ 	.word	0x000183b0


	//   ....[100]....
        /*08d0*/ 	.word	0x00018570


	//   ....[101]....
        /*08d4*/ 	.word	0x000185c0


	//   ....[102]....
        /*08d8*/ 	.word	0x000186e0


	//   ....[103]....
        /*08dc*/ 	.word	0x00018750


	//   ....[104]....
        /*08e0*/ 	.word	0x00018860


	//   ....[105]....
        /*08e4*/ 	.word	0x000188d0


	//   ....[106]....
        /*08e8*/ 	.word	0x000189f0


	//   ....[107]....
        /*08ec*/ 	.word	0x00018a60


	//   ....[108]....
        /*08f0*/ 	.word	0x00018b80


	//   ....[109]....
        /*08f4*/ 	.word	0x00018bf0


	//   ....[110]....
        /*08f8*/ 	.word	0x00018d10


	//   ....[111]....
        /*08fc*/ 	.word	0x00018d80


	//   ....[112]....
        /*0900*/ 	.word	0x00018eb0


	//   ....[113]....
        /*0904*/ 	.word	0x00018f00


	//   ....[114]....
        /*0908*/ 	.word	0x00019020


	//   ....[115]....
        /*090c*/ 	.word	0x00019070


	//   ....[116]....
        /*0910*/ 	.word	0x000193a0


	//   ....[117]....
        /*0914*/ 	.word	0x00019440


	//   ....[118]....
        /*0918*/ 	.word	0x00019570


	//   ....[119]....
        /*091c*/ 	.word	0x000195e0


	//   ....[120]....
        /*0920*/ 	.word	0x00019660


	//   ....[121]....
        /*0924*/ 	.word	0x000196e0


	//   ....[122]....
        /*0928*/ 	.word	0x00019760


	//   ....[123]....
        /*092c*/ 	.word	0x000197f0


	//   ....[124]....
        /*0930*/ 	.word	0x00019890


	//   ....[125]....
        /*0934*/ 	.word	0x00019930


	//   ....[126]....
        /*0938*/ 	.word	0x000199a0


	//   ....[127]....
        /*093c*/ 	.word	0x00019a10


	//   ....[128]....
        /*0940*/ 	.word	0x00019a80


	//   ....[129]....
        /*0944*/ 	.word	0x00019b00


	//   ....[130]....
        /*0948*/ 	.word	0x00019b80


	//   ....[131]....
        /*094c*/ 	.word	0x00019c20


	//   ....[132]....
        /*0950*/ 	.word	0x00019cb0


	//   ....[133]....
        /*0954*/ 	.word	0x00019de0


	//----- nvinfo : EIATTR_REG_RECONFIG
	.align		4
.L_329:
        /*0958*/ 	.byte	0x01, 0x54
	.zero		2


	//----- nvinfo : EIATTR_SYSCALL_OFFSETS
	.align		4
        /*095c*/ 	.byte	0x04, 0x46
        /*095e*/ 	.short	(.L_331 - .L_330)


	//   ....[0]....
.L_330:
        /*0960*/ 	.word	0x00001a70


	//   ....[1]....
        /*0964*/ 	.word	0x00012b30


	//   ....[2]....
        /*0968*/ 	.word	0x00012c90


	//   ....[3]....
        /*096c*/ 	.word	0x00012d90


	//   ....[4]....
        /*0970*/ 	.word	0x00013790


	//----- nvinfo : EIATTR_MBARRIER_INSTR_OFFSETS
	.align		4
.L_331:
        /*0974*/ 	.byte	0x04, 0x39
        /*0976*/ 	.short	(.L_333 - .L_332)


	//   ....[0]....
.L_332:
        /*0978*/ 	.word	0x00000270
        /*097c*/ 	.word	0x000000ff
        /*0980*/ 	.word	0x00036800
        /*0984*/ 	.short	0x0100
        /*0986*/ 	.byte	0x08
	.zero		1


	//   ....[1]....
        /*0988*/ 	.word	0x00000280
        /*098c*/ 	.word	0x000000ff
        /*0990*/ 	.word	0x00036820
        /*0994*/ 	.short	0x0100
        /*0996*/ 	.byte	0x08
	.zero		1


	//   ....[2]....
        /*0998*/ 	.word	0x00000370
        /*099c*/ 	.word	0x000000ff
        /*09a0*/ 	.word	0x00036830
        /*09a4*/ 	.short	0x0100
        /*09a6*/ 	.byte	0x08
	.zero		1


	//   ....[3]....
        /*09a8*/ 	.word	0x00000380
        /*09ac*/ 	.word	0x000000ff
        /*09b0*/ 	.word	0x00036840
        /*09b4*/ 	.short	0x0100
        /*09b6*/ 	.byte	0x08
	.zero		1


	//   ....[4]....
        /*09b8*/ 	.word	0x00000390
        /*09bc*/ 	.word	0x000000ff
        /*09c0*/ 	.word	0x00036838
        /*09c4*/ 	.short	0x0100
        /*09c6*/ 	.byte	0x08
	.zero		1


	//   ....[5]....
        /*09c8*/ 	.word	0x000003a0
        /*09cc*/ 	.word	0x000000ff
        /*09d0*/ 	.word	0x00036848
        /*09d4*/ 	.short	0x0100
        /*09d6*/ 	.byte	0x08
	.zero		1


	//   ....[6]....
        /*09d8*/ 	.word	0x000004d0
        /*09dc*/ 	.word	0x000000ff
        /*09e0*/ 	.word	0x00036850
        /*09e4*/ 	.short	0x0100
        /*09e6*/ 	.byte	0x08
	.zero		1


	//   ....[7]....
        /*09e8*/ 	.word	0x000004e0
        /*09ec*/ 	.word	0x000000ff
        /*09f0*/ 	.word	0x00036860
        /*09f4*/ 	.short	0x0100
        /*09f6*/ 	.byte	0x08
	.zero		1


	//   ....[8]....
        /*09f8*/ 	.word	0x000004f0
        /*09fc*/ 	.word	0x000000ff
        /*0a00*/ 	.word	0x00036858
        /*0a04*/ 	.short	0x0100
        /*0a06*/ 	.byte	0x08
	.zero		1


	//   ....[9]....
        /*0a08*/ 	.word	0x00000500
        /*0a0c*/ 	.word	0x000000ff
        /*0a10*/ 	.word	0x00036868
        /*0a14*/ 	.short	0x0100
        /*0a16*/ 	.byte	0x08
	.zero		1


	//   ....[10]....
        /*0a18*/ 	.word	0x000005f0
        /*0a1c*/ 	.word	0x000000ff
        /*0a20*/ 	.word	0x00036870
        /*0a24*/ 	.short	0x0100
        /*0a26*/ 	.byte	0x06
	.zero		1


	//   ....[11]....
        /*0a28*/ 	.word	0x00000600
        /*0a2c*/ 	.word	0x000000ff
        /*0a30*/ 	.word	0x00036880
        /*0a34*/ 	.short	0x0100
        /*0a36*/ 	.byte	0x06
	.zero		1


	//   ....[12]....
        /*0a38*/ 	.word	0x00000610
        /*0a3c*/ 	.word	0x000000ff
        /*0a40*/ 	.word	0x00036878
        /*0a44*/ 	.short	0x0100
        /*0a46*/ 	.byte	0x06
	.zero		1


	//   ....[13]....
        /*0a48*/ 	.word	0x00000620
        /*0a4c*/ 	.word	0x000000ff
        /*0a50*/ 	.word	0x00036888
        /*0a54*/ 	.short	0x0100
        /*0a56*/ 	.byte	0x06
	.zero		1


	//   ....[14]....
        /*0a58*/ 	.word	0x00000750
        /*0a5c*/ 	.word	0x000000ff
        /*0a60*/ 	.word	0x00036890
        /*0a64*/ 	.short	0x0100
        /*0a66*/ 	.byte	0x08
	.zero		1


	//   ....[15]....
        /*0a68*/ 	.word	0x00000760
        /*0a6c*/ 	.word	0x000000ff
        /*0a70*/ 	.word	0x000368a0
        /*0a74*/ 	.short	0x0100
        /*0a76*/ 	.byte	0x08
	.zero		1


	//   ....[16]....
        /*0a78*/ 	.word	0x00000770
        /*0a7c*/ 	.word	0x000000ff
        /*0a80*/ 	.word	0x00036898
        /*0a84*/ 	.short	0x0100
        /*0a86*/ 	.byte	0x08
	.zero		1


	//   ....[17]....
        /*0a88*/ 	.word	0x00000780
        /*0a8c*/ 	.word	0x000000ff
        /*0a90*/ 	.word	0x000368a8
        /*0a94*/ 	.short	0x0100
        /*0a96*/ 	.byte	0x08
	.zero		1


	//   ....[18]....
        /*0a98*/ 	.word	0x000008b0
        /*0a9c*/ 	.word	0x000000ff
        /*0aa0*/ 	.word	0x000368b0
        /*0aa4*/ 	.short	0x0100
        /*0aa6*/ 	.byte	0x08
	.zero		1


	//   ....[19]....
        /*0aa8*/ 	.word	0x000008c0
        /*0aac*/ 	.word	0x000000ff
        /*0ab0*/ 	.word	0x000368c0
        /*0ab4*/ 	.short	0x0100
        /*0ab6*/ 	.byte	0x08
	.zero		1


	//   ....[20]....
        /*0ab8*/ 	.word	0x000008d0
        /*0abc*/ 	.word	0x000000ff
        /*0ac0*/ 	.word	0x000368b8
        /*0ac4*/ 	.short	0x0100
        /*0ac6*/ 	.byte	0x08
	.zero		1


	//   ....[21]....
        /*0ac8*/ 	.word	0x000008e0
        /*0acc*/ 	.word	0x000000ff
        /*0ad0*/ 	.word	0x000368c8
        /*0ad4*/ 	.short	0x0100
        /*0ad6*/ 	.byte	0x08
	.zero		1


	//   ....[22]....
        /*0ad8*/ 	.word	0x00001b10
        /*0adc*/ 	.word	0x000000ff
        /*0ae0*/ 	.word	0x00036800
        /*0ae4*/ 	.short	0x010a
        /*0ae6*/ 	.byte	0x3c
	.zero		1


	//   ....[23]....
        /*0ae8*/ 	.word	0x00001b90
        /*0aec*/ 	.word	0x00000002
        /*0af0*/ 	.word	0x00036830
        /*0af4*/ 	.short	0x010a
        /*0af6*/ 	.byte	0x3f
	.zero		1


	//   ....[24]....
        /*0af8*/ 	.word	0x00001bf0
        /*0afc*/ 	.word	0x00000002
        /*0b00*/ 	.word	0x00036830
        /*0b04*/ 	.short	0x010a
        /*0b06*/ 	.byte	0x3f
	.zero		1


	//   ....[25]....
        /*0b08*/ 	.word	0x000042b0
        /*0b0c*/ 	.word	0x00000002
        /*0b10*/ 	.word	0x00000000
        /*0b14*/ 	.short	0x0101
        /*0b16*/ 	.byte	0x3f
	.zero		1


	//   ....[26]....
        /*0b18*/ 	.word	0x00005ab0
        /*0b1c*/ 	.word	0x000000ff
        /*0b20*/ 	.word	0x00036830
        /*0b24*/ 	.short	0x010a
        /*0b26*/ 	.byte	0x27
	.zero		1


	//   ....[27]....
        /*0b28*/ 	.word	0x00005af0
        /*0b2c*/ 	.word	0x000000ff
        /*0b30*/ 	.word	0x00036830
        /*0b34*/ 	.short	0x010a
        /*0b36*/ 	.byte	0x27
	.zero		1


	//   ....[28]....
        /*0b38*/ 	.word	0x000080f0
        /*0b3c*/ 	.word	0x000000ff
        /*0b40*/ 	.word	0x00036850
        /*0b44*/ 	.short	0x010a
        /*0b46*/ 	.byte	0x0a
	.zero		1


	//   ....[29]....
        /*0b48*/ 	.word	0x00008130
        /*0b4c*/ 	.word	0x000000ff
        /*0b50*/ 	.word	0x00036850
        /*0b54*/ 	.short	0x010a
        /*0b56*/ 	.byte	0x0a
	.zero		1


	//   ....[30]....
        /*0b58*/ 	.word	0x00009980
        /*0b5c*/ 	.word	0x0000000a
        /*0b60*/ 	.word	0x00000000
        /*0b64*/ 	.short	0x0101
        /*0b66*/ 	.byte	0x3f
	.zero		1


	//   ....[31]....
        /*0b68*/ 	.word	0x000099d0
        /*0b6c*/ 	.word	0x00000094
        /*0b70*/ 	.word	0x00000000
        /*0b74*/ 	.short	0x0101
        /*0b76*/ 	.byte	0x3f
	.zero		1


	//   ....[32]....
        /*0b78*/ 	.word	0x00009f30
        /*0b7c*/ 	.word	0x000000ff
        /*0b80*/ 	.word	0x00036830
        /*0b84*/ 	.short	0x010a
        /*0b86*/ 	.byte	0x06
	.zero		1


	//   ....[33]....
        /*0b88*/ 	.word	0x00009f70
        /*0b8c*/ 	.word	0x000000ff
        /*0b90*/ 	.word	0x00036830
        /*0b94*/ 	.short	0x010a
        /*0b96*/ 	.byte	0x06
	.zero		1


	//   ....[34]....
        /*0b98*/ 	.word	0x0000c560
        /*0b9c*/ 	.word	0x000000ff
        /*0ba0*/ 	.word	0x00036850
        /*0ba4*/ 	.short	0x010a
        /*0ba6*/ 	.byte	0x0b
	.zero		1


	//   ....[35]....
        /*0ba8*/ 	.word	0x0000c5a0
        /*0bac*/ 	.word	0x000000ff
        /*0bb0*/ 	.word	0x00036850
        /*0bb4*/ 	.short	0x010a
        /*0bb6*/ 	.byte	0x0b
	.zero		1


	//   ....[36]....
        /*0bb8*/ 	.word	0x0000d470
        /*0bbc*/ 	.word	0x00000085
        /*0bc0*/ 	.word	0x00000000
        /*0bc4*/ 	.short	0x0101
        /*0bc6*/ 	.byte	0x3f
	.zero		1


	//   ....[37]....
        /*0bc8*/ 	.word	0x0000d520
        /*0bcc*/ 	.word	0x00000085
        /*0bd0*/ 	.word	0x00000000
        /*0bd4*/ 	.short	0x0101
        /*0bd6*/ 	.byte	0x3f
	.zero		1


	//   ....[38]....
        /*0bd8*/ 	.word	0x0000e080
        /*0bdc*/ 	.word	0x000000ff
        /*0be0*/ 	.word	0x00036850
        /*0be4*/ 	.short	0x010a
        /*0be6*/ 	.byte	0x05
	.zero		1


	//   ....[39]....
        /*0be8*/ 	.word	0x0000e0c0
        /*0bec*/ 	.word	0x000000ff
        /*0bf0*/ 	.word	0x00036850
        /*0bf4*/ 	.short	0x010a
        /*0bf6*/ 	.byte	0x05
	.zero		1


	//   ....[40]....
        /*0bf8*/ 	.word	0x0000e5b0
        /*0bfc*/ 	.word	0x00000004
        /*0c00*/ 	.word	0x00000000
        /*0c04*/ 	.short	0x0101
        /*0c06*/ 	.byte	0x3f
	.zero		1


	//   ....[41]....
        /*0c08*/ 	.word	0x00010270
        /*0c0c*/ 	.word	0x00000011
        /*0c10*/ 	.word	0x00000000
        /*0c14*/ 	.short	0x0101
        /*0c16*/ 	.byte	0x3f
	.zero		1


	//   ....[42]....
        /*0c18*/ 	.word	0x000131e0
        /*0c1c*/ 	.word	0x00000000
        /*0c20*/ 	.word	0x00036840
        /*0c24*/ 	.short	0x010a
        /*0c26*/ 	.byte	0x3f
	.zero		1


	//   ....[43]....
        /*0c28*/ 	.word	0x00014230
        /*0c2c*/ 	.word	0x00000009
        /*0c30*/ 	.word	0x00036800
        /*0c34*/ 	.short	0x0107
        /*0c36*/ 	.byte	0x3f
	.zero		1


	//   ....[44]....
        /*0c38*/ 	.word	0x00014340
        /*0c3c*/ 	.word	0x00000002
        /*0c40*/ 	.word	0x00036800
        /*0c44*/ 	.short	0x0101
        /*0c46*/ 	.byte	0x3f
	.zero		1


	//   ....[45]....
        /*0c48*/ 	.word	0x00014360
        /*0c4c*/ 	.word	0x00000002
        /*0c50*/ 	.word	0x00036820
        /*0c54*/ 	.short	0x010a
        /*0c56*/ 	.byte	0x3f
	.zero		1


	//   ....[46]....
        /*0c58*/ 	.word	0x000146d0
        /*0c5c*/ 	.word	0x00000002
        /*0c60*/ 	.word	0x00036840
        /*0c64*/ 	.short	0x010a
        /*0c66*/ 	.byte	0x3f
	.zero		1


	//   ....[47]....
        /*0c68*/ 	.word	0x00014b90
        /*0c6c*/ 	.word	0x00000002
        /*0c70*/ 	.word	0x00000060
        /*0c74*/ 	.short	0x010a
        /*0c76*/ 	.byte	0x3f
	.zero		1


	//   ....[48]....
        /*0c78*/ 	.word	0x00015380
        /*0c7c*/ 	.word	0x00000003
        /*0c80*/ 	.word	0x00036840
        /*0c84*/ 	.short	0x010a
        /*0c86*/ 	.byte	0x3f
	.zero		1


	//   ....[49]....
        /*0c88*/ 	.word	0x00015840
        /*0c8c*/ 	.word	0x00000002
        /*0c90*/ 	.word	0x00000060
        /*0c94*/ 	.short	0x010a
        /*0c96*/ 	.byte	0x3f
	.zero		1


	//   ....[50]....
        /*0c98*/ 	.word	0x00015f70
        /*0c9c*/ 	.word	0x00000002
        /*0ca0*/ 	.word	0x00036840
        /*0ca4*/ 	.short	0x010a
        /*0ca6*/ 	.byte	0x3f
	.zero		1


	//   ....[51]....
        /*0ca8*/ 	.word	0x00016430
        /*0cac*/ 	.word	0x00000002
        /*0cb0*/ 	.word	0x00000060
        /*0cb4*/ 	.short	0x010a
        /*0cb6*/ 	.byte	0x3f
	.zero		1


	//   ....[52]....
        /*0cb8*/ 	.word	0x00016af0
        /*0cbc*/ 	.word	0x00000000
        /*0cc0*/ 	.word	0x00036860
        /*0cc4*/ 	.short	0x010a
        /*0cc6*/ 	.byte	0x3f
	.zero		1


	//   ....[53]....
        /*0cc8*/ 	.word	0x00017d40
        /*0ccc*/ 	.word	0x00000000
        /*0cd0*/ 	.word	0x00036820
        /*0cd4*/ 	.short	0x010a
        /*0cd6*/ 	.byte	0x3f
	.zero		1


	//   ....[54]....
        /*0cd8*/ 	.word	0x00017f20
        /*0cdc*/ 	.word	0x00000006
        /*0ce0*/ 	.word	0x00000000
        /*0ce4*/ 	.short	0x010a
        /*0ce6*/ 	.byte	0x3f
	.zero		1


	//   ....[55]....
        /*0ce8*/ 	.word	0x00017f90
        /*0cec*/ 	.word	0x00000007
        /*0cf0*/ 	.word	0x00000000
        /*0cf4*/ 	.short	0x010a
        /*0cf6*/ 	.byte	0x3f
	.zero		1


	//   ....[56]....
        /*0cf8*/ 	.word	0x00018000
        /*0cfc*/ 	.word	0x00000004
        /*0d00*/ 	.word	0x00000000
        /*0d04*/ 	.short	0x010a
        /*0d06*/ 	.byte	0x3f
	.zero		1


	//   ....[57]....
        /*0d08*/ 	.word	0x00018030
        /*0d0c*/ 	.word	0x00000003
        /*0d10*/ 	.word	0x00000000
        /*0d14*/ 	.short	0x010a
        /*0d16*/ 	.byte	0x3f
	.zero		1


	//   ....[58]....
        /*0d18*/ 	.word	0x000180a0
        /*0d1c*/ 	.word	0x00000003
        /*0d20*/ 	.word	0x00036800
        /*0d24*/ 	.short	0x010a
        /*0d26*/ 	.byte	0x3f
	.zero		1


	//   ....[59]....
        /*0d28*/ 	.word	0x000180f0
        /*0d2c*/ 	.word	0x00000002
        /*0d30*/ 	.word	0x00036830
        /*0d34*/ 	.short	0x010a
        /*0d36*/ 	.byte	0x3f
	.zero		1


	//   ....[60]....
        /*0d38*/ 	.word	0x00018150
        /*0d3c*/ 	.word	0x00000005
        /*0d40*/ 	.word	0x00036830
        /*0d44*/ 	.short	0x010a
        /*0d46*/ 	.byte	0x3f
	.zero		1


	//   ....[61]....
        /*0d48*/ 	.word	0x000181b0
        /*0d4c*/ 	.word	0x00000003
        /*0d50*/ 	.word	0x00036850
        /*0d54*/ 	.short	0x010a
        /*0d56*/ 	.byte	0x3f
	.zero		1


	//   ....[62]....
        /*0d58*/ 	.word	0x00018210
        /*0d5c*/ 	.word	0x00000005
        /*0d60*/ 	.word	0x00036830
        /*0d64*/ 	.short	0x010a
        /*0d66*/ 	.byte	0x3f
	.zero		1


	//   ....[63]....
        /*0d68*/ 	.word	0x00018270
        /*0d6c*/ 	.word	0x00000003
        /*0d70*/ 	.word	0x00036850
        /*0d74*/ 	.short	0x010a
        /*0d76*/ 	.byte	0x3f
	.zero		1


	//   ....[64]....
        /*0d78*/ 	.word	0x000182d0
        /*0d7c*/ 	.word	0x00000003
        /*0d80*/ 	.word	0x00036850
        /*0d84*/ 	.short	0x010a
        /*0d86*/ 	.byte	0x3f
	.zero		1


	//   ....[65]....
        /*0d88*/ 	.word	0x00018470
        /*0d8c*/ 	.word	0x00000000
        /*0d90*/ 	.word	0x00036840
        /*0d94*/ 	.short	0x010a
        /*0d96*/ 	.byte	0x3f
	.zero		1


	//   ....[66]....
        /*0d98*/ 	.word	0x000190c0
        /*0d9c*/ 	.word	0x00000002
        /*0da0*/ 	.word	0x00036820
        /*0da4*/ 	.short	0x010a
        /*0da6*/ 	.byte	0x3f
	.zero		1


	//   ....[67]....
        /*0da8*/ 	.word	0x00019110
        /*0dac*/ 	.word	0x00000002
        /*0db0*/ 	.word	0x00036840
        /*0db4*/ 	.short	0x010a
        /*0db6*/ 	.byte	0x3f
	.zero		1


	//   ....[68]....
        /*0db8*/ 	.word	0x00019160
        /*0dbc*/ 	.word	0x00000002
        /*0dc0*/ 	.word	0x00000060
        /*0dc4*/ 	.short	0x010a
        /*0dc6*/ 	.byte	0x3f
	.zero		1


	//   ....[69]....
        /*0dc8*/ 	.word	0x000191b0
        /*0dcc*/ 	.word	0x00000003
        /*0dd0*/ 	.word	0x00036840
        /*0dd4*/ 	.short	0x010a
        /*0dd6*/ 	.byte	0x3f
	.zero		1


	//   ....[70]....
        /*0dd8*/ 	.word	0x00019200
        /*0ddc*/ 	.word	0x00000002
        /*0de0*/ 	.word	0x00000060
        /*0de4*/ 	.short	0x010a
        /*0de6*/ 	.byte	0x3f
	.zero		1


	//   ....[71]....
        /*0de8*/ 	.word	0x00019250
        /*0dec*/ 	.word	0x00000002
        /*0df0*/ 	.word	0x00036840
        /*0df4*/ 	.short	0x010a
        /*0df6*/ 	.byte	0x3f
	.zero		1


	//   ....[72]....
        /*0df8*/ 	.word	0x000192a0
        /*0dfc*/ 	.word	0x00000002
        /*0e00*/ 	.word	0x00000060
        /*0e04*/ 	.short	0x010a
        /*0e06*/ 	.byte	0x3f
	.zero		1


	//   ....[73]....
        /*0e08*/ 	.word	0x000192f0
        /*0e0c*/ 	.word	0x00000000
        /*0e10*/ 	.word	0x00036860
        /*0e14*/ 	.short	0x010a
        /*0e16*/ 	.byte	0x3f
	.zero		1


	//   ....[74]....
        /*0e18*/ 	.word	0x00019d00
        /*0e1c*/ 	.word	0x00000000
        /*0e20*/ 	.word	0x00036820
        /*0e24*/ 	.short	0x010a
        /*0e26*/ 	.byte	0x3f
	.zero		1


	//   ....[75]....
        /*0e28*/ 	.word	0x00019ea0
        /*0e2c*/ 	.word	0x00000006
        /*0e30*/ 	.word	0x00000000
        /*0e34*/ 	.short	0x010a
        /*0e36*/ 	.byte	0x3f
	.zero		1


	//   ....[76]....
        /*0e38*/ 	.word	0x00019ef0
        /*0e3c*/ 	.word	0x00000007
        /*0e40*/ 	.word	0x00000000
        /*0e44*/ 	.short	0x010a
        /*0e46*/ 	.byte	0x3f
	.zero		1


	//   ....[77]....
        /*0e48*/ 	.word	0x00019f40
        /*0e4c*/ 	.word	0x00000004
        /*0e50*/ 	.word	0x00000000
        /*0e54*/ 	.short	0x010a
        /*0e56*/ 	.byte	0x3f
	.zero		1


	//----- nvinfo : EIATTR_NUM_MBARRIERS
	.align		4
.L_333:
        /*0e58*/ 	.byte	0x03, 0x38
        /*0e5a*/ 	.short	0x0016


	//----- nvinfo : EIATTR_EXIT_INSTR_OFFSETS
	.align		4
        /*0e5c*/ 	.byte	0x04, 0x1c
        /*0e5e*/ 	.short	(.L_335 - .L_334)


	//   ....[0]....
.L_334:
        /*0e60*/ 	.word	0x00000a50


	//   ....[1]....
        /*0e64*/ 	.word	0x000114f0


	//   ....[2]....
        /*0e68*/ 	.word	0x00018080


	//----- nvinfo : EIATTR_MAX_THREADS
	.align		4
.L_335:
        /*0e6c*/ 	.byte	0x04, 0x05
        /*0e6e*/ 	.short	(.L_337 - .L_336)
.L_336:
        /*0e70*/ 	.word	0x00000180
        /*0e74*/ 	.word	0x00000001
        /*0e78*/ 	.word	0x00000001


	//----- nvinfo : EIATTR_CRS_STACK_SIZE
	.align		4
.L_337:
        /*0e7c*/ 	.byte	0x04, 0x1e
        /*0e7e*/ 	.short	(.L_339 - .L_338)
.L_338:
        /*0e80*/ 	.word	0x00000000


	//----- nvinfo : EIATTR_CBANK_PARAM_SIZE
	.align		4
.L_339:
        /*0e84*/ 	.byte	0x03, 0x19
        /*0e86*/ 	.short	0x0af0


	//----- nvinfo : EIATTR_PARAM_CBANK
	.align		4
        /*0e88*/ 	.byte	0x04, 0x0a
        /*0e8a*/ 	.short	(.L_341 - .L_340)
	.align		4
.L_340:
        /*0e8c*/ 	.word	index@(.nv.constant0._ZN7cutlass13device_kernelIN5flash11enable_sm90INS1_16FlashAttnFwdSm90INS1_25CollectiveMainloopFwdSm90ILi2EN4cute5tupleIJNS5_1CILi1EEES8_S8_EEENS6_IJNS7_ILi128EEENS7_ILi112EEENS7_ILi192EEEEEELi192ENS_6half_tEfNS_4arch4Sm90ELb1ELb0ELb0ELb1ELb0ELb0ELb0ELb1ELb1ELb1ELb0ELb0EEENS1_21CollectiveEpilogueFwdINS6_IJSA_SC_SB_EEES9_SE_SG_Li256ELb1ELb1ELb0ELb0EEENS1_36VarlenDynamicPersistentTileSchedulerILi128ELi112ELi256ELi128ELb0ELb1ELb1ELb1ELb1ELb1EEEEEEEEEvNT_6ParamsE)
        /*0e90*/ 	.short	0x0210
        /*0e92*/ 	.short	0x0af0


	//----- nvinfo : EIATTR_SW_WAR
	.align		4
.L_341:
        /*0e94*/ 	.byte	0x04, 0x36
        /*0e96*/ 	.short	(.L_343 - .L_342)
.L_342:
        /*0e98*/ 	.word	0x00000008
.L_343:


//--------------------- .nv.info._ZN7cutlass13device_kernelIN5flash11enable_sm90INS1_16FlashAttnFwdSm90INS1_25CollectiveMainloopFwdSm90ILi2EN4cute5tupleIJNS5_1CILi1EEES8_S8_EEENS6_IJNS7_ILi128EEENS7_ILi112EEENS7_ILi192EEEEEELi192ENS_6half_tEfNS_4arch4Sm90ELb1ELb0ELb0ELb1ELb0ELb1ELb0ELb1ELb1ELb1ELb0ELb0EEENS1_21CollectiveEpilogueFwdINS6_IJSA_SC_SB_EEES9_SE_SG_Li256ELb1ELb1ELb0ELb0EEENS1_36VarlenDynamicPersistentTileSchedulerILi128ELi112ELi256ELi128ELb0ELb1ELb1ELb1ELb1ELb1EEEEEEEEEvNT_6ParamsE --------------------------
	.section	.nv.info._ZN7cutlass13device_kernelIN5flash11enable_sm90INS1_16FlashAttnFwdSm90INS1_25CollectiveMainloopFwdSm90ILi2EN4cute5tupleIJNS5_1CILi1EEES8_S8_EEENS6_IJNS7_ILi128EEENS7_ILi112EEENS7_ILi192EEEEEELi192ENS_6half_tEfNS_4arch4Sm90ELb1ELb0ELb0ELb1ELb0ELb1ELb0ELb1ELb1ELb1ELb0ELb0EEENS1_21CollectiveEpilogueFwdINS6_IJSA_SC_SB_EEES9_SE_SG_Li256ELb1ELb1ELb0ELb0EEENS1_36VarlenDynamicPersistentTileSchedulerILi128ELi112ELi256ELi128ELb0ELb1ELb1ELb1ELb1ELb1EEEEEEEEEvNT_6ParamsE,"",@"SHT_CUDA_INFO"
	.sectionflags	@""
	.align	4


	//----- nvinfo : EIATTR_CUDA_API_VERSION
	.align		4
        /*0000*/ 	.byte	0x04, 0x37
        /*0002*/ 	.short	(.L_345 - .L_344)
.L_344:
        /*0004*/ 	.word	0x00000082


	//----- nvinfo : EIATTR_KPARAM_INFO
	.align		4
.L_345:
        /*0008*/ 	.byte	0x04, 0x17
        /*000a*/ 	.short	(.L_347 - .L_346)
.L_346:
        /*000c*/ 	.word	0x00000000
        /*0010*/ 	.short	0x0000
        /*0012*/ 	.short	0x0070
        /*0014*/ 	.byte	0x00, 0xf0, 0x01, 0x2a


	//----- nvinfo : EIATTR_SPARSE_MMA_MASK
	.align		4
.L_347:
        /*0018*/ 	.byte	0x03, 0x50
        /*001a*/ 	.short	0x0000


	//----- nvinfo : EIATTR_MAXREG_COUNT
	.align		4
        /*001c*/ 	.byte	0x03, 0x1b
        /*001e*/ 	.short	0x00a8


	//----- nvinfo : EIATTR_NUM_BARRIERS
	.align		4
        /*0020*/ 	.byte	0x02, 0x4c
        /*0022*/ 	.byte	0x10
	.zero		1


	//----- nvinfo : EIATTR_EXTERNS
	.align		4
        /*0024*/ 	.byte	0x04, 0x0f
        /*0026*/ 	.short	(.L_349 - .L_348)


	//   ....[0]....
	.align		4
.L_348:
        /*0028*/ 	.word	index@(__assertfail)


	//----- nvinfo : EIATTR_ANNOTATIONS
	.align		4
.L_349:
        /*002c*/ 	.byte	0x04, 0x55
        /*002e*/ 	.short	(.L_351 - .L_350)


	//   ....[0]....
.L_350:
        /* <DEDUP_REMOVED lines=134> */


	//----- nvinfo : EIATTR_MERCURY_ISA_VERSION
	.align		4
.L_351:
        /*0878*/ 	.byte	0x03, 0x5f
        /*087a*/ 	.short	0x0101


	//----- nvinfo : EIATTR_UNUSED_LOAD_BYTE_OFFSET
	.align		4
        /*087c*/ 	.byte	0x04, 0x44
        /*087e*/ 	.short	(.L_353 - .L_352)


	//   ....[0]....
.L_352:
        /*0880*/ 	.word	0x00000ab0
        /*0884*/ 	.word	0x0000fff0


	//   ....[1]....
        /*0888*/ 	.word	0x00022440
        /*088c*/ 	.word	0x0000fff0


	//----- nvinfo : EIATTR_INT_WARP_WIDE_INSTR_OFFSETS
	.align		4
.L_353:
        /*0890*/ 	.byte	0x04, 0x31
        /*0892*/ 	.short	(.L_355 - .L_354)


	//   ....[0]....
.L_354:
        /*0894*/ 	.word	0x00000190


	//   ....[1]....
        /*0898*/ 	.word	0x000001d0


	//   ....[2]....
        /*089c*/ 	.word	0x00000240


	//   ....[3]....
        /*08a0*/ 	.word	0x00027710


	//   ....[4]....
        /*08a4*/ 	.word	0x000277a0


	//   ....[5]....
        /*08a8*/ 	.word	0x0002b720


	//   ....[6]....
        /*08ac*/ 	.word	0x0002b780


	//----- nvinfo : EIATTR_COOP_GROUP_MASK_REGIDS
	.align		4
.L_355:
        /*08b0*/ 	.byte	0x04, 0x29
        /*08b2*/ 	.short	(.L_357 - .L_356)


	//   ....[0]....
.L_356:
        /*08b4*/ 	.word	0xffffffff


	//   ....[1]....
        /*08b8*/ 	.word	0xffffffff


	//   ....[2]....
        /*08bc*/ 	.word	0xffffffff


	//   ....[3]....
        /*08c0*/ 	.word	0xffffffff


	//   ....[4]....
        /*08c4*/ 	.word	0xffffffff


	//   ....[5]....
        /*08c8*/ 	.word	0xffffffff


	//   ....[6]....
        /*08cc*/ 	.word	0xffffffff


	//   ....[7]....
        /*08d0*/ 	.word	0xffffffff


	//   ....[8]....
        /*08d4*/ 	.word	0xffffffff


	//   ....[9]....
        /*08d8*/ 	.word	0xffffffff


	//   ....[10]....
        /*08dc*/ 	.word	0xffffffff


	//   ....[11]....
        /*08e0*/ 	.word	0xffffffff


	//   ....[12]....
        /*08e4*/ 	.word	0xffffffff


	//   ....[13]....
        /*08e8*/ 	.word	0xffffffff


	//   ....[14]....
        /*08ec*/ 	.word	0xffffffff


	//   ....[15]....
        /*08f0*/ 	.word	0xffffffff


	//   ....[16]....
        /*08f4*/ 	.word	0xffffffff


	//   ....[17]....
        /*08f8*/ 	.word	0xffffffff


	//   ....[18]....
        /*08fc*/ 	.word	0xffffffff


	//   ....[19]....
        /*0900*/ 	.word	0xffffffff


	//   ....[20]....
        /*0904*/ 	.word	0xffffffff


	//   ....[21]....
        /*0908*/ 	.word	0xffffffff


	//   ....[22]....
        /*090c*/ 	.word	0xffffffff


	//   ....[23]....
        /*0910*/ 	.word	0xffffffff


	//   ....[24]....
        /*0914*/ 	.word	0xffffffff


	//   ....[25]....
        /*0918*/ 	.word	0xffffffff


	//   ....[26]....
        /*091c*/ 	.word	0xffffffff


	//   ....[27]....
        /*0920*/ 	.word	0xffffffff


	//   ....[28]....
        /*0924*/ 	.word	0xffffffff


	//   ....[29]....
        /*0928*/ 	.word	0xffffffff


	//   ....[30]....
        /*092c*/ 	.word	0xffffffff


	//   ....[31]....
        /*0930*/ 	.word	0xffffffff


	//   ....[32]....
        /*0934*/ 	.word	0xffffffff


	//   ....[33]....
        /*0938*/ 	.word	0xffffffff


	//   ....[34]....
        /*093c*/ 	.word	0xffffffff


	//   ....[35]....
        /*0940*/ 	.word	0xffffffff


	//   ....[36]....
        /*0944*/ 	.word	0xffffffff


	//   ....[37]....
        /*0948*/ 	.word	0xffffffff


	//   ....[38]....
        /*094c*/ 	.word	0xffffffff


	//   ....[39]....
        /*0950*/ 	.word	0xffffffff


	//   ....[40]....
        /*0954*/ 	.word	0xffffffff


	//   ....[41]....
        /*0958*/ 	.word	0xffffffff


	//   ....[42]....
        /*095c*/ 	.word	0xffffffff


	//   ....[43]....
        /*0960*/ 	.word	0xffffffff


	//   ....[44]....
        /*0964*/ 	.word	0xffffffff


	//   ....[45]....
        /*0968*/ 	.word	0xffffffff


	//   ....[46]....
        /*096c*/ 	.word	0xffffffff


	//   ....[47]....
        /*0970*/ 	.word	0xffffffff


	//   ....[48]....
        /*0974*/ 	.word	0xffffffff


	//   ....[49]....
        /*0978*/ 	.word	0xffffffff


	//   ....[50]....
        /*097c*/ 	.word	0xffffffff


	//   ....[51]....
        /*0980*/ 	.word	0xffffffff


	//   ....[52]....
        /*0984*/ 	.word	0xffffffff


	//   ....[53]....
        /*0988*/ 	.word	0xffffffff


	//   ....[54]....
        /*098c*/ 	.word	0xffffffff


	//   ....[55]....
        /*0990*/ 	.word	0xffffffff


	//   ....[56]....
        /*0994*/ 	.word	0xffffffff


	//   ....[57]....
        /*0998*/ 	.word	0xffffffff


	//   ....[58]....
        /*099c*/ 	.word	0xffffffff


	//   ....[59]....
        /*09a0*/ 	.word	0xffffffff


	//   ....[60]....
        /*09a4*/ 	.word	0xffffffff


	//   ....[61]....
        /*09a8*/ 	.word	0xffffffff


	//   ....[62]....
        /*09ac*/ 	.word	0xffffffff


	//   ....[63]....
        /*09b0*/ 	.word	0xffffffff


	//   ....[64]....
        /*09b4*/ 	.word	0xffffffff


	//   ....[65]....
        /*09b8*/ 	.word	0xffffffff


	//   ....[66]....
        /*09bc*/ 	.word	0xffffffff


	//   ....[67]....
        /*09c0*/ 	.word	0xffffffff


	//   ....[68]....
        /*09c4*/ 	.word	0xffffffff


	//   ....[69]....
        /*09c8*/ 	.word	0xffffffff


	//   ....[70]....
        /*09cc*/ 	.word	0xffffffff


	//   ....[71]....
        /*09d0*/ 	.word	0xffffffff


	//   ....[72]....
        /*09d4*/ 	.word	0xffffffff


	//   ....[73]....
        /*09d8*/ 	.word	0xffffffff


	//   ....[74]....
        /*09dc*/ 	.word	0xffffffff


	//   ....[75]....
        /*09e0*/ 	.word	0xffffffff


	//   ....[76]....
        /*09e4*/ 	.word	0xffffffff


	//   ....[77]....
        /*09e8*/ 	.word	0xffffffff


	//   ....[78]....
        /*09ec*/ 	.word	0xffffffff


	//   ....[79]....
        /*09f0*/ 	.word	0xffffffff


	//   ....[80]....
        /*09f4*/ 	.word	0xffffffff


	//   ....[81]....
        /*09f8*/ 	.word	0xffffffff


	//   ....[82]....
        /*09fc*/ 	.word	0xffffffff


	//   ....[83]....
        /*0a00*/ 	.word	0xffffffff


	//   ....[84]....
        /*0a04*/ 	.word	0xffffffff


	//   ....[85]....
        /*0a08*/ 	.word	0xffffffff


	//   ....[86]....
        /*0a0c*/ 	.word	0xffffffff


	//   ....[87]....
        /*0a10*/ 	.word	0xffffffff


	//   ....[88]....
        /*0a14*/ 	.word	0xffffffff


	//   ....[89]....
        /*0a18*/ 	.word	0xffffffff


	//   ....[90]....
        /*0a1c*/ 	.word	0xffffffff


	//   ....[91]....
        /*0a20*/ 	.word	0xffffffff


	//   ....[92]....
        /*0a24*/ 	.word	0xffffffff


	//   ....[93]....
        /*0a28*/ 	.word	0xffffffff


	//   ....[94]....
        /*0a2c*/ 	.word	0xffffffff


	//   ....[95]....
        /*0a30*/ 	.word	0xffffffff


	//   ....[96]....
        /*0a34*/ 	.word	0xffffffff


	//   ....[97]....
        /*0a38*/ 	.word	0xffffffff


	//   ....[98]....
        /*0a3c*/ 	.word	0xffffffff


	//   ....[99]....
        /*0a40*/ 	.word	0xffffffff


	//   ....[100]....
        /*0a44*/ 	.word	0xffffffff


	//   ....[101]....
        /*0a48*/ 	.word	0xffffffff


	//   ....[102]....
        /*0a4c*/ 	.word	0xffffffff


	//   ....[103]....
        /*0a50*/ 	.word	0xffffffff


	//   ....[104]....
        /*0a54*/ 	.word	0xffffffff


	//   ....[105]....
        /*0a58*/ 	.word	0xffffffff


	//   ....[106]....
        /*0a5c*/ 	.word	0xffffffff


	//   ....[107]....
        /*0a60*/ 	.word	0xffffffff


	//   ....[108]....
        /*0a64*/ 	.word	0xffffffff


	//   ....[109]....
        /*0a68*/ 	.word	0xffffffff


	//   ....[110]....
        /*0a6c*/ 	.word	0xffffffff


	//   ....[111]....
        /*0a70*/ 	.word	0xffffffff


	//   ....[112]....
        /*0a74*/ 	.word	0xffffffff


	//   ....[113]....
        /*0a78*/ 	.word	0xffffffff


	//   ....[114]....
        /*0a7c*/ 	.word	0xffffffff


	//   ....[115]....
        /*0a80*/ 	.word	0xffffffff


	//   ....[116]....
        /*0a84*/ 	.word	0x0500000f


	//   ....[117]....
        /*0a88*/ 	.word	0x0500000f


	//   ....[118]....
        /*0a8c*/ 	.word	0x0500000f


	//   ....[119]....
        /*0a90*/ 	.word	0x0500000f


	//   ....[120]....
        /*0a94*/ 	.word	0x0500000f


	//   ....[121]....
        /*0a98*/ 	.word	0x0500000f


	//   ....[122]....
        /*0a9c*/ 	.word	0x0500000f


	//   ....[123]....
        /*0aa0*/ 	.word	0x0500000f


	//   ....[124]....
        /*0aa4*/ 	.word	0x0500000f


	//   ....[125]....
        /*0aa8*/ 	.word	0x0500000f


	//   ....[126]....
        /*0aac*/ 	.word	0x0500000f


	//   ....[127]....
        /*0ab0*/ 	.word	0x0500000f


	//   ....[128]....
        /*0ab4*/ 	.word	0x0500000f


	//   ....[129]....
        /*0ab8*/ 	.word	0x0500000f


	//   ....[130]....
        /*0abc*/ 	.word	0x0500000f


	//   ....[131]....
        /*0ac0*/ 	.word	0x0500000f


	//   ....[132]....
        /*0ac4*/ 	.word	0x0500000f


	//   ....[133]....
        /*0ac8*/ 	.word	0x0500000f


	//   ....[134]....
        /*0acc*/ 	.word	0x0500000f


	//   ....[135]....
        /*0ad0*/ 	.word	0x0500000f


	//   ....[136]....
        /*0ad4*/ 	.word	0x0500000f


	//   ....[137]....
        /*0ad8*/ 	.word	0x0500000f


	//   ....[138]....
        /*0adc*/ 	.word	0x0500000f


	//   ....[139]....
        /*0ae0*/ 	.word	0x0500000f


	//   ....[140]....
        /*0ae4*/ 	.word	0x0500000f


	//   ....[141]....
        /*0ae8*/ 	.word	0x0500000f


	//   ....[142]....
        /*0aec*/ 	.word	0x0500000f


	//   ....[143]....
        /*0af0*/ 	.word	0x0500000f


	//   ....[144]....
        /*0af4*/ 	.word	0x0500000f


	//   ....[145]....
        /*0af8*/ 	.word	0x0500000f


	//   ....[146]....
        /*0afc*/ 	.word	0x0500000f


	//   ....[147]....
        /*0b00*/ 	.word	0x0500000f


	//   ....[148]....
        /*0b04*/ 	.word	0x0500000f


	//   ....[149]....
        /*0b08*/ 	.word	0x0500000f


	//   ....[150]....
        /*0b0c*/ 	.word	0x0500000f


	//   ....[151]....
        /*0b10*/ 	.word	0x0500000f


	//   ....[152]....
        /*0b14*/ 	.word	0x0500000f


	//   ....[153]....
        /*0b18*/ 	.word	0x0500000f


	//   ....[154]....
        /*0b1c*/ 	.word	0x0500000f


	//   ....[155]....
        /*0b20*/ 	.word	0x0500000f


	//   ....[156]....
        /*0b24*/ 	.word	0x0500000f


	//   ....[157]....
        /*0b28*/ 	.word	0x0500000f


	//   ....[158]....
        /*0b2c*/ 	.word	0x0500000f


	//   ....[159]....
        /*0b30*/ 	.word	0x0500000f


	//   ....[160]....
        /*0b34*/ 	.word	0x0500000f


	//   ....[161]....
        /*0b38*/ 	.word	0x0500000f


	//   ....[162]....
        /*0b3c*/ 	.word	0x0500000f


	//   ....[163]....
        /*0b40*/ 	.word	0x0500000f


	//   ....[164]....
        /*0b44*/ 	.word	0x0500000f


	//   ....[165]....
        /*0b48*/ 	.word	0x0500000f


	//   ....[166]....
        /*0b4c*/ 	.word	0x0500000f


	//   ....[167]....
        /*0b50*/ 	.word	0x0500000f


	//----- nvinfo : EIATTR_COOP_GROUP_INSTR_OFFSETS
	.align		4
.L_357:
        /*0b54*/ 	.byte	0x04, 0x28
        /*0b56*/ 	.short	(.L_359 - .L_358)


	//   ....[0]....
.L_358:
        /*0b58*/ 	.word	0x00000060


	//   ....[1]....
        /*0b5c*/ 	.word	0x000001a0


	//   ....[2]....
        /*0b60*/ 	.word	0x000001f0


	//   ....[3]....
        /*0b64*/ 	.word	0x00000420


	//   ....[4]....
        /*0b68*/ 	.word	0x00000580


	//   ....[5]....
        /*0b6c*/ 	.word	0x000006a0


	//   ....[6]....
        /*0b70*/ 	.word	0x00000800


	//   ....[7]....
        /*0b74*/ 	.word	0x0000aca0


	//   ....[8]....
        /*0b78*/ 	.word	0x0000b400


	//   ....[9]....
        /*0b7c*/ 	.word	0x0000b410


	//   ....[10]....
        /*0b80*/ 	.word	0x0000b420


	//   ....[11]....
        /*0b84*/ 	.word	0x0000b430


	//   ....[12]....
        /*0b88*/ 	.word	0x0000bc70


	//   ....[13]....
        /*0b8c*/ 	.word	0x0000bc80


	//   ....[14]....
        /*0b90*/ 	.word	0x0000bc90


	//   ....[15]....
        /*0b94*/ 	.word	0x0000bca0


	//   ....[16]....
        /*0b98*/ 	.word	0x0000eac0


	//   ....[17]....
        /*0b9c*/ 	.word	0x0000ead0


	//   ....[18]....
        /*0ba0*/ 	.word	0x0000eae0


	//   ....[19]....
        /*0ba4*/ 	.word	0x0000eaf0


	//   ....[20]....
        /*0ba8*/ 	.word	0x0000f100


	//   ....[21]....
        /*0bac*/ 	.word	0x0000f110


	//   ....[22]....
        /*0bb0*/ 	.word	0x0000f120


	//   ....[23]....
        /*0bb4*/ 	.word	0x0000f130


	//   ....[24]....
        /*0bb8*/ 	.word	0x000150d0


	//   ....[25]....
        /*0bbc*/ 	.word	0x00015810


	//   ....[26]....
        /*0bc0*/ 	.word	0x00015870


	//   ....[27]....
        /*0bc4*/ 	.word	0x00015910


	//   ....[28]....
        /*0bc8*/ 	.word	0x00016130


	//   ....[29]....
        /*0bcc*/ 	.word	0x000161a0


	//   ....[30]....
        /*0bd0*/ 	.word	0x0001a9a0


	//   ....[31]....
        /*0bd4*/ 	.word	0x0001af20


	//   ....[32]....
        /*0bd8*/ 	.word	0x0001af50


	//   ....[33]....
        /*0bdc*/ 	.word	0x0001b340


	//   ....[34]....
        /*0be0*/ 	.word	0x0001b740


	//   ....[35]....
        /*0be4*/ 	.word	0x0001b7a0


	//   ....[36]....
        /*0be8*/ 	.word	0x0001ffa0


	//   ....[37]....
        /*0bec*/ 	.word	0x0001ffc0


	//   ....[38]....
        /*0bf0*/ 	.word	0x000205e0


	//   ....[39]....
        /*0bf4*/ 	.word	0x000206b0


	//   ....[40]....
        /*0bf8*/ 	.word	0x00021be0


	//   ....[41]....
        /*0bfc*/ 	.word	0x00021bf0


	//   ....[42]....
        /*0c00*/ 	.word	0x00021c40


	//   ....[43]....
        /*0c04*/ 	.word	0x00021c50


	//   ....[44]....
        /*0c08*/ 	.word	0x000232c0


	//   ....[45]....
        /*0c0c*/ 	.word	0x00023300


	//   ....[46]....
        /*0c10*/ 	.word	0x00023350


	//   ....[47]....
        /*0c14*/ 	.word	0x00023380


	//   ....[48]....
        /*0c18*/ 	.word	0x000239e0


	//   ....[49]....
        /*0c1c*/ 	.word	0x00023a20


	//   ....[50]....
        /*0c20*/ 	.word	0x00023b20


	//   ....[51]....
        /*0c24*/ 	.word	0x00023b40


	//   ....[52]....
        /*0c28*/ 	.word	0x00023c40


	//   ....[53]....
        /*0c2c*/ 	.word	0x00023c60


	//   ....[54]....
        /*0c30*/ 	.word	0x00023d70


	//   ....[55]....
        /*0c34*/ 	.word	0x00023d90


	//   ....[56]....
        /*0c38*/ 	.word	0x00024670


	//   ....[57]....
        /*0c3c*/ 	.word	0x00024680


	//   ....[58]....
        /*0c40*/ 	.word	0x00024780


	//   ....[59]....
        /*0c44*/ 	.word	0x000247a0


	//   ....[60]....
        /*0c48*/ 	.word	0x000248a0


	//   ....[61]....
        /*0c4c*/ 	.word	0x000248c0


	//   ....[62]....
        /*0c50*/ 	.word	0x000249d0


	//   ....[63]....
        /*0c54*/ 	.word	0x000249f0


	//   ....[64]....
        /*0c58*/ 	.word	0x00024b80


	//   ....[65]....
        /*0c5c*/ 	.word	0x00024d50


	//   ....[66]....
        /*0c60*/ 	.word	0x00024d80


	//   ....[67]....
        /*0c64*/ 	.word	0x00024db0


	//   ....[68]....
        /*0c68*/ 	.word	0x00024de0


	//   ....[69]....
        /*0c6c*/ 	.word	0x00024e10


	//   ....[70]....
        /*0c70*/ 	.word	0x00024e40


	//   ....[71]....
        /*0c74*/ 	.word	0x00024fb0


	//   ....[72]....
        /*0c78*/ 	.word	0x00024fe0


	//   ....[73]....
        /*0c7c*/ 	.word	0x00025010


	//   ....[74]....
        /*0c80*/ 	.word	0x00025040


	//   ....[75]....
        /*0c84*/ 	.word	0x00025070


	//   ....[76]....
        /*0c88*/ 	.word	0x000250a0


	//   ....[77]....
        /*0c8c*/ 	.word	0x00025140


	//   ....[78]....
        /*0c90*/ 	.word	0x000251a0


	//   ....[79]....
        /*0c94*/ 	.word	0x00025230


	//   ....[80]....
        /*0c98*/ 	.word	0x000260b0


	//   ....[81]....
        /*0c9c*/ 	.word	0x00027d10


	//   ....[82]....
        /*0ca0*/ 	.word	0x000289e0


	//   ....[83]....
        /*0ca4*/ 	.word	0x00028a00


	//   ....[84]....
        /*0ca8*/ 	.word	0x00028a20


	//   ....[85]....
        /*0cac*/ 	.word	0x00028a40


	//   ....[86]....
        /*0cb0*/ 	.word	0x00028b20


	//   ....[87]....
        /*0cb4*/ 	.word	0x00028b80


	//   ....[88]....
        /*0cb8*/ 	.word	0x00028bb0


	//   ....[89]....
        /*0cbc*/ 	.word	0x00028c30


	//   ....[90]....
        /*0cc0*/ 	.word	0x00028c60


	//   ....[91]....
        /*0cc4*/ 	.word	0x00028cf0


	//   ....[92]....
        /*0cc8*/ 	.word	0x00028d20


	//   ....[93]....
        /*0ccc*/ 	.word	0x00028db0


	//   ....[94]....
        /*0cd0*/ 	.word	0x00028de0


	//   ....[95]....
        /*0cd4*/ 	.word	0x00028e70


	//   ....[96]....
        /*0cd8*/ 	.word	0x00028e80


	//   ....[97]....
        /*0cdc*/ 	.word	0x00028f10


	//   ....[98]....
        /*0ce0*/ 	.word	0x0002bf40


	//   ....[99]....
        /*0ce4*/ 	.word	0x0002bfa0


	//   ....[100]....
        /*0ce8*/ 	.word	0x0002bfd0


	//   ....[101]....
        /*0cec*/ 	.word	0x0002bfe0


	//   ....[102]....
        /*0cf0*/ 	.word	0x0002c010


	//   ....[103]....
        /*0cf4*/ 	.word	0x0002c040


	//   ....[104]....
        /*0cf8*/ 	.word	0x0002c070


	//   ....[105]....
        /*0cfc*/ 	.word	0x0002c0a0


	//   ....[106]....
        /*0d00*/ 	.word	0x0002c220


	//   ....[107]....
        /*0d04*/ 	.word	0x0002c250


	//   ....[108]....
        /*0d08*/ 	.word	0x0002c280


	//   ....[109]....
        /*0d0c*/ 	.word	0x0002c2b0


	//   ....[110]....
        /*0d10*/ 	.word	0x0002c2e0


	//   ....[111]....
        /*0d14*/ 	.word	0x0002c310


	//   ....[112]....
        /*0d18*/ 	.word	0x0002c3d0


	//   ....[113]....
        /*0d1c*/ 	.word	0x0002c3f0


	//   ....[114]....
        /*0d20*/ 	.word	0x0002c460


	//   ....[115]....
        /*0d24*/ 	.word	0x0002cb30


	//   ....[116]....
        /*0d28*/ 	.word	0x0002cf90


	//   ....[117]....
        /*0d2c*/ 	.word	0x0002d020


	//   ....[118]....
        /*0d30*/ 	.word	0x0002d070


	//   ....[119]....
        /*0d34*/ 	.word	0x0002d0c0


	//   ....[120]....
        /*0d38*/ 	.word	0x0002d150


	//   ....[121]....
        /*0d3c*/ 	.word	0x0002d1e0


	//   ....[122]....
        /*0d40*/ 	.word	0x0002d230


	//   ....[123]....
        /*0d44*/ 	.word	0x0002d280


	//   ....[124]....
        /*0d48*/ 	.word	0x0002d370


	//   ....[125]....
        /*0d4c*/ 	.word	0x0002d400


	//   ....[126]....
        /*0d50*/ 	.word	0x0002d460


	//   ....[127]....
        /*0d54*/ 	.word	0x0002d4c0


	//   ....[128]....
        /*0d58*/ 	.word	0x0002d550


	//   ....[129]....
        /*0d5c*/ 	.word	0x0002d5e0


	//   ....[130]....
        /*0d60*/ 	.word	0x0002d640


	//   ....[131]....
        /*0d64*/ 	.word	0x0002d6a0


	//   ....[132]....
        /*0d68*/ 	.word	0x0002d990


	//   ....[133]....
        /*0d6c*/ 	.word	0x0002dc80


	//   ....[134]....
        /*0d70*/ 	.word	0x0002ddf0


	//   ....[135]....
        /*0d74*/ 	.word	0x0002de40


	//   ....[136]....
        /*0d78*/ 	.word	0x0002dea0


	//   ....[137]....
        /*0d7c*/ 	.word	0x0002df50


	//   ....[138]....
        /*0d80*/ 	.word	0x0002dfe0


	//   ....[139]....
        /*0d84*/ 	.word	0x0002e110


	//   ....[140]....
        /*0d88*/ 	.word	0x0002e1f0


	//   ....[141]....
        /*0d8c*/ 	.word	0x0002e280


	//   ....[142]....
        /*0d90*/ 	.word	0x0002e360


	//   ....[143]....
        /*0d94*/ 	.word	0x0002e3e0


	//   ....[144]....
        /*0d98*/ 	.word	0x0002e4e0


	//   ....[145]....
        /*0d9c*/ 	.word	0x0002e570


	//   ....[146]....
        /*0da0*/ 	.word	0x0002e660


	//   ....[147]....
        /*0da4*/ 	.word	0x0002e6f0


	//   ....[148]....
        /*0da8*/ 	.word	0x0002e7d0


	//   ....[149]....
        /*0dac*/ 	.word	0x0002e8e0


	//   ....[150]....
        /*0db0*/ 	.word	0x0002ec10


	//   ....[151]....
        /*0db4*/ 	.word	0x0002ecb0


	//   ....[152]....
        /*0db8*/ 	.word	0x0002edd0


	//   ....[153]....
        /*0dbc*/ 	.word	0x0002ee50


	//   ....[154]....
        /*0dc0*/ 	.word	0x0002eed0


	//   ....[155]....
        /*0dc4*/ 	.word	0x0002ef50


	//   ....[156]....
        /*0dc8*/ 	.word	0x0002efd0


	//   ....[157]....
        /*0dcc*/ 	.word	0x0002f060


	//   ....[158]....
        /*0dd0*/ 	.word	0x0002f100


	//   ....[159]....
        /*0dd4*/ 	.word	0x0002f1b0


	//   ....[160]....
        /*0dd8*/ 	.word	0x0002f230


	//   ....[161]....
        /*0ddc*/ 	.word	0x0002f2b0


	//   ....[162]....
        /*0de0*/ 	.word	0x0002f330


	//   ....[163]....
        /*0de4*/ 	.word	0x0002f3c0


	//   ....[164]....
        /*0de8*/ 	.word	0x0002f440


	//   ....[165]....
        /*0dec*/ 	.word	0x0002f4e0


	//   ....[166]....
        /*0df0*/ 	.word	0x0002f570


	//   ....[167]....
        /*0df4*/ 	.word	0x0002f6a0


	//----- nvinfo : EIATTR_REG_RECONFIG
	.align		4
.L_359:
        /*0df8*/ 	.byte	0x01, 0x54
	.zero		2


	//----- nvinfo : EIATTR_SYSCALL_OFFSETS
	.align		4
        /*0dfc*/ 	.byte	0x04, 0x46
        /*0dfe*/ 	.short	(.L_361 - .L_360)


	//   ....[0]....
.L_360:
        /*0e00*/ 	.word	0x00001c20


	//   ....[1]....
        /*0e04*/ 	.word	0x00001d70


	//   ....[2]....
        /*0e08*/ 	.word	0x0000ae40


	//   ....[3]....
        /*0e0c*/ 	.word	0x0000b160


	//   ....[4]....
        /*0e10*/ 	.word	0x00027910


	//   ....[5]....
        /*0e14*/ 	.word	0x00027a70


	//   ....[6]....
        /*0e18*/ 	.word	0x00027b70


	//   ....[7]....
        /*0e1c*/ 	.word	0x00028590


	//----- nvinfo : EIATTR_MBARRIER_INSTR_OFFSETS
	.align		4
.L_361:
        /*0e20*/ 	.byte	0x04, 0x39
        /*0e22*/ 	.short	(.L_363 - .L_362)


	//   ....[0]....
.L_362:
        /*0e24*/ 	.word	0x000002d0
        /*0e28*/ 	.word	0x000000ff
        /*0e2c*/ 	.word	0x00036800
        /*0e30*/ 	.short	0x0100
        /*0e32*/ 	.byte	0x08
	.zero		1


	//   ....[1]....
        /*0e34*/ 	.word	0x000002e0
        /*0e38*/ 	.word	0x000000ff
        /*0e3c*/ 	.word	0x00036820
        /*0e40*/ 	.short	0x0100
        /*0e42*/ 	.byte	0x08
	.zero		1


	//   ....[2]....
        /*0e44*/ 	.word	0x000003d0
        /*0e48*/ 	.word	0x000000ff
        /*0e4c*/ 	.word	0x00036830
        /*0e50*/ 	.short	0x0100
        /*0e52*/ 	.byte	0x08
	.zero		1


	//   ....[3]....
        /*0e54*/ 	.word	0x000003e0
        /*0e58*/ 	.word	0x000000ff
        /*0e5c*/ 	.word	0x00036840
        /*0e60*/ 	.short	0x0100
        /*0e62*/ 	.byte	0x08
	.zero		1


	//   ....[4]....
        /*0e64*/ 	.word	0x000003f0
        /*0e68*/ 	.word	0x000000ff
        /*0e6c*/ 	.word	0x00036838
        /*0e70*/ 	.short	0x0100
        /*0e72*/ 	.byte	0x08
	.zero		1


	//   ....[5]....
        /*0e74*/ 	.word	0x00000400
        /*0e78*/ 	.word	0x000000ff
        /*0e7c*/ 	.word	0x00036848
        /*0e80*/ 	.short	0x0100
        /*0e82*/ 	.byte	0x08
	.zero		1


	//   ....[6]....
        /*0e84*/ 	.word	0x00000530
        /*0e88*/ 	.word	0x000000ff
        /*0e8c*/ 	.word	0x00036850
        /*0e90*/ 	.short	0x0100
        /*0e92*/ 	.byte	0x08
	.zero		1


	//   ....[7]....
        /*0e94*/ 	.word	0x00000540
        /*0e98*/ 	.word	0x000000ff
        /*0e9c*/ 	.word	0x00036860
        /*0ea0*/ 	.short	0x0100
        /*0ea2*/ 	.byte	0x08
	.zero		1


	//   ....[8]....
        /*0ea4*/ 	.word	0x00000550
        /*0ea8*/ 	.word	0x000000ff
        /*0eac*/ 	.word	0x00036858
        /*0eb0*/ 	.short	0x0100
        /*0eb2*/ 	.byte	0x08
	.zero		1


	//   ....[9]....
        /*0eb4*/ 	.word	0x00000560
        /*0eb8*/ 	.word	0x000000ff
        /*0ebc*/ 	.word	0x00036868
        /*0ec0*/ 	.short	0x0100
        /*0ec2*/ 	.byte	0x08
	.zero		1


	//   ....[10]....
        /*0ec4*/ 	.word	0x00000650
        /*0ec8*/ 	.word	0x000000ff
        /*0ecc*/ 	.word	0x00036870
        /*0ed0*/ 	.short	0x0100
        /*0ed2*/ 	.byte	0x06
	.zero		1


	//   ....[11]....
        /*0ed4*/ 	.word	0x00000660
        /*0ed8*/ 	.word	0x000000ff
        /*0edc*/ 	.word	0x00036880
        /*0ee0*/ 	.short	0x0100
        /*0ee2*/ 	.byte	0x06
	.zero		1


	//   ....[12]....
        /*0ee4*/ 	.word	0x00000670
        /*0ee8*/ 	.word	0x000000ff
        /*0eec*/ 	.word	0x00036878
        /*0ef0*/ 	.short	0x0100
        /*0ef2*/ 	.byte	0x06
	.zero		1


	//   ....[13]....
        /*0ef4*/ 	.word	0x00000680
        /*0ef8*/ 	.word	0x000000ff
        /*0efc*/ 	.word	0x00036888
        /*0f00*/ 	.short	0x0100
        /*0f02*/ 	.byte	0x06
	.zero		1


	//   ....[14]....
        /*0f04*/ 	.word	0x000007b0
        /*0f08*/ 	.word	0x000000ff
        /*0f0c*/ 	.word	0x00036890
        /*0f10*/ 	.short	0x0100
        /*0f12*/ 	.byte	0x08
	.zero		1


	//   ....[15]....
        /*0f14*/ 	.word	0x000007c0
        /*0f18*/ 	.word	0x000000ff
        /*0f1c*/ 	.word	0x000368a0
        /*0f20*/ 	.short	0x0100
        /*0f22*/ 	.byte	0x08
	.zero		1


	//   ....[16]....
        /*0f24*/ 	.word	0x000007d0
        /*0f28*/ 	.word	0x000000ff
        /*0f2c*/ 	.word	0x00036898
        /*0f30*/ 	.short	0x0100
        /*0f32*/ 	.byte	0x08
	.zero		1


	//   ....[17]....
        /*0f34*/ 	.word	0x000007e0
        /*0f38*/ 	.word	0x000000ff
        /*0f3c*/ 	.word	0x000368a8
        /*0f40*/ 	.short	0x0100
        /*0f42*/ 	.byte	0x08
	.zero		1


	//   ....[18]....
        /*0f44*/ 	.word	0x00000910
        /*0f48*/ 	.word	0x000000ff
        /*0f4c*/ 	.word	0x000368b0
        /*0f50*/ 	.short	0x0100
        /*0f52*/ 	.byte	0x08
	.zero		1


	//   ....[19]....
        /*0f54*/ 	.word	0x00000920
        /*0f58*/ 	.word	0x000000ff
        /*0f5c*/ 	.word	0x000368c0
        /*0f60*/ 	.short	0x0100
        /*0f62*/ 	.byte	0x08
	.zero		1


	//   ....[20]....
        /*0f64*/ 	.word	0x00000930
        /*0f68*/ 	.word	0x000000ff
        /*0f6c*/ 	.word	0x000368b8
        /*0f70*/ 	.short	0x0100
        /*0f72*/ 	.byte	0x08
	.zero		1


	//   ....[21]....
        /*0f74*/ 	.word	0x00000940
        /*0f78*/ 	.word	0x000000ff
        /*0f7c*/ 	.word	0x000368c8
        /*0f80*/ 	.short	0x0100
        /*0f82*/ 	.byte	0x08
	.zero		1


	//   ....[22]....
        /*0f84*/ 	.word	0x000038b0
        /*0f88*/ 	.word	0x00000060
        /*0f8c*/ 	.word	0x00036890
        /*0f90*/ 	.short	0x010a
        /*0f92*/ 	.byte	0x3f
	.zero		1


	//   ....[23]....
        /*0f94*/ 	.word	0x00006bf0
        /*0f98*/ 	.word	0x00000060
        /*0f9c*/ 	.word	0x00036890
        /*0fa0*/ 	.short	0x010a
        /*0fa2*/ 	.byte	0x3f
	.zero		1


	//   ....[24]....
        /*0fa4*/ 	.word	0x00009cb0
        /*0fa8*/ 	.word	0x00000060
        /*0fac*/ 	.word	0x00036890
        /*0fb0*/ 	.short	0x010a
        /*0fb2*/ 	.byte	0x3f
	.zero		1


	//   ....[25]....
        /*0fb4*/ 	.word	0x0000a080
        /*0fb8*/ 	.word	0x00000028
        /*0fbc*/ 	.word	0x00000000
        /*0fc0*/ 	.short	0x0101
        /*0fc2*/ 	.byte	0x3f
	.zero		1


	//   ....[26]....
        /*0fc4*/ 	.word	0x0000a0c0
        /*0fc8*/ 	.word	0x00000060
        /*0fcc*/ 	.word	0x000368b0
        /*0fd0*/ 	.short	0x010a
        /*0fd2*/ 	.byte	0x3f
	.zero		1


	//   ....[27]....
        /*0fd4*/ 	.word	0x0000a730
        /*0fd8*/ 	.word	0x00000060
        /*0fdc*/ 	.word	0x00000000
        /*0fe0*/ 	.short	0x0101
        /*0fe2*/ 	.byte	0x3f
	.zero		1


	//   ....[28]....
        /*0fe4*/ 	.word	0x0000aec0
        /*0fe8*/ 	.word	0x00000010
        /*0fec*/ 	.word	0x00036800
        /*0ff0*/ 	.short	0x010a
        /*0ff2*/ 	.byte	0x3f
	.zero		1


	//   ....[29]....
        /*0ff4*/ 	.word	0x0000af10
        /*0ff8*/ 	.word	0x00000010
        /*0ffc*/ 	.word	0x00036800
        /*1000*/ 	.short	0x010a
        /*1002*/ 	.byte	0x3f
	.zero		1


	//   ....[30]....
        /*1004*/ 	.word	0x0000c390
        /*1008*/ 	.word	0x00000010
        /*100c*/ 	.word	0x00036800
        /*1010*/ 	.short	0x010a
        /*1012*/ 	.byte	0x3f
	.zero		1


	//   ....[31]....
        /*1014*/ 	.word	0x0000f5e0
        /*1018*/ 	.word	0x00000010
        /*101c*/ 	.word	0x00036800
        /*1020*/ 	.short	0x010a
        /*1022*/ 	.byte	0x3f
	.zero		1


	//   ....[32]....
        /*1024*/ 	.word	0x00011f30
        /*1028*/ 	.word	0x00000003
        /*102c*/ 	.word	0x00036830
        /*1030*/ 	.short	0x010a
        /*1032*/ 	.byte	0x3f
	.zero		1


	//   ....[33]....
        /*1034*/ 	.word	0x00011fa0
        /*1038*/ 	.word	0x00000003
        /*103c*/ 	.word	0x00036830
        /*1040*/ 	.short	0x010a
        /*1042*/ 	.byte	0x3f
	.zero		1


	//   ....[34]....
        /*1044*/ 	.word	0x00016400
        /*1048*/ 	.word	0x00000006
        /*104c*/ 	.word	0x00000000
        /*1050*/ 	.short	0x0101
        /*1052*/ 	.byte	0x3f
	.zero		1


	//   ....[35]....
        /*1054*/ 	.word	0x00016f20
        /*1058*/ 	.word	0x0000000d
        /*105c*/ 	.word	0x00036830
        /*1060*/ 	.short	0x010a
        /*1062*/ 	.byte	0x3f
	.zero		1


	//   ....[36]....
        /*1064*/ 	.word	0x00016fa0
        /*1068*/ 	.word	0x0000000d
        /*106c*/ 	.word	0x00036830
        /*1070*/ 	.short	0x010a
        /*1072*/ 	.byte	0x3f
	.zero		1


	//   ....[37]....
        /*1074*/ 	.word	0x0001a610
        /*1078*/ 	.word	0x0000000b
        /*107c*/ 	.word	0x00036850
        /*1080*/ 	.short	0x010a
        /*1082*/ 	.byte	0x3f
	.zero		1


	//   ....[38]....
        /*1084*/ 	.word	0x0001a660
        /*1088*/ 	.word	0x0000000b
        /*108c*/ 	.word	0x00036850
        /*1090*/ 	.short	0x010a
        /*1092*/ 	.byte	0x3f
	.zero		1


	//   ....[39]....
        /*1094*/ 	.word	0x0001be10
        /*1098*/ 	.word	0x0000000d
        /*109c*/ 	.word	0x00000000
        /*10a0*/ 	.short	0x0101
        /*10a2*/ 	.byte	0x3f
	.zero		1


	//   ....[40]....
        /*10a4*/ 	.word	0x0001be40
        /*10a8*/ 	.word	0x0000000b
        /*10ac*/ 	.word	0x00000000
        /*10b0*/ 	.short	0x0101
        /*10b2*/ 	.byte	0x3f
	.zero		1


	//   ....[41]....
        /*10b4*/ 	.word	0x0001c500
        /*10b8*/ 	.word	0x00000004
        /*10bc*/ 	.word	0x00036830
        /*10c0*/ 	.short	0x010a
        /*10c2*/ 	.byte	0x3f
	.zero		1


	//   ....[42]....
        /*10c4*/ 	.word	0x0001c580
        /*10c8*/ 	.word	0x00000004
        /*10cc*/ 	.word	0x00036830
        /*10d0*/ 	.short	0x010a
        /*10d2*/ 	.byte	0x3f
	.zero		1


	//   ....[43]....
        /*10d4*/ 	.word	0x0001fbf0
        /*10d8*/ 	.word	0x0000000b
        /*10dc*/ 	.word	0x00036850
        /*10e0*/ 	.short	0x010a
        /*10e2*/ 	.byte	0x3f
	.zero		1


	//   ....[44]....
        /*10e4*/ 	.word	0x0001fc40
        /*10e8*/ 	.word	0x0000000b
        /*10ec*/ 	.word	0x00036850
        /*10f0*/ 	.short	0x010a
        /*10f2*/ 	.byte	0x3f
	.zero		1


	//   ....[45]....
        /*10f4*/ 	.word	0x00020bf0
        /*10f8*/ 	.word	0x0000007c
        /*10fc*/ 	.word	0x00000000
        /*1100*/ 	.short	0x0101
        /*1102*/ 	.byte	0x3f
	.zero		1


	//   ....[46]....
        /*1104*/ 	.word	0x00020c50
        /*1108*/ 	.word	0x0000000b
        /*110c*/ 	.word	0x00000000
        /*1110*/ 	.short	0x0101
        /*1112*/ 	.byte	0x3f
	.zero		1


	//   ....[47]....
        /*1114*/ 	.word	0x000217e0
        /*1118*/ 	.word	0x00000008
        /*111c*/ 	.word	0x00036850
        /*1120*/ 	.short	0x010a
        /*1122*/ 	.byte	0x3f
	.zero		1


	//   ....[48]....
        /*1124*/ 	.word	0x00021880
        /*1128*/ 	.word	0x00000008
        /*112c*/ 	.word	0x00036850
        /*1130*/ 	.short	0x010a
        /*1132*/ 	.byte	0x3f
	.zero		1


	//   ....[49]....
        /*1134*/ 	.word	0x00021dd0
        /*1138*/ 	.word	0x0000000c
        /*113c*/ 	.word	0x00000000
        /*1140*/ 	.short	0x0101
        /*1142*/ 	.byte	0x3f
	.zero		1


	//   ....[50]....
        /*1144*/ 	.word	0x000239f0
        /*1148*/ 	.word	0x00000000
        /*114c*/ 	.word	0x00000000
        /*1150*/ 	.short	0x0101
        /*1152*/ 	.byte	0x3f
	.zero		1


	//   ....[51]....
        /*1154*/ 	.word	0x000261a0
        /*1158*/ 	.word	0x00000005
        /*115c*/ 	.word	0x00036820
        /*1160*/ 	.short	0x010a
        /*1162*/ 	.byte	0x3f
	.zero		1


	//   ....[52]....
        /*1164*/ 	.word	0x00026280
        /*1168*/ 	.word	0x00000006
        /*116c*/ 	.word	0x000368a0
        /*1170*/ 	.short	0x010a
        /*1172*/ 	.byte	0x3f
	.zero		1


	//   ....[53]....
        /*1174*/ 	.word	0x000266d0
        /*1178*/ 	.word	0x00000006
        /*117c*/ 	.word	0x000368c0
        /*1180*/ 	.short	0x010a
        /*1182*/ 	.byte	0x3f
	.zero		1


	//   ....[54]....
        /*1184*/ 	.word	0x00026c70
        /*1188*/ 	.word	0x00000007
        /*118c*/ 	.word	0x000368a0
        /*1190*/ 	.short	0x010a
        /*1192*/ 	.byte	0x3f
	.zero		1


	//   ....[55]....
        /*1194*/ 	.word	0x000270b0
        /*1198*/ 	.word	0x00000007
        /*119c*/ 	.word	0x000368c0
        /*11a0*/ 	.short	0x010a
        /*11a2*/ 	.byte	0x3f
	.zero		1


	//   ....[56]....
        /*11a4*/ 	.word	0x00027fc0
        /*11a8*/ 	.word	0x00000000
        /*11ac*/ 	.word	0x00036840
        /*11b0*/ 	.short	0x010a
        /*11b2*/ 	.byte	0x3f
	.zero		1


	//   ....[57]....
        /*11b4*/ 	.word	0x00029010
        /*11b8*/ 	.word	0x00000009
        /*11bc*/ 	.word	0x00036800
        /*11c0*/ 	.short	0x0107
        /*11c2*/ 	.byte	0x3f
	.zero		1


	//   ....[58]....
        /*11c4*/ 	.word	0x00029120
        /*11c8*/ 	.word	0x00000002
        /*11cc*/ 	.word	0x00036800
        /*11d0*/ 	.short	0x0101
        /*11d2*/ 	.byte	0x3f
	.zero		1


	//   ....[59]....
        /*11d4*/ 	.word	0x00029140
        /*11d8*/ 	.word	0x00000002
        /*11dc*/ 	.word	0x00036820
        /*11e0*/ 	.short	0x010a
        /*11e2*/ 	.byte	0x3f
	.zero		1


	//   ....[60]....
        /*11e4*/ 	.word	0x000294a0
        /*11e8*/ 	.word	0x00000003
        /*11ec*/ 	.word	0x00036840
        /*11f0*/ 	.short	0x010a
        /*11f2*/ 	.byte	0x3f
	.zero		1


	//   ....[61]....
        /*11f4*/ 	.word	0x00029960
        /*11f8*/ 	.word	0x00000003
        /*11fc*/ 	.word	0x00000060
        /*1200*/ 	.short	0x010a
        /*1202*/ 	.byte	0x3f
	.zero		1


	//   ....[62]....
        /*1204*/ 	.word	0x0002a140
        /*1208*/ 	.word	0x00000003
        /*120c*/ 	.word	0x00036840
        /*1210*/ 	.short	0x010a
        /*1212*/ 	.byte	0x3f
	.zero		1


	//   ....[63]....
        /*1214*/ 	.word	0x0002a600
        /*1218*/ 	.word	0x00000002
        /*121c*/ 	.word	0x00000060
        /*1220*/ 	.short	0x010a
        /*1222*/ 	.byte	0x3f
	.zero		1


	//   ....[64]....
        /*1224*/ 	.word	0x0002ad20
        /*1228*/ 	.word	0x00000002
        /*122c*/ 	.word	0x00036840
        /*1230*/ 	.short	0x010a
        /*1232*/ 	.byte	0x3f
	.zero		1


	//   ....[65]....
        /*1234*/ 	.word	0x0002b1e0
        /*1238*/ 	.word	0x00000002
        /*123c*/ 	.word	0x00000060
        /*1240*/ 	.short	0x010a
        /*1242*/ 	.byte	0x3f
	.zero		1


	//   ....[66]....
        /*1244*/ 	.word	0x0002b890
        /*1248*/ 	.word	0x00000000
        /*124c*/ 	.word	0x00036860
        /*1250*/ 	.short	0x010a
        /*1252*/ 	.byte	0x3f
	.zero		1


	//   ....[67]....
        /*1254*/ 	.word	0x0002cab0
        /*1258*/ 	.word	0x00000000
        /*125c*/ 	.word	0x00036820
        /*1260*/ 	.short	0x010a
        /*1262*/ 	.byte	0x3f
	.zero		1


	//   ....[68]....
        /*1264*/ 	.word	0x0002cc80
        /*1268*/ 	.word	0x00000006
        /*126c*/ 	.word	0x00000000
        /*1270*/ 	.short	0x010a
        /*1272*/ 	.byte	0x3f
	.zero		1


	//   ....[69]....
        /*1274*/ 	.word	0x0002ccf0
        /*1278*/ 	.word	0x00000007
        /*127c*/ 	.word	0x00000000
        /*1280*/ 	.short	0x010a
        /*1282*/ 	.byte	0x3f
	.zero		1


	//   ....[70]....
        /*1284*/ 	.word	0x0002cd60
        /*1288*/ 	.word	0x00000004
        /*128c*/ 	.word	0x00000000
        /*1290*/ 	.short	0x010a
        /*1292*/ 	.byte	0x3f
	.zero		1


	//   ....[71]....
        /*1294*/ 	.word	0x0002cd90
        /*1298*/ 	.word	0x00000003
        /*129c*/ 	.word	0x00000000
        /*12a0*/ 	.short	0x010a
        /*12a2*/ 	.byte	0x3f
	.zero		1


	//   ....[72]....
        /*12a4*/ 	.word	0x0002cdf0
        /*12a8*/ 	.word	0x00000060
        /*12ac*/ 	.word	0x00036890
        /*12b0*/ 	.short	0x010a
        /*12b2*/ 	.byte	0x3f
	.zero		1


	//   ....[73]....
        /*12b4*/ 	.word	0x0002ce40
        /*12b8*/ 	.word	0x00000060
        /*12bc*/ 	.word	0x00036890
        /*12c0*/ 	.short	0x010a
        /*12c2*/ 	.byte	0x3f
	.zero		1


	//   ....[74]....
        /*12c4*/ 	.word	0x0002ce90
        /*12c8*/ 	.word	0x00000060
        /*12cc*/ 	.word	0x00036890
        /*12d0*/ 	.short	0x010a
        /*12d2*/ 	.byte	0x3f
	.zero		1


	//   ....[75]....
        /*12d4*/ 	.word	0x0002cee0
        /*12d8*/ 	.word	0x00000060
        /*12dc*/ 	.word	0x000368b0
        /*12e0*/ 	.short	0x010a
        /*12e2*/ 	.byte	0x3f
	.zero		1


	//   ....[76]....
        /*12e4*/ 	.word	0x0002d2c0
        /*12e8*/ 	.word	0x00000010
        /*12ec*/ 	.word	0x00036800
        /*12f0*/ 	.short	0x010a
        /*12f2*/ 	.byte	0x3f
	.zero		1


	//   ....[77]....
        /*12f4*/ 	.word	0x0002d6d0
        /*12f8*/ 	.word	0x00000010
        /*12fc*/ 	.word	0x00036800
        /*1300*/ 	.short	0x010a
        /*1302*/ 	.byte	0x3f
	.zero		1


	//   ....[78]....
        /*1304*/ 	.word	0x0002d720
        /*1308*/ 	.word	0x00000003
        /*130c*/ 	.word	0x00036830
        /*1310*/ 	.short	0x010a
        /*1312*/ 	.byte	0x3f
	.zero		1


	//   ....[79]....
        /*1314*/ 	.word	0x0002d770
        /*1318*/ 	.word	0x0000000d
        /*131c*/ 	.word	0x00036830
        /*1320*/ 	.short	0x010a
        /*1322*/ 	.byte	0x3f
	.zero		1


	//   ....[80]....
        /*1324*/ 	.word	0x0002d7c0
        /*1328*/ 	.word	0x0000000b
        /*132c*/ 	.word	0x00036850
        /*1330*/ 	.short	0x010a
        /*1332*/ 	.byte	0x3f
	.zero		1


	//   ....[81]....
        /*1334*/ 	.word	0x0002d810
        /*1338*/ 	.word	0x00000004
        /*133c*/ 	.word	0x00036830
        /*1340*/ 	.short	0x010a
        /*1342*/ 	.byte	0x3f
	.zero		1


	//   ....[82]....
        /*1344*/ 	.word	0x0002d860
        /*1348*/ 	.word	0x0000000b
        /*134c*/ 	.word	0x00036850
        /*1350*/ 	.short	0x010a
        /*1352*/ 	.byte	0x3f
	.zero		1


	//   ....[83]....
        /*1354*/ 	.word	0x0002d8b0
        /*1358*/ 	.word	0x00000008
        /*135c*/ 	.word	0x00036850
        /*1360*/ 	.short	0x010a
        /*1362*/ 	.byte	0x3f
	.zero		1


	//   ....[84]....
        /*1364*/ 	.word	0x0002da60
        /*1368*/ 	.word	0x00000004
        /*136c*/ 	.word	0x00036820
        /*1370*/ 	.short	0x010a
        /*1372*/ 	.byte	0x3f
	.zero		1


	//   ....[85]....
        /*1374*/ 	.word	0x0002dab0
        /*1378*/ 	.word	0x00000006
        /*137c*/ 	.word	0x000368a0
        /*1380*/ 	.short	0x010a
        /*1382*/ 	.byte	0x3f
	.zero		1


	//   ....[86]....
        /*1384*/ 	.word	0x0002db00
        /*1388*/ 	.word	0x00000006
        /*138c*/ 	.word	0x000368c0
        /*1390*/ 	.short	0x010a
        /*1392*/ 	.byte	0x3f
	.zero		1


	//   ....[87]....
        /*1394*/ 	.word	0x0002db50
        /*1398*/ 	.word	0x00000007
        /*139c*/ 	.word	0x000368a0
        /*13a0*/ 	.short	0x010a
        /*13a2*/ 	.byte	0x3f
	.zero		1


	//   ....[88]....
        /*13a4*/ 	.word	0x0002dba0
        /*13a8*/ 	.word	0x00000007
        /*13ac*/ 	.word	0x000368c0
        /*13b0*/ 	.short	0x010a
        /*13b2*/ 	.byte	0x3f
	.zero		1


	//   ....[89]....
        /*13b4*/ 	.word	0x0002dd40
        /*13b8*/ 	.word	0x00000000
        /*13bc*/ 	.word	0x00036840
        /*13c0*/ 	.short	0x010a
        /*13c2*/ 	.byte	0x3f
	.zero		1


	//   ....[90]....
        /*13c4*/ 	.word	0x0002e930
        /*13c8*/ 	.word	0x00000002
        /*13cc*/ 	.word	0x00036820
        /*13d0*/ 	.short	0x010a
        /*13d2*/ 	.byte	0x3f
	.zero		1


	//   ....[91]....
        /*13d4*/ 	.word	0x0002e980
        /*13d8*/ 	.word	0x00000003
        /*13dc*/ 	.word	0x00036840
        /*13e0*/ 	.short	0x010a
        /*13e2*/ 	.byte	0x3f
	.zero		1


	//   ....[92]....
        /*13e4*/ 	.word	0x0002e9d0
        /*13e8*/ 	.word	0x00000003
        /*13ec*/ 	.word	0x00000060
        /*13f0*/ 	.short	0x010a
        /*13f2*/ 	.byte	0x3f
	.zero		1


	//   ....[93]....
        /*13f4*/ 	.word	0x0002ea20
        /*13f8*/ 	.word	0x00000003
        /*13fc*/ 	.word	0x00036840
        /*1400*/ 	.short	0x010a
        /*1402*/ 	.byte	0x3f
	.zero		1


	//   ....[94]....
        /*1404*/ 	.word	0x0002ea70
        /*1408*/ 	.word	0x00000002
        /*140c*/ 	.word	0x00000060
        /*1410*/ 	.short	0x010a
        /*1412*/ 	.byte	0x3f
	.zero		1


	//   ....[95]....
        /*1414*/ 	.word	0x0002eac0
        /*1418*/ 	.word	0x00000002
        /*141c*/ 	.word	0x00036840
        /*1420*/ 	.short	0x010a
        /*1422*/ 	.byte	0x3f
	.zero		1


	//   ....[96]....
        /*1424*/ 	.word	0x0002eb10
        /*1428*/ 	.word	0x00000002
        /*142c*/ 	.word	0x00000060
        /*1430*/ 	.short	0x010a
        /*1432*/ 	.byte	0x3f
	.zero		1


	//   ....[97]....
        /*1434*/ 	.word	0x0002eb60
        /*1438*/ 	.word	0x00000000
        /*143c*/ 	.word	0x00036860
        /*1440*/ 	.short	0x010a
        /*1442*/ 	.byte	0x3f
	.zero		1


	//   ....[98]....
        /*1444*/ 	.word	0x0002f5c0
        /*1448*/ 	.word	0x00000000
        /*144c*/ 	.word	0x00036820
        /*1450*/ 	.short	0x010a
        /*1452*/ 	.byte	0x3f
	.zero		1


	//   ....[99]....
        /*1454*/ 	.word	0x0002f760
        /*1458*/ 	.word	0x00000006
        /*145c*/ 	.word	0x00000000
        /*1460*/ 	.short	0x010a
        /*1462*/ 	.byte	0x3f
	.zero		1


	//   ....[100]....
        /*1464*/ 	.word	0x0002f7b0
        /*1468*/ 	.word	0x00000007
        /*146c*/ 	.word	0x00000000
        /*1470*/ 	.short	0x010a
        /*1472*/ 	.byte	0x3f
	.zero		1


	//   ....[101]....
        /*1474*/ 	.word	0x0002f800
        /*1478*/ 	.word	0x00000004
        /*147c*/ 	.word	0x00000000
        /*1480*/ 	.short	0x010a
        /*1482*/ 	.byte	0x3f
	.zero		1


	//----- nvinfo : EIATTR_NUM_MBARRIERS
	.align		4
.L_363:
        /*1484*/ 	.byte	0x03, 0x38
        /*1486*/ 	.short	0x0016


	//----- nvinfo : EIATTR_EXIT_INSTR_OFFSETS
	.align		4
        /*1488*/ 	.byte	0x04, 0x1c
        /*148a*/ 	.short	(.L_365 - .L_364)


	//   ....[0]....
.L_364:
        /*148c*/ 	.word	0x0002cde0


	//----- nvinfo : EIATTR_MAX_THREADS
	.align		4
.L_365:
        /*1490*/ 	.byte	0x04, 0x05
        /*1492*/ 	.short	(.L_367 - .L_366)
.L_366:
        /*1494*/ 	.word	0x00000180
        /*1498*/ 	.word	0x00000001
        /*149c*/ 	.word	0x00000001


	//----- nvinfo : EIATTR_CRS_STACK_SIZE
	.align		4
.L_367:
        /*14a0*/ 	.byte	0x04, 0x1e
        /*14a2*/ 	.short	(.L_369 - .L_368)
.L_368:
        /*14a4*/ 	.word	0x00000000


	//----- nvinfo : EIATTR_CBANK_PARAM_SIZE
	.align		4
.L_369:
        /*14a8*/ 	.byte	0x03, 0x19
        /*14aa*/ 	.short	0x0af0


	//----- nvinfo : EIATTR_PARAM_CBANK
	.align		4
        /*14ac*/ 	.byte	0x04, 0x0a
        /*14ae*/ 	.short	(.L_371 - .L_370)
	.align		4
.L_370:
        /*14b0*/ 	.word	index@(.nv.constant0._ZN7cutlass13device_kernelIN5flash11enable_sm90INS1_16FlashAttnFwdSm90INS1_25CollectiveMainloopFwdSm90ILi2EN4cute5tupleIJNS5_1CILi1EEES8_S8_EEENS6_IJNS7_ILi128EEENS7_ILi112EEENS7_ILi192EEEEEELi192ENS_6half_tEfNS_4arch4Sm90ELb1ELb0ELb0ELb1ELb0ELb1ELb0ELb1ELb1ELb1ELb0ELb0EEENS1_21CollectiveEpilogueFwdINS6_IJSA_SC_SB_EEES9_SE_SG_Li256ELb1ELb1ELb0ELb0EEENS1_36VarlenDynamicPersistentTileSchedulerILi128ELi112ELi256ELi128ELb0ELb1ELb1ELb1ELb1ELb1EEEEEEEEEvNT_6ParamsE)
        /*14b4*/ 	.short	0x0210
        /*14b6*/ 	.short	0x0af0


	//----- nvinfo : EIATTR_SW_WAR
	.align		4
.L_371:
        /*14b8*/ 	.byte	0x04, 0x36
        /*14ba*/ 	.short	(.L_373 - .L_372)
.L_372:
        /*14bc*/ 	.word	0x00000008
.L_373:


//--------------------- .nv.callgraph             --------------------------
	.section	.nv.callgraph,"",@"SHT_CUDA_CALLGRAPH"
	.align	4
	.sectionentsize	8
	.align		4
        /*0000*/ 	.word	0x00000000
	.align		4
        /*0004*/ 	.word	0xffffffff
	.align		4
        /*0008*/ 	.word	index@(_ZN7cutlass13device_kernelIN5flash11enable_sm90INS1_16FlashAttnFwdSm90INS1_25CollectiveMainloopFwdSm90ILi2EN4cute5tupleIJNS5_1CILi1EEES8_S8_EEENS6_IJNS7_ILi128EEENS7_ILi112EEENS7_ILi192EEEEEELi192ENS_6half_tEfNS_4arch4Sm90ELb0ELb0ELb0ELb0ELb0ELb0ELb0ELb1ELb1ELb1ELb0ELb0EEENS1_21CollectiveEpilogueFwdINS6_IJSA_SC_SB_EEES9_SE_SG_Li256ELb0ELb1ELb0ELb0EEENS1_29StaticPersistentTileSchedulerILb0EEEEEEEEEvNT_6ParamsE)
	.align		4
        /*000c*/ 	.word	index@(__assertfail)
	.align		4
        /*0010*/ 	.word	index@(_ZN7cutlass13device_kernelIN5flash11enable_sm90INS1_16FlashAttnFwdSm90INS1_25CollectiveMainloopFwdSm90ILi2EN4cute5tupleIJNS5_1CILi2EEENS7_ILi1EEES9_EEENS6_IJNS7_ILi128EEENS7_ILi112EEENS7_ILi192EEEEEELi192ENS_6half_tEfNS_4arch4Sm90ELb0ELb0ELb0ELb0ELb0ELb0ELb0ELb1ELb1ELb1ELb0ELb0EEENS1_21CollectiveEpilogueFwdINS6_IJSB_SD_SC_EEESA_SF_SH_Li256ELb0ELb1ELb0ELb0EEENS1_29StaticPersistentTileSchedulerILb0EEEEEEEEEvNT_6ParamsE)
	.align		4
        /*0014*/ 	.word	index@(__assertfail)
	.align		4
        /*0018*/ 	.word	index@(_ZN7cutlass13device_kernelIN5flash11enable_sm90INS1_16FlashAttnFwdSm90INS1_25CollectiveMainloopFwdSm90ILi2EN4cute5tupleIJNS5_1CILi1EEES8_S8_EEENS6_IJNS7_ILi128EEENS7_ILi112EEENS7_ILi192EEEEEELi192ENS_6half_tEfNS_4arch4Sm90ELb0ELb0ELb0ELb1ELb0ELb0ELb0ELb1ELb1ELb1ELb0ELb0EEENS1_21CollectiveEpilogueFwdINS6_IJSA_SC_SB_EEES9_SE_SG_Li256ELb1ELb1ELb0ELb0EEENS1_36VarlenDynamicPersistentTileSchedulerILi128ELi112ELi256ELi128ELb0ELb1ELb1ELb0ELb1ELb1EEEEEEEEEvNT_6ParamsE)
	.align		4
        /*001c*/ 	.word	index@(__assertfail)
	.align		4
        /*0020*/ 	.word	index@(_ZN7cutlass13device_kernelIN5flash11enable_sm90INS1_16FlashAttnFwdSm90INS1_25CollectiveMainloopFwdSm90ILi2EN4cute5tupleIJNS5_1CILi1EEES8_S8_EEENS6_IJNS7_ILi128EEENS7_ILi112EEENS7_ILi192EEEEEELi192ENS_6half_tEfNS_4arch4Sm90ELb0ELb0ELb0ELb1ELb0ELb1ELb0ELb1ELb1ELb1ELb0ELb0EEENS1_21CollectiveEpilogueFwdINS6_IJSA_SC_SB_EEES9_SE_SG_Li256ELb1ELb1ELb0ELb0EEENS1_36VarlenDynamicPersistentTileSchedulerILi128ELi112ELi256ELi128ELb0ELb1ELb1ELb0ELb1ELb1EEEEEEEEEvNT_6ParamsE)
	.align		4
        /*0024*/ 	.word	index@(__assertfail)
	.align		4
        /*0028*/ 	.word	index@(_ZN7cutlass13device_kernelIN5flash11enable_sm90INS1_16FlashAttnFwdSm90INS1_25CollectiveMainloopFwdSm90ILi2EN4cute5tupleIJNS5_1CILi1EEES8_S8_EEENS6_IJNS7_ILi128EEENS7_ILi96EEENS7_ILi192EEEEEELi192ENS_6half_tEfNS_4arch4Sm90ELb0ELb1ELb0ELb0ELb0ELb0ELb0ELb1ELb1ELb1ELb0ELb0EEENS1_21CollectiveEpilogueFwdINS6_IJSA_SC_SB_EEES9_SE_SG_Li256ELb0ELb1ELb0ELb0EEENS1_30DynamicPersistentTileSchedulerILi256ELi128ELb0ELb1ELb1EEEEEEEEEvNT_6ParamsE)
	.align		4
        /*002c*/ 	.word	index@(__assertfail)
	.align		4
        /*0030*/ 	.word	index@(_ZN7cutlass13device_kernelIN5flash11enable_sm90INS1_16FlashAttnFwdSm90INS1_25CollectiveMainloopFwdSm90ILi2EN4cute5tupleIJNS5_1CILi1EEES8_S8_EEENS6_IJNS7_ILi128EEENS7_ILi96EEENS7_ILi192EEEEEELi192ENS_6half_tEfNS_4arch4Sm90ELb0ELb1ELb0ELb1ELb0ELb0ELb0ELb1ELb1ELb1ELb0ELb0EEENS1_21CollectiveEpilogueFwdINS6_IJSA_SC_SB_EEES9_SE_SG_Li256ELb1ELb1ELb0ELb0EEENS1_36VarlenDynamicPersistentTileSchedulerILi128ELi96ELi256ELi128ELb0ELb1ELb1ELb1ELb0ELb1EEEEEEEEEvNT_6ParamsE)
	.align		4
        /*0034*/ 	.word	index@(__assertfail)
	.align		4
        /*0038*/ 	.word	index@(_ZN7cutlass13device_kernelIN5flash11enable_sm90INS1_16FlashAttnFwdSm90INS1_25CollectiveMainloopFwdSm90ILi2EN4cute5tupleIJNS5_1CILi1EEES8_S8_EEENS6_IJNS7_ILi128EEENS7_ILi96EEENS7_ILi192EEEEEELi192ENS_6half_tEfNS_4arch4Sm90ELb0ELb1ELb0ELb1ELb0ELb1ELb0ELb1ELb1ELb1ELb0ELb0EEENS1_21CollectiveEpilogueFwdINS6_IJSA_SC_SB_EEES9_SE_SG_Li256ELb1ELb1ELb0ELb0EEENS1_36VarlenDynamicPersistentTileSchedulerILi128ELi96ELi256ELi128ELb0ELb1ELb1ELb1ELb0ELb1EEEEEEEEEvNT_6ParamsE)
	.align		4
        /*003c*/ 	.word	index@(__assertfail)
	.align		4
        /*0040*/ 	.word	index@(_ZN7cutlass13device_kernelIN5flash11enable_sm90INS1_16FlashAttnFwdSm90INS1_25CollectiveMainloopFwdSm90ILi2EN4cute5tupleIJNS5_1CILi1EEES8_S8_EEENS6_IJNS7_ILi128EEENS7_ILi112EEENS7_ILi192EEEEEELi192ENS_6half_tEfNS_4arch4Sm90ELb1ELb0ELb0ELb0ELb0ELb0ELb0ELb1ELb1ELb1ELb0ELb0EEENS1_21CollectiveEpilogueFwdINS6_IJSA_SC_SB_EEES9_SE_SG_Li256ELb0ELb1ELb0ELb0EEENS1_30DynamicPersistentTileSchedulerILi256ELi128ELb0ELb1ELb1EEEEEEEEEvNT_6ParamsE)
	.align		4
        /*0044*/ 	.word	index@(__assertfail)
	.align		4
        /*0048*/ 	.word	index@(_ZN7cutlass13device_kernelIN5flash11enable_sm90INS1_16FlashAttnFwdSm90INS1_25CollectiveMainloopFwdSm90ILi2EN4cute5tupleIJNS5_1CILi1EEES8_S8_EEENS6_IJNS7_ILi128EEENS7_ILi112EEENS7_ILi192EEEEEELi192ENS_6half_tEfNS_4arch4Sm90ELb1ELb0ELb0ELb1ELb0ELb0ELb0ELb1ELb1ELb1ELb0ELb0EEENS1_21CollectiveEpilogueFwdINS6_IJSA_SC_SB_EEES9_SE_SG_Li256ELb1ELb1ELb0ELb0EEENS1_36VarlenDynamicPersistentTileSchedulerILi128ELi112ELi256ELi128ELb0ELb1ELb1ELb1ELb1ELb1EEEEEEEEEvNT_6ParamsE)
	.align		4
        /*004c*/ 	.word	index@(__assertfail)
	.align		4
        /*0050*/ 	.word	index@(_ZN7cutlass13device_kernelIN5flash11enable_sm90INS1_16FlashAttnFwdSm90INS1_25CollectiveMainloopFwdSm90ILi2EN4cute5tupleIJNS5_1CILi1EEES8_S8_EEENS6_IJNS7_ILi128EEENS7_ILi112EEENS7_ILi192EEEEEELi192ENS_6half_tEfNS_4arch4Sm90ELb1ELb0ELb0ELb1ELb0ELb1ELb0ELb1ELb1ELb1ELb0ELb0EEENS1_21CollectiveEpilogueFwdINS6_IJSA_SC_SB_EEES9_SE_SG_Li256ELb1ELb1ELb0ELb0EEENS1_36VarlenDynamicPersistentTileSchedulerILi128ELi112ELi256ELi128ELb0ELb1ELb1ELb1ELb1ELb1EEEEEEEEEvNT_6ParamsE)
	.align		4
        /*0054*/ 	.word	index@(__assertfail)
	.align		4
        /*0058*/ 	.word	0x00000000
	.align		4
        /*005c*/ 	.word	0xfffffffe
	.align		4
        /*0060*/ 	.word	0x00000000
	.align		4
        /*0064*/ 	.word	0xfffffffd
	.align		4
        /*0068*/ 	.word	0x00000000
	.align		4
        /*006c*/ 	.word	0xfffffffc


//--------------------- .nv.constant4             --------------------------
	.section	.nv.constant4,"a",@progbits
	.align	8
	.align		8
.nv.constant4:
        /*0000*/ 	.dword	__assertfail
	.align		8
        /*0008*/ 	.dword	__unnamed_1
	.align		8
        /*0010*/ 	.dword	__unnamed_2
	.align		8
        /*0018*/ 	.dword	__unnamed_3
	.align		8
        /*0020*/ 	.dword	__unnamed_4
	.align		8
        /*0028*/ 	.dword	__unnamed_5
	.align		8
        /*0030*/ 	.dword	__unnamed_6
	.align		8
        /*0038*/ 	.dword	__unnamed_7
	.align		8
        /*0040*/ 	.dword	__unnamed_8
	.align		8
        /*0048*/ 	.dword	__unnamed_9
	.align		8
        /*0050*/ 	.dword	_ZN74_INTERNAL_9aeea976_38_flash_fwd_hdim192_fp16_packgqa_sm90_cu_744032ad_32434cuda3std3__45__cpo5beginE
	.align		8
        /*0058*/ 	.dword	_ZN74_INTERNAL_9aeea976_38_flash_fwd_hdim192_fp16_packgqa_sm90_cu_744032ad_32434cuda3std3__45__cpo3endE
	.align		8
        /*0060*/ 	.dword	_ZN74_INTERNAL_9aeea976_38_flash_fwd_hdim192_fp16_packgqa_sm90_cu_744032ad_32434cuda3std3__45__cpo6cbeginE
	.align		8
        /*0068*/ 	.dword	_ZN74_INTERNAL_9aeea976_38_flash_fwd_hdim192_fp16_packgqa_sm90_cu_744032ad_32434cuda3std3__45__cpo4cendE
	.align		8
        /*0070*/ 	.dword	_ZN74_INTERNAL_9aeea976_38_flash_fwd_hdim192_fp16_packgqa_sm90_cu_744032ad_32434cuda3std3__476_GLOBAL__N__9aeea976_38_flash_fwd_hdim192_fp16_packgqa_sm90_cu_744032ad_32436ignoreE
	.align		8
        /*0078*/ 	.dword	_ZN74_INTERNAL_9aeea976_38_flash_fwd_hdim192_fp16_packgqa_sm90_cu_744032ad_32434cuda3std3__419piecewise_constructE
	.align		8
        /*0080*/ 	.dword	_ZN74_INTERNAL_9aeea976_38_flash_fwd_hdim192_fp16_packgqa_sm90_cu_744032ad_32434cuda3std3__48in_placeE
	.align		8
        /*0088*/ 	.dword	_ZN74_INTERNAL_9aeea976_38_flash_fwd_hdim192_fp16_packgqa_sm90_cu_744032ad_32434cuda3std6ranges3__45__cpo4swapE
	.align		8
        /*0090*/ 	.dword	_ZN74_INTERNAL_9aeea976_38_flash_fwd_hdim192_fp16_packgqa_sm90_cu_744032ad_32434cuda3std6ranges3__45__cpo9iter_moveE
	.align		8
        /*0098*/ 	.dword	_ZN74_INTERNAL_9aeea976_38_flash_fwd_hdim192_fp16_packgqa_sm90_cu_744032ad_32434cute7productE
	.align		8
        /*00a0*/ 	.dword	_ZN74_INTERNAL_9aeea976_38_flash_fwd_hdim192_fp16_packgqa_sm90_cu_744032ad_32434cute1_E
	.align		8
        /*00a8*/ 	.dword	$str$23
	.align		8
        /*00b0*/ 	.dword	$str$24


//--------------------- .text._ZN7cutlass13device_kernelIN5flash11enable_sm90INS1_16FlashAttnFwdSm90INS1_25CollectiveMainloopFwdSm90ILi2EN4cute5tupleIJNS5_1CILi1EEES8_S8_EEENS6_IJNS7_ILi128EEENS7_ILi112EEENS7_ILi192EEEEEELi192ENS_6half_tEfNS_4arch4Sm90ELb0ELb0ELb0ELb0ELb0ELb0ELb0ELb1ELb1ELb1ELb0ELb0EEENS1_21CollectiveEpilogueFwdINS6_IJSA_SC_SB_EEES9_SE_SG_Li256ELb0ELb1ELb0ELb0EEENS1_29StaticPersistentTileSchedulerILb0EEEEEEEEEvNT_6ParamsE --------------------------
	.section	.text._ZN7cutlass13device_kernelIN5flash11enable_sm90INS1_16FlashAttnFwdSm90INS1_25CollectiveMainloopFwdSm90ILi2EN4cute5tupleIJNS5_1CILi1EEES8_S8_EEENS6_IJNS7_ILi128EEENS7_ILi112EEENS7_ILi192EEEEEELi192ENS_6half_tEfNS_4arch4Sm90ELb0ELb0ELb0ELb0ELb0ELb0ELb0ELb1ELb1ELb1ELb0ELb0EEENS1_21CollectiveEpilogueFwdINS6_IJSA_SC_SB_EEES9_SE_SG_Li256ELb0ELb1ELb0ELb0EEENS1_29StaticPersistentTileSchedulerILb0EEEEEEEEEvNT_6ParamsE,"ax",@progbits
	.align	128
.text._ZN7cutlass13device_kernelIN5flash11enable_sm90INS1_16FlashAttnFwdSm90INS1_25CollectiveMainloopFwdSm90ILi2EN4cute5tupleIJNS5_1CILi1EEES8_S8_EEENS6_IJNS7_ILi128EEENS7_ILi112EEENS7_ILi192EEEEEELi192ENS_6half_tEfNS_4arch4Sm90ELb0ELb0ELb0ELb0ELb0ELb0ELb0ELb1ELb1ELb1ELb0ELb0EEENS1_21CollectiveEpilogueFwdINS6_IJSA_SC_SB_EEES9_SE_SG_Li256ELb0ELb1ELb0ELb0EEENS1_29StaticPersistentTileSchedulerILb0EEEEEEEEEvNT_6ParamsE:
        .type           _ZN7cutlass13device_kernelIN5flash11enable_sm90INS1_16FlashAttnFwdSm90INS1_25CollectiveMainloopFwdSm90ILi2EN4cute5tupleIJNS5_1CILi1EEES8_S8_EEENS6_IJNS7_ILi128EEENS7_ILi112EEENS7_ILi192EEEEEELi192ENS_6half_tEfNS_4arch4Sm90ELb0ELb0ELb0ELb0ELb0ELb0ELb0ELb1ELb1ELb1ELb0ELb0EEENS1_21CollectiveEpilogueFwdINS6_IJSA_SC_SB_EEES9_SE_SG_Li256ELb0ELb1ELb0ELb0EEENS1_29StaticPersistentTileSchedulerILb0EEEEEEEEEvNT_6ParamsE,@function
        .size           _ZN7cutlass13device_kernelIN5flash11enable_sm90INS1_16FlashAttnFwdSm90INS1_25CollectiveMainloopFwdSm90ILi2EN4cute5tupleIJNS5_1CILi1EEES8_S8_EEENS6_IJNS7_ILi128EEENS7_ILi112EEENS7_ILi192EEEEEELi192ENS_6half_tEfNS_4arch4Sm90ELb0ELb0ELb0ELb0ELb0ELb0ELb0ELb1ELb1ELb1ELb0ELb0EEENS1_21CollectiveEpilogueFwdINS6_IJSA_SC_SB_EEES9_SE_SG_Li256ELb0ELb1ELb0ELb0EEENS1_29StaticPersistentTileSchedulerILb0EEEEEEEEEvNT_6ParamsE,(.L_x_3239 - _ZN7cutlass13device_kernelIN5flash11enable_sm90INS1_16FlashAttnFwdSm90INS1_25CollectiveMainloopFwdSm90ILi2EN4cute5tupleIJNS5_1CILi1EEES8_S8_EEENS6_IJNS7_ILi128EEENS7_ILi112EEENS7_ILi192EEEEEELi192ENS_6half_tEfNS_4arch4Sm90ELb0ELb0ELb0ELb0ELb0ELb0ELb0ELb1ELb1ELb1ELb0ELb0EEENS1_21CollectiveEpilogueFwdINS6_IJSA_SC_SB_EEES9_SE_SG_Li256ELb0ELb1ELb0ELb0EEENS1_29StaticPersistentTileSchedulerILb0EEEEEEEEEvNT_6ParamsE)
        .other          _ZN7cutlass13device_kernelIN5flash11enable_sm90INS1_16FlashAttnFwdSm90INS1_25CollectiveMainloopFwdSm90ILi2EN4cute5tupleIJNS5_1CILi1EEES8_S8_EEENS6_IJNS7_ILi128EEENS7_ILi112EEENS7_ILi192EEEEEELi192ENS_6half_tEfNS_4arch4Sm90ELb0ELb0ELb0ELb0ELb0ELb0ELb0ELb1ELb1ELb1ELb0ELb0EEENS1_21CollectiveEpilogueFwdINS6_IJSA_SC_SB_EEES9_SE_SG_Li256ELb0ELb1ELb0ELb0EEENS1_29StaticPersistentTileSchedulerILb0EEEEEEEEEvNT_6ParamsE,@"STO_CUDA_ENTRY STV_DEFAULT"
_ZN7cutlass13device_kernelIN5flash11enable_sm90INS1_16FlashAttnFwdSm90INS1_25CollectiveMainloopFwdSm90ILi2EN4cute5tupleIJNS5_1CILi1EEES8_S8_EEENS6_IJNS7_ILi128EEENS7_ILi112EEENS7_ILi192EEEEEELi192ENS_6half_tEfNS_4arch4Sm90ELb0ELb0ELb0ELb0ELb0ELb0ELb0ELb1ELb1ELb1ELb0ELb0EEENS1_21CollectiveEpilogueFwdINS6_IJSA_SC_SB_EEES9_SE_SG_Li256ELb0ELb1ELb0ELb0EEENS1_29StaticPersistentTileSchedulerILb0EEEEEEEEEvNT_6ParamsE:
[----:B------:R-:W0:Y:S02]  /*0000*/  LDC R1, c[0x0][0x28] ;  /* 0x00000a00ff017b82 */ /* 0x000e240000000800 */
[----:B0-----:R-:W-:Y:S01]  /*0010*/  VIADD R1, R1, 0xffffffc8 ;  /* 0xffffffc801017836 */ /* 0x001fe20000000000 */
[----:B------:R-:W0:Y:S01]  /*0020*/  S2R R0, SR_TID.X ;  /* 0x0000000000007919 */ /* 0x000e220000002100 */
[----:B------:R-:W-:Y:S01]  /*0030*/  ELECT P0, URZ, PT ;  /* 0x00000000003f782f */ /* 0x000fe20003800000 */
[----:B------:R-:W-:Y:S01]  /*0040*/  BSSY B0, `(.L_x_0) ;  /* 0x000000d000007945 */ /* 0x000fe20003800000 */
[----:B0-----:R-:W-:-:S05]  /*0050*/  SHF.R.U32.HI R2, RZ, 0x5, R0 ;  /* 0x00000005ff027819 */ /* 0x001fca0000011600 */
[----:B------:R-:W0:Y:S02]  /*0060*/  SHFL.IDX PT, R3, R2, RZ, 0x1f ;  /* 0x00001fff02037589 */ /* 0x000e2400000e0000 */
[----:B0-----:R-:W-:-:S13]  /*0070*/  ISETP.EQ.AND P0, PT, R3, RZ, P0 ;  /* 0x000000ff0300720c */ /* 0x001fda0000702270 */
[----:B------:R-:W-:Y:S05]  /*0080*/  @!P0 BRA `(.L_x_1) ;  /* 0x0000000000208947 */ /* 0x000fea0003800000 */
[----:B------:R-:W-:Y:S02]  /*0090*/  ULDC.64 UR4, c[0x0][0x198] ;  /* 0x0000660000047ab9 */ /* 0x000fe40000000a00 */
[----:B------:R-:W-:Y:S02]  /*00a0*/  UIADD3 UR6, UP0, UR4, 0x370, URZ ;  /* 0x0000037004067890 */ /* 0x000fe4000ff1e03f */
[----:B------:R-:W-:Y:S02]  /*00b0*/  UIADD3 UR4, UP1, UR4, 0x470, URZ ;  /* 0x0000047004047890 */ /* 0x000fe4000ff3e03f */
[----:B------:R-:W-:Y:S02]  /*00c0*/  UIADD3.X UR7, URZ, UR5, URZ, UP0, !UPT ;  /* 0x000000053f077290 */ /* 0x000fe400087fe43f */
[----:B------:R-:W-:-:S07]  /*00d0*/  UIADD3.X UR5, URZ, UR5, URZ, UP1, !UPT ;  /* 0x000000053f057290 */ /* 0x000fce0008ffe43f */
[----:B------:R0:W-:Y:S02]  /*00e0*/  UTMACCTL.PF [UR6] ;  /* 0x00000000060079b9 */ /* 0x0001e40008040000 */
[----:B------:R0:W-:Y:S02]  /*00f0*/  UTMACCTL.PF [UR4] ;  /* 0x00000000040079b9 */ /* 0x0001e40008040000 */
[----:B0-----:R-:W-:Y:S01]  /*0100*/  NOP ;  /* 0x0000000000007918 */ /* 0x001fe20000000000 */
.L_x_1:
[----:B------:R-:W-:Y:S05]  /*0110*/  BSYNC B0 ;  /* 0x0000000000007941 */ /* 0x000fea0003800000 */
.L_x_0:
[----:B------:R-:W-:Y:S01]  /*0120*/  VOTEU.ANY UP0, P0 ;  /* 0x00000000003f7886 */ /* 0x000fe20000000100 */
[----:B------:R-:W0:Y:S01]  /*0130*/  SHFL.IDX PT, R3, R2, RZ, 0x1f ;  /* 0x00001fff02037589 */ /* 0x000e2200000e0000 */
[----:B------:R-:W-:Y:S01]  /*0140*/  UMOV UR4, 0x80 ;  /* 0x0000008000047882 */ /* 0x000fe20000000000 */
[----:B------:R-:W-:Y:S01]  /*0150*/  UMOV UR7, 0x100 ;  /* 0x0000010000077882 */ /* 0x000fe20000000000 */
[----:B------:R-:W-:Y:S01]  /*0160*/  VOTEU.ANY UP1, P0 ;  /* 0x00000000003f7886 */ /* 0x000fe20000020100 */
[----:B------:R-:W1:Y:S01]  /*0170*/  @UP0 S2UR UR8, SR_CgaCtaId ;  /* 0x00000000000809c3 */ /* 0x000e620000008800 */
[----:B------:R-:W-:Y:S01]  /*0180*/  @UP0 UMOV UR6, 0x400 ;  /* 0x0000040000060882 */ /* 0x000fe20000000000 */
[----:B------:R-:W-:-:S04]  /*0190*/  @UP0 UIADD3 UR4, -UR4, 0x100000, URZ ;  /* 0x0010000004040890 */ /* 0x000fc8000fffe13f */
[----:B------:R-:W-:Y:S02]  /*01a0*/  @UP0 USHF.L.U32 UR5, UR4, 0xb, URZ ;  /* 0x0000000b04050899 */ /* 0x000fe4000800063f */
[----:B------:R-:W-:Y:S01]  /*01b0*/  @UP0 USHF.L.U32 UR4, UR4, 0x1, URZ ;  /* 0x0000000104040899 */ /* 0x000fe2000800063f */
[----:B0-----:R-:W-:Y:S02]  /*01c0*/  ISETP.NE.AND P1, PT, R3, RZ, PT ;  /* 0x000000ff0300720c */ /* 0x001fe40003f25270 */
[----:B------:R-:W-:Y:S01]  /*01d0*/  SHF.R.U32.HI R3, RZ, 0x7, R0 ;  /* 0x00000007ff037819 */ /* 0x000fe20000011600 */
[----:B-1----:R-:W-:Y:S02]  /*01e0*/  @UP0 ULEA UR8, UR8, UR6, 0x18 ;  /* 0x0000000608080291 */ /* 0x002fe4000f8ec03f */
[----:B------:R-:W-:-:S04]  /*01f0*/  @UP0 UIADD3 UR6, -UR7, 0x100000, URZ ;  /* 0x0010000007060890 */ /* 0x000fc8000fffe13f */
[----:B------:R-:W-:Y:S02]  /*0200*/  @UP0 USHF.L.U32 UR7, UR6, 0xb, URZ ;  /* 0x0000000b06070899 */ /* 0x000fe4000800063f */
[----:B------:R-:W-:Y:S01]  /*0210*/  @UP0 USHF.L.U32 UR6, UR6, 0x1, URZ ;  /* 0x0000000106060899 */ /* 0x000fe2000800063f */
[----:B------:R-:W-:Y:S01]  /*0220*/  VOTEU.ANY UP0, P0 ;  /* 0x00000000003f7886 */ /* 0x000fe20000000100 */
[----:B------:R-:W0:Y:S04]  /*0230*/  SHFL.IDX PT, R3, R3, RZ, 0x1f ;  /* 0x00001fff03037589 */ /* 0x000e2800000e0000 */
[----:B------:R-:W1:Y:S02]  /*0240*/  FENCE.VIEW.ASYNC.S ;  /* 0x00000000000073c6 */ /* 0x000e640000000000 */
[----:B-1----:R1:W2:Y:S04]  /*0250*/  @UP0 SYNCS.EXCH.64 URZ, [UR8+0x36800], UR4 ;  /* 0x03680004083f05b2 */ /* 0x0022a80008000100 */
[----:B------:R1:W3:Y:S01]  /*0260*/  @UP1 SYNCS.EXCH.64 URZ, [UR8+0x36820], UR6 ;  /* 0x03682006083f15b2 */ /* 0x0002e20008000100 */
[----:B------:R-:W-:Y:S05]  /*0270*/  @P1 BRA `(.L_x_2) ;  /* 0x0000000000481947 */ /* 0x000fea0003800000 */
[----:B-1----:R-:W1:Y:S01]  /*0280*/  S2UR UR5, SR_CgaCtaId ;  /* 0x00000000000579c3 */ /* 0x002e620000008800 */
[----:B------:R-:W-:Y:S01]  /*0290*/  UMOV UR4, 0x400 ;  /* 0x0000040000047882 */ /* 0x000fe20000000000 */
[----:B------:R-:W-:Y:S01]  /*02a0*/  UMOV UR6, 0x1 ;  /* 0x0000000100067882 */ /* 0x000fe20000000000 */
[----:B------:R-:W-:Y:S01]  /*02b0*/  UMOV UR7, 0x2 ;  /* 0x0000000200077882 */ /* 0x000fe20000000000 */
[----:B------:R-:W-:Y:S01]  /*02c0*/  ELECT P0, URZ, PT ;  /* 0x00000000003f782f */ /* 0x000fe20003800000 */
[----:B-1----:R-:W-:Y:S02]  /*02d0*/  ULEA UR8, UR5, UR4, 0x18 ;  /* 0x0000000405087291 */ /* 0x002fe4000f8ec03f */
[----:B------:R-:W-:-:S04]  /*02e0*/  UIADD3 UR4, -UR6, 0x100000, URZ ;  /* 0x0010000006047890 */ /* 0x000fc8000fffe13f */
[----:B------:R-:W-:Y:S02]  /*02f0*/  USHF.L.U32 UR5, UR4, 0xb, URZ ;  /* 0x0000000b04057899 */ /* 0x000fe4000800063f */
[----:B------:R-:W-:Y:S02]  /*0300*/  USHF.L.U32 UR4, UR4, 0x1, URZ ;  /* 0x0000000104047899 */ /* 0x000fe4000800063f */
[----:B------:R-:W-:-:S04]  /*0310*/  UIADD3 UR6, -UR7, 0x100000, URZ ;  /* 0x0010000007067890 */ /* 0x000fc8000fffe13f */
[----:B------:R-:W-:Y:S02]  /*0320*/  USHF.L.U32 UR7, UR6, 0xb, URZ ;  /* 0x0000000b06077899 */ /* 0x000fe4000800063f */
[----:B------:R-:W-:Y:S01]  /*0330*/  USHF.L.U32 UR6, UR6, 0x1, URZ ;  /* 0x0000000106067899 */ /* 0x000fe2000800063f */
[----:B------:R-:W1:Y:S03]  /*0340*/  FENCE.VIEW.ASYNC.S ;  /* 0x00000000000073c6 */ /* 0x000e660000000000 */
[----:B-1----:R4:W1:Y:S08]  /*0350*/  SYNCS.EXCH.64 URZ, [UR8+0x36830], UR4 ;  /* 0x03683004083f75b2 */ /* 0x0028700008000100 */
[----:B------:R4:W0:Y:S01]  /*0360*/  SYNCS.EXCH.64 URZ, [UR8+0x36840], UR6 ;  /* 0x03684006083f75b2 */ /* 0x0008220008000100 */
[----:B------:R4:W0:Y:S01]  /*0370*/  SYNCS.EXCH.64 URZ, [UR8+0x36838], UR4 ;  /* 0x03683804083f75b2 */ /* 0x0008220008000100 */
[----:B------:R4:W0:Y:S02]  /*0380*/  SYNCS.EXCH.64 URZ, [UR8+0x36848], UR6 ;  /* 0x03684806083f75b2 */ /* 0x0008240008000100 */
[----:B----4-:R-:W-:Y:S01]  /*0390*/  NOP ;  /* 0x0000000000007918 */ /* 0x010fe20000000000 */
.L_x_2:
[----:B------:R-:W4:Y:S01]  /*03a0*/  SHFL.IDX PT, R4, R2, RZ, 0x1f ;  /* 0x00001fff02047589 */ /* 0x000f2200000e0000 */
[----:B------:R-:W-:Y:S01]  /*03b0*/  NOP ;  /* 0x0000000000007918 */ /* 0x000fe20000000000 */
[----:B----4-:R-:W-:-:S13]  /*03c0*/  ISETP.NE.AND P0, PT, R4, RZ, PT ;  /* 0x000000ff0400720c */ /* 0x010fda0003f05270 */
        /* <DEDUP_REMOVED lines=19> */
.L_x_3:
[----:B------:R-:W4:Y:S01]  /*0500*/  SHFL.IDX PT, R4, R2, RZ, 0x1f ;  /* 0x00001fff02047589 */ /* 0x000f2200000e0000 */
[----:B------:R-:W-:Y:S01]  /*0510*/  NOP ;  /* 0x0000000000007918 */ /* 0x000fe20000000000 */
[----:B----4-:R-:W-:-:S13]  /*0520*/  ISETP.NE.AND P0, PT, R4, RZ, PT ;  /* 0x000000ff0400720c */ /* 0x010fda0003f05270 */
[----:B------:R-:W-:Y:S05]  /*0530*/  @P0 BRA `(.L_x_4) ;  /* 0x0000000000380947 */ /* 0x000fea0003800000 */
[----:B-1----:R-:W1:Y:S01]  /*0540*/  S2UR UR5, SR_CgaCtaId ;  /* 0x00000000000579c3 */ /* 0x002e620000008800 */
[----:B------:R-:W-:Y:S01]  /*0550*/  UMOV UR4, 0x400 ;  /* 0x0000040000047882 */ /* 0x000fe20000000000 */
[----:B------:R-:W-:Y:S01]  /*0560*/  UMOV UR7, 0x1 ;  /* 0x0000000100077882 */ /* 0x000fe20000000000 */
[----:B------:R-:W-:Y:S01]  /*0570*/  ELECT P0, URZ, PT ;  /* 0x00000000003f782f */ /* 0x000fe20003800000 */
[----:B-1----:R-:W-:Y:S02]  /*0580*/  ULEA UR6, UR5, UR4, 0x18 ;  /* 0x0000000405067291 */ /* 0x002fe4000f8ec03f */
[----:B------:R-:W-:-:S04]  /*0590*/  UIADD3 UR4, -UR7, 0x100000, URZ ;  /* 0x0010000007047890 */ /* 0x000fc8000fffe13f */
[----:B------:R-:W-:Y:S02]  /*05a0*/  USHF.L.U32 UR5, UR4, 0xb, URZ ;  /* 0x0000000b04057899 */ /* 0x000fe4000800063f */
[----:B------:R-:W-:Y:S01]  /*05b0*/  USHF.L.U32 UR4, UR4, 0x1, URZ ;  /* 0x0000000104047899 */ /* 0x000fe2000800063f */
[----:B------:R-:W1:Y:S11]  /*05c0*/  FENCE.VIEW.ASYNC.S ;  /* 0x00000000000073c6 */ /* 0x000e760000000000 */
[----:B-1----:R4:W1:Y:S01]  /*05d0*/  SYNCS.EXCH.64 URZ, [UR6+0x36870], UR4 ;  /* 0x03687004063f75b2 */ /* 0x0028620008000100 */
[----:B------:R4:W0:Y:S01]  /*05e0*/  SYNCS.EXCH.64 URZ, [UR6+0x36880], UR4 ;  /* 0x03688004063f75b2 */ /* 0x0008220008000100 */
[----:B------:R4:W0:Y:S01]  /*05f0*/  SYNCS.EXCH.64 URZ, [UR6+0x36878], UR4 ;  /* 0x03687804063f75b2 */ /* 0x0008220008000100 */
[----:B------:R4:W0:Y:S02]  /*0600*/  SYNCS.EXCH.64 URZ, [UR6+0x36888], UR4 ;  /* 0x03688804063f75b2 */ /* 0x0008240008000100 */
[----:B----4-:R-:W-:Y:S01]  /*0610*/  NOP ;  /* 0x0000000000007918 */ /* 0x010fe20000000000 */
.L_x_4:
        /* <DEDUP_REMOVED lines=22> */
.L_x_5:
        /* <DEDUP_REMOVED lines=22> */
.L_x_6:
[----:B0-----:R-:W-:Y:S01]  /*08e0*/  ISETP.NE.AND P0, PT, R3, RZ, PT ;  /* 0x000000ff0300720c */ /* 0x001fe20003f05270 */
[----:B------:R-:W-:Y:S01]  /*08f0*/  IMAD.MOV.U32 R3, RZ, RZ, 0x1 ;  /* 0x00000001ff037424 */ /* 0x000fe200078e00ff */
[----:B------:R-:W-:-:S04]  /*0900*/  NOP ;  /* 0x0000000000007918 */ /* 0x000fc80000000000 */
[----:B------:R-:W-:-:S05]  /*0910*/  SEL R3, R3, 0x2, !P0 ;  /* 0x0000000203037807 */ /* 0x000fca0004000000 */
[----:B------:R0:W-:Y:S01]  /*0920*/  STL [R1+0x30], R3 ;  /* 0x0000300301007387 */ /* 0x0001e20000100800 */
[----:B-123--:R-:W-:Y:S06]  /*0930*/  BAR.SYNC.DEFER_BLOCKING 0x0 ;  /* 0x0000000000007b1d */ /* 0x00efec0000010000 */
[----:B------:R-:W-:Y:S05]  /*0940*/  @!P0 BRA `(.L_x_7) ;  /* 0x000000b000688947 */ /* 0x000fea0003800000 */
.L_x_8:
[----:B------:R-:W-:-:S08]  /*0950*/  NOP ;  /* 0x0000000000007918 */ /* 0x000fd00000000000 */
[----:B------:R-:W1:Y:S02]  /*0960*/  USETMAXREG.TRY_ALLOC.CTAPOOL UP0, 0xf0 ;  /* 0x000000f0000079c8 */ /* 0x000e640008000600 */
[----:B-1----:R-:W-:-:S13]  /*0970*/  PLOP3.LUT P0, PT, PT, PT, UP0, 0x80, 0x0 ;  /* 0x000000000000781c */ /* 0x002fda0003f0f008 */
[----:B------:R-:W-:Y:S05]  /*0980*/  @!P0 BRA `(.L_x_8) ;  /* 0xfffffffc00f08947 */ /* 0x000fea000383ffff */
[----:B------:R-:W1:Y:S08]  /*0990*/  S2UR UR4, SR_CTAID.X ;  /* 0x00000000000479c3 */ /* 0x000e700000002500 */
[----:B------:R-:W-:Y:S08]  /*09a0*/  BAR.ARV 0x8, 0x180 ;  /* 0x0206000000007b1d */ /* 0x000ff00000002000 */
[----:B------:R-:W1:Y:S02]  /*09b0*/  LDC R2, c[0x0][0xc34] ;  /* 0x00030d00ff027b82 */ /* 0x000e640000000800 */
[----:B-1----:R-:W-:-:S13]  /*09c0*/  ISETP.LE.AND P0, PT, R2, UR4, PT ;  /* 0x0000000402007c0c */ /* 0x002fda000bf03270 */
[----:B------:R-:W-:Y:S05]  /*09d0*/  @P0 EXIT ;  /* 0x000000000000094d */ /* 0x000fea0003800000 */
[----:B------:R-:W2:Y:S01]  /*09e0*/  LDL.LU R10, [R1+0x30] ;  /* 0x00003000010a7983 */ /* 0x000ea20000300800 */
[----:B------:R-:W-:Y:S01]  /*09f0*/  VIADD R0, R0, 0xffffff80 ;  /* 0xffffff8000007836 */ /* 0x000fe20000000000 */
[----:B------:R-:W-:Y:S01]  /*0a00*/  UMOV UR61, URZ ;  /* 0x0000003f003d7c82 */ /* 0x000fe20008000000 */
[----:B------:R-:W-:Y:S01]  /*0a10*/  IMAD.MOV.U32 R214, RZ, RZ, -0x2 ;  /* 0xfffffffeffd67424 */ /* 0x000fe200078e00ff */
[----:B------:R-:W-:Y:S01]  /*0a20*/  UMOV UR36, URZ ;  /* 0x0000003f00247c82 */ /* 0x000fe20008000000 */
[----:B------:R-:W-:Y:S01]  /*0a30*/  IMAD.U32 R23, RZ, RZ, UR4 ;  /* 0x00000004ff177e24 */ /* 0x000fe2000f8e00ff */
[----:B0-----:R-:W-:Y:S01]  /*0a40*/  SHF.R.S32.HI R3, RZ, 0x1f, R0 ;  /* 0x0000001fff037819 */ /* 0x001fe20000011400 */
[----:B------:R-:W-:-:S03]  /*0a50*/  IMAD.MOV.U32 R204, RZ, RZ, RZ ;  /* 0x000000ffffcc7224 */ /* 0x000fc600078e00ff */
[CC--:B------:R-:W-:Y:S02]  /*0a60*/  LEA.HI R5, R3.reuse, R0.reuse, RZ, 0x7 ;  /* 0x0000000003057211 */ /* 0x0c0fe400078f38ff */
[-C--:B------:R-:W-:Y:S02]  /*0a70*/  LEA.HI R2, R3, R0.reuse, RZ, 0x5 ;  /* 0x0000000003027211 */ /* 0x080fe400078f28ff */
[----:B------:R-:W-:Y:S02]  /*0a80*/  LOP3.LUT R7, R5, 0xffffff80, RZ, 0xc0, !PT ;  /* 0xffffff8005077812 */ /* 0x000fe400078ec0ff */
[CC--:B------:R-:W-:Y:S01]  /*0a90*/  LEA.HI R8, R3.reuse, R0.reuse, RZ, 0x2 ;  /* 0x0000000003087211 */ /* 0x0c0fe200078f10ff */
[----:B------:R-:W-:Y:S01]  /*0aa0*/  IMAD.SHL.U32 R6, R2, 0x20, RZ ;  /* 0x0000002002067824 */ /* 0x000fe200078e00ff */
[----:B------:R-:W-:Y:S01]  /*0ab0*/  LEA.HI R4, R3, R0, RZ, 0x4 ;  /* 0x0000000003047211 */ /* 0x000fe200078f20ff */
[----:B------:R-:W-:Y:S01]  /*0ac0*/  IMAD.IADD R206, R0, 0x1, -R7 ;  /* 0x0000000100ce7824 */ /* 0x000fe200078e0a07 */
[----:B------:R-:W-:-:S02]  /*0ad0*/  LOP3.LUT R13, R8, 0xfffffffc, RZ, 0xc0, !PT ;  /* 0xfffffffc080d7812 */ /* 0x000fc400078ec0ff */
[----:B------:R-:W-:Y:S02]  /*0ae0*/  LEA.HI R205, R3, R0, RZ, 0x3 ;  /* 0x0000000003cd7211 */ /* 0x000fe400078f18ff */
[----:B------:R-:W-:Y:S01]  /*0af0*/  SHF.R.S32.HI R7, RZ, 0x1f, R206 ;  /* 0x0000001fff077819 */ /* 0x000fe200000114ce */
[----:B------:R-:W-:Y:S01]  /*0b00*/  IMAD.IADD R13, R0, 0x1, -R13 ;  /* 0x00000001000d7824 */ /* 0x000fe200078e0a0d */
[----:B------:R-:W-:Y:S02]  /*0b10*/  SHF.R.S32.HI R210, RZ, 0x7, R5 ;  /* 0x00000007ffd27819 */ /* 0x000fe40000011405 */
[----:B------:R-:W-:Y:S02]  /*0b20*/  LEA.HI R2, R7, R206, RZ, 0x2 ;  /* 0x000000ce07027211 */ /* 0x000fe400078f10ff */
[----:B------:R-:W-:Y:S02]  /*0b30*/  LOP3.LUT R3, R4, 0x3fffff0, RZ, 0xc0, !PT ;  /* 0x03fffff004037812 */ /* 0x000fe400078ec0ff */
[----:B------:R-:W-:-:S02]  /*0b40*/  SHF.R.S32.HI R8, RZ, 0x2, R2 ;  /* 0x00000002ff087819 */ /* 0x000fc40000011402 */
[----:B------:R-:W-:Y:S01]  /*0b50*/  SHF.R.S32.HI R11, RZ, 0x1f, R2 ;  /* 0x0000001fff0b7819 */ /* 0x000fe20000011402 */
[C---:B------:R-:W-:Y:S01]  /*0b60*/  IMAD.IADD R3, R0.reuse, 0x1, -R3 ;  /* 0x0000000100037824 */ /* 0x040fe200078e0a03 */
[----:B------:R-:W-:Y:S02]  /*0b70*/  LOP3.LUT R15, R205, 0xfffffff8, RZ, 0xc0, !PT ;  /* 0xfffffff8cd0f7812 */ /* 0x000fe400078ec0ff */
[----:B------:R-:W-:Y:S02]  /*0b80*/  LEA.HI R11, R11, R8, RZ, 0x3 ;  /* 0x000000080b0b7211 */ /* 0x000fe400078f18ff */
[----:B------:R-:W-:Y:S01]  /*0b90*/  SHF.R.S32.HI R9, RZ, 0x4, R4 ;  /* 0x00000004ff097819 */ /* 0x000fe20000011404 */
[----:B------:R-:W-:Y:S01]  /*0ba0*/  IMAD.IADD R22, R0, 0x1, -R15 ;  /* 0x0000000100167824 */ /* 0x000fe200078e0a0f */
[----:B------:R-:W-:Y:S02]  /*0bb0*/  LOP3.LUT R11, R11, 0xfffffff8, RZ, 0xc0, !PT ;  /* 0xfffffff80b0b7812 */ /* 0x000fe400078ec0ff */
[----:B------:R-:W-:Y:S01]  /*0bc0*/  LEA.HI R5, R5, R210, RZ, 0x1 ;  /* 0x000000d205057211 */ /* 0x000fe200078f08ff */
[----:B------:R-:W-:Y:S01]  /*0bd0*/  IMAD.SHL.U32 R17, R22, 0x8, RZ ;  /* 0x0000000816117824 */ /* 0x000fe200078e00ff */
[----:B------:R-:W-:Y:S01]  /*0be0*/  LEA.HI R7, R7, R206, RZ, 0x5 ;  /* 0x000000ce07077211 */ /* 0x000fe200078f28ff */
[----:B------:R-:W-:Y:S01]  /*0bf0*/  IMAD.IADD R8, R8, 0x1, -R11 ;  /* 0x0000000108087824 */ /* 0x000fe200078e0a0b */
[----:B------:R-:W-:Y:S01]  /*0c00*/  LOP3.LUT R6, R6, 0xfffffc00, RZ, 0xc0, !PT ;  /* 0xfffffc0006067812 */ /* 0x000fe200078ec0ff */
[C---:B------:R-:W-:Y:S01]  /*0c10*/  VIADD R19, R17.reuse, 0x40 ;  /* 0x0000004011137836 */ /* 0x040fe20000000000 */
[----:B------:R-:W-:Y:S01]  /*0c20*/  LEA.HI R4, R4, R9, RZ, 0x1 ;  /* 0x0000000904047211 */ /* 0x000fe200078f08ff */
[----:B------:R-:W-:Y:S01]  /*0c30*/  VIADD R18, R17, 0x80 ;  /* 0x0000008011127836 */ /* 0x000fe20000000000 */
[----:B------:R-:W-:Y:S01]  /*0c40*/  LEA.HI R0, R13, R13, RZ, 0x1 ;  /* 0x0000000d0d007211 */ /* 0x000fe200078f08ff */
[----:B------:R-:W-:Y:S01]  /*0c50*/  IMAD R213, R3, 0x40, R6 ;  /* 0x0000004003d57824 */ /* 0x000fe200078e0206 */
[----:B------:R-:W-:-:S02]  /*0c60*/  LOP3.LUT R5, R5, 0x3fffffe, RZ, 0xc0, !PT ;  /* 0x03fffffe05057812 */ /* 0x000fc400078ec0ff */
[----:B------:R-:W-:Y:S02]  /*0c70*/  SHF.R.S32.HI R7, RZ, 0x5, R7 ;  /* 0x00000005ff077819 */ /* 0x000fe40000011407 */
[----:B------:R-:W-:Y:S01]  /*0c80*/  LOP3.LUT R4, R4, 0x1ffffffe, RZ, 0xc0, !PT ;  /* 0x1ffffffe04047812 */ /* 0x000fe200078ec0ff */
[----:B------:R-:W-:Y:S01]  /*0c90*/  IMAD.IADD R5, R210, 0x1, -R5 ;  /* 0x00000001d2057824 */ /* 0x000fe200078e0a05 */
[----:B------:R-:W-:Y:S01]  /*0ca0*/  LOP3.LUT R3, R2, 0x7ffffffc, RZ, 0xc0, !PT ;  /* 0x7ffffffc02037812 */ /* 0x000fe200078ec0ff */
[----:B------:R-:W-:Y:S01]  /*0cb0*/  IMAD R8, R7, 0x10, R8 ;  /* 0x0000001007087824 */ /* 0x000fe200078e0208 */
[----:B------:R-:W-:Y:S01]  /*0cc0*/  LOP3.LUT R0, R0, 0x1ffffffe, RZ, 0xc0, !PT ;  /* 0x1ffffffe00007812 */ /* 0x000fe200078ec0ff */
[----:B------:R-:W-:Y:S01]  /*0cd0*/  IMAD.IADD R4, R9, 0x1, -R4 ;  /* 0x0000000109047824 */ /* 0x000fe200078e0a04 */
[----:B------:R-:W-:Y:S01]  /*0ce0*/  SHF.R.S32.HI R205, RZ, 0x3, R205 ;  /* 0x00000003ffcd7819 */ /* 0x000fe200000114cd */
[----:B------:R-:W-:Y:S01]  /*0cf0*/  IMAD.IADD R3, R206, 0x1, -R3 ;  /* 0x00000001ce037824 */ /* 0x000fe200078e0a03 */
[----:B------:R-:W-:Y:S01]  /*0d00*/  SHF.R.S32.HI R216, RZ, 0x1f, R19 ;  /* 0x0000001fffd87819 */ /* 0x000fe20000011413 */
[----:B------:R-:W-:Y:S01]  /*0d10*/  IMAD.IADD R0, R13, 0x1, -R0 ;  /* 0x000000010d007824 */ /* 0x000fe200078e0a00 */
[----:B------:R-:W-:Y:S01]  /*0d20*/  SHF.R.S32.HI R215, RZ, 0x1f, R18 ;  /* 0x0000001fffd77819 */ /* 0x000fe20000011412 */
[----:B------:R-:W-:-:S02]  /*0d30*/  IMAD R211, R5, 0x40, R8 ;  /* 0x0000004005d37824 */ /* 0x000fc400078e0208 */
[----:B------:R-:W-:Y:S02]  /*0d40*/  IMAD R213, R4, 0x8, R213 ;  /* 0x0000000804d57824 */ /* 0x000fe400078e02d5 */
[----:B------:R-:W-:Y:S02]  /*0d50*/  IMAD R214, R3, R214, 0x70 ;  /* 0x0000007003d67424 */ /* 0x000fe400078e02d6 */
[----:B------:R-:W-:Y:S01]  /*0d60*/  IMAD R212, R0, 0x8, R211 ;  /* 0x0000000800d47824 */ /* 0x000fe200078e02d3 */
[----:B--2---:R-:W-:-:S07]  /*0d70*/  LOP3.LUT R16, R10, 0x1, RZ, 0xfc, !PT ;  /* 0x000000010a107812 */ /* 0x004fce00078efcff */
.L_x_37:
[----:B0-----:R-:W0:Y:S01]  /*0d80*/  SHFL.IDX PT, R0, R210, RZ, 0x1f ;  /* 0x00001fffd2007589 */ /* 0x001e2200000e0000 */
[----:B-1----:R-:W1:Y:S01]  /*0d90*/  S2UR UR4, SR_CgaCtaId ;  /* 0x00000000000479c3 */ /* 0x002e620000008800 */
[----:B------:R-:W-:Y:S01]  /*0da0*/  ULDC UR5, c[0x0][0xc38] ;  /* 0x00030e0000057ab9 */ /* 0x000fe20000000800 */
[----:B------:R-:W-:Y:S01]  /*0db0*/  R2UR UR13, R23 ;  /* 0x00000000170d72ca */ /* 0x000fe200000e0000 */
[----:B------:R-:W-:Y:S01]  /*0dc0*/  UISETP.NE.AND UP1, UPT, UR5, 0x1, UPT ;  /* 0x000000010500788c */ /* 0x000fe2000bf25270 */
[----:B------:R-:W-:Y:S01]  /*0dd0*/  IMAD.MOV.U32 R2, RZ, RZ, RZ ;  /* 0x000000ffff027224 */ /* 0x000fe200078e00ff */
[----:B------:R-:W-:Y:S01]  /*0de0*/  ULDC.64 UR8, c[0x0][0x418] ;  /* 0x0001060000087ab9 */ /* 0x000fe20000000a00 */
[----:B------:R-:W-:Y:S01]  /*0df0*/  UMOV UR37, 0x400 ;  /* 0x0000040000257882 */ /* 0x000fe20000000000 */
[----:B------:R-:W-:Y:S01]  /*0e00*/  UISETP.NE.U32.AND UP0, UPT, UR8, URZ, UPT ;  /* 0x0000003f0800728c */ /* 0x000fe2000bf05070 */
[----:B------:R-:W2:Y:S01]  /*0e10*/  LDC R81, c[0x0][0x2f0] ;  /* 0x0000bc00ff517b82 */ /* 0x000ea20000000800 */
[----:B------:R-:W-:Y:S01]  /*0e20*/  ULDC UR5, c[0x0][0xc44] ;  /* 0x0003110000057ab9 */ /* 0x000fe20000000800 */
[----:B------:R-:W-:Y:S01]  /*0e30*/  ULDC UR6, c[0x0][0x424] ;  /* 0x0001090000067ab9 */ /* 0x000fe20000000800 */
[----:B------:R-:W-:-:S02]  /*0e40*/  UISETP.NE.AND.EX UP0, UPT, UR9, URZ, UPT, UP0 ;  /* 0x0000003f0900728c */ /* 0x000fc4000bf05300 */
[----:B------:R-:W-:Y:S02]  /*0e50*/  UISETP.NE.AND UP2, UPT, UR5, 0x1, UPT ;  /* 0x000000010500788c */ /* 0x000fe4000bf45270 */
[----:B------:R-:W-:Y:S01]  /*0e60*/  USEL UR6, UR6, 0x1, UP0 ;  /* 0x0000000106067887 */ /* 0x000fe20008000000 */
[----:B------:R-:W-:Y:S01]  /*0e70*/  @UP1 ULDC UR12, c[0x0][0xc40] ;  /* 0x00031000000c1ab9 */ /* 0x000fe20000000800 */
[----:B------:R-:W-:Y:S01]  /*0e80*/  UMOV UR14, UR13 ;  /* 0x0000000d000e7c82 */ /* 0x000fe20008000000 */
[----:B0-----:R-:W-:Y:S01]  /*0e90*/  R2UR UR7, R0 ;  /* 0x00000000000772ca */ /* 0x001fe200000e0000 */
[----:B-1----:R-:W-:-:S05]  /*0ea0*/  ULEA UR37, UR4, UR37, 0x18 ;  /* 0x0000002504257291 */ /* 0x002fca000f8ec03f */
[----:B------:R-:W-:Y:S01]  /*0eb0*/  @UP2 ULDC.64 UR10, c[0x0][0xc48] ;  /* 0x00031200000a2ab9 */ /* 0x000fe20000000a00 */
[----:B------:R-:W-:Y:S01]  /*0ec0*/  @UP1 ULDC UR4, c[0x0][0xc3c] ;  /* 0x00030f0000041ab9 */ /* 0x000fe20000000800 */
[----:B------:R-:W-:Y:S02]  /*0ed0*/  UIADD3 UR9, UR37, 0x15400, URZ ;  /* 0x0001540025097890 */ /* 0x000fe4000fffe03f */
[----:B------:R-:W-:Y:S02]  /*0ee0*/  UIMAD.WIDE.U32 UR4, UR13, UR4, URZ ;  /* 0x000000040d0472a5 */ /* 0x000fe4000f8e003f */
[----:B------:R-:W-:Y:S01]  /*0ef0*/  ULOP3.LUT UP0, URZ, UR9, 0x9f, URZ, 0xc0, !UPT ;  /* 0x0000009f093f7892 */ /* 0x000fe2000f80c03f */
[----:B--2---:R-:W-:Y:S01]  /*0f00*/  IMAD R81, R81, UR6, RZ ;  /* 0x0000000651517c24 */ /* 0x004fe2000f8e02ff */
[----:B------:R-:W-:Y:S02]  /*0f10*/  @UP1 USHF.R.U32.HI UR14, URZ, UR12, UR5 ;  /* 0x0000000c3f0e1299 */ /* 0x000fe40008011605 */
[----:B------:R-:W-:Y:S01]  /*0f20*/  ULEA.HI UR8, UR7, UR7, URZ, 0x1 ;  /* 0x0000000707087291 */ /* 0x000fe2000f8f083f */
[----:B------:R-:W-:Y:S01]  /*0f30*/  VIADD R3, R81, 0x6f ;  /* 0x0000006f51037836 */ /* 0x000fe20000000000 */
[----:B------:R-:W-:Y:S01]  /*0f40*/  PLOP3.LUT P0, PT, PT, PT, UP0, 0x80, 0x0 ;  /* 0x000000000000781c */ /* 0x000fe20003f0f008 */
[----:B------:R-:W-:-:S02]  /*0f50*/  UIMAD.WIDE.U32 UR4, UR14, UR10, URZ ;  /* 0x0000000a0e0472a5 */ /* 0x000fc4000f8e003f */
[----:B------:R-:W-:Y:S01]  /*0f60*/  IMAD.U32 R209, RZ, RZ, UR14 ;  /* 0x0000000effd17e24 */ /* 0x000fe2000f8e00ff */
[----:B------:R-:W-:Y:S01]  /*0f70*/  ULOP3.LUT UR8, UR8, 0x1e, URZ, 0xc0, !UPT ;  /* 0x0000001e08087892 */ /* 0x000fe2000f8ec03f */
[----:B------:R-:W-:Y:S01]  /*0f80*/  IMAD.HI R2, R3, -0x6db6db6d, R2 ;  /* 0x9249249303027827 */ /* 0x000fe200078e0202 */
[----:B------:R-:W-:Y:S01]  /*0f90*/  UMOV UR6, UR14 ;  /* 0x0000000e00067c82 */ /* 0x000fe20008000000 */
[----:B------:R-:W-:Y:S02]  /*0fa0*/  @UP2 USHF.R.U32.HI UR6, URZ, UR11, UR5 ;  /* 0x0000000b3f062299 */ /* 0x000fe40008011605 */
[----:B------:R-:W-:Y:S01]  /*0fb0*/  UIADD3 UR8, UR7, -UR8, URZ ;  /* 0x8000000807087290 */ /* 0x000fe2000fffe03f */
[----:B------:R-:W-:Y:S01]  /*0fc0*/  SHF.R.U32.HI R3, RZ, 0x1f, R2 ;  /* 0x0000001fff037819 */ /* 0x000fe20000011602 */
[----:B------:R-:W-:Y:S02]  /*0fd0*/  UMOV UR4, UR13 ;  /* 0x0000000d00047c82 */ /* 0x000fe40008000000 */
[----:B------:R-:W-:Y:S01]  /*0fe0*/  ULEA UR8, UR8, UR9, 0xd ;  /* 0x0000000908087291 */ /* 0x000fe2000f8e683f */
[----:B------:R-:W-:Y:S01]  /*0ff0*/  IMAD.U32 R208, RZ, RZ, UR6 ;  /* 0x00000006ffd07e24 */ /* 0x000fe2000f8e00ff */
[----:B------:R-:W-:Y:S01]  /*1000*/  LEA.HI.SX32 R120, R2, R3, 0x1a ;  /* 0x0000000302787211 */ /* 0x000fe200078fd2ff */
[----:B------:R-:W-:Y:S01]  /*1010*/  IMAD.U32 R207, RZ, RZ, UR4 ;  /* 0x00000004ffcf7e24 */ /* 0x000fe2000f8e00ff */
[----:B------:R-:W-:-:S04]  /*1020*/  USHF.R.U32.HI UR8, URZ, 0x4, UR8 ;  /* 0x000000043f087899 */ /* 0x000fc80008011608 */
[----:B------:R-:W-:Y:S01]  /*1030*/  ULOP3.LUT UR38, UR8, 0x3fff, URZ, 0xc0, !UPT ;  /* 0x00003fff08267892 */ /* 0x000fe2000f8ec03f */
[----:B---3-5:R-:W-:Y:S11]  /*1040*/  @!P0 BRA `(.L_x_9) ;  /* 0x0000000000408947 */ /* 0x028ff60003800000 */
[----:B------:R-:W-:Y:S01]  /*1050*/  MOV R0, 0x0 ;  /* 0x0000000000007802 */ /* 0x000fe20000000f00 */
[----:B------:R-:W-:Y:S01]  /*1060*/  ULDC.64 UR4, c[0x4][0xa8] ;  /* 0x01002a0000047ab9 */ /* 0x000fe20000000a00 */
[----:B------:R-:W-:Y:S01]  /*1070*/  ULDC.64 UR6, c[0x4][0x28] ;  /* 0x01000a0000067ab9 */ /* 0x000fe20000000a00 */
[----:B------:R-:W-:Y:S01]  /*1080*/  IMAD.U32 R4, RZ, RZ, UR4 ;  /* 0x00000004ff047e24 */ /* 0x000fe2000f8e00ff */
[----:B------:R0:W1:Y:S01]  /*1090*/  LDC.64 R2, c[0x4][R0] ;  /* 0x0100000000027b82 */ /* 0x0000620000000a00 */
[----:B------:R-:W-:Y:S01]  /*10a0*/  IMAD.U32 R5, RZ, RZ, UR5 ;  /* 0x00000005ff057e24 */ /* 0x000fe2000f8e00ff */
[----:B------:R-:W-:Y:S01]  /*10b0*/  ULDC.64 UR4, c[0x4][0xb0] ;  /* 0x01002c0000047ab9 */ /* 0x000fe20000000a00 */
[----:B------:R-:W-:Y:S01]  /*10c0*/  IMAD.U32 R10, RZ, RZ, UR6 ;  /* 0x00000006ff0a7e24 */ /* 0x000fe2000f8e00ff */
[----:B------:R-:W-:Y:S01]  /*10d0*/  MOV R6, UR4 ;  /* 0x0000000400067c02 */ /* 0x000fe20008000f00 */
[----:B------:R-:W-:Y:S02]  /*10e0*/  IMAD.U32 R7, RZ, RZ, UR5 ;  /* 0x00000005ff077e24 */ /* 0x000fe4000f8e00ff */
[----:B------:R-:W-:-:S02]  /*10f0*/  IMAD.U32 R11, RZ, RZ, UR7 ;  /* 0x00000007ff0b7e24 */ /* 0x000fc4000f8e00ff */
[----:B------:R-:W-:Y:S02]  /*1100*/  IMAD.MOV.U32 R8, RZ, RZ, 0x70 ;  /* 0x00000070ff087424 */ /* 0x000fe400078e00ff */
[----:B------:R-:W-:Y:S02]  /*1110*/  IMAD.MOV.U32 R12, RZ, RZ, 0x1 ;  /* 0x00000001ff0c7424 */ /* 0x000fe400078e00ff */
[----:B0-----:R-:W-:-:S07]  /*1120*/  IMAD.MOV.U32 R13, RZ, RZ, RZ ;  /* 0x000000ffff0d7224 */ /* 0x001fce00078e00ff */
[----:B------:R-:W-:-:S07]  /*1130*/  LEPC R20, `(.L_x_9) ;  /* 0x000000001014794e */ /* 0x000fce0000000000 */
[----:B-1----:R-:W-:Y:S05]  /*1140*/  CALL.ABS.NOINC R2 ;  /* 0x0000000002007343 */ /* 0x002fea0003c00000 */
.L_x_9:
[----:B------:R-:W-:Y:S02]  /*1150*/  LOP3.LUT R0, R204, 0x1, RZ, 0xc0, !PT ;  /* 0x00000001cc007812 */ /* 0x000fe400078ec0ff */
[----:B------:R-:W-:Y:S02]  /*1160*/  ISETP.NE.AND P0, PT, R16, 0x3, PT ;  /* 0x000000031000780c */ /* 0x000fe40003f05270 */
[----:B------:R-:W-:-:S04]  /*1170*/  SHF.L.U32 R0, R0, 0x1f, RZ ;  /* 0x0000001f00007819 */ /* 0x000fc800000006ff */
[----:B------:R-:W0:Y:S02]  /*1180*/  SYNCS.PHASECHK.TRANS64.TRYWAIT P1, [UR37+0x36800], R0 ;  /* 0x03680000ff0075a7 */ /* 0x000e240008020165 */
[----:B0-----:R-:W-:Y:S05]  /*1190*/  @!P1 BRA `(.L_x_10) ;  /* 0x000000f000289947 */ /* 0x001fea0003800000 */
.L_x_131:
[----:B------:R-:W-:Y:S05]  /*11a0*/  @!P0 BRA `(.L_x_11) ;  /* 0x0000000000048947 */ /* 0x000fea0003800000 */
[----:B------:R-:W-:Y:S01]  /*11b0*/  BPT.TRAP 0x1 ;  /* 0x000000040000795c */ /* 0x000fe20000300000 */
.L_x_11:
[----:B------:R-:W-:Y:S02]  /*11c0*/  IMAD.U32 R2, RZ, RZ, UR36 ;  /* 0x00000024ff027e24 */ /* 0x000fe4000f8e00ff */
[----:B0-----:R-:W-:-:S03]  /*11d0*/  IMAD.U32 R3, RZ, RZ, UR61 ;  /* 0x0000003dff037e24 */ /* 0x001fc6000f8e00ff */
[----:B------:R-:W-:Y:S02]  /*11e0*/  LEA R2, R2, UR37, 0x3 ;  /* 0x0000002502027c11 */ /* 0x000fe4000f8e18ff */
[----:B------:R-:W-:-:S04]  /*11f0*/  SHF.L.U32 R3, R3, 0x1f, RZ ;  /* 0x0000001f03037819 */ /* 0x000fc800000006ff */
[----:B------:R0:W1:Y:S01]  /*1200*/  SYNCS.PHASECHK.TRANS64.TRYWAIT P2, [R2+URZ+0x36830], R3 ;  /* 0x03683003020075a7 */ /* 0x000062000804017f */
[----:B------:R-:W-:Y:S05]  /*1210*/  @!P0 BRA `(.L_x_12) ;  /* 0x0000000000048947 */ /* 0x000fea0003800000 */
[----:B------:R-:W-:Y:S01]  /*1220*/  BPT.TRAP 0x1 ;  /* 0x000000040000795c */ /* 0x000fe20000300000 */
.L_x_12:
[----:B------:R-:W2:Y:S01]  /*1230*/  S2R R0, SR_TID.X ;  /* 0x0000000000007919 */ /* 0x000ea20000002100 */
[----:B------:R-:W-:Y:S01]  /*1240*/  IMAD.MOV.U32 R119, RZ, RZ, RZ ;  /* 0x000000ffff777224 */ /* 0x000fe200078e00ff */
[----:B--2---:R-:W-:-:S04]  /*1250*/  LOP3.LUT R0, R0, 0x7f, RZ, 0xc0, !PT ;  /* 0x0000007f00007812 */ /* 0x004fc800078ec0ff */
[----:B------:R-:W-:Y:S01]  /*1260*/  ISETP.NE.AND P1, PT, R0, RZ, PT ;  /* 0x000000ff0000720c */ /* 0x000fe20003f25270 */
[----:B-1----:R-:W-:-:S12]  /*1270*/  @P2 BRA `(.L_x_13) ;  /* 0x0000000000082947 */ /* 0x002fd80003800000 */
[----:B------:R-:W1:Y:S02]  /*1280*/  SYNCS.PHASECHK.TRANS64.TRYWAIT P2, [R2+URZ+0x36830], R3 ;  /* 0x03683003020075a7 */ /* 0x000e64000804017f */
[----:B-1----:R-:W-:Y:S05]  /*1290*/  @!P2 BRA `(.L_x_14) ;  /* 0x000000f00000a947 */ /* 0x002fea0003800000 */
.L_x_13:
[----:B------:R-:W-:Y:S05]  /*12a0*/  WARPSYNC.ALL ;  /* 0x0000000000007948 */ /* 0x000fea0003800000 */
[----:B------:R-:W-:Y:S01]  /*12b0*/  UIADD3 UR37, UR37, 0x21400, URZ ;  /* 0x0002140025257890 */ /* 0x000fe2000fffe03f */
[----:B------:R-:W-:Y:S01]  /*12c0*/  WARPGROUP.ARRIVE ;  /* 0x00000000000079c5 */ /* 0x000fe20000000000 */
[----:B------:R-:W-:Y:S01]  /*12d0*/  ULOP3.LUT UR4, UR38, 0x10000, URZ, 0xfc, !UPT ;  /* 0x0001000026047892 */ /* 0x000fe2000f8efc3f */
[----:B------:R-:W-:Y:S01]  /*12e0*/  MOV R0, UR36 ;  /* 0x0000002400007c02 */ /* 0x000fe20008000f00 */
[----:B------:R-:W-:Y:S01]  /*12f0*/  USHF.R.U32.HI UR37, URZ, 0x4, UR37 ;  /* 0x000000043f257899 */ /* 0x000fe20008011625 */
[----:B01----:R-:W-:Y:S01]  /*1300*/  IMAD.IADD R3, R214, 0x1, R81 ;  /* 0x00000001d6037824 */ /* 0x003fe200078e0251 */
[----:B------:R-:W-:Y:S01]  /*1310*/  UMOV UR7, 0x40000040 ;  /* 0x4000004000077882 */ /* 0x000fe20000000000 */
[----:B------:R-:W-:Y:S01]  /*1320*/  UMOV UR11, 0x40000040 ;  /* 0x40000040000b7882 */ /* 0x000fe20000000000 */
[----:B------:R-:W-:Y:S01]  /*1330*/  ULOP3.LUT UR37, UR37, 0x3fff, URZ, 0xc0, !UPT ;  /* 0x00003fff25257892 */ /* 0x000fe2000f8ec03f */
[----:B------:R-:W-:Y:S01]  /*1340*/  IMAD R3, R120, -0x70, R3 ;  /* 0xffffff9078037824 */ /* 0x000fe200078e0203 */
[----:B------:R-:W-:Y:S01]  /*1350*/  UMOV UR8, UR4 ;  /* 0x0000000400087c82 */ /* 0x000fe20008000000 */
[----:B------:R-:W-:Y:S01]  /*1360*/  UMOV UR12, UR4 ;  /* 0x00000004000c7c82 */ /* 0x000fe20008000000 */
[----:B------:R-:W-:Y:S01]  /*1370*/  ULOP3.LUT UR5, UR37, 0x10000, URZ, 0xfc, !UPT ;  /* 0x0001000025057892 */ /* 0x000fe2000f8efc3f */
[----:B------:R-:W-:Y:S01]  /*1380*/  P2R R80, PR, RZ, 0x2 ;  /* 0x00000002ff507803 */ /* 0x000fe20000000000 */
[----:B------:R-:W-:Y:S01]  /*1390*/  UMOV UR15, 0x40000040 ;  /* 0x40000040000f7882 */ /* 0x000fe20000000000 */
[----:B------:R-:W-:Y:S01]  /*13a0*/  UMOV UR16, UR4 ;  /* 0x0000000400107c82 */ /* 0x000fe20008000000 */
[----:B------:R-:W-:Y:S01]  /*13b0*/  UIMAD UR6, UR36, 0xa80, UR5 ;  /* 0x00000a80240678a4 */ /* 0x000fe2000f8e0205 */
[C---:B------:R-:W-:Y:S01]  /*13c0*/  ISETP.GT.AND P2, PT, R3.reuse, RZ, PT ;  /* 0x000000ff0300720c */ /* 0x040fe20003f44270 */
[----:B------:R-:W-:Y:S01]  /*13d0*/  IMAD.U32 R7, RZ, RZ, UR5 ;  /* 0x00000005ff077e24 */ /* 0x000fe2000f8e00ff */
[----:B------:R-:W-:Y:S01]  /*13e0*/  UMOV UR5, 0x40000040 ;  /* 0x4000004000057882 */ /* 0x000fe20000000000 */
[----:B------:R-:W-:Y:S01]  /*13f0*/  UIADD3 UR10, UR6, 0x80, URZ ;  /* 0x00000080060a7890 */ /* 0x000fe2000fffe03f */
[C---:B------:R-:W-:Y:S01]  /*1400*/  ISETP.GT.AND P3, PT, R3.reuse, 0x1, PT ;  /* 0x000000010300780c */ /* 0x040fe20003f64270 */
[----:B------:R-:W-:Y:S01]  /*1410*/  UMOV UR9, UR5 ;  /* 0x0000000500097c82 */ /* 0x000fe20008000000 */
[----:B------:R-:W-:Y:S01]  /*1420*/  UIADD3 UR14, UR6, 0x180, URZ ;  /* 0x00000180060e7890 */ /* 0x000fe2000fffe03f */
[C---:B------:R-:W-:Y:S01]  /*1430*/  ISETP.GT.AND P4, PT, R3.reuse, 0x8, PT ;  /* 0x000000080300780c */ /* 0x040fe20003f84270 */
[----:B------:R-:W-:Y:S01]  /*1440*/  HGMMA.64x16x16.F32 R72, gdesc[UR4], RZ, !UPT, gsb0 ;  /* 0x00200000044879f0 */ /* 0x000fe2000c0008ff */
[----:B------:R-:W-:Y:S01]  /*1450*/  UMOV UR13, UR5 ;  /* 0x00000005000d7c82 */ /* 0x000fe20008000000 */
[----:B------:R-:W-:Y:S01]  /*1460*/  UIADD3 UR18, UR6, 0x200, URZ ;  /* 0x0000020006127890 */ /* 0x000fe2000fffe03f */
[C---:B------:R-:W-:Y:S01]  /*1470*/  ISETP.GT.AND P5, PT, R3.reuse, 0x9, PT ;  /* 0x000000090300780c */ /* 0x040fe20003fa4270 */
[----:B------:R-:W-:Y:S01]  /*1480*/  UMOV UR17, UR5 ;  /* 0x0000000500117c82 */ /* 0x000fe20008000000 */
[----:B------:R-:W-:Y:S01]  /*1490*/  UMOV UR19, 0x40000040 ;  /* 0x4000004000137882 */ /* 0x000fe20000000000 */
[----:B------:R-:W-:Y:S01]  /*14a0*/  UIADD3 UR22, UR6, 0x280, URZ ;  /* 0x0000028006167890 */ /* 0x000fe2000fffe03f */
[C---:B------:R-:W-:Y:S01]  /*14b0*/  ISETP.GT.AND P6, PT, R3.reuse, 0x21, PT ;  /* 0x000000210300780c */ /* 0x040fe20003fc4270 */
[----:B------:R-:W-:Y:S01]  /*14c0*/  UMOV UR20, UR4 ;  /* 0x0000000400147c82 */ /* 0x000fe20008000000 */
[----:B------:R-:W-:Y:S01]  /*14d0*/  UMOV UR21, UR5 ;  /* 0x0000000500157c82 */ /* 0x000fe20008000000 */
[----:B------:R-:W-:Y:S01]  /*14e0*/  UMOV UR23, 0x40000040 ;  /* 0x4000004000177882 */ /* 0x000fe20000000000 */
[----:B------:R-:W-:Y:S01]  /*14f0*/  UIADD3 UR7, UR4, 0x2, URZ ;  /* 0x0000000204077890 */ /* 0x000fe2000fffe03f */
[C---:B------:R-:W-:Y:S01]  /*1500*/  ISETP.GT.AND P1, PT, R3.reuse, 0x49, PT ;  /* 0x000000490300780c */ /* 0x040fe20003f24270 */
[----:B------:R-:W-:Y:S01]  /*1510*/  UIADD3 UR26, UR6, 0x284, URZ ;  /* 0x00000284061a7890 */ /* 0x000fe2000fffe03f */
[----:B------:R-:W-:Y:S01]  /*1520*/  P2R R82, PR, RZ, 0x1 ;  /* 0x00000001ff527803 */ /* 0x000fe20000000000 */
[----:B------:R-:W-:Y:S01]  /*1530*/  UMOV UR27, 0x40000040 ;  /* 0x40000040001b7882 */ /* 0x000fe20000000000 */
[----:B------:R-:W-:Y:S01]  /*1540*/  UIADD3 UR30, UR6, 0x286, URZ ;  /* 0x00000286061e7890 */ /* 0x000fe2000fffe03f */
[----:B------:R-:W-:Y:S01]  /*1550*/  ISETP.GT.AND P0, PT, R3, 0x50, PT ;  /* 0x000000500300780c */ /* 0x000fe20003f04270 */
[----:B------:R-:W-:Y:S01]  /*1560*/  UMOV UR31, 0x40000040 ;  /* 0x40000040001f7882 */ /* 0x000fe20000000000 */
[----:B------:R-:W-:Y:S01]  /*1570*/  UIADD3 UR34, UR6, 0x600, URZ ;  /* 0x0000060006227890 */ /* 0x000fe2000fffe03f */
[--C-:B------:R-:W-:Y:S01]  /*1580*/  IMAD.MOV.U32 R118, RZ, RZ, R119.reuse ;  /* 0x000000ffff767224 */ /* 0x100fe200078e0077 */
        /* <DEDUP_REMOVED lines=16> */
[----:B------:R-:W-:Y:S01]  /*1690*/  UMOV UR39, 0x40000040 ;  /* 0x4000004000277882 */ /* 0x000fe20000000000 */
[--C-:B------:R-:W-:Y:S01]  /*16a0*/  IMAD.MOV.U32 R106, RZ, RZ, R119.reuse ;  /* 0x000000ffff6a7224 */ /* 0x100fe200078e0077 */
[----:B------:R-:W-:Y:S01]  /*16b0*/  MOV R104, R119 ;  /* 0x0000007700687202 */ /* 0x000fe20000000f00 */
[----:B------:R-:W-:-:S02]  /*16c0*/  IMAD.MOV.U32 R102, RZ, RZ, R119 ;  /* 0x000000ffff667224 */ /* 0x000fc400078e0077 */
[--C-:B------:R-:W-:Y:S02]  /*16d0*/  IMAD.MOV.U32 R100, RZ, RZ, R119.reuse ;  /* 0x000000ffff647224 */ /* 0x100fe400078e0077 */
[--C-:B------:R-:W-:Y:S02]  /*16e0*/  IMAD.MOV.U32 R98, RZ, RZ, R119.reuse ;  /* 0x000000ffff627224 */ /* 0x100fe400078e0077 */
[--C-:B------:R-:W-:Y:S02]  /*16f0*/  IMAD.MOV.U32 R96, RZ, RZ, R119.reuse ;  /* 0x000000ffff607224 */ /* 0x100fe400078e0077 */
[--C-:B------:R-:W-:Y:S02]  /*1700*/  IMAD.MOV.U32 R94, RZ, RZ, R119.reuse ;  /* 0x000000ffff5e7224 */ /* 0x100fe400078e0077 */
[--C-:B------:R-:W-:Y:S01]  /*1710*/  IMAD.MOV.U32 R92, RZ, RZ, R119.reuse ;  /* 0x000000ffff5c7224 */ /* 0x100fe200078e0077 */
[----:B------:R-:W-:Y:S02]  /*1720*/  WARPGROUP.DEPBAR.LE gsb0, 0x0 ;  /* 0x00008000000079c5 */ /* 0x000fe40000010000 */
[----:B------:R-:W-:Y:S01]  /*1730*/  WARPGROUP.ARRIVE ;  /* 0x00000000000079c5 */ /* 0x000fe20000000000 */
[----:B------:R-:W-:-:S02]  /*1740*/  IMAD.MOV.U32 R90, RZ, RZ, R119 ;  /* 0x000000ffff5a7224 */ /* 0x000fc400078e0077 */
[--C-:B------:R-:W-:Y:S02]  /*1750*/  IMAD.MOV.U32 R88, RZ, RZ, R119.reuse ;  /* 0x000000ffff587224 */ /* 0x100fe400078e0077 */
[--C-:B------:R-:W-:Y:S01]  /*1760*/  IMAD.MOV.U32 R86, RZ, RZ, R119.reuse ;  /* 0x000000ffff567224 */ /* 0x100fe200078e0077 */
[----:B------:R-:W-:Y:S01]  /*1770*/  HGMMA.64x16x16.F32 R64, gdesc[UR8], RZ, !UPT, gsb0 ;  /* 0x00200000084079f0 */ /* 0x000fe2000c0008ff */
[----:B------:R-:W-:Y:S01]  /*1780*/  UIADD3 UR10, UR6, 0x100, URZ ;  /* 0x00000100060a7890 */ /* 0x000fe2000fffe03f */
[----:B------:R-:W-:Y:S01]  /*1790*/  IMAD.MOV.U32 R84, RZ, RZ, R119 ;  /* 0x000000ffff547224 */ /* 0x000fe200078e0077 */
[----:B------:R-:W-:Y:S01]  /*17a0*/  UMOV UR8, UR4 ;  /* 0x0000000400087c82 */ /* 0x000fe20008000000 */
[----:B------:R-:W-:Y:S01]  /*17b0*/  UMOV UR9, UR5 ;  /* 0x0000000500097c82 */ /* 0x000fe20008000000 */
[----:B------:R-:W-:Y:S01]  /*17c0*/  UMOV UR11, 0x40000040 ;  /* 0x40000040000b7882 */ /* 0x000fe20000000000 */
[----:B------:R-:W-:Y:S02]  /*17d0*/  WARPGROUP.DEPBAR.LE gsb0, 0x0 ;  /* 0x00008000000079c5 */ /* 0x000fe40000010000 */
[----:B------:R-:W-:-:S06]  /*17e0*/  WARPGROUP.ARRIVE ;  /* 0x00000000000079c5 */ /* 0x000fcc0000000000 */
[----:B------:R-:W-:Y:S01]  /*17f0*/  HGMMA.64x16x16.F32 R56, gdesc[UR8], RZ, !UPT, gsb0 ;  /* 0x00200000083879f0 */ /* 0x000fe2000c0008ff */
[----:B------:R-:W-:Y:S01]  /*1800*/  UIADD3 UR10, UR6, 0x300, URZ ;  /* 0x00000300060a7890 */ /* 0x000fe2000fffe03f */
[----:B------:R-:W-:Y:S01]  /*1810*/  UMOV UR8, UR4 ;  /* 0x0000000400087c82 */ /* 0x000fe20008000000 */
[----:B------:R-:W-:Y:S01]  /*1820*/  UMOV UR9, UR5 ;  /* 0x0000000500097c82 */ /* 0x000fe20008000000 */
[----:B------:R-:W-:Y:S01]  /*1830*/  UMOV UR11, 0x40000040 ;  /* 0x40000040000b7882 */ /* 0x000fe20000000000 */
[----:B------:R-:W-:Y:S02]  /*1840*/  WARPGROUP.DEPBAR.LE gsb0, 0x0 ;  /* 0x00008000000079c5 */ /* 0x000fe40000010000 */
[----:B------:R-:W-:-:S06]  /*1850*/  WARPGROUP.ARRIVE ;  /* 0x00000000000079c5 */ /* 0x000fcc0000000000 */
[----:B------:R-:W-:Y:S01]  /*1860*/  HGMMA.64x16x16.F32 R48, gdesc[UR12], RZ, !UPT, gsb0 ;  /* 0x002000000c3079f0 */ /* 0x000fe2000c0008ff */
[----:B------:R-:W-:Y:S02]  /*1870*/  UIADD3 UR12, UR6, 0x2, URZ ;  /* 0x00000002060c7890 */ /* 0x000fe4000fffe03f */
[----:B------:R-:W-:Y:S01]  /*1880*/  UIADD3 UR14, UR6, 0x182, URZ ;  /* 0x00000182060e7890 */ /* 0x000fe2000fffe03f */
[----:B------:R-:W-:Y:S01]  /*1890*/  UMOV UR15, 0x40000040 ;  /* 0x40000040000f7882 */ /* 0x000fe20000000000 */
[----:B------:R-:W-:Y:S02]  /*18a0*/  WARPGROUP.DEPBAR.LE gsb0, 0x0 ;  /* 0x00008000000079c5 */ /* 0x000fe40000010000 */
[----:B------:R-:W-:-:S06]  /*18b0*/  WARPGROUP.ARRIVE ;  /* 0x00000000000079c5 */ /* 0x000fcc0000000000 */
[----:B------:R-:W-:Y:S01]  /*18c0*/  HGMMA.64x16x16.F32 R40, gdesc[UR16], RZ, !UPT, gsb0 ;  /* 0x00200000102879f0 */ /* 0x000fe2000c0008ff */
        /* <DEDUP_REMOVED lines=10> */
[----:B------:R-:W-:Y:S01]  /*1970*/  UMOV UR8, UR7 ;  /* 0x0000000700087c82 */ /* 0x000fe20008000000 */
[----:B------:R-:W-:Y:S01]  /*1980*/  UMOV UR9, 0x40000040 ;  /* 0x4000004000097882 */ /* 0x000fe20000000000 */
[----:B------:R-:W-:Y:S01]  /*1990*/  UMOV UR10, UR12 ;  /* 0x0000000c000a7c82 */ /* 0x000fe20008000000 */
[----:B------:R-:W-:Y:S01]  /*19a0*/  UMOV UR11, 0x40000040 ;  /* 0x40000040000b7882 */ /* 0x000fe20000000000 */
[----:B------:R-:W-:Y:S01]  /*19b0*/  UMOV UR12, UR8 ;  /* 0x00000008000c7c82 */ /* 0x000fe20008000000 */
[----:B------:R-:W-:Y:S01]  /*19c0*/  UMOV UR13, UR9 ;  /* 0x00000009000d7c82 */ /* 0x000fe20008000000 */
[----:B------:R-:W-:Y:S01]  /*19d0*/  UMOV UR16, UR8 ;  /* 0x0000000800107c82 */ /* 0x000fe20008000000 */
[----:B------:R-:W-:Y:S01]  /*19e0*/  UMOV UR17, UR9 ;  /* 0x0000000900117c82 */ /* 0x000fe20008000000 */
[----:B------:R-:W-:Y:S01]  /*19f0*/  UMOV UR20, UR8 ;  /* 0x0000000800147c82 */ /* 0x000fe20008000000 */
[----:B------:R-:W-:Y:S01]  /*1a00*/  UMOV UR21, UR9 ;  /* 0x0000000900157c82 */ /* 0x000fe20008000000 */
[----:B------:R-:W-:Y:S01]  /*1a10*/  UIADD3 UR7, UR4, 0x4, URZ ;  /* 0x0000000404077890 */ /* 0x000fe2000fffe03f */
[----:B------:R-:W-:-:S02]  /*1a20*/  WARPGROUP.DEPBAR.LE gsb0, 0x0 ;  /* 0x00008000000079c5 */ /* 0x000fc40000010000 */
[----:B------:R-:W-:-:S06]  /*1a30*/  WARPGROUP.ARRIVE ;  /* 0x00000000000079c5 */ /* 0x000fcc0000000000 */
[----:B------:R-:W-:Y:S01]  /*1a40*/  HGMMA.64x16x16.F32 R72, gdesc[UR8], R72, gsb0 ;  /* 0x00200000084879f0 */ /* 0x000fe20008000848 */
[----:B------:R-:W-:Y:S01]  /*1a50*/  UIADD3 UR10, UR6, 0x82, URZ ;  /* 0x00000082060a7890 */ /* 0x000fe2000fffe03f */
[----:B------:R-:W-:Y:S01]  /*1a60*/  UMOV UR11, 0x40000040 ;  /* 0x40000040000b7882 */ /* 0x000fe20000000000 */
[----:B------:R-:W-:Y:S02]  /*1a70*/  WARPGROUP.DEPBAR.LE gsb0, 0x0 ;  /* 0x00008000000079c5 */ /* 0x000fe40000010000 */
        /* <DEDUP_REMOVED lines=13> */
[----:B------:R-:W-:Y:S01]  /*1b50*/  UMOV UR12, UR7 ;  /* 0x00000007000c7c82 */ /* 0x000fe20008000000 */
[----:B------:R-:W-:Y:S01]  /*1b60*/  UMOV UR13, 0x40000040 ;  /* 0x40000040000d7882 */ /* 0x000fe20000000000 */
[----:B------:R-:W-:Y:S01]  /*1b70*/  UMOV UR15, 0x40000040 ;  /* 0x40000040000f7882 */ /* 0x000fe20000000000 */
[----:B------:R-:W-:Y:S01]  /*1b80*/  UMOV UR24, UR12 ;  /* 0x0000000c00187c82 */ /* 0x000fe20008000000 */
[----:B------:R-:W-:Y:S01]  /*1b90*/  UMOV UR25, UR13 ;  /* 0x0000000d00197c82 */ /* 0x000fe20008000000 */
[----:B------:R-:W-:Y:S01]  /*1ba0*/  UIADD3 UR7, UR4, 0x6, URZ ;  /* 0x0000000604077890 */ /* 0x000fe2000fffe03f */
[----:B------:R-:W-:Y:S02]  /*1bb0*/  WARPGROUP.DEPBAR.LE gsb0, 0x0 ;  /* 0x00008000000079c5 */ /* 0x000fe40000010000 */
[----:B------:R-:W-:-:S06]  /*1bc0*/  WARPGROUP.ARRIVE ;  /* 0x00000000000079c5 */ /* 0x000fcc0000000000 */
[----:B------:R-:W-:Y:S01]  /*1bd0*/  HGMMA.64x16x16.F32 R40, gdesc[UR16], R40, gsb0 ;  /* 0x00200000102879f0 */ /* 0x000fe20008000828 */
[----:B------:R-:W-:Y:S01]  /*1be0*/  UIADD3 UR18, UR6, 0x184, URZ ;  /* 0x0000018406127890 */ /* 0x000fe2000fffe03f */
[----:B------:R-:W-:Y:S01]  /*1bf0*/  UMOV UR16, UR12 ;  /* 0x0000000c00107c82 */ /* 0x000fe20008000000 */
[----:B------:R-:W-:Y:S01]  /*1c00*/  UMOV UR17, UR13 ;  /* 0x0000000d00117c82 */ /* 0x000fe20008000000 */
[----:B------:R-:W-:Y:S01]  /*1c10*/  UMOV UR19, 0x40000040 ;  /* 0x4000004000137882 */ /* 0x000fe20000000000 */
        /* <DEDUP_REMOVED lines=10> */
[----:B------:R-:W-:-:S07]  /*1cc0*/  UIADD3 UR10, UR6, 0x804, URZ ;  /* 0x00000804060a7890 */ /* 0x000fce000fffe03f */
[----:B------:R-:W-:Y:S01]  /*1cd0*/  UMOV UR38, UR10 ;  /* 0x0000000a00267c82 */ /* 0x000fe20008000000 */
        /* <DEDUP_REMOVED lines=41> */
[----:B------:R-:W-:Y:S03]  /*1f70*/  HGMMA.64x16x16.F32 R24, gdesc[UR12], R24, gsb0 ;  /* 0x002000000c1879f0 */ /* 0x000fe60008000818 */
        /* <DEDUP_REMOVED lines=307> */
[----:B------:R-:W-:Y:S02]  /*32b0*/  R2UR UR36, R0 ;  /* 0x00000000002472ca */ /* 0x000fe400000e0000 */
        /* <DEDUP_REMOVED lines=12> */
[----:B------:R-:W-:Y:S01]  /*3380*/  UIADD3 UR7, UR6, 0x986, URZ ;  /* 0x0000098606077890 */ /* 0x000fe2000fffe03f */
[----:B------:R-:W-:Y:S02]  /*3390*/  WARPGROUP.DEPBAR.LE gsb0, 0x0 ;  /* 0x00008000000079c5 */ /* 0x000fe40000010000 */
[----:B------:R-:W-:-:S06]  /*33a0*/  WARPGROUP.ARRIVE ;  /* 0x00000000000079c5 */ /* 0x000fcc0000000000 */
[----:B------:R-:W-:Y:S03]  /*33b0*/  HGMMA.64x16x16.F32 R32, gdesc[UR56], R32, gsb0 ;  /* 0x00200000382079f0 */ /* 0x000fe60008000820 */
        /* <DEDUP_REMOVED lines=9> */
[----:B------:R-:W-:Y:S01]  /*3450*/  WARPGROUP.ARRIVE ;  /* 0x00000000000079c5 */ /* 0x000fe20000000000 */
[----:B------:R-:W-:Y:S01]  /*3460*/  FSEL R83, R72, -INF , P2 ;  /* 0xff80000048537808 */ /* 0x000fe20001000000 */
[--C-:B------:R-:W-:Y:S01]  /*3470*/  IMAD.MOV.U32 R72, RZ, RZ, R119.reuse ;  /* 0x000000ffff487224 */ /* 0x100fe200078e0077 */
[----:B------:R-:W-:Y:S02]  /*3480*/  FSEL R73, R73, -INF , P3 ;  /* 0xff80000049497808 */ /* 0x000fe40001800000 */
[----:B------:R-:W-:Y:S01]  /*3490*/  FSEL R85, R76, -INF , P4 ;  /* 0xff8000004c557808 */ /* 0x000fe20002000000 */
[----:B------:R-:W-:Y:S01]  /*34a0*/  HGMMA.64x16x16.F32 R64, gdesc[UR52], R64, gsb0 ;  /* 0x00200000344079f0 */ /* 0x000fe20008000840 */
[----:B------:R-:W-:Y:S01]  /*34b0*/  UIADD3 UR54, UR6, 0x806, URZ ;  /* 0x0000080606367890 */ /* 0x000fe2000fffe03f */
[----:B------:R-:W-:Y:S01]  /*34c0*/  FMNMX.FTZ R0, R83, R73, !PT ;  /* 0x0000004953007209 */ /* 0x000fe20007810000 */
[----:B------:R-:W-:Y:S01]  /*34d0*/  UMOV UR55, 0x40000040 ;  /* 0x4000004000377882 */ /* 0x000fe20000000000 */
[----:B------:R-:W-:Y:S01]  /*34e0*/  FSEL R5, R74, -INF , P2 ;  /* 0xff8000004a057808 */ /* 0x000fe20001000000 */
[----:B------:R-:W-:Y:S01]  /*34f0*/  IMAD.MOV.U32 R76, RZ, RZ, R119 ;  /* 0x000000ffff4c7224 */ /* 0x000fe200078e0077 */
[----:B------:R-:W-:-:S02]  /*3500*/  FSEL R77, R77, -INF , P5 ;  /* 0xff8000004d4d7808 */ /* 0x000fc40002800000 */
[----:B------:R-:W-:Y:S02]  /*3510*/  ISETP.GT.AND P2, PT, R3, 0x10, PT ;  /* 0x000000100300780c */ /* 0x000fe40003f44270 */
[----:B------:R-:W-:Y:S02]  /*3520*/  FMNMX.FTZ R0, R85, R0, !PT ;  /* 0x0000000055007209 */ /* 0x000fe40007810000 */
[----:B------:R-:W-:Y:S02]  /*3530*/  FSEL R75, R75, -INF , P3 ;  /* 0xff8000004b4b7808 */ /* 0x000fe40001800000 */
[----:B------:R-:W-:Y:S02]  /*3540*/  ISETP.GT.AND P3, PT, R3, 0x11, PT ;  /* 0x000000110300780c */ /* 0x000fe40003f64270 */
[----:B------:R-:W-:Y:S02]  /*3550*/  FMNMX.FTZ R0, R77, R0, !PT ;  /* 0x000000004d007209 */ /* 0x000fe40007810000 */
[----:B------:R-:W-:Y:S01]  /*3560*/  FSEL R9, R78, -INF , P4 ;  /* 0xff8000004e097808 */ /* 0x000fe20002000000 */
[----:B------:R-:W-:Y:S01]  /*3570*/  IMAD.MOV.U32 R78, RZ, RZ, R119 ;  /* 0x000000ffff4e7224 */ /* 0x000fe200078e0077 */
[----:B------:R-:W-:-:S02]  /*3580*/  ISETP.GT.AND P4, PT, R3, 0x18, PT ;  /* 0x000000180300780c */ /* 0x000fc40003f84270 */
[----:B------:R-:W-:Y:S02]  /*3590*/  FSEL R79, R79, -INF , P5 ;  /* 0xff8000004f4f7808 */ /* 0x000fe40002800000 */
[----:B------:R-:W-:Y:S02]  /*35a0*/  ISETP.GT.AND P5, PT, R3, 0x19, PT ;  /* 0x000000190300780c */ /* 0x000fe40003fa4270 */
[----:B------:R-:W-:Y:S01]  /*35b0*/  MOV R74, R119 ;  /* 0x00000077004a7202 */ /* 0x000fe20000000f00 */
[----:B------:R-:W-:Y:S02]  /*35c0*/  WARPGROUP.DEPBAR.LE gsb0, 0x0 ;  /* 0x00008000000079c5 */ /* 0x000fe40000010000 */
[----:B------:R-:W-:Y:S01]  /*35d0*/  WARPGROUP.ARRIVE ;  /* 0x00000000000079c5 */ /* 0x000fe20000000000 */
[----:B------:R-:W-:Y:S01]  /*35e0*/  FSEL R87, R64, -INF , P2 ;  /* 0xff80000040577808 */ /* 0x000fe20001000000 */
[----:B------:R-:W-:Y:S01]  /*35f0*/  IMAD.MOV.U32 R64, RZ, RZ, R119 ;  /* 0x000000ffff407224 */ /* 0x000fe200078e0077 */
[----:B------:R-:W-:-:S02]  /*3600*/  FSEL R65, R65, -INF , P3 ;  /* 0xff80000041417808 */ /* 0x000fc40001800000 */
[----:B------:R-:W-:Y:S01]  /*3610*/  FMNMX.FTZ R0, R87, R0, !PT ;  /* 0x0000000057007209 */ /* 0x000fe20007810000 */
[----:B------:R-:W-:Y:S01]  /*3620*/  HGMMA.64x16x16.F32 R56, gdesc[UR52], R56, gsb0 ;  /* 0x00200000343879f0 */ /* 0x000fe20008000838 */
[----:B------:R-:W-:Y:S01]  /*3630*/  UIADD3 UR54, UR6, 0x886, URZ ;  /* 0x0000088606367890 */ /* 0x000fe2000fffe03f */
[----:B------:R-:W-:Y:S01]  /*3640*/  FSEL R89, R68, -INF , P4 ;  /* 0xff80000044597808 */ /* 0x000fe20002000000 */
[----:B------:R-:W-:Y:S01]  /*3650*/  UMOV UR55, 0x40000040 ;  /* 0x4000004000377882 */ /* 0x000fe20000000000 */
[----:B------:R-:W-:Y:S01]  /*3660*/  FMNMX.FTZ R0, R65, R0, !PT ;  /* 0x0000000041007209 */ /* 0x000fe20007810000 */
[--C-:B------:R-:W-:Y:S01]  /*3670*/  IMAD.MOV.U32 R68, RZ, RZ, R119.reuse ;  /* 0x000000ffff447224 */ /* 0x100fe200078e0077 */
[----:B------:R-:W-:Y:S01]  /*3680*/  FSEL R11, R66, -INF , P2 ;  /* 0xff800000420b7808 */ /* 0x000fe20001000000 */
[----:B------:R-:W-:Y:S01]  /*3690*/  IMAD.MOV.U32 R66, RZ, RZ, R119 ;  /* 0x000000ffff427224 */ /* 0x000fe200078e0077 */
[----:B------:R-:W-:Y:S02]  /*36a0*/  FSEL R69, R69, -INF , P5 ;  /* 0xff80000045457808 */ /* 0x000fe40002800000 */
[----:B------:R-:W-:-:S02]  /*36b0*/  ISETP.GT.AND P2, PT, R3, 0x20, PT ;  /* 0x000000200300780c */ /* 0x000fc40003f44270 */
[----:B------:R-:W-:Y:S02]  /*36c0*/  FMNMX.FTZ R0, R89, R0, !PT ;  /* 0x0000000059007209 */ /* 0x000fe40007810000 */
[----:B------:R-:W-:Y:S02]  /*36d0*/  FSEL R71, R71, -INF , P5 ;  /* 0xff80000047477808 */ /* 0x000fe40002800000 */
[----:B------:R-:W-:Y:S02]  /*36e0*/  FMNMX.FTZ R0, R69, R0, !PT ;  /* 0x0000000045007209 */ /* 0x000fe40007810000 */
[C---:B------:R-:W-:Y:S02]  /*36f0*/  ISETP.GT.AND P5, PT, R3.reuse, 0x28, PT ;  /* 0x000000280300780c */ /* 0x040fe40003fa4270 */
[----:B------:R-:W-:Y:S01]  /*3700*/  FSEL R13, R70, -INF , P4 ;  /* 0xff800000460d7808 */ /* 0x000fe20002000000 */
[----:B------:R-:W-:Y:S01]  /*3710*/  IMAD.MOV.U32 R70, RZ, RZ, R119 ;  /* 0x000000ffff467224 */ /* 0x000fe200078e0077 */
[----:B------:R-:W-:-:S02]  /*3720*/  ISETP.GT.AND P4, PT, R3, 0x29, PT ;  /* 0x000000290300780c */ /* 0x000fc40003f84270 */
[----:B------:R-:W-:Y:S02]  /*3730*/  FSEL R67, R67, -INF , P3 ;  /* 0xff80000043437808 */ /* 0x000fe40001800000 */
[----:B------:R-:W-:Y:S01]  /*3740*/  ISETP.GT.AND P3, PT, R3, 0x30, PT ;  /* 0x000000300300780c */ /* 0x000fe20003f64270 */
[----:B------:R-:W-:Y:S02]  /*3750*/  WARPGROUP.DEPBAR.LE gsb0, 0x0 ;  /* 0x00008000000079c5 */ /* 0x000fe40000010000 */
[----:B------:R-:W-:Y:S01]  /*3760*/  WARPGROUP.ARRIVE ;  /* 0x00000000000079c5 */ /* 0x000fe20000000000 */
[----:B------:R-:W-:Y:S01]  /*3770*/  FSEL R91, R56, -INF , P2 ;  /* 0xff800000385b7808 */ /* 0x000fe20001000000 */
[--C-:B------:R-:W-:Y:S01]  /*3780*/  IMAD.MOV.U32 R56, RZ, RZ, R119.reuse ;  /* 0x000000ffff387224 */ /* 0x100fe200078e0077 */
[----:B------:R-:W-:Y:S02]  /*3790*/  FSEL R93, R57, -INF , P6 ;  /* 0xff800000395d7808 */ /* 0x000fe40003000000 */
[----:B------:R-:W-:Y:S01]  /*37a0*/  FMNMX.FTZ R0, R91, R0, !PT ;  /* 0x000000005b007209 */ /* 0x000fe20007810000 */
[----:B------:R-:W-:Y:S01]  /*37b0*/  HGMMA.64x16x16.F32 R48, gdesc[UR52], R48, gsb0 ;  /* 0x00200000343079f0 */ /* 0x000fe20008000830 */
[----:B------:R-:W-:Y:S01]  /*37c0*/  UIADD3 UR54, UR6, 0x906, URZ ;  /* 0x0000090606367890 */ /* 0x000fe2000fffe03f */
[----:B------:R-:W-:Y:S01]  /*37d0*/  FSEL R95, R60, -INF , P5 ;  /* 0xff8000003c5f7808 */ /* 0x000fe20002800000 */
[----:B------:R-:W-:Y:S01]  /*37e0*/  UMOV UR55, 0x40000040 ;  /* 0x4000004000377882 */ /* 0x000fe20000000000 */
[----:B------:R-:W-:Y:S01]  /*37f0*/  FMNMX.FTZ R0, R93, R0, !PT ;  /* 0x000000005d007209 */ /* 0x000fe20007810000 */
[----:B------:R-:W-:Y:S01]  /*3800*/  IMAD.MOV.U32 R60, RZ, RZ, R119 ;  /* 0x000000ffff3c7224 */ /* 0x000fe200078e0077 */
[----:B------:R-:W-:-:S02]  /*3810*/  FSEL R97, R61, -INF , P4 ;  /* 0xff8000003d617808 */ /* 0x000fc40002000000 */
[----:B------:R-:W-:Y:S02]  /*3820*/  FMNMX.FTZ R0, R95, R0, !PT ;  /* 0x000000005f007209 */ /* 0x000fe40007810000 */
[----:B------:R-:W-:Y:S01]  /*3830*/  FSEL R15, R58, -INF , P2 ;  /* 0xff8000003a0f7808 */ /* 0x000fe20001000000 */
[----:B------:R-:W-:Y:S01]  /*3840*/  IMAD.MOV.U32 R58, RZ, RZ, R119 ;  /* 0x000000ffff3a7224 */ /* 0x000fe200078e0077 */
[----:B------:R-:W-:Y:S02]  /*3850*/  ISETP.GT.AND P2, PT, R3, 0x31, PT ;  /* 0x000000310300780c */ /* 0x000fe40003f44270 */
[----:B------:R-:W-:Y:S02]  /*3860*/  FMNMX.FTZ R0, R97, R0, !PT ;  /* 0x0000000061007209 */ /* 0x000fe40007810000 */
[----:B------:R-:W-:Y:S02]  /*3870*/  FSEL R59, R59, -INF , P6 ;  /* 0xff8000003b3b7808 */ /* 0x000fe40003000000 */
[----:B------:R-:W-:-:S02]  /*3880*/  ISETP.GT.AND P6, PT, R3, 0x38, PT ;  /* 0x000000380300780c */ /* 0x000fc40003fc4270 */
[----:B------:R-:W-:Y:S01]  /*3890*/  FSEL R21, R62, -INF , P5 ;  /* 0xff8000003e157808 */ /* 0x000fe20002800000 */
[--C-:B------:R-:W-:Y:S01]  /*38a0*/  IMAD.MOV.U32 R62, RZ, RZ, R119.reuse ;  /* 0x000000ffff3e7224 */ /* 0x100fe200078e0077 */
[----:B------:R-:W-:Y:S02]  /*38b0*/  ISETP.GT.AND P5, PT, R3, 0x39, PT ;  /* 0x000000390300780c */ /* 0x000fe40003fa4270 */
[----:B------:R-:W-:Y:S02]  /*38c0*/  FSEL R63, R63, -INF , P4 ;  /* 0xff8000003f3f7808 */ /* 0x000fe40002000000 */
[----:B------:R-:W-:Y:S01]  /*38d0*/  ISETP.GT.AND P4, PT, R3, 0x40, PT ;  /* 0x000000400300780c */ /* 0x000fe20003f84270 */
[----:B------:R-:W-:Y:S02]  /*38e0*/  WARPGROUP.DEPBAR.LE gsb0, 0x0 ;  /* 0x00008000000079c5 */ /* 0x000fe40000010000 */
[----:B------:R-:W-:Y:S01]  /*38f0*/  WARPGROUP.ARRIVE ;  /* 0x00000000000079c5 */ /* 0x000fe20000000000 */
[----:B------:R-:W-:Y:S01]  /*3900*/  FSEL R99, R48, -INF , P3 ;  /* 0xff80000030637808 */ /* 0x000fe20001800000 */
[----:B------:R-:W-:Y:S01]  /*3910*/  IMAD.MOV.U32 R48, RZ, RZ, R119 ;  /* 0x000000ffff307224 */ /* 0x000fe200078e0077 */
[----:B------:R-:W-:-:S02]  /*3920*/  FSEL R101, R49, -INF , P2 ;  /* 0xff80000031657808 */ /* 0x000fc40001000000 */
[----:B------:R-:W-:Y:S01]  /*3930*/  FMNMX.FTZ R0, R99, R0, !PT ;  /* 0x0000000063007209 */ /* 0x000fe20007810000 */
[----:B------:R-:W-:Y:S01]  /*3940*/  HGMMA.64x16x16.F32 R40, gdesc[UR52], R40, gsb0 ;  /* 0x00200000342879f0 */ /* 0x000fe20008000828 */
[----:B------:R-:W-:Y:S01]  /*3950*/  UMOV UR54, UR7 ;  /* 0x0000000700367c82 */ /* 0x000fe20008000000 */
[----:B------:R-:W-:Y:S01]  /*3960*/  UMOV UR55, 0x40000040 ;  /* 0x4000004000377882 */ /* 0x000fe20000000000 */
[----:B------:R-:W-:Y:S01]  /*3970*/  FSEL R103, R52, -INF , P6 ;  /* 0xff80000034677808 */ /* 0x000fe20003000000 */
[----:B------:R-:W-:Y:S01]  /*3980*/  IMAD.MOV.U32 R52, RZ, RZ, R119 ;  /* 0x000000ffff347224 */ /* 0x000fe200078e0077 */
[----:B------:R-:W-:Y:S02]  /*3990*/  FMNMX.FTZ R0, R101, R0, !PT ;  /* 0x0000000065007209 */ /* 0x000fe40007810000 */
[----:B------:R-:W-:Y:S02]  /*39a0*/  FSEL R105, R53, -INF , P5 ;  /* 0xff80000035697808 */ /* 0x000fe40002800000 */
[----:B------:R-:W-:-:S02]  /*39b0*/  FMNMX.FTZ R0, R103, R0, !PT ;  /* 0x0000000067007209 */ /* 0x000fc40007810000 */
[----:B------:R-:W-:Y:S01]  /*39c0*/  FSEL R49, R50, -INF , P3 ;  /* 0xff80000032317808 */ /* 0x000fe20001800000 */
[----:B------:R-:W-:Y:S01]  /*39d0*/  IMAD.MOV.U32 R50, RZ, RZ, R119 ;  /* 0x000000ffff327224 */ /* 0x000fe200078e0077 */
[----:B------:R-:W-:Y:S02]  /*39e0*/  ISETP.GT.AND P3, PT, R3, 0x41, PT ;  /* 0x000000410300780c */ /* 0x000fe40003f64270 */
[----:B------:R-:W-:Y:S02]  /*39f0*/  FMNMX.FTZ R0, R105, R0, !PT ;  /* 0x0000000069007209 */ /* 0x000fe40007810000 */
[----:B------:R-:W-:Y:S02]  /*3a00*/  FSEL R51, R51, -INF , P2 ;  /* 0xff80000033337808 */ /* 0x000fe40001000000 */
[----:B------:R-:W-:Y:S02]  /*3a10*/  ISETP.GT.AND P2, PT, R3, 0x48, PT ;  /* 0x000000480300780c */ /* 0x000fe40003f44270 */
[----:B------:R-:W-:-:S02]  /*3a20*/  FSEL R55, R55, -INF , P5 ;  /* 0xff80000037377808 */ /* 0x000fc40002800000 */
[----:B------:R-:W-:Y:S01]  /*3a30*/  ISETP.GT.AND P5, PT, R3, 0x68, PT ;  /* 0x000000680300780c */ /* 0x000fe20003fa4270 */
[----:B------:R-:W-:Y:S02]  /*3a40*/  WARPGROUP.DEPBAR.LE gsb0, 0x0 ;  /* 0x00008000000079c5 */ /* 0x000fe40000010000 */
[----:B------:R-:W-:Y:S01]  /*3a50*/  WARPGROUP.ARRIVE ;  /* 0x00000000000079c5 */ /* 0x000fe20000000000 */
[----:B------:R-:W-:Y:S02]  /*3a60*/  FSEL R107, R40, -INF , P4 ;  /* 0xff800000286b7808 */ /* 0x000fe40002000000 */
[----:B------:R-:W-:Y:S02]  /*3a70*/  FSEL R109, R41, -INF , P3 ;  /* 0xff800000296d7808 */ /* 0x000fe40001800000 */
[----:B------:R-:W-:Y:S01]  /*3a80*/  FMNMX.FTZ R0, R107, R0, !PT ;  /* 0x000000006b007209 */ /* 0x000fe20007810000 */
[----:B------:R-:W-:Y:S01]  /*3a90*/  HGMMA.64x16x16.F32 R32, gdesc[UR52], R32, gsb0 ;  /* 0x00200000342079f0 */ /* 0x000fe20008000820 */
[----:B------:R-:W-:Y:S01]  /*3aa0*/  UIADD3 UR54, UR6, 0xa06, URZ ;  /* 0x00000a0606367890 */ /* 0x000fe2000fffe03f */
[----:B------:R-:W-:Y:S01]  /*3ab0*/  FSEL R111, R44, -INF , P2 ;  /* 0xff8000002c6f7808 */ /* 0x000fe20001000000 */
[----:B------:R-:W-:Y:S01]  /*3ac0*/  UMOV UR55, 0x40000040 ;  /* 0x4000004000377882 */ /* 0x000fe20000000000 */
[----:B------:R-:W-:Y:S01]  /*3ad0*/  FMNMX.FTZ R0, R109, R0, !PT ;  /* 0x000000006d007209 */ /* 0x000fe20007810000 */
[----:B------:R-:W-:Y:S01]  /*3ae0*/  ULDC UR6, c[0x0][0x988] ;  /* 0x0002620000067ab9 */ /* 0x000fe20000000800 */
[----:B------:R-:W-:-:S02]  /*3af0*/  FSEL R113, R45, -INF , P1 ;  /* 0xff8000002d717808 */ /* 0x000fc40000800000 */
[----:B------:R-:W-:Y:S02]  /*3b00*/  FMNMX.FTZ R0, R111, R0, !PT ;  /* 0x000000006f007209 */ /* 0x000fe40007810000 */
[----:B------:R-:W-:Y:S02]  /*3b10*/  ISETP.GT.AND P1, PT, R3, 0x51, PT ;  /* 0x000000510300780c */ /* 0x000fe40003f24270 */
[----:B------:R-:W-:Y:S02]  /*3b20*/  FMNMX.FTZ R0, R113, R0, !PT ;  /* 0x0000000071007209 */ /* 0x000fe40007810000 */
[----:B------:R-:W-:Y:S02]  /*3b30*/  FSEL R43, R43, -INF , P3 ;  /* 0xff8000002b2b7808 */ /* 0x000fe40001800000 */
[C---:B------:R-:W-:Y:S02]  /*3b40*/  ISETP.GT.AND P3, PT, R3.reuse, 0x60, PT ;  /* 0x000000600300780c */ /* 0x040fe40003f64270 */
[----:B------:R-:W-:Y:S01]  /*3b50*/  FSEL R45, R42, -INF , P4 ;  /* 0xff8000002a2d7808 */ /* 0x000fe20002000000 */
[----:B------:R-:W-:Y:S01]  /*3b60*/  IMAD.MOV.U32 R42, RZ, RZ, R119 ;  /* 0x000000ffff2a7224 */ /* 0x000fe200078e0077 */
[----:B------:R-:W-:-:S02]  /*3b70*/  ISETP.GT.AND P4, PT, R3, 0x61, PT ;  /* 0x000000610300780c */ /* 0x000fc40003f84270 */
[----:B------:R-:W-:Y:S01]  /*3b80*/  FSEL R41, R54, -INF , P6 ;  /* 0xff80000036297808 */ /* 0x000fe20003000000 */
[----:B------:R-:W-:Y:S01]  /*3b90*/  IMAD.MOV.U32 R54, RZ, RZ, R119 ;  /* 0x000000ffff367224 */ /* 0x000fe200078e0077 */
[----:B------:R-:W-:Y:S02]  /*3ba0*/  ISETP.GT.AND P6, PT, R3, 0x69, PT ;  /* 0x000000690300780c */ /* 0x000fe40003fc4270 */
[----:B------:R-:W-:Y:S02]  /*3bb0*/  P2R R20, PR, RZ, 0x2 ;  /* 0x00000002ff147803 */ /* 0x000fe40000000000 */
[----:B------:R-:W-:Y:S01]  /*3bc0*/  MOV R44, R119 ;  /* 0x00000077002c7202 */ /* 0x000fe20000000f00 */
[----:B------:R-:W-:Y:S02]  /*3bd0*/  WARPGROUP.DEPBAR.LE gsb0, 0x0 ;  /* 0x00008000000079c5 */ /* 0x000fe40000010000 */
[----:B------:R-:W-:Y:S01]  /*3be0*/  WARPGROUP.ARRIVE ;  /* 0x00000000000079c5 */ /* 0x000fe20000000000 */
[----:B------:R-:W-:-:S02]  /*3bf0*/  FSEL R115, R32, -INF , P0 ;  /* 0xff80000020737808 */ /* 0x000fc40000000000 */
[----:B------:R-:W-:Y:S02]  /*3c00*/  ISETP.GT.AND P0, PT, R3, 0x58, PT ;  /* 0x000000580300780c */ /* 0x000fe40003f04270 */
[----:B------:R-:W-:Y:S01]  /*3c10*/  FSEL R117, R33, -INF , P1 ;  /* 0xff80000021757808 */ /* 0x000fe20000800000 */
[----:B------:R-:W-:Y:S01]  /*3c20*/  HGMMA.64x16x16.F32 R24, gdesc[UR52], R24, gsb0 ;  /* 0x00200000341879f0 */ /* 0x000fe20008000818 */
[----:B------:R-:W-:Y:S02]  /*3c30*/  FMNMX.FTZ R0, R115, R0, !PT ;  /* 0x0000000073007209 */ /* 0x000fe40007810000 */
[----:B------:R-:W-:Y:S01]  /*3c40*/  FSEL R33, R46, -INF , P2 ;  /* 0xff8000002e217808 */ /* 0x000fe20001000000 */
[----:B------:R-:W-:Y:S01]  /*3c50*/  IMAD.MOV.U32 R46, RZ, RZ, R119 ;  /* 0x000000ffff2e7224 */ /* 0x000fe200078e0077 */
[----:B------:R-:W-:Y:S02]  /*3c60*/  ISETP.GT.AND P2, PT, R3, 0x59, PT ;  /* 0x000000590300780c */ /* 0x000fe40003f44270 */
[----:B------:R-:W-:-:S02]  /*3c70*/  FSEL R121, R36, -INF , P0 ;  /* 0xff80000024797808 */ /* 0x000fc40000000000 */
[----:B------:R-:W-:Y:S02]  /*3c80*/  FMNMX.FTZ R0, R117, R0, !PT ;  /* 0x0000000075007209 */ /* 0x000fe40007810000 */
[----:B------:R-:W-:Y:S02]  /*3c90*/  FSEL R123, R37, -INF , P2 ;  /* 0xff800000257b7808 */ /* 0x000fe40001000000 */
[----:B------:R-:W-:Y:S02]  /*3ca0*/  FMNMX.FTZ R0, R121, R0, !PT ;  /* 0x0000000079007209 */ /* 0x000fe40007810000 */
[----:B------:R-:W-:Y:S02]  /*3cb0*/  P2R R14, PR, RZ, 0x1 ;  /* 0x00000001ff0e7803 */ /* 0x000fe40000000000 */
[----:B------:R-:W-:Y:S02]  /*3cc0*/  FMNMX.FTZ R0, R123, R0, !PT ;  /* 0x000000007b007209 */ /* 0x000fe40007810000 */
[----:B------:R-:W-:-:S02]  /*3cd0*/  ISETP.GT.AND P0, PT, R3, 0x49, PT ;  /* 0x000000490300780c */ /* 0x000fc40003f04270 */
[----:B------:R-:W-:Y:S02]  /*3ce0*/  ISETP.GT.AND P1, PT, R3, 0x50, PT ;  /* 0x000000500300780c */ /* 0x000fe40003f24270 */
[----:B------:R-:W-:Y:S02]  /*3cf0*/  FSEL R61, R47, -INF , P0 ;  /* 0xff8000002f3d7808 */ /* 0x000fe40000000000 */
[----:B------:R-:W-:Y:S02]  /*3d00*/  FSEL R37, R34, -INF , P1 ;  /* 0xff80000022257808 */ /* 0x000fe40000800000 */
[----:B------:R-:W-:Y:S02]  /*3d10*/  ISETP.NE.AND P1, PT, R20, RZ, PT ;  /* 0x000000ff1400720c */ /* 0x000fe40003f25270 */
[----:B------:R-:W-:Y:S02]  /*3d20*/  P2R R12, PR, RZ, 0x4 ;  /* 0x00000004ff0c7803 */ /* 0x000fe40000000000 */
[----:B------:R-:W-:-:S02]  /*3d30*/  ISETP.NE.AND P0, PT, R14, RZ, PT ;  /* 0x000000ff0e00720c */ /* 0x000fc40003f05270 */
[----:B------:R-:W-:Y:S02]  /*3d40*/  FSEL R35, R35, -INF , P1 ;  /* 0xff80000023237808 */ /* 0x000fe40000800000 */
[----:B------:R-:W-:Y:S01]  /*3d50*/  ISETP.NE.AND P1, PT, R80, RZ, PT ;  /* 0x000000ff5000720c */ /* 0x000fe20003f25270 */
[----:B------:R-:W-:-:S12]  /*3d60*/  IMAD.MOV.U32 R80, RZ, RZ, R119 ;  /* 0x000000ffff507224 */ /* 0x000fd800078e0077 */
[----:B------:R-:W-:Y:S01]  /*3d70*/  @!P1 VIADD R2, R2, 0x36840 ;  /* 0x0003684002029836 */ /* 0x000fe20000000000 */
[----:B------:R-:W-:Y:S02]  /*3d80*/  WARPGROUP.DEPBAR.LE gsb0, 0x0 ;  /* 0x00008000000079c5 */ /* 0x000fe40000010000 */
[----:B------:R-:W-:Y:S02]  /*3d90*/  FSEL R125, R24, -INF , P3 ;  /* 0xff800000187d7808 */ /* 0x000fe40001800000 */
[----:B------:R-:W-:Y:S02]  /*3da0*/  FSEL R127, R25, -INF , P4 ;  /* 0xff800000197f7808 */ /* 0x000fe40002000000 */
[----:B------:R-:W-:Y:S02]  /*3db0*/  FMNMX.FTZ R0, R125, R0, !PT ;  /* 0x000000007d007209 */ /* 0x000fe40007810000 */
[----:B------:R-:W-:Y:S02]  /*3dc0*/  FSEL R129, R28, -INF , P5 ;  /* 0xff8000001c817808 */ /* 0x000fe40002800000 */
[----:B------:R-:W-:-:S02]  /*3dd0*/  FMNMX.FTZ R0, R127, R0, !PT ;  /* 0x000000007f007209 */ /* 0x000fc40007810000 */
[----:B------:R-:W-:Y:S02]  /*3de0*/  FSEL R131, R29, -INF , P6 ;  /* 0xff8000001d837808 */ /* 0x000fe40003000000 */
[----:B------:R-:W-:Y:S02]  /*3df0*/  FMNMX.FTZ R0, R129, R0, !PT ;  /* 0x0000000081007209 */ /* 0x000fe40007810000 */
[----:B------:R-:W-:Y:S02]  /*3e00*/  FSEL R29, R38, -INF , P0 ;  /* 0xff800000261d7808 */ /* 0x000fe40000000000 */
[----:B------:R-:W-:Y:S01]  /*3e10*/  FMNMX.FTZ R6, R131, R0, !PT ;  /* 0x0000000083067209 */ /* 0x000fe20007810000 */
[----:B------:R-:W-:Y:S01]  /*3e20*/  IMAD.U32 R0, RZ, RZ, UR6 ;  /* 0x00000006ff007e24 */ /* 0x000fe2000f8e00ff */
[----:B------:R-:W-:Y:S02]  /*3e30*/  FSEL R27, R27, -INF , P4 ;  /* 0xff8000001b1b7808 */ /* 0x000fe40002000000 */
[----:B------:R-:W-:Y:S01]  /*3e40*/  FSEL R31, R31, -INF , P6 ;  /* 0xff8000001f1f7808 */ /* 0x000fe20003000000 */
[----:B------:R-:W0:Y:S01]  /*3e50*/  SHFL.BFLY PT, R25, R6, 0x2, 0x1f ;  /* 0x0c401f0006197f89 */ /* 0x000e2200000e0000 */
[----:B------:R-:W-:-:S02]  /*3e60*/  @!P1 PRMT R2, RZ, 0x654, R2 ;  /* 0x00000654ff029816 */ /* 0x000fc40000000002 */
[----:B------:R-:W-:Y:S01]  /*3e70*/  ISETP.NE.AND P0, PT, R82, RZ, PT ;  /* 0x000000ff5200720c */ /* 0x000fe20003f05270 */
[----:B------:R-:W-:Y:S01]  /*3e80*/  IMAD.MOV.U32 R82, RZ, RZ, R119 ;  /* 0x000000ffff527224 */ /* 0x000fe200078e0077 */
[----:B------:R1:W-:Y:S01]  /*3e90*/  @!P1 SYNCS.ARRIVE.TRANS64.RED.A1T0 RZ, [R2+URZ], RZ ;  /* 0x000000ff02ff99a7 */ /* 0x0003e2000810043f */
[----:B0-----:R-:W-:Y:S02]  /*3ea0*/  FMNMX.FTZ R25, R6, R25, !PT ;  /* 0x0000001906197209 */ /* 0x001fe40007810000 */
[----:B------:R-:W-:-:S03]  /*3eb0*/  FMNMX.FTZ R6, R5, R75, !PT ;  /* 0x0000004b05067209 */ /* 0x000fc60007810000 */
[----:B------:R-:W0:Y:S01]  /*3ec0*/  SHFL.BFLY PT, R4, R25, 0x1, 0x1f ;  /* 0x0c201f0019047f89 */ /* 0x000e2200000e0000 */
[----:B------:R-:W-:-:S04]  /*3ed0*/  FMNMX.FTZ R6, R9, R6, !PT ;  /* 0x0000000609067209 */ /* 0x000fc80007810000 */
[----:B------:R-:W-:-:S04]  /*3ee0*/  FMNMX.FTZ R6, R79, R6, !PT ;  /* 0x000000064f067209 */ /* 0x000fc80007810000 */
[----:B------:R-:W-:-:S04]  /*3ef0*/  FMNMX.FTZ R6, R11, R6, !PT ;  /* 0x000000060b067209 */ /* 0x000fc80007810000 */
[----:B------:R-:W-:-:S04]  /*3f00*/  FMNMX.FTZ R6, R67, R6, !PT ;  /* 0x0000000643067209 */ /* 0x000fc80007810000 */
[----:B------:R-:W-:-:S04]  /*3f10*/  FMNMX.FTZ R6, R13, R6, !PT ;  /* 0x000000060d067209 */ /* 0x000fc80007810000 */
[----:B------:R-:W-:Y:S02]  /*3f20*/  FMNMX.FTZ R6, R71, R6, !PT ;  /* 0x0000000647067209 */ /* 0x000fe40007810000 */
[----:B0-----:R-:W-:Y:S02]  /*3f30*/  FMNMX.FTZ R4, R25, R4, !PT ;  /* 0x0000000419047209 */ /* 0x001fe40007810000 */
[----:B------:R-:W-:Y:S02]  /*3f40*/  FMNMX.FTZ R6, R15, R6, !PT ;  /* 0x000000060f067209 */ /* 0x000fe40007810000 */
[C---:B------:R-:W-:Y:S01]  /*3f50*/  FSETP.NEU.FTZ.AND P2, PT, R4.reuse, -INF , PT ;  /* 0xff8000000400780b */ /* 0x040fe20003f5d000 */
[----:B------:R-:W-:Y:S01]  /*3f60*/  FMUL.FTZ R8, R4, R0 ;  /* 0x0000000004087220 */ /* 0x000fe20000410000 */
[----:B------:R-:W-:-:S04]  /*3f70*/  FMNMX.FTZ R6, R59, R6, !PT ;  /* 0x000000063b067209 */ /* 0x000fc80007810000 */
[----:B------:R-:W-:Y:S02]  /*3f80*/  FMNMX.FTZ R6, R21, R6, !PT ;  /* 0x0000000615067209 */ /* 0x000fe40007810000 */
[----:B------:R-:W-:Y:S02]  /*3f90*/  FSEL R10, R8, RZ, P2 ;  /* 0x000000ff080a7208 */ /* 0x000fe40001000000 */
[----:B------:R-:W-:Y:S02]  /*3fa0*/  FMNMX.FTZ R6, R63, R6, !PT ;  /* 0x000000063f067209 */ /* 0x000fe40007810000 */
[----:B------:R-:W-:Y:S01]  /*3fb0*/  ISETP.NE.AND P2, PT, R12, RZ, PT ;  /* 0x000000ff0c00720c */ /* 0x000fe20003f45270 */
[--C-:B------:R-:W-:Y:S01]  /*3fc0*/  FFMA.FTZ R53, R65, R0, -R10.reuse ;  /* 0x0000000041357223 */ /* 0x100fe2000001080a */
[----:B------:R-:W-:Y:S01]  /*3fd0*/  FMNMX.FTZ R6, R49, R6, !PT ;  /* 0x0000000631067209 */ /* 0x000fe20007810000 */
[-CC-:B------:R-:W-:Y:S01]  /*3fe0*/  FFMA.FTZ R57, R69, R0.reuse, -R10.reuse ;  /* 0x0000000045397223 */ /* 0x180fe2000001080a */
[----:B------:R-:W-:Y:S01]  /*3ff0*/  FSEL R39, R39, -INF , P2 ;  /* 0xff80000027277808 */ /* 0x000fe20001000000 */
[--C-:B------:R-:W-:Y:S01]  /*4000*/  FFMA.FTZ R200, R83, R0, -R10.reuse ;  /* 0x0000000053c87223 */ /* 0x100fe2000001080a */
[----:B------:R-:W-:Y:S01]  /*4010*/  FMNMX.FTZ R6, R51, R6, !PT ;  /* 0x0000000633067209 */ /* 0x000fe20007810000 */
[-CC-:B------:R-:W-:Y:S01]  /*4020*/  FFMA.FTZ R25, R73, R0.reuse, -R10.reuse ;  /* 0x0000000049197223 */ /* 0x180fe2000001080a */
[----:B------:R-:W-:Y:S01]  /*4030*/  FSEL R65, R26, -INF , P3 ;  /* 0xff8000001a417808 */ /* 0x000fe20001800000 */
[--C-:B------:R-:W-:Y:S01]  /*4040*/  FFMA.FTZ R202, R85, R0, -R10.reuse ;  /* 0x0000000055ca7223 */ /* 0x100fe2000001080a */
[----:B------:R-:W-:Y:S01]  /*4050*/  FMNMX.FTZ R6, R41, R6, !PT ;  /* 0x0000000629067209 */ /* 0x000fe20007810000 */
[----:B------:R-:W-:Y:S01]  /*4060*/  MUFU.EX2 R200, R200 ;  /* 0x000000c800c87308 */ /* 0x000fe20000000800 */
[----:B------:R-:W-:Y:S01]  /*4070*/  FSEL R69, R30, -INF , P5 ;  /* 0xff8000001e457808 */ /* 0x000fe20002800000 */
[--C-:B------:R-:W-:Y:S01]  /*4080*/  FFMA.FTZ R47, R77, R0, -R10.reuse ;  /* 0x000000004d2f7223 */ /* 0x100fe2000001080a */
[----:B------:R-:W-:Y:S01]  /*4090*/  FMNMX.FTZ R6, R55, R6, !PT ;  /* 0x0000000637067209 */ /* 0x000fe20007810000 */
[-CC-:B------:R-:W-:Y:S01]  /*40a0*/  FFMA.FTZ R196, R87, R0.reuse, -R10.reuse ;  /* 0x0000000057c47223 */ /* 0x180fe2000001080a */
[-CC-:B------:R-:W-:Y:S01]  /*40b0*/  FFMA.FTZ R198, R89, R0.reuse, -R10.reuse ;  /* 0x0000000059c67223 */ /* 0x180fe2000001080a */
[--C-:B------:R-:W-:Y:S01]  /*40c0*/  FFMA.FTZ R192, R91, R0, -R10.reuse ;  /* 0x000000005bc07223 */ /* 0x100fe2000001080a */
[----:B------:R-:W-:Y:S01]  /*40d0*/  FMNMX.FTZ R6, R45, R6, !PT ;  /* 0x000000062d067209 */ /* 0x000fe20007810000 */
[----:B------:R-:W0:Y:S01]  /*40e0*/  MUFU.EX2 R25, R25 ;  /* 0x0000001900197308 */ /* 0x000e220000000800 */
[-CC-:B------:R-:W-:Y:S01]  /*40f0*/  FFMA.FTZ R93, R93, R0.reuse, -R10.reuse ;  /* 0x000000005d5d7223 */ /* 0x180fe2000001080a */
[--C-:B------:R-:W-:Y:S01]  /*4100*/  FFMA.FTZ R95, R95, R0, -R10.reuse ;  /* 0x000000005f5f7223 */ /* 0x100fe2000001080a */
[----:B------:R-:W-:Y:S01]  /*4110*/  FMNMX.FTZ R6, R43, R6, !PT ;  /* 0x000000062b067209 */ /* 0x000fe20007810000 */
[-CC-:B------:R-:W-:Y:S01]  /*4120*/  FFMA.FTZ R97, R97, R0.reuse, -R10.reuse ;  /* 0x0000000061617223 */ /* 0x180fe2000001080a */
[-CC-:B------:R-:W-:Y:S01]  /*4130*/  FFMA.FTZ R99, R99, R0.reuse, -R10.reuse ;  /* 0x0000000063637223 */ /* 0x180fe2000001080a */
[--C-:B------:R-:W-:Y:S01]  /*4140*/  FFMA.FTZ R101, R101, R0, -R10.reuse ;  /* 0x0000000065657223 */ /* 0x100fe2000001080a */
[----:B------:R-:W-:Y:S01]  /*4150*/  FMNMX.FTZ R6, R33, R6, !PT ;  /* 0x0000000621067209 */ /* 0x000fe20007810000 */
[----:B------:R-:W2:Y:S01]  /*4160*/  MUFU.EX2 R202, R202 ;  /* 0x000000ca00ca7308 */ /* 0x000ea20000000800 */
[-CC-:B------:R-:W-:Y:S01]  /*4170*/  FFMA.FTZ R103, R103, R0.reuse, -R10.reuse ;  /* 0x0000000067677223 */ /* 0x180fe2000001080a */
[--C-:B------:R-:W-:Y:S01]  /*4180*/  FFMA.FTZ R105, R105, R0, -R10.reuse ;  /* 0x0000000069697223 */ /* 0x100fe2000001080a */
[----:B------:R-:W-:Y:S01]  /*4190*/  FMNMX.FTZ R6, R61, R6, !PT ;  /* 0x000000063d067209 */ /* 0x000fe20007810000 */
[-CC-:B------:R-:W-:Y:S01]  /*41a0*/  FFMA.FTZ R107, R107, R0.reuse, -R10.reuse ;  /* 0x000000006b6b7223 */ /* 0x180fe2000001080a */
[-CC-:B------:R-:W-:Y:S01]  /*41b0*/  FFMA.FTZ R109, R109, R0.reuse, -R10.reuse ;  /* 0x000000006d6d7223 */ /* 0x180fe2000001080a */
[--C-:B------:R-:W-:Y:S01]  /*41c0*/  FFMA.FTZ R111, R111, R0, -R10.reuse ;  /* 0x000000006f6f7223 */ /* 0x100fe2000001080a */
[----:B------:R-:W-:Y:S01]  /*41d0*/  FMNMX.FTZ R6, R37, R6, !PT ;  /* 0x0000000625067209 */ /* 0x000fe20007810000 */
[----:B------:R-:W3:Y:S01]  /*41e0*/  MUFU.EX2 R47, R47 ;  /* 0x0000002f002f7308 */ /* 0x000ee20000000800 */
[-CC-:B------:R-:W-:Y:S01]  /*41f0*/  FFMA.FTZ R113, R113, R0.reuse, -R10.reuse ;  /* 0x0000000071717223 */ /* 0x180fe2000001080a */
[--C-:B------:R-:W-:Y:S01]  /*4200*/  FFMA.FTZ R115, R115, R0, -R10.reuse ;  /* 0x0000000073737223 */ /* 0x100fe2000001080a */
[----:B------:R-:W-:Y:S01]  /*4210*/  FMNMX.FTZ R6, R35, R6, !PT ;  /* 0x0000000623067209 */ /* 0x000fe20007810000 */
[-CC-:B------:R-:W-:Y:S01]  /*4220*/  FFMA.FTZ R117, R117, R0.reuse, -R10.reuse ;  /* 0x0000000075757223 */ /* 0x180fe2000001080a */
[-CC-:B------:R-:W-:Y:S01]  /*4230*/  FFMA.FTZ R121, R121, R0.reuse, -R10.reuse ;  /* 0x0000000079797223 */ /* 0x180fe2000001080a */
[--C-:B------:R-:W-:Y:S01]  /*4240*/  FFMA.FTZ R123, R123, R0, -R10.reuse ;  /* 0x000000007b7b7223 */ /* 0x100fe2000001080a */
[----:B------:R-:W-:Y:S01]  /*4250*/  FMNMX.FTZ R6, R29, R6, !PT ;  /* 0x000000061d067209 */ /* 0x000fe20007810000 */
[----:B------:R-:W-:Y:S01]  /*4260*/  MUFU.EX2 R196, R196 ;  /* 0x000000c400c47308 */ /* 0x000fe20000000800 */
[-CC-:B------:R-:W-:Y:S01]  /*4270*/  FFMA.FTZ R125, R125, R0.reuse, -R10.reuse ;  /* 0x000000007d7d7223 */ /* 0x180fe2000001080a */
[--C-:B------:R-:W-:Y:S01]  /*4280*/  FFMA.FTZ R127, R127, R0, -R10.reuse ;  /* 0x000000007f7f7223 */ /* 0x100fe2000001080a */
[----:B------:R-:W-:Y:S01]  /*4290*/  FMNMX.FTZ R6, R39, R6, !PT ;  /* 0x0000000627067209 */ /* 0x000fe20007810000 */
[-CC-:B------:R-:W-:Y:S01]  /*42a0*/  FFMA.FTZ R129, R129, R0.reuse, -R10.reuse ;  /* 0x0000000081817223 */ /* 0x180fe2000001080a */
[----:B------:R-:W-:Y:S01]  /*42b0*/  FFMA.FTZ R10, R131, R0, -R10 ;  /* 0x00000000830a7223 */ /* 0x000fe2000001080a */
[--C-:B------:R-:W-:Y:S01]  /*42c0*/  IMAD.MOV.U32 R91, RZ, RZ, R119.reuse ;  /* 0x000000ffff5b7224 */ /* 0x100fe200078e0077 */
[----:B------:R-:W-:Y:S01]  /*42d0*/  FMNMX.FTZ R6, R65, R6, !PT ;  /* 0x0000000641067209 */ /* 0x000fe20007810000 */
[----:B------:R-:W-:Y:S01]  /*42e0*/  MUFU.EX2 R53, R53 ;  /* 0x0000003500357308 */ /* 0x000fe20000000800 */
[----:B------:R-:W-:-:S02]  /*42f0*/  IMAD.MOV.U32 R89, RZ, RZ, R119 ;  /* 0x000000ffff597224 */ /* 0x000fc400078e0077 */
[----:B------:R-:W-:Y:S01]  /*4300*/  FMNMX.FTZ R6, R27, R6, !PT ;  /* 0x000000061b067209 */ /* 0x000fe20007810000 */
[--C-:B------:R-:W-:Y:S02]  /*4310*/  IMAD.MOV.U32 R87, RZ, RZ, R119.reuse ;  /* 0x000000ffff577224 */ /* 0x100fe400078e0077 */
[--C-:B------:R-:W-:Y:S01]  /*4320*/  IMAD.MOV.U32 R85, RZ, RZ, R119.reuse ;  /* 0x000000ffff557224 */ /* 0x100fe200078e0077 */
[----:B------:R-:W-:Y:S01]  /*4330*/  FMNMX.FTZ R6, R69, R6, !PT ;  /* 0x0000000645067209 */ /* 0x000fe20007810000 */
[----:B------:R-:W-:Y:S01]  /*4340*/  MUFU.EX2 R198, R198 ;  /* 0x000000c600c67308 */ /* 0x000fe20000000800 */
[--C-:B------:R-:W-:Y:S02]  /*4350*/  IMAD.MOV.U32 R83, RZ, RZ, R119.reuse ;  /* 0x000000ffff537224 */ /* 0x100fe400078e0077 */
[----:B------:R-:W-:Y:S01]  /*4360*/  FMNMX.FTZ R6, R31, R6, !PT ;  /* 0x000000061f067209 */ /* 0x000fe20007810000 */
[--C-:B------:R-:W-:Y:S02]  /*4370*/  IMAD.MOV.U32 R77, RZ, RZ, R119.reuse ;  /* 0x000000ffff4d7224 */ /* 0x100fe400078e0077 */
[----:B------:R-:W-:-:S02]  /*4380*/  IMAD.MOV.U32 R73, RZ, RZ, R119 ;  /* 0x000000ffff497224 */ /* 0x000fc400078e0077 */
[----:B------:R-:W4:Y:S01]  /*4390*/  SHFL.BFLY PT, R3, R6, 0x2, 0x1f ;  /* 0x0c401f0006037f89 */ /* 0x000f2200000e0000 */
[----:B------:R-:W-:Y:S08]  /*43a0*/  MUFU.EX2 R57, R57 ;  /* 0x0000003900397308 */ /* 0x000ff00000000800 */
[----:B------:R-:W-:Y:S08]  /*43b0*/  MUFU.EX2 R192, R192 ;  /* 0x000000c000c07308 */ /* 0x000ff00000000800 */
[----:B------:R-:W-:Y:S01]  /*43c0*/  MUFU.EX2 R93, R93 ;  /* 0x0000005d005d7308 */ /* 0x000fe20000000800 */
[----:B----4-:R-:W-:-:S07]  /*43d0*/  FMNMX.FTZ R8, R6, R3, !PT ;  /* 0x0000000306087209 */ /* 0x010fce0007810000 */
[----:B------:R-:W-:Y:S01]  /*43e0*/  MUFU.EX2 R95, R95 ;  /* 0x0000005f005f7308 */ /* 0x000fe20000000800 */
[----:B------:R-:W4:Y:S07]  /*43f0*/  SHFL.BFLY PT, R3, R8, 0x1, 0x1f ;  /* 0x0c201f0008037f89 */ /* 0x000f2e00000e0000 */
[----:B------:R5:W-:Y:S08]  /*4400*/  MUFU.EX2 R194, R97 ;  /* 0x0000006100c27308 */ /* 0x000bf00000000800 */
[----:B------:R-:W-:Y:S01]  /*4410*/  MUFU.EX2 R99, R99 ;  /* 0x0000006300637308 */ /* 0x000fe20000000800 */
[----:B-----5:R-:W-:-:S07]  /*4420*/  IMAD.MOV.U32 R97, RZ, RZ, R119 ;  /* 0x000000ffff617224 */ /* 0x020fce00078e0077 */
[----:B------:R5:W-:Y:S01]  /*4430*/  MUFU.EX2 R188, R101 ;  /* 0x0000006500bc7308 */ /* 0x000be20000000800 */
[----:B----4-:R-:W-:-:S04]  /*4440*/  FMNMX.FTZ R3, R8, R3, !PT ;  /* 0x0000000308037209 */ /* 0x010fc80007810000 */
[C---:B------:R-:W-:Y:S01]  /*4450*/  FSETP.NEU.FTZ.AND P2, PT, R3.reuse, -INF , PT ;  /* 0xff8000000300780b */ /* 0x040fe20003f5d000 */
[-C--:B------:R-:W-:Y:S02]  /*4460*/  FMUL.FTZ R6, R3, R0.reuse ;  /* 0x0000000003067220 */ /* 0x080fe40000410000 */
[----:B------:R-:W-:Y:S01]  /*4470*/  MUFU.EX2 R103, R103 ;  /* 0x0000006700677308 */ /* 0x000fe20000000800 */
[--C-:B-----5:R-:W-:Y:S02]  /*4480*/  IMAD.MOV.U32 R101, RZ, RZ, R119.reuse ;  /* 0x000000ffff657224 */ /* 0x120fe400078e0077 */
[----:B------:R-:W-:Y:S02]  /*4490*/  FSEL R6, R6, RZ, P2 ;  /* 0x000000ff06067208 */ /* 0x000fe40001000000 */
[----:B------:R-:W-:Y:S01]  /*44a0*/  ISETP.GE.AND P2, PT, R81, 0x71, PT ;  /* 0x000000715100780c */ /* 0x000fe20003f46270 */
[----:B------:R-:W-:Y:S02]  /*44b0*/  IMAD.MOV.U32 R81, RZ, RZ, R119 ;  /* 0x000000ffff517224 */ /* 0x000fe400078e0077 */
[----:B------:R-:W-:Y:S01]  /*44c0*/  MUFU.EX2 R190, R105 ;  /* 0x0000006900be7308 */ /* 0x000fe20000000800 */
[-CC-:B------:R-:W-:Y:S01]  /*44d0*/  FFMA.FTZ R5, R5, R0.reuse, -R6.reuse ;  /* 0x0000000005057223 */ /* 0x180fe20000010806 */
[-CC-:B------:R-:W-:Y:S01]  /*44e0*/  FFMA.FTZ R67, R67, R0.reuse, -R6.reuse ;  /* 0x0000000043437223 */ /* 0x180fe20000010806 */
[-CC-:B------:R-:W-:Y:S01]  /*44f0*/  FFMA.FTZ R75, R75, R0.reuse, -R6.reuse ;  /* 0x000000004b4b7223 */ /* 0x180fe20000010806 */
[-CC-:B------:R-:W-:Y:S01]  /*4500*/  FFMA.FTZ R9, R9, R0.reuse, -R6.reuse ;  /* 0x0000000009097223 */ /* 0x180fe20000010806 */
[-CC-:B------:R-:W-:Y:S01]  /*4510*/  FFMA.FTZ R59, R59, R0.reuse, -R6.reuse ;  /* 0x000000003b3b7223 */ /* 0x180fe20000010806 */
[-CC-:B------:R-:W-:Y:S01]  /*4520*/  FFMA.FTZ R79, R79, R0.reuse, -R6.reuse ;  /* 0x000000004f4f7223 */ /* 0x180fe20000010806 */
[-CC-:B------:R-:W-:Y:S01]  /*4530*/  FFMA.FTZ R11, R11, R0.reuse, -R6.reuse ;  /* 0x000000000b0b7223 */ /* 0x180fe20000010806 */
[----:B------:R0:W-:Y:S01]  /*4540*/  MUFU.EX2 R14, R67 ;  /* 0x00000043000e7308 */ /* 0x0001e20000000800 */
[-CC-:B------:R-:W-:Y:S01]  /*4550*/  FFMA.FTZ R13, R13, R0.reuse, -R6.reuse ;  /* 0x000000000d0d7223 */ /* 0x180fe20000010806 */
[-CC-:B------:R-:W-:Y:S01]  /*4560*/  FFMA.FTZ R51, R51, R0.reuse, -R6.reuse ;  /* 0x0000000033337223 */ /* 0x180fe20000010806 */
[-CC-:B------:R-:W-:Y:S01]  /*4570*/  FFMA.FTZ R71, R71, R0.reuse, -R6.reuse ;  /* 0x0000000047477223 */ /* 0x180fe20000010806 */
[-CC-:B------:R-:W-:Y:S01]  /*4580*/  FFMA.FTZ R15, R15, R0.reuse, -R6.reuse ;  /* 0x000000000f0f7223 */ /* 0x180fe20000010806 */
[-CC-:B------:R-:W-:Y:S01]  /*4590*/  FFMA.FTZ R21, R21, R0.reuse, -R6.reuse ;  /* 0x0000000015157223 */ /* 0x180fe20000010806 */
[-CC-:B------:R-:W-:Y:S01]  /*45a0*/  FFMA.FTZ R43, R43, R0.reuse, -R6.reuse ;  /* 0x000000002b2b7223 */ /* 0x180fe20000010806 */
[-CC-:B------:R-:W-:Y:S01]  /*45b0*/  FFMA.FTZ R63, R63, R0.reuse, -R6.reuse ;  /* 0x000000003f3f7223 */ /* 0x180fe20000010806 */
[----:B------:R-:W-:Y:S01]  /*45c0*/  MUFU.EX2 R5, R5 ;  /* 0x0000000500057308 */ /* 0x000fe20000000800 */
[----:B0-----:R-:W-:Y:S01]  /*45d0*/  FADD.FTZ R67, R200, R25 ;  /* 0x00000019c8437221 */ /* 0x001fe20000010000 */
[-CC-:B------:R-:W-:Y:S01]  /*45e0*/  FFMA.FTZ R49, R49, R0.reuse, -R6.reuse ;  /* 0x0000000031317223 */ /* 0x180fe20000010806 */
[-CC-:B------:R-:W-:Y:S01]  /*45f0*/  FFMA.FTZ R41, R41, R0.reuse, -R6.reuse ;  /* 0x0000000029297223 */ /* 0x180fe20000010806 */
[-CC-:B------:R-:W-:Y:S01]  /*4600*/  FFMA.FTZ R55, R55, R0.reuse, -R6.reuse ;  /* 0x0000000037377223 */ /* 0x180fe20000010806 */
[----:B--2---:R-:W-:Y:S01]  /*4610*/  FADD.FTZ R30, R202, R67 ;  /* 0x00000043ca1e7221 */ /* 0x004fe20000010000 */
[-CC-:B------:R-:W-:Y:S01]  /*4620*/  FFMA.FTZ R45, R45, R0.reuse, -R6.reuse ;  /* 0x000000002d2d7223 */ /* 0x180fe20000010806 */
[-CC-:B------:R-:W-:Y:S01]  /*4630*/  FFMA.FTZ R33, R33, R0.reuse, -R6.reuse ;  /* 0x0000000021217223 */ /* 0x180fe20000010806 */
[----:B------:R0:W2:Y:S01]  /*4640*/  MUFU.EX2 R8, R75 ;  /* 0x0000004b00087308 */ /* 0x0000a20000000800 */
[--C-:B------:R-:W-:Y:S01]  /*4650*/  FFMA.FTZ R61, R61, R0, -R6.reuse ;  /* 0x000000003d3d7223 */ /* 0x100fe20000010806 */
[----:B------:R-:W-:Y:S01]  /*4660*/  F2FP.F16.F32.PACK_AB R200, R25, R200 ;  /* 0x000000c819c8723e */ /* 0x000fe200000000ff */
[-CC-:B------:R-:W-:Y:S01]  /*4670*/  FFMA.FTZ R37, R37, R0.reuse, -R6.reuse ;  /* 0x0000000025257223 */ /* 0x180fe20000010806 */
[-CC-:B------:R-:W-:Y:S01]  /*4680*/  FFMA.FTZ R35, R35, R0.reuse, -R6.reuse ;  /* 0x0000000023237223 */ /* 0x180fe20000010806 */
[-CC-:B------:R-:W-:Y:S01]  /*4690*/  FFMA.FTZ R29, R29, R0.reuse, -R6.reuse ;  /* 0x000000001d1d7223 */ /* 0x180fe20000010806 */
[-CC-:B------:R-:W-:Y:S01]  /*46a0*/  FFMA.FTZ R39, R39, R0.reuse, -R6.reuse ;  /* 0x0000000027277223 */ /* 0x180fe20000010806 */
[-CC-:B------:R-:W-:Y:S01]  /*46b0*/  FFMA.FTZ R65, R65, R0.reuse, -R6.reuse ;  /* 0x0000000041417223 */ /* 0x180fe20000010806 */
[----:B------:R-:W-:Y:S01]  /*46c0*/  MUFU.EX2 R9, R9 ;  /* 0x0000000900097308 */ /* 0x000fe20000000800 */
[-CC-:B------:R-:W-:Y:S01]  /*46d0*/  FFMA.FTZ R27, R27, R0.reuse, -R6.reuse ;  /* 0x000000001b1b7223 */ /* 0x180fe20000010806 */
[-CC-:B------:R-:W-:Y:S01]  /*46e0*/  FFMA.FTZ R69, R69, R0.reuse, -R6.reuse ;  /* 0x0000000045457223 */ /* 0x180fe20000010806 */
[----:B------:R-:W-:Y:S01]  /*46f0*/  FFMA.FTZ R31, R31, R0, -R6 ;  /* 0x000000001f1f7223 */ /* 0x000fe20000010806 */
[----:B---3--:R-:W-:Y:S01]  /*4700*/  F2FP.F16.F32.PACK_AB R202, R47, R202 ;  /* 0x000000ca2fca723e */ /* 0x008fe200000000ff */
[----:B------:R-:W-:-:S02]  /*4710*/  IMAD.MOV.U32 R105, RZ, RZ, R119 ;  /* 0x000000ffff697224 */ /* 0x000fc400078e0077 */
[--C-:B0-----:R-:W-:Y:S01]  /*4720*/  IMAD.MOV.U32 R75, RZ, RZ, R119.reuse ;  /* 0x000000ffff4b7224 */ /* 0x101fe200078e0077 */
[----:B------:R0:W-:Y:S01]  /*4730*/  MUFU.EX2 R24, R59 ;  /* 0x0000003b00187308 */ /* 0x0001e20000000800 */
[----:B--2---:R-:W-:Y:S01]  /*4740*/  F2FP.F16.F32.PACK_AB R201, R8, R5 ;  /* 0x0000000508c9723e */ /* 0x004fe200000000ff */
[----:B------:R-:W-:-:S06]  /*4750*/  IMAD.MOV.U32 R67, RZ, RZ, R119 ;  /* 0x000000ffff437224 */ /* 0x000fcc00078e0077 */
[----:B------:R2:W3:Y:S01]  /*4760*/  MUFU.EX2 R12, R79 ;  /* 0x0000004f000c7308 */ /* 0x0004e20000000800 */
[----:B0-----:R-:W-:Y:S01]  /*4770*/  FADD.FTZ R59, R47, R30 ;  /* 0x0000001e2f3b7221 */ /* 0x001fe20000010000 */
[----:B------:R-:W-:-:S03]  /*4780*/  IMAD.MOV.U32 R47, RZ, RZ, R119 ;  /* 0x000000ffff2f7224 */ /* 0x000fc600078e0077 */
[----:B------:R-:W-:Y:S01]  /*4790*/  FADD.FTZ R32, R196, R59 ;  /* 0x0000003bc4207221 */ /* 0x000fe20000010000 */
[C---:B------:R-:W-:Y:S02]  /*47a0*/  F2FP.F16.F32.PACK_AB R196, R53.reuse, R196 ;  /* 0x000000c435c4723e */ /* 0x040fe400000000ff */
[----:B------:R-:W0:Y:S01]  /*47b0*/  MUFU.EX2 R11, R11 ;  /* 0x0000000b000b7308 */ /* 0x000e220000000800 */
[----:B------:R-:W-:Y:S01]  /*47c0*/  FADD.FTZ R59, R53, R32 ;  /* 0x00000020353b7221 */ /* 0x000fe20000010000 */
[----:B------:R-:W-:Y:S01]  /*47d0*/  FADD.FTZ R32, R5, R8 ;  /* 0x0000000805207221 */ /* 0x000fe20000010000 */
[----:B--2---:R-:W-:Y:S02]  /*47e0*/  IMAD.MOV.U32 R79, RZ, RZ, R119 ;  /* 0x000000ffff4f7224 */ /* 0x004fe400078e0077 */
[----:B------:R-:W-:Y:S01]  /*47f0*/  FADD.FTZ R34, R198, R59 ;  /* 0x0000003bc6227221 */ /* 0x000fe20000010000 */
[C---:B------:R-:W-:Y:S01]  /*4800*/  F2FP.F16.F32.PACK_AB R198, R57.reuse, R198 ;  /* 0x000000c639c6723e */ /* 0x040fe200000000ff */
[--C-:B------:R-:W-:Y:S01]  /*4810*/  IMAD.MOV.U32 R53, RZ, RZ, R119.reuse ;  /* 0x000000ffff357224 */ /* 0x100fe200078e0077 */
[----:B------:R-:W-:Y:S01]  /*4820*/  MUFU.EX2 R13, R13 ;  /* 0x0000000d000d7308 */ /* 0x000fe20000000800 */
[----:B------:R-:W-:Y:S01]  /*4830*/  FADD.FTZ R59, R57, R34 ;  /* 0x00000022393b7221 */ /* 0x000fe20000010000 */
[----:B---3--:R-:W-:Y:S01]  /*4840*/  F2FP.F16.F32.PACK_AB R203, R12, R9 ;  /* 0x000000090ccb723e */ /* 0x008fe200000000ff */
[----:B------:R-:W-:-:S02]  /*4850*/  IMAD.MOV.U32 R57, RZ, RZ, R119 ;  /* 0x000000ffff397224 */ /* 0x000fc400078e0077 */
[----:B------:R-:W-:Y:S01]  /*4860*/  FADD.FTZ R36, R192, R59 ;  /* 0x0000003bc0247221 */ /* 0x000fe20000010000 */
[C---:B------:R-:W-:Y:S01]  /*4870*/  F2FP.F16.F32.PACK_AB R192, R93.reuse, R192 ;  /* 0x000000c05dc0723e */ /* 0x040fe200000000ff */
[--C-:B------:R-:W-:Y:S01]  /*4880*/  IMAD.MOV.U32 R59, RZ, RZ, R119.reuse ;  /* 0x000000ffff3b7224 */ /* 0x100fe200078e0077 */
[----:B------:R2:W-:Y:S01]  /*4890*/  MUFU.EX2 R28, R51 ;  /* 0x00000033001c7308 */ /* 0x0005e20000000800 */
[----:B------:R-:W-:Y:S01]  /*48a0*/  FADD.FTZ R36, R93, R36 ;  /* 0x000000245d247221 */ /* 0x000fe20000010000 */
[----:B0-----:R-:W-:Y:S01]  /*48b0*/  F2FP.F16.F32.PACK_AB R197, R14, R11 ;  /* 0x0000000b0ec5723e */ /* 0x001fe200000000ff */
[----:B------:R-:W-:-:S05]  /*48c0*/  IMAD.MOV.U32 R93, RZ, RZ, R119 ;  /* 0x000000ffff5d7224 */ /* 0x000fca00078e0077 */
[----:B------:R0:W3:Y:S01]  /*48d0*/  MUFU.EX2 R20, R71 ;  /* 0x0000004700147308 */ /* 0x0000e20000000800 */
[----:B--2---:R-:W-:-:S04]  /*48e0*/  FADD.FTZ R51, R9, R32 ;  /* 0x0000002009337221 */ /* 0x004fc80000010000 */
[----:B------:R-:W-:-:S03]  /*48f0*/  FADD.FTZ R34, R12, R51 ;  /* 0x000000330c227221 */ /* 0x000fc60000010000 */
[----:B------:R-:W2:Y:S01]  /*4900*/  MUFU.EX2 R15, R15 ;  /* 0x0000000f000f7308 */ /* 0x000ea20000000800 */
[----:B------:R-:W-:Y:S01]  /*4910*/  FADD.FTZ R51, R11, R34 ;  /* 0x000000220b337221 */ /* 0x000fe20000010000 */
[----:B0-----:R-:W-:-:S03]  /*4920*/  IMAD.MOV.U32 R71, RZ, RZ, R119 ;  /* 0x000000ffff477224 */ /* 0x001fc600078e0077 */
[----:B------:R-:W-:Y:S01]  /*4930*/  FADD.FTZ R34, R14, R51 ;  /* 0x000000330e227221 */ /* 0x000fe20000010000 */
[----:B------:R-:W-:Y:S02]  /*4940*/  FADD.FTZ R51, R95, R36 ;  /* 0x000000245f337221 */ /* 0x000fe40000010000 */
[----:B------:R-:W0:Y:S01]  /*4950*/  MUFU.EX2 R21, R21 ;  /* 0x0000001500157308 */ /* 0x000e220000000800 */
[----:B---3--:R-:W-:Y:S01]  /*4960*/  F2FP.F16.F32.PACK_AB R199, R20, R13 ;  /* 0x0000000d14c7723e */ /* 0x008fe200000000ff */
[C---:B------:R-:W-:Y:S01]  /*4970*/  FADD.FTZ R38, R194.reuse, R51 ;  /* 0x00000033c2267221 */ /* 0x040fe20000010000 */
[----:B------:R-:W-:Y:S01]  /*4980*/  F2FP.F16.F32.PACK_AB R194, R194, R95 ;  /* 0x0000005fc2c2723e */ /* 0x000fe200000000ff */
[----:B------:R-:W-:Y:S02]  /*4990*/  IMAD.MOV.U32 R95, RZ, RZ, R119 ;  /* 0x000000ffff5f7224 */ /* 0x000fe400078e0077 */
[----:B------:R-:W-:Y:S02]  /*49a0*/  FADD.FTZ R51, R99, R38 ;  /* 0x0000002663337221 */ /* 0x000fe40000010000 */
[----:B------:R3:W-:Y:S01]  /*49b0*/  MUFU.EX2 R32, R43 ;  /* 0x0000002b00207308 */ /* 0x0007e20000000800 */
[----:B--2---:R-:W-:-:S07]  /*49c0*/  F2FP.F16.F32.PACK_AB R193, R24, R15 ;  /* 0x0000000f18c1723e */ /* 0x004fce00000000ff */
[----:B------:R2:W4:Y:S01]  /*49d0*/  MUFU.EX2 R26, R63 ;  /* 0x0000003f001a7308 */ /* 0x0005220000000800 */
[----:B---3--:R-:W-:-:S04]  /*49e0*/  FADD.FTZ R43, R13, R34 ;  /* 0x000000220d2b7221 */ /* 0x008fc80000010000 */
[----:B------:R-:W-:-:S03]  /*49f0*/  FADD.FTZ R36, R20, R43 ;  /* 0x0000002b14247221 */ /* 0x000fc60000010000 */
[----:B------:R-:W3:Y:S01]  /*4a00*/  MUFU.EX2 R107, R107 ;  /* 0x0000006b006b7308 */ /* 0x000ee20000000800 */
[----:B------:R-:W-:Y:S01]  /*4a10*/  FADD.FTZ R43, R15, R36 ;  /* 0x000000240f2b7221 */ /* 0x000fe20000010000 */
[C---:B------:R-:W-:Y:S01]  /*4a20*/  FADD.FTZ R36, R188.reuse, R51 ;  /* 0x00000033bc247221 */ /* 0x040fe20000010000 */
[----:B------:R-:W-:Y:S01]  /*4a30*/  F2FP.F16.F32.PACK_AB R188, R188, R99 ;  /* 0x00000063bcbc723e */ /* 0x000fe200000000ff */
[----:B------:R-:W-:Y:S02]  /*4a40*/  IMAD.MOV.U32 R99, RZ, RZ, R119 ;  /* 0x000000ffff637224 */ /* 0x000fe400078e0077 */
[----:B-1----:R-:W-:Y:S01]  /*4a50*/  FADD.FTZ R2, R24, R43 ;  /* 0x0000002b18027221 */ /* 0x002fe20000010000 */
[----:B------:R-:W-:Y:S01]  /*4a60*/  FADD.FTZ R51, R103, R36 ;  /* 0x0000002467337221 */ /* 0x000fe20000010000 */
[----:B--2---:R-:W-:Y:S01]  /*4a70*/  IMAD.MOV.U32 R63, RZ, RZ, R119 ;  /* 0x000000ffff3f7224 */ /* 0x004fe200078e0077 */
[----:B------:R-:W1:Y:S01]  /*4a80*/  MUFU.EX2 R49, R49 ;  /* 0x0000003100317308 */ /* 0x000e620000000800 */
[----:B0-----:R-:W-:Y:S01]  /*4a90*/  FADD.FTZ R43, R21, R2 ;  /* 0x00000002152b7221 */ /* 0x001fe20000010000 */
[C---:B------:R-:W-:Y:S01]  /*4aa0*/  FADD.FTZ R38, R190.reuse, R51 ;  /* 0x00000033be267221 */ /* 0x040fe20000010000 */
[----:B------:R-:W-:Y:S01]  /*4ab0*/  F2FP.F16.F32.PACK_AB R190, R190, R103 ;  /* 0x00000067bebe723e */ /* 0x000fe200000000ff */
[----:B------:R-:W-:-:S02]  /*4ac0*/  IMAD.MOV.U32 R103, RZ, RZ, R119 ;  /* 0x000000ffff677224 */ /* 0x000fc400078e0077 */
[C---:B----4-:R-:W-:Y:S01]  /*4ad0*/  FADD.FTZ R36, R26.reuse, R43 ;  /* 0x0000002b1a247221 */ /* 0x050fe20000010000 */
[----:B------:R-:W-:Y:S01]  /*4ae0*/  F2FP.F16.F32.PACK_AB R195, R26, R21 ;  /* 0x000000151ac3723e */ /* 0x000fe200000000ff */
[--C-:B------:R-:W-:Y:S01]  /*4af0*/  IMAD.MOV.U32 R26, RZ, RZ, R119.reuse ;  /* 0x000000ffff1a7224 */ /* 0x100fe200078e0077 */
[----:B------:R0:W2:Y:S01]  /*4b00*/  MUFU.EX2 R184, R109 ;  /* 0x0000006d00b87308 */ /* 0x0000a20000000800 */
[----:B---3--:R-:W-:Y:S01]  /*4b10*/  FADD.FTZ R51, R107, R38 ;  /* 0x000000266b337221 */ /* 0x008fe20000010000 */
[----:B------:R-:W-:-:S06]  /*4b20*/  IMAD.MOV.U32 R24, RZ, RZ, R119 ;  /* 0x000000ffff187224 */ /* 0x000fcc00078e0077 */
[----:B------:R-:W3:Y:S01]  /*4b30*/  MUFU.EX2 R111, R111 ;  /* 0x0000006f006f7308 */ /* 0x000ee20000000800 */
[----:B-1----:R-:W-:Y:S01]  /*4b40*/  FADD.FTZ R43, R49, R36 ;  /* 0x00000024312b7221 */ /* 0x002fe20000010000 */
[C---:B------:R-:W-:Y:S01]  /*4b50*/  F2FP.F16.F32.PACK_AB R189, R28.reuse, R49 ;  /* 0x000000311cbd723e */ /* 0x040fe200000000ff */
[----:B0-----:R-:W-:Y:S02]  /*4b60*/  IMAD.MOV.U32 R109, RZ, RZ, R119 ;  /* 0x000000ffff6d7224 */ /* 0x001fe400078e0077 */
[----:B------:R-:W-:Y:S01]  /*4b70*/  FADD.FTZ R36, R28, R43 ;  /* 0x0000002b1c247221 */ /* 0x000fe20000010000 */
[----:B------:R-:W-:Y:S02]  /*4b80*/  IMAD.MOV.U32 R49, RZ, RZ, R119 ;  /* 0x000000ffff317224 */ /* 0x000fe400078e0077 */
[----:B------:R-:W0:Y:S01]  /*4b90*/  MUFU.EX2 R41, R41 ;  /* 0x0000002900297308 */ /* 0x000e220000000800 */
[C---:B--2---:R-:W-:Y:S01]  /*4ba0*/  FADD.FTZ R38, R184.reuse, R51 ;  /* 0x00000033b8267221 */ /* 0x044fe20000010000 */
[----:B------:R-:W-:Y:S01]  /*4bb0*/  F2FP.F16.F32.PACK_AB R184, R184, R107 ;  /* 0x0000006bb8b8723e */ /* 0x000fe200000000ff */
[----:B------:R-:W-:-:S02]  /*4bc0*/  IMAD.MOV.U32 R107, RZ, RZ, R119 ;  /* 0x000000ffff6b7224 */ /* 0x000fc400078e0077 */
[--C-:B------:R-:W-:Y:S02]  /*4bd0*/  IMAD.MOV.U32 R51, RZ, RZ, R119.reuse ;  /* 0x000000ffff337224 */ /* 0x100fe400078e0077 */
[----:B------:R-:W-:Y:S01]  /*4be0*/  IMAD.MOV.U32 R28, RZ, RZ, R119 ;  /* 0x000000ffff1c7224 */ /* 0x000fe200078e0077 */
[----:B------:R1:W2:Y:S01]  /*4bf0*/  MUFU.EX2 R186, R113 ;  /* 0x0000007100ba7308 */ /* 0x0002a20000000800 */
[----:B---3--:R-:W-:-:S07]  /*4c00*/  FADD.FTZ R43, R111, R38 ;  /* 0x000000266f2b7221 */ /* 0x008fce0000010000 */
[----:B------:R3:W4:Y:S01]  /*4c10*/  MUFU.EX2 R30, R55 ;  /* 0x00000037001e7308 */ /* 0x0007220000000800 */
[----:B0-----:R-:W-:Y:S01]  /*4c20*/  FADD.FTZ R25, R41, R36 ;  /* 0x0000002429197221 */ /* 0x001fe20000010000 */
[----:B-1----:R-:W-:-:S06]  /*4c30*/  IMAD.MOV.U32 R113, RZ, RZ, R119 ;  /* 0x000000ffff717224 */ /* 0x002fcc00078e0077 */
[----:B------:R-:W-:Y:S01]  /*4c40*/  MUFU.EX2 R115, R115 ;  /* 0x0000007300737308 */ /* 0x000fe20000000800 */
[C---:B--2---:R-:W-:Y:S01]  /*4c50*/  FADD.FTZ R38, R186.reuse, R43 ;  /* 0x0000002bba267221 */ /* 0x044fe20000010000 */
[----:B------:R-:W-:Y:S01]  /*4c60*/  F2FP.F16.F32.PACK_AB R186, R186, R111 ;  /* 0x0000006fbaba723e */ /* 0x000fe200000000ff */
[--C-:B------:R-:W-:Y:S02]  /*4c70*/  IMAD.MOV.U32 R111, RZ, RZ, R119.reuse ;  /* 0x000000ffff6f7224 */ /* 0x100fe400078e0077 */
[--C-:B---3--:R-:W-:Y:S02]  /*4c80*/  IMAD.MOV.U32 R55, RZ, RZ, R119.reuse ;  /* 0x000000ffff377224 */ /* 0x108fe400078e0077 */
[----:B------:R-:W-:Y:S01]  /*4c90*/  IMAD.MOV.U32 R43, RZ, RZ, R119 ;  /* 0x000000ffff2b7224 */ /* 0x000fe200078e0077 */
[----:B------:R-:W0:Y:S01]  /*4ca0*/  MUFU.EX2 R45, R45 ;  /* 0x0000002d002d7308 */ /* 0x000e220000000800 */
[C---:B----4-:R-:W-:Y:S01]  /*4cb0*/  FADD.FTZ R6, R30.reuse, R25 ;  /* 0x000000191e067221 */ /* 0x050fe20000010000 */
[----:B------:R-:W-:Y:S01]  /*4cc0*/  F2FP.F16.F32.PACK_AB R191, R30, R41 ;  /* 0x000000291ebf723e */ /* 0x000fe200000000ff */
[----:B------:R-:W-:-:S02]  /*4cd0*/  IMAD.MOV.U32 R41, RZ, RZ, R119 ;  /* 0x000000ffff297224 */ /* 0x000fc400078e0077 */
[----:B------:R-:W-:-:S03]  /*4ce0*/  IMAD.MOV.U32 R30, RZ, RZ, R119 ;  /* 0x000000ffff1e7224 */ /* 0x000fc600078e0077 */
[----:B------:R1:W-:Y:S08]  /*4cf0*/  MUFU.EX2 R180, R117 ;  /* 0x0000007500b47308 */ /* 0x0003f00000000800 */
[----:B------:R-:W-:Y:S01]  /*4d00*/  MUFU.EX2 R121, R121 ;  /* 0x0000007900797308 */ /* 0x000fe20000000800 */
[----:B0-----:R-:W-:Y:S01]  /*4d10*/  FADD.FTZ R25, R45, R6 ;  /* 0x000000062d197221 */ /* 0x001fe20000010000 */
[----:B------:R-:W-:Y:S01]  /*4d20*/  F2FP.F16.F32.PACK_AB R185, R32, R45 ;  /* 0x0000002d20b9723e */ /* 0x000fe200000000ff */
[----:B-1----:R-:W-:-:S02]  /*4d30*/  IMAD.MOV.U32 R117, RZ, RZ, R119 ;  /* 0x000000ffff757224 */ /* 0x002fc400078e0077 */
[----:B------:R-:W-:Y:S01]  /*4d40*/  FADD.FTZ R6, R32, R25 ;  /* 0x0000001920067221 */ /* 0x000fe20000010000 */
[--C-:B------:R-:W-:Y:S02]  /*4d50*/  IMAD.MOV.U32 R45, RZ, RZ, R119.reuse ;  /* 0x000000ffff2d7224 */ /* 0x100fe400078e0077 */
[----:B------:R-:W0:Y:S01]  /*4d60*/  MUFU.EX2 R33, R33 ;  /* 0x0000002100217308 */ /* 0x000e220000000800 */
[----:B------:R-:W-:-:S07]  /*4d70*/  IMAD.MOV.U32 R32, RZ, RZ, R119 ;  /* 0x000000ffff207224 */ /* 0x000fce00078e0077 */
[----:B------:R-:W-:Y:S08]  /*4d80*/  MUFU.EX2 R182, R123 ;  /* 0x0000007b00b67308 */ /* 0x000ff00000000800 */
[----:B------:R1:W2:Y:S01]  /*4d90*/  MUFU.EX2 R34, R61 ;  /* 0x0000003d00227308 */ /* 0x0002a20000000800 */
[----:B0-----:R-:W-:-:S07]  /*4da0*/  FADD.FTZ R25, R33, R6 ;  /* 0x0000000621197221 */ /* 0x001fce0000010000 */
[----:B------:R-:W0:Y:S01]  /*4db0*/  MUFU.EX2 R125, R125 ;  /* 0x0000007d007d7308 */ /* 0x000e220000000800 */
[----:B-1----:R-:W-:-:S07]  /*4dc0*/  IMAD.MOV.U32 R61, RZ, RZ, R119 ;  /* 0x000000ffff3d7224 */ /* 0x002fce00078e0077 */
[----:B------:R1:W-:Y:S01]  /*4dd0*/  MUFU.EX2 R2, R35 ;  /* 0x0000002300027308 */ /* 0x0003e20000000800 */
[C---:B--2---:R-:W-:Y:S01]  /*4de0*/  FADD.FTZ R6, R34.reuse, R25 ;  /* 0x0000001922067221 */ /* 0x044fe20000010000 */
[----:B------:R-:W-:Y:S01]  /*4df0*/  F2FP.F16.F32.PACK_AB R187, R34, R33 ;  /* 0x0000002122bb723e */ /* 0x000fe200000000ff */
[--C-:B------:R-:W-:Y:S02]  /*4e00*/  IMAD.MOV.U32 R34, RZ, RZ, R119.reuse ;  /* 0x000000ffff227224 */ /* 0x100fe400078e0077 */
[----:B------:R-:W-:-:S03]  /*4e10*/  IMAD.MOV.U32 R33, RZ, RZ, R119 ;  /* 0x000000ffff217224 */ /* 0x000fc600078e0077 */
[----:B------:R-:W2:Y:S01]  /*4e20*/  MUFU.EX2 R37, R37 ;  /* 0x0000002500257308 */ /* 0x000ea20000000800 */
[----:B-1----:R-:W-:-:S04]  /*4e30*/  FADD.FTZ R35, R115, R38 ;  /* 0x0000002673237221 */ /* 0x002fc80000010000 */
[C---:B------:R-:W-:Y:S01]  /*4e40*/  FADD.FTZ R38, R180.reuse, R35 ;  /* 0x00000023b4267221 */ /* 0x040fe20000010000 */
[----:B------:R-:W-:Y:S01]  /*4e50*/  F2FP.F16.F32.PACK_AB R180, R180, R115 ;  /* 0x00000073b4b4723e */ /* 0x000fe200000000ff */
[----:B------:R-:W-:Y:S01]  /*4e60*/  IMAD.MOV.U32 R115, RZ, RZ, R119 ;  /* 0x000000ffff737224 */ /* 0x000fe200078e0077 */
[----:B------:R-:W1:Y:S01]  /*4e70*/  MUFU.EX2 R176, R127 ;  /* 0x0000007f00b07308 */ /* 0x000e620000000800 */
[----:B------:R-:W-:-:S04]  /*4e80*/  FADD.FTZ R35, R121, R38 ;  /* 0x0000002679237221 */ /* 0x000fc80000010000 */
[C---:B------:R-:W-:Y:S01]  /*4e90*/  FADD.FTZ R40, R182.reuse, R35 ;  /* 0x00000023b6287221 */ /* 0x040fe20000010000 */
[----:B------:R-:W-:Y:S02]  /*4ea0*/  F2FP.F16.F32.PACK_AB R182, R182, R121 ;  /* 0x00000079b6b6723e */ /* 0x000fe400000000ff */
[----:B------:R-:W3:Y:S01]  /*4eb0*/  MUFU.EX2 R129, R129 ;  /* 0x0000008100817308 */ /* 0x000ee20000000800 */
[----:B0-----:R-:W-:Y:S01]  /*4ec0*/  FADD.FTZ R35, R125, R40 ;  /* 0x000000287d237221 */ /* 0x001fe20000010000 */
[----:B--2---:R-:W-:Y:S01]  /*4ed0*/  FADD.FTZ R25, R37, R6 ;  /* 0x0000000625197221 */ /* 0x004fe20000010000 */
[C---:B------:R-:W-:Y:S01]  /*4ee0*/  F2FP.F16.F32.PACK_AB R181, R2.reuse, R37 ;  /* 0x0000002502b5723e */ /* 0x040fe200000000ff */
[----:B------:R-:W-:Y:S02]  /*4ef0*/  IMAD.MOV.U32 R37, RZ, RZ, R119 ;  /* 0x000000ffff257224 */ /* 0x000fe400078e0077 */
[----:B------:R-:W-:Y:S01]  /*4f00*/  FADD.FTZ R6, R2, R25 ;  /* 0x0000001902067221 */ /* 0x000fe20000010000 */
[----:B------:R-:W-:Y:S01]  /*4f10*/  IMAD.MOV.U32 R2, RZ, RZ, 0x3f800000 ;  /* 0x3f800000ff027424 */ /* 0x000fe200078e00ff */
[----:B------:R-:W0:Y:S01]  /*4f20*/  MUFU.EX2 R29, R29 ;  /* 0x0000001d001d7308 */ /* 0x000e220000000800 */
[C---:B-1----:R-:W-:Y:S01]  /*4f30*/  FADD.FTZ R40, R176.reuse, R35 ;  /* 0x00000023b0287221 */ /* 0x042fe20000010000 */
[----:B------:R-:W-:-:S06]  /*4f40*/  F2FP.F16.F32.PACK_AB R176, R176, R125 ;  /* 0x0000007db0b0723e */ /* 0x000fcc00000000ff */
[----:B------:R-:W1:Y:S01]  /*4f50*/  MUFU.EX2 R10, R10 ;  /* 0x0000000a000a7308 */ /* 0x000e620000000800 */
[----:B---3--:R-:W-:Y:S01]  /*4f60*/  FADD.FTZ R35, R129, R40 ;  /* 0x0000002881237221 */ /* 0x008fe20000010000 */
[----:B------:R-:W-:-:S06]  /*4f70*/  IMAD.MOV.U32 R40, RZ, RZ, R119 ;  /* 0x000000ffff287224 */ /* 0x000fcc00078e0077 */
[----:B------:R2:W3:Y:S01]  /*4f80*/  MUFU.EX2 R36, R39 ;  /* 0x0000002700247308 */ /* 0x0004e20000000800 */
[----:B0-----:R-:W-:-:S07]  /*4f90*/  FADD.FTZ R25, R29, R6 ;  /* 0x000000061d197221 */ /* 0x001fce0000010000 */
[----:B------:R-:W0:Y:S01]  /*4fa0*/  MUFU.EX2 R65, R65 ;  /* 0x0000004100417308 */ /* 0x000e220000000800 */
[C---:B-1----:R-:W-:Y:S01]  /*4fb0*/  FADD.FTZ R6, R10.reuse, R35 ;  /* 0x000000230a067221 */ /* 0x042fe20000010000 */
[----:B------:R-:W-:Y:S01]  /*4fc0*/  F2FP.F16.F32.PACK_AB R178, R10, R129 ;  /* 0x000000810ab2723e */ /* 0x000fe200000000ff */
[--C-:B--2---:R-:W-:Y:S02]  /*4fd0*/  IMAD.MOV.U32 R39, RZ, RZ, R119.reuse ;  /* 0x000000ffff277224 */ /* 0x104fe400078e0077 */
[----:B------:R-:W-:-:S03]  /*4fe0*/  IMAD.MOV.U32 R35, RZ, RZ, R119 ;  /* 0x000000ffff237224 */ /* 0x000fc600078e0077 */
[----:B------:R1:W2:Y:S01]  /*4ff0*/  MUFU.EX2 R38, R27 ;  /* 0x0000001b00267308 */ /* 0x0002a20000000800 */
[C---:B---3--:R-:W-:Y:S01]  /*5000*/  FADD.FTZ R10, R36.reuse, R25 ;  /* 0x00000019240a7221 */ /* 0x048fe20000010000 */
[----:B------:R-:W-:Y:S01]  /*5010*/  F2FP.F16.F32.PACK_AB R183, R36, R29 ;  /* 0x0000001d24b7723e */ /* 0x000fe200000000ff */
[--C-:B------:R-:W-:Y:S02]  /*5020*/  IMAD.MOV.U32 R36, RZ, RZ, R119.reuse ;  /* 0x000000ffff247224 */ /* 0x100fe400078e0077 */
[--C-:B------:R-:W-:Y:S02]  /*5030*/  IMAD.MOV.U32 R29, RZ, RZ, R119.reuse ;  /* 0x000000ffff1d7224 */ /* 0x100fe400078e0077 */
[--C-:B------:R-:W-:Y:S01]  /*5040*/  IMAD.MOV.U32 R25, RZ, RZ, R119.reuse ;  /* 0x000000ffff197224 */ /* 0x100fe200078e0077 */
[----:B------:R-:W3:Y:S01]  /*5050*/  MUFU.EX2 R69, R69 ;  /* 0x0000004500457308 */ /* 0x000ee20000000800 */
[----:B0-----:R-:W-:Y:S01]  /*5060*/  FADD.FTZ R5, R65, R10 ;  /* 0x0000000a41057221 */ /* 0x001fe20000010000 */
[----:B-1----:R-:W-:-:S06]  /*5070*/  IMAD.MOV.U32 R27, RZ, RZ, R119 ;  /* 0x000000ffff1b7224 */ /* 0x002fcc00078e0077 */
[----:B------:R0:W1:Y:S01]  /*5080*/  MUFU.EX2 R8, R31 ;  /* 0x0000001f00087308 */ /* 0x0000620000000800 */
[C---:B--2---:R-:W-:Y:S01]  /*5090*/  FADD.FTZ R10, R38.reuse, R5 ;  /* 0x00000005260a7221 */ /* 0x044fe20000010000 */
[----:B------:R-:W-:Y:S01]  /*50a0*/  F2FP.F16.F32.PACK_AB R177, R38, R65 ;  /* 0x0000004126b1723e */ /* 0x000fe200000000ff */
[--C-:B------:R-:W-:Y:S02]  /*50b0*/  IMAD.MOV.U32 R65, RZ, RZ, R119.reuse ;  /* 0x000000ffff417224 */ /* 0x100fe400078e0077 */
[--C-:B------:R-:W-:Y:S02]  /*50c0*/  IMAD.MOV.U32 R38, RZ, RZ, R119.reuse ;  /* 0x000000ffff267224 */ /* 0x100fe400078e0077 */
[----:B---3--:R-:W-:Y:S01]  /*50d0*/  FADD.FTZ R5, R69, R10 ;  /* 0x0000000a45057221 */ /* 0x008fe20000010000 */
[----:B0-----:R-:W-:-:S03]  /*50e0*/  IMAD.MOV.U32 R31, RZ, RZ, R119 ;  /* 0x000000ffff1f7224 */ /* 0x001fc600078e0077 */
[C---:B-1----:R-:W-:Y:S01]  /*50f0*/  FADD.FTZ R5, R8.reuse, R5 ;  /* 0x0000000508057221 */ /* 0x042fe20000010000 */
[----:B------:R-:W-:Y:S01]  /*5100*/  F2FP.F16.F32.PACK_AB R179, R8, R69 ;  /* 0x0000004508b3723e */ /* 0x000fe200000000ff */
[----:B------:R-:W-:Y:S02]  /*5110*/  IMAD.MOV.U32 R8, RZ, RZ, 0x3f800000 ;  /* 0x3f800000ff087424 */ /* 0x000fe400078e00ff */
[----:B------:R-:W-:Y:S01]  /*5120*/  IMAD.MOV.U32 R69, RZ, RZ, R119 ;  /* 0x000000ffff457224 */ /* 0x000fe200078e0077 */
[----:B------:R-:W-:Y:S06]  /*5130*/  @!P2 BRA `(.L_x_15) ;  /* 0x0000003c00c4a947 */ /* 0x000fec0003800000 */
[----:B------:R-:W-:Y:S01]  /*5140*/  VIADD R10, R120, 0xfffffffe ;  /* 0xfffffffe780a7836 */ /* 0x000fe20000000000 */
[----:B------:R-:W-:Y:S01]  /*5150*/  CS2R R118, SRZ ;  /* 0x0000000000767805 */ /* 0x000fe2000001ff00 */
[----:B------:R-:W-:Y:S01]  /*5160*/  IMAD.MOV.U32 R9, RZ, RZ, R3 ;  /* 0x000000ffff097224 */ /* 0x000fe200078e0003 */
[----:B------:R-:W-:Y:S01]  /*5170*/  CS2R R114, SRZ ;  /* 0x0000000000727805 */ /* 0x000fe2000001ff00 */
[----:B------:R-:W-:Y:S01]  /*5180*/  IMAD.MOV.U32 R11, RZ, RZ, R4 ;  /* 0x000000ffff0b7224 */ /* 0x000fe200078e0004 */
[----:B------:R-:W-:Y:S01]  /*5190*/  CS2R R110, SRZ ;  /* 0x00000000006e7805 */ /* 0x000fe2000001ff00 */
[----:B------:R-:W-:Y:S01]  /*51a0*/  IMAD.MOV.U32 R2, RZ, RZ, 0x3f800000 ;  /* 0x3f800000ff027424 */ /* 0x000fe200078e00ff */
[----:B------:R-:W-:Y:S02]  /*51b0*/  CS2R R106, SRZ ;  /* 0x00000000006a7805 */ /* 0x000fe4000001ff00 */
[----:B------:R-:W-:Y:S02]  /*51c0*/  CS2R R102, SRZ ;  /* 0x0000000000667805 */ /* 0x000fe4000001ff00 */
[----:B------:R-:W-:-:S02]  /*51d0*/  CS2R R98, SRZ ;  /* 0x0000000000627805 */ /* 0x000fc4000001ff00 */
[----:B------:R-:W-:Y:S02]  /*51e0*/  CS2R R94, SRZ ;  /* 0x00000000005e7805 */ /* 0x000fe4000001ff00 */
[----:B------:R-:W-:Y:S02]  /*51f0*/  CS2R R90, SRZ ;  /* 0x00000000005a7805 */ /* 0x000fe4000001ff00 */
[----:B------:R-:W-:Y:S02]  /*5200*/  CS2R R86, SRZ ;  /* 0x0000000000567805 */ /* 0x000fe4000001ff00 */
        /* <DEDUP_REMOVED lines=38> */
[----:B------:R-:W-:Y:S01]  /*5470*/  CS2R R24, SRZ ;  /* 0x0000000000187805 */ /* 0x000fe2000001ff00 */
[----:B------:R-:W-:Y:S01]  /*5480*/  UMOV UR60, UR61 ;  /* 0x0000003d003c7c82 */ /* 0x000fe20008000000 */
[----:B------:R-:W-:-:S05]  /*5490*/  UMOV UR37, UR36 ;  /* 0x0000002400257c82 */ /* 0x000fca0008000000 */
.L_x_24:
[----:B------:R-:W-:-:S04]  /*54a0*/  UIADD3 UR6, UR37, 0x1, URZ ;  /* 0x0000000125067890 */ /* 0x000fc8000fffe03f */
[----:B------:R-:W-:-:S04]  /*54b0*/  UISETP.NE.AND UP0, UPT, UR6, 0x2, UPT ;  /* 0x000000020600788c */ /* 0x000fc8000bf05270 */
[----:B------:R-:W-:Y:S02]  /*54c0*/  USEL UR61, URZ, 0x1, UP0 ;  /* 0x000000013f3d7887 */ /* 0x000fe40008000000 */
[----:B------:R-:W-:Y:S02]  /*54d0*/  USEL UR36, UR6, URZ, UP0 ;  /* 0x0000003f06247287 */ /* 0x000fe40008000000 */
[----:B------:R-:W-:Y:S01]  /*54e0*/  ULOP3.LUT UR61, UR60, UR61, URZ, 0x3c, !UPT ;  /* 0x0000003d3c3d7292 */ /* 0x000fe2000f8e3c3f */
[----:B------:R-:W-:Y:S11]  /*54f0*/  @!P0 BRA `(.L_x_16) ;  /* 0x0000000000048947 */ /* 0x000ff60003800000 */
[----:B------:R-:W-:Y:S01]  /*5500*/  BPT.TRAP 0x1 ;  /* 0x000000040000795c */ /* 0x000fe20000300000 */
.L_x_16:
[----:B------:R-:W0:Y:S01]  /*5510*/  S2UR UR6, SR_CgaCtaId ;  /* 0x00000000000679c3 */ /* 0x000e220000008800 */
[----:B------:R-:W-:Y:S01]  /*5520*/  UMOV UR39, 0x400 ;  /* 0x0000040000277882 */ /* 0x000fe20000000000 */
[----:B------:R-:W-:-:S05]  /*5530*/  IMAD.U32 R0, RZ, RZ, UR61 ;  /* 0x0000003dff007e24 */ /* 0x000fca000f8e00ff */
[----:B------:R-:W-:Y:S01]  /*5540*/  SHF.L.U32 R0, R0, 0x1f, RZ ;  /* 0x0000001f00007819 */ /* 0x000fe200000006ff */
[----:B0-----:R-:W-:-:S04]  /*5550*/  ULEA UR39, UR6, UR39, 0x18 ;  /* 0x0000002706277291 */ /* 0x001fc8000f8ec03f */
[----:B------:R-:W-:-:S09]  /*5560*/  ULEA UR38, UR36, UR39, 0x3 ;  /* 0x0000002724267291 */ /* 0x000fd2000f8e183f */
[----:B------:R0:W1:Y:S01]  /*5570*/  SYNCS.PHASECHK.TRANS64.TRYWAIT P2, [UR38+0x36830], R0 ;  /* 0x03683000ff0075a7 */ /* 0x0000620008040166 */
[----:B------:R-:W-:Y:S05]  /*5580*/  @!P0 BRA `(.L_x_17) ;  /* 0x0000000000048947 */ /* 0x000fea0003800000 */
[----:B------:R-:W-:Y:S01]  /*5590*/  BPT.TRAP 0x1 ;  /* 0x000000040000795c */ /* 0x000fe20000300000 */
.L_x_17:
[----:B-1----:R-:W-:Y:S05]  /*55a0*/  @P2 BRA `(.L_x_18) ;  /* 0x0000000000082947 */ /* 0x002fea0003800000 */
[----:B------:R-:W1:Y:S02]  /*55b0*/  SYNCS.PHASECHK.TRANS64.TRYWAIT P2, [UR38+0x36830], R0 ;  /* 0x03683000ff0075a7 */ /* 0x000e640008040166 */
[----:B-1----:R-:W-:Y:S05]  /*55c0*/  @!P2 BRA `(.L_x_19) ;  /* 0x000000ac0048a947 */ /* 0x002fea0003800000 */
.L_x_18:
[----:B------:R-:W-:Y:S01]  /*55d0*/  R2UR UR6, R7 ;  /* 0x00000000070672ca */ /* 0x000fe200000e0000 */
[----:B------:R-:W-:Y:S01]  /*55e0*/  WARPGROUP.ARRIVE ;  /* 0x00000000000079c5 */ /* 0x000fe20000000000 */
[----:B------:R-:W-:Y:S01]  /*55f0*/  UMOV UR7, 0x40000040 ;  /* 0x4000004000077882 */ /* 0x000fe20000000000 */
[----:B------:R-:W-:Y:S01]  /*5600*/  UMOV UR56, UR4 ;  /* 0x0000000400387c82 */ /* 0x000fe20008000000 */
[----:B------:R-:W-:Y:S01]  /*5610*/  UMOV UR57, UR5 ;  /* 0x0000000500397c82 */ /* 0x000fe20008000000 */
[----:B------:R-:W-:Y:S01]  /*5620*/  UMOV UR59, 0x40000040 ;  /* 0x40000040003b7882 */ /* 0x000fe20000000000 */
[----:B------:R-:W-:Y:S01]  /*5630*/  UMOV UR11, 0x40000040 ;  /* 0x40000040000b7882 */ /* 0x000fe20000000000 */
[----:B------:R-:W-:Y:S01]  /*5640*/  UMOV UR15, 0x40000040 ;  /* 0x40000040000f7882 */ /* 0x000fe20000000000 */
[----:B------:R-:W-:Y:S01]  /*5650*/  UMOV UR19, 0x40000040 ;  /* 0x4000004000137882 */ /* 0x000fe20000000000 */
[----:B------:R-:W-:Y:S01]  /*5660*/  UMOV UR23, 0x40000040 ;  /* 0x4000004000177882 */ /* 0x000fe20000000000 */
[----:B------:R-:W-:Y:S01]  /*5670*/  UMOV UR27, 0x40000040 ;  /* 0x40000040001b7882 */ /* 0x000fe20000000000 */
[----:B------:R-:W-:Y:S01]  /*5680*/  UMOV UR31, 0x40000040 ;  /* 0x40000040001f7882 */ /* 0x000fe20000000000 */
[----:B------:R-:W-:Y:S01]  /*5690*/  UMOV UR35, 0x40000040 ;  /* 0x4000004000237882 */ /* 0x000fe20000000000 */
[----:B------:R-:W-:Y:S01]  /*56a0*/  UIMAD UR6, UR36, 0xa80, UR6 ;  /* 0x00000a80240678a4 */ /* 0x000fe2000f8e0206 */
[-C--:B------:R-:W-:Y:S01]  /*56b0*/  FMUL.FTZ R24, R24, R8.reuse ;  /* 0x0000000818187220 */ /* 0x080fe20000410000 */
[----:B------:R-:W-:Y:S01]  /*56c0*/  UMOV UR43, 0x40000040 ;  /* 0x40000040002b7882 */ /* 0x000fe20000000000 */
[----:B------:R-:W-:Y:S01]  /*56d0*/  UMOV UR47, 0x40000040 ;  /* 0x40000040002f7882 */ /* 0x000fe20000000000 */
[----:B------:R-:W-:Y:S01]  /*56e0*/  UIADD3 UR58, UR6, 0x80, URZ ;  /* 0x00000080063a7890 */ /* 0x000fe2000fffe03f */
[-C--:B------:R-:W-:Y:S01]  /*56f0*/  FMUL.FTZ R25, R25, R8.reuse ;  /* 0x0000000819197220 */ /* 0x080fe20000410000 */
[----:B------:R-:W-:Y:S01]  /*5700*/  UIADD3 UR10, UR6, 0x180, URZ ;  /* 0x00000180060a7890 */ /* 0x000fe2000fffe03f */
[----:B------:R-:W-:Y:S01]  /*5710*/  FMUL.FTZ R28, R28, R8 ;  /* 0x000000081c1c7220 */ /* 0x000fe20000410000 */
[----:B------:R-:W-:-:S02]  /*5720*/  UIADD3 UR14, UR6, 0x102, URZ ;  /* 0x00000102060e7890 */ /* 0x000fc4000fffe03f */
[----:B------:R-:W-:Y:S01]  /*5730*/  HGMMA.64x16x16.F32 R168, gdesc[UR4], RZ, !UPT, gsb0 ;  /* 0x0020000004a879f0 */ /* 0x000fe2000c0008ff */
[----:B------:R-:W-:Y:S01]  /*5740*/  UIADD3 UR7, UR6, 0x100, URZ ;  /* 0x0000010006077890 */ /* 0x000fe2000fffe03f */
[-C--:B------:R-:W-:Y:S01]  /*5750*/  FMUL.FTZ R29, R29, R8.reuse ;  /* 0x000000081d1d7220 */ /* 0x080fe20000410000 */
        /* <DEDUP_REMOVED lines=16> */
[----:B------:R-:W-:Y:S01]  /*5860*/  UMOV UR51, 0x40000040 ;  /* 0x4000004000337882 */ /* 0x000fe20000000000 */
[----:B------:R-:W-:Y:S01]  /*5870*/  UIADD3 UR54, UR6, 0x706, URZ ;  /* 0x0000070606367890 */ /* 0x000fe2000fffe03f */
[-C--:B------:R-:W-:Y:S01]  /*5880*/  FMUL.FTZ R48, R48, R8.reuse ;  /* 0x0000000830307220 */ /* 0x080fe20000410000 */
[----:B------:R-:W-:Y:S01]  /*5890*/  UMOV UR55, 0x40000040 ;  /* 0x4000004000377882 */ /* 0x000fe20000000000 */
[-C--:B------:R-:W-:Y:S01]  /*58a0*/  FMUL.FTZ R49, R49, R8.reuse ;  /* 0x0000000831317220 */ /* 0x080fe20000410000 */
        /* <DEDUP_REMOVED lines=27> */
[----:B------:R-:W-:Y:S01]  /*5a60*/  FMUL.FTZ R105, R105, R8 ;  /* 0x0000000869697220 */ /* 0x000fe20000410000 */
[----:B------:R-:W-:-:S02]  /*5a70*/  WARPGROUP.DEPBAR.LE gsb0, 0x0 ;  /* 0x00008000000079c5 */ /* 0x000fc40000010000 */
[----:B------:R-:W-:Y:S01]  /*5a80*/  WARPGROUP.ARRIVE ;  /* 0x00000000000079c5 */ /* 0x000fe20000000000 */
[-C--:B------:R-:W-:Y:S01]  /*5a90*/  FMUL.FTZ R108, R108, R8.reuse ;  /* 0x000000086c6c7220 */ /* 0x080fe20000410000 */
[-C--:B------:R-:W-:Y:S01]  /*5aa0*/  FMUL.FTZ R109, R109, R8.reuse ;  /* 0x000000086d6d7220 */ /* 0x080fe20000410000 */
[-C--:B------:R-:W-:Y:S01]  /*5ab0*/  FMUL.FTZ R112, R112, R8.reuse ;  /* 0x0000000870707220 */ /* 0x080fe20000410000 */
[-C--:B------:R-:W-:Y:S01]  /*5ac0*/  FMUL.FTZ R113, R113, R8.reuse ;  /* 0x0000000871717220 */ /* 0x080fe20000410000 */
[-C--:B------:R-:W-:Y:S01]  /*5ad0*/  FMUL.FTZ R116, R116, R8.reuse ;  /* 0x0000000874747220 */ /* 0x080fe20000410000 */
[----:B------:R-:W-:Y:S01]  /*5ae0*/  HGMMA.64x16x16.F32 R160, gdesc[UR56], RZ, !UPT, gsb0 ;  /* 0x0020000038a079f0 */ /* 0x000fe2000c0008ff */
[----:B------:R-:W-:Y:S01]  /*5af0*/  UMOV UR56, UR4 ;  /* 0x0000000400387c82 */ /* 0x000fe20008000000 */
[----:B------:R-:W-:Y:S01]  /*5b00*/  UMOV UR57, UR5 ;  /* 0x0000000500397c82 */ /* 0x000fe20008000000 */
[----:B------:R-:W-:Y:S01]  /*5b10*/  UMOV UR58, UR7 ;  /* 0x00000007003a7c82 */ /* 0x000fe20008000000 */
[----:B------:R-:W-:Y:S01]  /*5b20*/  UMOV UR59, 0x40000040 ;  /* 0x40000040003b7882 */ /* 0x000fe20000000000 */
[----:B------:R-:W-:Y:S01]  /*5b30*/  UIADD3 UR7, UR6, 0x200, URZ ;  /* 0x0000020006077890 */ /* 0x000fe2000fffe03f */
[----:B------:R-:W-:Y:S01]  /*5b40*/  FMUL.FTZ R117, R117, R8 ;  /* 0x0000000875757220 */ /* 0x000fe20000410000 */
        /* <DEDUP_REMOVED lines=49> */
[----:B------:R-:W-:-:S03]  /*5e60*/  FMUL.FTZ R119, R119, R2 ;  /* 0x0000000277777220 */ /* 0x000fc60000410000 */
[----:B------:R-:W-:Y:S01]  /*5e70*/  HGMMA.64x16x16.F32 R152, gdesc[UR56], RZ, !UPT, gsb0 ;  /* 0x00200000389879f0 */ /* 0x000fe2000c0008ff */
[----:B------:R-:W-:Y:S01]  /*5e80*/  UMOV UR56, UR4 ;  /* 0x0000000400387c82 */ /* 0x000fe20008000000 */
[----:B------:R-:W-:Y:S01]  /*5e90*/  UMOV UR57, UR5 ;  /* 0x0000000500397c82 */ /* 0x000fe20008000000 */
[----:B------:R-:W-:Y:S01]  /*5ea0*/  UMOV UR58, UR10 ;  /* 0x0000000a003a7c82 */ /* 0x000fe20008000000 */
[----:B------:R-:W-:Y:S01]  /*5eb0*/  UMOV UR59, 0x40000040 ;  /* 0x40000040003b7882 */ /* 0x000fe20000000000 */
[----:B------:R-:W-:Y:S01]  /*5ec0*/  UIADD3 UR10, UR6, 0x280, URZ ;  /* 0x00000280060a7890 */ /* 0x000fe2000fffe03f */
[----:B------:R-:W-:Y:S02]  /*5ed0*/  WARPGROUP.DEPBAR.LE gsb0, 0x0 ;  /* 0x00008000000079c5 */ /* 0x000fe40000010000 */
[----:B------:R-:W-:-:S06]  /*5ee0*/  WARPGROUP.ARRIVE ;  /* 0x00000000000079c5 */ /* 0x000fcc0000000000 */
        /* <DEDUP_REMOVED lines=24> */
[----:B------:R-:W-:Y:S03]  /*6070*/  HGMMA.64x16x16.F32 R120, gdesc[UR56], RZ, !UPT, gsb0 ;  /* 0x00200000387879f0 */ /* 0x000fe6000c0008ff */
[----:B------:R-:W-:Y:S02]  /*6080*/  WARPGROUP.DEPBAR.LE gsb0, 0x0 ;  /* 0x00008000000079c5 */ /* 0x000fe40000010000 */
[----:B------:R-:W-:-:S06]  /*6090*/  WARPGROUP.ARRIVE ;  /* 0x00000000000079c5 */ /* 0x000fcc0000000000 */
[----:B------:R-:W-:Y:S01]  /*60a0*/  HGMMA.64x16x16.F32 R168, gdesc[UR8], R168, gsb0 ;  /* 0x0020000008a879f0 */ /* 0x000fe200080008a8 */
[----:B------:R-:W-:Y:S01]  /*60b0*/  UMOV UR10, UR7 ;  /* 0x00000007000a7c82 */ /* 0x000fe20008000000 */
[----:B------:R-:W-:Y:S01]  /*60c0*/  UMOV UR11, 0x40000040 ;  /* 0x40000040000b7882 */ /* 0x000fe20000000000 */
[----:B------:R-:W-:Y:S01]  /*60d0*/  UIADD3 UR7, UR6, 0x182, URZ ;  /* 0x0000018206077890 */ /* 0x000fe2000fffe03f */
        /* <DEDUP_REMOVED lines=33> */
[----:B------:R-:W-:Y:S02]  /*62f0*/  UIADD3 UR10, UR6, 0x104, URZ ;  /* 0x00000104060a7890 */ /* 0x000fe4000fffe03f */
        /* <DEDUP_REMOVED lines=38> */
[----:B------:R-:W-:Y:S03]  /*6560*/  HGMMA.64x16x16.F32 R120, gdesc[UR12], R120, gsb0 ;  /* 0x002000000c7879f0 */ /* 0x000fe60008000878 */
        /* <DEDUP_REMOVED lines=329> */
[----:B------:R-:W-:Y:S02]  /*7a00*/  UIADD3 UR7, UR6, 0x986, URZ ;  /* 0x0000098606077890 */ /* 0x000fe4000fffe03f */
[----:B------:R-:W-:Y:S01]  /*7a10*/  UIADD3 UR6, UR6, 0xa06, URZ ;  /* 0x00000a0606067890 */ /* 0x000fe2000fffe03f */
[----:B------:R-:W-:Y:S02]  /*7a20*/  WARPGROUP.DEPBAR.LE gsb0, 0x0 ;  /* 0x00008000000079c5 */ /* 0x000fe40000010000 */
[----:B------:R-:W-:-:S06]  /*7a30*/  WARPGROUP.ARRIVE ;  /* 0x00000000000079c5 */ /* 0x000fcc0000000000 */
[----:B------:R-:W-:Y:S01]  /*7a40*/  HGMMA.64x16x16.F32 R144, gdesc[UR52], R144, gsb0 ;  /* 0x00200000349079f0 */ /* 0x000fe20008000890 */
[----:B------:R-:W-:Y:S01]  /*7a50*/  UMOV UR54, UR10 ;  /* 0x0000000a00367c82 */ /* 0x000fe20008000000 */
[----:B------:R-:W-:Y:S01]  /*7a60*/  UMOV UR55, 0x40000040 ;  /* 0x4000004000377882 */ /* 0x000fe20000000000 */
        /* <DEDUP_REMOVED lines=12> */
[----:B------:R-:W-:Y:S03]  /*7b30*/  HGMMA.64x16x16.F32 R120, gdesc[UR52], R120, gsb0 ;  /* 0x00200000347879f0 */ /* 0x000fe60008000878 */
[----:B------:R-:W-:Y:S02]  /*7b40*/  WARPGROUP.DEPBAR.LE gsb0, 0x0 ;  /* 0x00008000000079c5 */ /* 0x000fe40000010000 */
[----:B------:R-:W-:Y:S05]  /*7b50*/  @!P0 BRA `(.L_x_20) ;  /* 0x0000000000048947 */ /* 0x000fea0003800000 */
[----:B------:R-:W-:Y:S01]  /*7b60*/  BPT.TRAP 0x1 ;  /* 0x000000040000795c */ /* 0x000fe20000300000 */
.L_x_20:
[----:B------:R-:W-:Y:S01]  /*7b70*/  ULEA UR7, UR37, UR39, 0x3 ;  /* 0x0000002725077291 */ /* 0x000fe2000f8e183f */
[----:B01----:R-:W-:-:S05]  /*7b80*/  IMAD.U32 R0, RZ, RZ, UR60 ;  /* 0x0000003cff007e24 */ /* 0x003fca000f8e00ff */
[----:B------:R-:W-:-:S04]  /*7b90*/  SHF.L.U32 R0, R0, 0x1f, RZ ;  /* 0x0000001f00007819 */ /* 0x000fc800000006ff */
[----:B------:R0:W1:Y:S01]  /*7ba0*/  SYNCS.PHASECHK.TRANS64.TRYWAIT P2, [UR7+0x36850], R0 ;  /* 0x03685000ff0075a7 */ /* 0x0000620008040147 */
[----:B------:R-:W-:Y:S05]  /*7bb0*/  @!P0 BRA `(.L_x_21) ;  /* 0x0000000000048947 */ /* 0x000fea0003800000 */
[----:B------:R-:W-:Y:S01]  /*7bc0*/  BPT.TRAP 0x1 ;  /* 0x000000040000795c */ /* 0x000fe20000300000 */
.L_x_21:
[----:B-1----:R-:W-:Y:S05]  /*7bd0*/  @P2 BRA `(.L_x_22) ;  /* 0x0000000000082947 */ /* 0x002fea0003800000 */
[----:B------:R-:W1:Y:S02]  /*7be0*/  SYNCS.PHASECHK.TRANS64.TRYWAIT P2, [UR7+0x36850], R0 ;  /* 0x03685000ff0075a7 */ /* 0x000e640008040147 */
[----:B-1----:R-:W-:Y:S05]  /*7bf0*/  @!P2 BRA `(.L_x_23) ;  /* 0x0000008400d4a947 */ /* 0x002fea0003800000 */
.L_x_22:
[----:B------:R-:W-:Y:S01]  /*7c00*/  UIADD3 UR39, UR39, 0x400, URZ ;  /* 0x0000040027277890 */ /* 0x000fe2000fffe03f */
[----:B------:R-:W-:Y:S01]  /*7c10*/  WARPGROUP.ARRIVE ;  /* 0x00000000000079c5 */ /* 0x000fe20000000000 */
[----:B------:R-:W-:Y:S01]  /*7c20*/  UMOV UR11, 0x40000040 ;  /* 0x40000040000b7882 */ /* 0x000fe20000000000 */
[----:B01----:R-:W-:Y:S01]  /*7c30*/  FMNMX.FTZ R0, R168, R11, !PT ;  /* 0x0000000ba8007209 */ /* 0x003fe20007810000 */
[----:B------:R-:W-:Y:S01]  /*7c40*/  USHF.R.U32.HI UR39, URZ, 0x4, UR39 ;  /* 0x000000043f277899 */ /* 0x000fe20008011627 */
[C---:B------:R-:W-:Y:S01]  /*7c50*/  ISETP.GT.AND P2, PT, R10.reuse, RZ, PT ;  /* 0x000000ff0a00720c */ /* 0x040fe20003f44270 */
[----:B------:R-:W-:Y:S01]  /*7c60*/  UMOV UR60, UR61 ;  /* 0x0000003d003c7c82 */ /* 0x000fe20008000000 */
[----:B------:R-:W-:Y:S01]  /*7c70*/  FMNMX.FTZ R3, R169, R0, !PT ;  /* 0x00000000a9037209 */ /* 0x000fe20007810000 */
[----:B------:R-:W-:Y:S01]  /*7c80*/  ULOP3.LUT UR39, UR39, 0x3fff, URZ, 0xc0, !UPT ;  /* 0x00003fff27277892 */ /* 0x000fe2000f8ec03f */
[----:B------:R-:W-:Y:S02]  /*7c90*/  VIADD R10, R10, 0xffffffff ;  /* 0xffffffff0a0a7836 */ /* 0x000fe40000000000 */
[----:B------:R-:W-:Y:S01]  /*7ca0*/  FMNMX.FTZ R0, R172, R3, !PT ;  /* 0x00000003ac007209 */ /* 0x000fe20007810000 */
[----:B------:R-:W-:-:S03]  /*7cb0*/  ULOP3.LUT UR6, UR39, 0x3800000, URZ, 0xfc, !UPT ;  /* 0x0380000027067892 */ /* 0x000fc6000f8efc3f */
[----:B------:R-:W-:Y:S01]  /*7cc0*/  FMNMX.FTZ R3, R173, R0, !PT ;  /* 0x00000000ad037209 */ /* 0x000fe20007810000 */
[----:B------:R-:W-:-:S03]  /*7cd0*/  UIMAD UR6, UR37, 0xa80, UR6 ;  /* 0x00000a80250678a4 */ /* 0x000fc6000f8e0206 */
[----:B------:R-:W-:Y:S01]  /*7ce0*/  FMNMX.FTZ R0, R160, R3, !PT ;  /* 0x00000003a0007209 */ /* 0x000fe20007810000 */
[----:B------:R-:W-:-:S03]  /*7cf0*/  UMOV UR37, UR36 ;  /* 0x0000002400257c82 */ /* 0x000fc60008000000 */
[----:B------:R-:W-:Y:S01]  /*7d00*/  UMOV UR10, UR6 ;  /* 0x00000006000a7c82 */ /* 0x000fe20008000000 */
[----:B------:R-:W-:Y:S01]  /*7d10*/  FMNMX.FTZ R3, R161, R0, !PT ;  /* 0x00000000a1037209 */ /* 0x000fe20007810000 */
[----:B------:R-:W-:Y:S01]  /*7d20*/  HGMMA.64x192x16.F32 R24, R200, gdesc[UR8].tnspB, R24, gsb0 ;  /* 0x42e00008c8187df0 */ /* 0x000fe20008000818 */
[----:B------:R-:W-:Y:S01]  /*7d30*/  UIADD3 UR10, UR6, 0x80, URZ ;  /* 0x00000080060a7890 */ /* 0x000fe2000fffe03f */
[----:B------:R-:W-:Y:S01]  /*7d40*/  UMOV UR11, 0x40000040 ;  /* 0x40000040000b7882 */ /* 0x000fe20000000000 */
[----:B------:R-:W-:-:S04]  /*7d50*/  FMNMX.FTZ R0, R164, R3, !PT ;  /* 0x00000003a4007209 */ /* 0x000fc80007810000 */
        /* <DEDUP_REMOVED lines=20> */
[----:B------:R-:W-:Y:S02]  /*7ea0*/  FMNMX.FTZ R2, R125, R0, !PT ;  /* 0x000000007d027209 */ /* 0x000fe40007810000 */
[----:B------:R-:W0:Y:S03]  /*7eb0*/  LDC R0, c[0x0][0x988] ;  /* 0x00026200ff007b82 */ /* 0x000e260000000800 */
[----:B------:R-:W1:Y:S02]  /*7ec0*/  SHFL.BFLY PT, R3, R2, 0x2, 0x1f ;  /* 0x0c401f0002037f89 */ /* 0x000e6400000e0000 */
[----:B-1----:R-:W-:Y:S02]  /*7ed0*/  FMNMX.FTZ R3, R2, R3, !PT ;  /* 0x0000000302037209 */ /* 0x002fe40007810000 */
[----:B------:R-:W-:-:S03]  /*7ee0*/  FMNMX.FTZ R2, R170, R9, !PT ;  /* 0x00000009aa027209 */ /* 0x000fc60007810000 */
[----:B------:R-:W1:Y:S02]  /*7ef0*/  SHFL.BFLY PT, R4, R3, 0x1, 0x1f ;  /* 0x0c201f0003047f89 */ /* 0x000e6400000e0000 */
[----:B-1----:R-:W-:Y:S02]  /*7f00*/  FMNMX.FTZ R4, R3, R4, !PT ;  /* 0x0000000403047209 */ /* 0x002fe40007810000 */
[----:B------:R-:W-:-:S03]  /*7f10*/  FMNMX.FTZ R3, R171, R2, !PT ;  /* 0x00000002ab037209 */ /* 0x000fc60007810000 */
[----:B------:R-:W-:Y:S01]  /*7f20*/  FADD.FTZ R11, -R4, R11 ;  /* 0x0000000b040b7221 */ /* 0x000fe20000010100 */
[----:B------:R-:W-:-:S03]  /*7f30*/  FMNMX.FTZ R2, R174, R3, !PT ;  /* 0x00000003ae027209 */ /* 0x000fc60007810000 */
[----:B0-----:R-:W-:Y:S01]  /*7f40*/  FMUL.FTZ R8, R11, R0 ;  /* 0x000000000b087220 */ /* 0x001fe20000410000 */
[----:B------:R-:W-:-:S04]  /*7f50*/  FMNMX.FTZ R3, R175, R2, !PT ;  /* 0x00000002af037209 */ /* 0x000fc80007810000 */
[----:B------:R-:W-:Y:S01]  /*7f60*/  FMNMX.FTZ R2, R162, R3, !PT ;  /* 0x00000003a2027209 */ /* 0x000fe20007810000 */
[----:B------:R-:W-:Y:S03]  /*7f70*/  MUFU.EX2 R8, R8 ;  /* 0x0000000800087308 */ /* 0x000fe60000000800 */
        /* <DEDUP_REMOVED lines=10> */
[----:B------:R-:W-:Y:S01]  /*8020*/  FMNMX.FTZ R3, R151, R2, !PT ;  /* 0x0000000297037209 */ /* 0x000fe20007810000 */
[----:B------:R-:W-:Y:S02]  /*8030*/  WARPGROUP.DEPBAR.LE gsb0, 0x0 ;  /* 0x00008000000079c5 */ /* 0x000fe40000010000 */
[----:B------:R-:W-:Y:S01]  /*8040*/  WARPGROUP.ARRIVE ;  /* 0x00000000000079c5 */ /* 0x000fe20000000000 */
[----:B------:R-:W-:-:S04]  /*8050*/  FMNMX.FTZ R2, R138, R3, !PT ;  /* 0x000000038a027209 */ /* 0x000fc80007810000 */
        /* <DEDUP_REMOVED lines=13> */
[----:B------:R-:W-:-:S05]  /*8130*/  FMNMX.FTZ R2, R127, R2, !PT ;  /* 0x000000027f027209 */ /* 0x000fca0007810000 */
[----:B------:R-:W0:Y:S02]  /*8140*/  SHFL.BFLY PT, R3, R2, 0x2, 0x1f ;  /* 0x0c401f0002037f89 */ /* 0x000e2400000e0000 */
[----:B0-----:R-:W-:-:S05]  /*8150*/  FMNMX.FTZ R14, R2, R3, !PT ;  /* 0x00000003020e7209 */ /* 0x001fca0007810000 */
[----:B------:R-:W0:Y:S02]  /*8160*/  SHFL.BFLY PT, R3, R14, 0x1, 0x1f ;  /* 0x0c201f000e037f89 */ /* 0x000e2400000e0000 */
[----:B0-----:R-:W-:Y:S01]  /*8170*/  FMNMX.FTZ R3, R14, R3, !PT ;  /* 0x000000030e037209 */ /* 0x001fe20007810000 */
[----:B------:R-:W-:Y:S02]  /*8180*/  WARPGROUP.DEPBAR.LE gsb0, 0x0 ;  /* 0x00008000000079c5 */ /* 0x000fe40000010000 */
[----:B------:R-:W-:-:S06]  /*8190*/  WARPGROUP.ARRIVE ;  /* 0x00000000000079c5 */ /* 0x000fcc0000000000 */
[----:B------:R-:W-:Y:S01]  /*81a0*/  HGMMA.64x192x16.F32 R24, R192, gdesc[UR8].tnspB, R24, gsb0 ;  /* 0x42e00008c0187df0 */ /* 0x000fe20008000818 */
[----:B------:R-:W-:Y:S01]  /*81b0*/  UIADD3 UR10, UR6, 0x180, URZ ;  /* 0x00000180060a7890 */ /* 0x000fe2000fffe03f */
[----:B------:R-:W-:Y:S01]  /*81c0*/  UMOV UR11, 0x40000040 ;  /* 0x40000040000b7882 */ /* 0x000fe20000000000 */
[----:B------:R-:W-:Y:S02]  /*81d0*/  WARPGROUP.DEPBAR.LE gsb0, 0x0 ;  /* 0x00008000000079c5 */ /* 0x000fe40000010000 */
[----:B------:R-:W-:-:S15]  /*81e0*/  WARPGROUP.ARRIVE ;  /* 0x00000000000079c5 */ /* 0x000fde0000000000 */
[----:B------:R-:W-:Y:S01]  /*81f0*/  HGMMA.64x192x16.F32 R24, R188, gdesc[UR8].tnspB, R24, gsb0 ;  /* 0x42e00008bc187df0 */ /* 0x000fe20008000818 */
[----:B------:R-:W-:Y:S01]  /*8200*/  UIADD3 UR10, UR6, 0x200, URZ ;  /* 0x00000200060a7890 */ /* 0x000fe2000fffe03f */
[----:B------:R-:W-:Y:S01]  /*8210*/  UMOV UR11, 0x40000040 ;  /* 0x40000040000b7882 */ /* 0x000fe20000000000 */
[----:B------:R-:W-:Y:S02]  /*8220*/  WARPGROUP.DEPBAR.LE gsb0, 0x0 ;  /* 0x00008000000079c5 */ /* 0x000fe40000010000 */
[----:B------:R-:W-:Y:S01]  /*8230*/  WARPGROUP.ARRIVE ;  /* 0x00000000000079c5 */ /* 0x000fe20000000000 */
[----:B------:R-:W-:-:S04]  /*8240*/  FMUL.FTZ R189, R4, R0 ;  /* 0x0000000004bd7220 */ /* 0x000fc80000410000 */
[----:B------:R-:W-:-:S10]  /*8250*/  FFMA.FTZ R13, R153, R0, -R189 ;  /* 0x00000000990d7223 */ /* 0x000fd400000108bd */
[----:B------:R-:W-:Y:S01]  /*8260*/  HGMMA.64x192x16.F32 R24, R184, gdesc[UR8].tnspB, R24, gsb0 ;  /* 0x42e00008b8187df0 */ /* 0x000fe20008000818 */
[----:B------:R-:W-:Y:S01]  /*8270*/  UIADD3 UR10, UR6, 0x280, URZ ;  /* 0x00000280060a7890 */ /* 0x000fe2000fffe03f */
[-CC-:B------:R-:W-:Y:S01]  /*8280*/  FFMA.FTZ R200, R169, R0.reuse, -R189.reuse ;  /* 0x00000000a9c87223 */ /* 0x180fe200000108bd */
[----:B------:R-:W-:Y:S01]  /*8290*/  UMOV UR11, 0x40000040 ;  /* 0x40000040000b7882 */ /* 0x000fe20000000000 */
[----:B------:R-:W-:Y:S01]  /*82a0*/  UIADD3 UR6, UR6, 0x300, URZ ;  /* 0x0000030006067890 */ /* 0x000fe2000fffe03f */
[-CC-:B------:R-:W-:Y:S01]  /*82b0*/  FFMA.FTZ R153, R129, R0.reuse, -R189.reuse ;  /* 0x0000000081997223 */ /* 0x180fe200000108bd */
        /* <DEDUP_REMOVED lines=19> */
[----:B------:R-:W-:Y:S01]  /*83f0*/  FFMA.FTZ R124, R124, R0, -R189 ;  /* 0x000000007c7c7223 */ /* 0x000fe200000108bd */
[----:B------:R-:W-:Y:S01]  /*8400*/  MUFU.EX2 R11, R11 ;  /* 0x0000000b000b7308 */ /* 0x000fe20000000800 */
[----:B------:R-:W-:-:S04]  /*8410*/  IMAD.U32 R133, RZ, RZ, UR38 ;  /* 0x00000026ff857e24 */ /* 0x000fc8000f8e00ff */
[----:B------:R-:W-:-:S03]  /*8420*/  @!P1 VIADD R133, R133, 0x36840 ;  /* 0x0003684085859836 */ /* 0x000fc60000000000 */
[----:B------:R-:W-:Y:S02]  /*8430*/  MUFU.EX2 R200, R200 ;  /* 0x000000c800c87308 */ /* 0x000fe40000000800 */
[----:B------:R-:W-:-:S06]  /*8440*/  @!P1 PRMT R133, RZ, 0x654, R133 ;  /* 0x00000654ff859816 */ /* 0x000fcc0000000085 */
[----:B------:R-:W-:Y:S08]  /*8450*/  MUFU.EX2 R202, R202 ;  /* 0x000000ca00ca7308 */ /* 0x000ff00000000800 */
        /* <DEDUP_REMOVED lines=19> */
[----:B------:R-:W-:Y:S01]  /*8590*/  MUFU.EX2 R121, R121 ;  /* 0x0000007900797308 */ /* 0x000fe20000000800 */
[----:B------:R-:W-:-:S02]  /*85a0*/  WARPGROUP.DEPBAR.LE gsb0, 0x0 ;  /* 0x00008000000079c5 */ /* 0x000fc40000010000 */
[----:B------:R-:W-:Y:S01]  /*85b0*/  WARPGROUP.ARRIVE ;  /* 0x00000000000079c5 */ /* 0x000fe20000000000 */
[-CC-:B------:R-:W-:Y:S01]  /*85c0*/  FFMA.FTZ R184, R136, R0.reuse, -R189.reuse ;  /* 0x0000000088b87223 */ /* 0x180fe200000108bd */
[----:B------:R-:W-:-:S04]  /*85d0*/  FFMA.FTZ R186, R140, R0, -R189 ;  /* 0x000000008cba7223 */ /* 0x000fc800000108bd */
[----:B------:R-:W-:Y:S01]  /*85e0*/  HGMMA.64x192x16.F32 R24, R180, gdesc[UR8].tnspB, R24, gsb0 ;  /* 0x42e00008b4187df0 */ /* 0x000fe20008000818 */
[----:B------:R-:W-:Y:S01]  /*85f0*/  UMOV UR10, UR6 ;  /* 0x00000006000a7c82 */ /* 0x000fe20008000000 */
[----:B------:R-:W-:Y:S01]  /*8600*/  UMOV UR11, 0x40000040 ;  /* 0x40000040000b7882 */ /* 0x000fe20000000000 */
[----:B------:R-:W-:Y:S08]  /*8610*/  MUFU.EX2 R184, R184 ;  /* 0x000000b800b87308 */ /* 0x000ff00000000800 */
[----:B------:R-:W-:Y:S01]  /*8620*/  MUFU.EX2 R186, R186 ;  /* 0x000000ba00ba7308 */ /* 0x000fe20000000800 */
[----:B------:R-:W-:-:S02]  /*8630*/  WARPGROUP.DEPBAR.LE gsb0, 0x0 ;  /* 0x00008000000079c5 */ /* 0x000fc40000010000 */
[----:B------:R-:W-:Y:S01]  /*8640*/  WARPGROUP.ARRIVE ;  /* 0x00000000000079c5 */ /* 0x000fe20000000000 */
[-CC-:B------:R-:W-:Y:S01]  /*8650*/  FFMA.FTZ R180, R128, R0.reuse, -R189.reuse ;  /* 0x0000000080b47223 */ /* 0x180fe200000108bd */
[-CC-:B------:R-:W-:Y:S01]  /*8660*/  FFMA.FTZ R182, R132, R0.reuse, -R189.reuse ;  /* 0x0000000084b67223 */ /* 0x180fe200000108bd */
[-C--:B------:R-:W-:Y:S01]  /*8670*/  FFMA.FTZ R189, R125, R0.reuse, -R189 ;  /* 0x000000007dbd7223 */ /* 0x080fe200000108bd */
[----:B------:R-:W-:Y:S02]  /*8680*/  FADD.FTZ R125, -R3, R9 ;  /* 0x00000009037d7221 */ /* 0x000fe40000010100 */
[----:B------:R-:W-:Y:S01]  /*8690*/  HGMMA.64x192x16.F32 R24, R176, gdesc[UR8].tnspB, R24, gsb0 ;  /* 0x42e00008b0187df0 */ /* 0x000fe20008000818 */
[----:B------:R0:W-:Y:S01]  /*86a0*/  MUFU.EX2 R9, R189 ;  /* 0x000000bd00097308 */ /* 0x0001e20000000800 */
[-C--:B------:R-:W-:Y:S01]  /*86b0*/  FMUL.FTZ R2, R125, R0.reuse ;  /* 0x000000007d027220 */ /* 0x080fe20000410000 */
[----:B------:R-:W-:-:S04]  /*86c0*/  FMUL.FTZ R125, R3, R0 ;  /* 0x00000000037d7220 */ /* 0x000fc80000410000 */
[-CC-:B------:R-:W-:Y:S01]  /*86d0*/  FFMA.FTZ R201, R170, R0.reuse, -R125.reuse ;  /* 0x00000000aac97223 */ /* 0x180fe2000001087d */
[-CC-:B------:R-:W-:Y:S01]  /*86e0*/  FFMA.FTZ R20, R171, R0.reuse, -R125.reuse ;  /* 0x00000000ab147223 */ /* 0x180fe2000001087d */
[----:B------:R-:W-:Y:S01]  /*86f0*/  MUFU.EX2 R2, R2 ;  /* 0x0000000200027308 */ /* 0x000fe20000000800 */
[-CC-:B------:R-:W-:Y:S01]  /*8700*/  FFMA.FTZ R203, R174, R0.reuse, -R125.reuse ;  /* 0x00000000aecb7223 */ /* 0x180fe2000001087d */
[-CC-:B------:R-:W-:Y:S01]  /*8710*/  FFMA.FTZ R120, R175, R0.reuse, -R125.reuse ;  /* 0x00000000af787223 */ /* 0x180fe2000001087d */
[-CC-:B0-----:R-:W-:Y:S01]  /*8720*/  FFMA.FTZ R189, R146, R0.reuse, -R125.reuse ;  /* 0x0000000092bd7223 */ /* 0x181fe2000001087d */
[-CC-:B------:R-:W-:Y:S01]  /*8730*/  FFMA.FTZ R197, R162, R0.reuse, -R125.reuse ;  /* 0x00000000a2c57223 */ /* 0x180fe2000001087d */
[----:B------:R-:W-:Y:S02]  /*8740*/  IMAD.U32 R146, RZ, RZ, UR7 ;  /* 0x00000007ff927e24 */ /* 0x000fe4000f8e00ff */
[-CC-:B------:R-:W-:Y:S01]  /*8750*/  FFMA.FTZ R124, R163, R0.reuse, -R125.reuse ;  /* 0x00000000a37c7223 */ /* 0x180fe2000001087d */
[-CC-:B------:R-:W-:Y:S01]  /*8760*/  FFMA.FTZ R199, R166, R0.reuse, -R125.reuse ;  /* 0x00000000a6c77223 */ /* 0x180fe2000001087d */
[----:B------:R-:W0:Y:S01]  /*8770*/  MUFU.EX2 R201, R201 ;  /* 0x000000c900c97308 */ /* 0x000e220000000800 */
[-CC-:B------:R-:W-:Y:S01]  /*8780*/  FFMA.FTZ R185, R138, R0.reuse, -R125.reuse ;  /* 0x000000008ab97223 */ /* 0x180fe2000001087d */
[----:B------:R-:W-:Y:S01]  /*8790*/  @!P1 IADD3 R146, R146, 0x36860, RZ ;  /* 0x0003686092929810 */ /* 0x000fe20007ffe0ff */
[-CC-:B------:R-:W-:Y:S01]  /*87a0*/  FFMA.FTZ R128, R167, R0.reuse, -R125.reuse ;  /* 0x00000000a7807223 */ /* 0x180fe2000001087d */
[-CC-:B------:R-:W-:Y:S01]  /*87b0*/  FFMA.FTZ R193, R154, R0.reuse, -R125.reuse ;  /* 0x000000009ac17223 */ /* 0x180fe2000001087d */
[-CC-:B------:R-:W-:Y:S01]  /*87c0*/  FFMA.FTZ R132, R155, R0.reuse, -R125.reuse ;  /* 0x000000009b847223 */ /* 0x180fe2000001087d */
[----:B------:R-:W-:Y:S01]  /*87d0*/  @!P1 PRMT R146, RZ, 0x654, R146 ;  /* 0x00000654ff929816 */ /* 0x000fe20000000092 */
[-CC-:B------:R-:W-:Y:S01]  /*87e0*/  FFMA.FTZ R187, R142, R0.reuse, -R125.reuse ;  /* 0x000000008ebb7223 */ /* 0x180fe2000001087d */
[----:B------:R-:W1:Y:S01]  /*87f0*/  MUFU.EX2 R20, R20 ;  /* 0x0000001400147308 */ /* 0x000e620000000800 */
[-CC-:B------:R-:W-:Y:S01]  /*8800*/  FFMA.FTZ R195, R158, R0.reuse, -R125.reuse ;  /* 0x000000009ec37223 */ /* 0x180fe2000001087d */
[-CC-:B------:R-:W-:Y:S01]  /*8810*/  FFMA.FTZ R181, R130, R0.reuse, -R125.reuse ;  /* 0x0000000082b57223 */ /* 0x180fe2000001087d */
[-CC-:B------:R-:W-:Y:S01]  /*8820*/  FFMA.FTZ R136, R159, R0.reuse, -R125.reuse ;  /* 0x000000009f887223 */ /* 0x180fe2000001087d */
[-CC-:B------:R-:W-:Y:S01]  /*8830*/  FFMA.FTZ R140, R147, R0.reuse, -R125.reuse ;  /* 0x00000000938c7223 */ /* 0x180fe2000001087d */
[-CC-:B------:R-:W-:Y:S01]  /*8840*/  FFMA.FTZ R191, R150, R0.reuse, -R125.reuse ;  /* 0x0000000096bf7223 */ /* 0x180fe2000001087d */
[-CC-:B------:R-:W-:Y:S01]  /*8850*/  FFMA.FTZ R144, R151, R0.reuse, -R125.reuse ;  /* 0x0000000097907223 */ /* 0x180fe2000001087d */
[-C--:B------:R-:W-:Y:S01]  /*8860*/  FFMA.FTZ R143, R143, R0.reuse, -R125 ;  /* 0x000000008f8f7223 */ /* 0x080fe2000001087d */
[----:B------:R-:W2:Y:S01]  /*8870*/  MUFU.EX2 R203, R203 ;  /* 0x000000cb00cb7308 */ /* 0x000ea20000000800 */
[----:B0-----:R-:W-:Y:S01]  /*8880*/  FFMA.FTZ R5, R2, R5, R201 ;  /* 0x0000000502057223 */ /* 0x001fe200000100c9 */
[-CC-:B------:R-:W-:Y:S01]  /*8890*/  FFMA.FTZ R131, R131, R0.reuse, -R125.reuse ;  /* 0x0000000083837223 */ /* 0x180fe2000001087d */
[-CC-:B------:R-:W-:Y:S01]  /*88a0*/  FFMA.FTZ R134, R134, R0.reuse, -R125.reuse ;  /* 0x0000000086867223 */ /* 0x180fe2000001087d */
[-CC-:B------:R-:W-:Y:S01]  /*88b0*/  FFMA.FTZ R135, R135, R0.reuse, -R125.reuse ;  /* 0x0000000087877223 */ /* 0x180fe2000001087d */
[-CC-:B------:R-:W-:Y:S01]  /*88c0*/  FFMA.FTZ R123, R123, R0.reuse, -R125.reuse ;  /* 0x000000007b7b7223 */ /* 0x180fe2000001087d */
[----:B------:R-:W-:-:S02]  /*88d0*/  FFMA.FTZ R126, R126, R0, -R125 ;  /* 0x000000007e7e7223 */ /* 0x000fc4000001087d */
[----:B------:R-:W0:Y:S01]  /*88e0*/  MUFU.EX2 R120, R120 ;  /* 0x0000007800787308 */ /* 0x000e220000000800 */
[C---:B-1----:R-:W-:Y:S01]  /*88f0*/  FADD.FTZ R138, R20.reuse, R5 ;  /* 0x00000005148a7221 */ /* 0x042fe20000010000 */
[----:B------:R-:W-:-:S06]  /*8900*/  F2FP.F16.F32.PACK_AB R201, R20, R201 ;  /* 0x000000c914c9723e */ /* 0x000fcc00000000ff */
[----:B------:R-:W1:Y:S01]  /*8910*/  MUFU.EX2 R197, R197 ;  /* 0x000000c500c57308 */ /* 0x000e620000000800 */
[----:B--2---:R-:W-:-:S07]  /*8920*/  FADD.FTZ R5, R203, R138 ;  /* 0x0000008acb057221 */ /* 0x004fce0000010000 */
[----:B------:R-:W2:Y:S01]  /*8930*/  MUFU.EX2 R124, R124 ;  /* 0x0000007c007c7308 */ /* 0x000ea20000000800 */
[C---:B0-----:R-:W-:Y:S01]  /*8940*/  FADD.FTZ R138, R120.reuse, R5 ;  /* 0x00000005788a7221 */ /* 0x041fe20000010000 */
[----:B------:R-:W-:-:S06]  /*8950*/  F2FP.F16.F32.PACK_AB R203, R120, R203 ;  /* 0x000000cb78cb723e */ /* 0x000fcc00000000ff */
[----:B------:R-:W0:Y:S01]  /*8960*/  MUFU.EX2 R199, R199 ;  /* 0x000000c700c77308 */ /* 0x000e220000000800 */
[----:B-1----:R-:W-:-:S07]  /*8970*/  FADD.FTZ R5, R197, R138 ;  /* 0x0000008ac5057221 */ /* 0x002fce0000010000 */
[----:B------:R-:W1:Y:S01]  /*8980*/  MUFU.EX2 R128, R128 ;  /* 0x0000008000807308 */ /* 0x000e620000000800 */
[----:B--2---:R-:W-:Y:S01]  /*8990*/  FADD.FTZ R130, R124, R5 ;  /* 0x000000057c827221 */ /* 0x004fe20000010000 */
[----:B------:R-:W-:Y:S01]  /*89a0*/  FFMA.FTZ R5, R122, R0, -R125 ;  /* 0x000000007a057223 */ /* 0x000fe2000001087d */
[----:B------:R-:W-:-:S05]  /*89b0*/  F2FP.F16.F32.PACK_AB R197, R124, R197 ;  /* 0x000000c57cc5723e */ /* 0x000fca00000000ff */
[----:B------:R-:W2:Y:S08]  /*89c0*/  MUFU.EX2 R193, R193 ;  /* 0x000000c100c17308 */ /* 0x000eb00000000800 */
[----:B------:R-:W3:Y:S08]  /*89d0*/  MUFU.EX2 R132, R132 ;  /* 0x0000008400847308 */ /* 0x000ef00000000800 */
[----:B------:R-:W4:Y:S08]  /*89e0*/  MUFU.EX2 R195, R195 ;  /* 0x000000c300c37308 */ /* 0x000f300000000800 */
[----:B------:R-:W5:Y:S08]  /*89f0*/  MUFU.EX2 R136, R136 ;  /* 0x0000008800887308 */ /* 0x000f700000000800 */
[----:B------:R-:W5:Y:S08]  /*8a00*/  MUFU.EX2 R189, R189 ;  /* 0x000000bd00bd7308 */ /* 0x000f700000000800 */
[----:B------:R-:W5:Y:S08]  /*8a10*/  MUFU.EX2 R140, R140 ;  /* 0x0000008c008c7308 */ /* 0x000f700000000800 */
[----:B------:R-:W5:Y:S08]  /*8a20*/  MUFU.EX2 R191, R191 ;  /* 0x000000bf00bf7308 */ /* 0x000f700000000800 */
[----:B------:R-:W5:Y:S08]  /*8a30*/  MUFU.EX2 R144, R144 ;  /* 0x0000009000907308 */ /* 0x000f700000000800 */
[----:B------:R-:W5:Y:S08]  /*8a40*/  MUFU.EX2 R185, R185 ;  /* 0x000000b900b97308 */ /* 0x000f700000000800 */
        /* <DEDUP_REMOVED lines=8> */
[----:B------:R0:W-:Y:S05]  /*8ad0*/  @!P1 SYNCS.ARRIVE.TRANS64.RED.A1T0 RZ, [R133+URZ], RZ ;  /* 0x000000ff85ff99a7 */ /* 0x0001ea000810043f */
[----:B------:R-:W-:Y:S01]  /*8ae0*/  MUFU.EX2 R135, R135 ;  /* 0x0000008700877308 */ /* 0x000fe20000000800 */
[----:B------:R-:W-:Y:S02]  /*8af0*/  F2FP.F16.F32.PACK_AB R178, R9, R14 ;  /* 0x0000000e09b2723e */ /* 0x000fe400000000ff */
[----:B------:R-:W-:Y:S01]  /*8b00*/  F2FP.F16.F32.PACK_AB R176, R121, R12 ;  /* 0x0000000c79b0723e */ /* 0x000fe200000000ff */
[----:B0-----:R-:W-:Y:S01]  /*8b10*/  FFMA.FTZ R133, R8, R6, R11 ;  /* 0x0000000608857223 */ /* 0x001fe2000001000b */
[----:B------:R0:W-:Y:S01]  /*8b20*/  @!P1 SYNCS.ARRIVE.TRANS64.RED.A1T0 RZ, [R146+URZ], RZ ;  /* 0x000000ff92ff99a7 */ /* 0x0001e2000810043f */
[-CC-:B------:R-:W-:Y:S01]  /*8b30*/  FFMA.FTZ R6, R139, R0.reuse, -R125.reuse ;  /* 0x000000008b067223 */ /* 0x180fe2000001087d */
[----:B------:R-:W-:Y:S01]  /*8b40*/  FFMA.FTZ R125, R127, R0, -R125 ;  /* 0x000000007f7d7223 */ /* 0x000fe2000001087d */
[C---:B------:R-:W-:Y:S01]  /*8b50*/  FADD.FTZ R133, R200.reuse, R133 ;  /* 0x00000085c8857221 */ /* 0x040fe20000010000 */
[----:B------:R-:W-:Y:S01]  /*8b60*/  F2FP.F16.F32.PACK_AB R200, R200, R11 ;  /* 0x0000000bc8c8723e */ /* 0x000fe200000000ff */
[----:B------:R-:W-:Y:S02]  /*8b70*/  MUFU.EX2 R177, R5 ;  /* 0x0000000500b17308 */ /* 0x000fe40000000800 */
[----:B0-----:R-:W-:Y:S01]  /*8b80*/  FADD.FTZ R146, R202, R133 ;  /* 0x00000085ca927221 */ /* 0x001fe20000010000 */
[----:B------:R-:W-:-:S03]  /*8b90*/  F2FP.F16.F32.PACK_AB R202, R169, R202 ;  /* 0x000000caa9ca723e */ /* 0x000fc600000000ff */
[----:B------:R-:W-:Y:S02]  /*8ba0*/  FADD.FTZ R133, R169, R146 ;  /* 0x00000092a9857221 */ /* 0x000fe40000010000 */
[----:B------:R-:W0:Y:S02]  /*8bb0*/  MUFU.EX2 R6, R6 ;  /* 0x0000000600067308 */ /* 0x000e240000000800 */
[----:B------:R-:W-:Y:S01]  /*8bc0*/  FADD.FTZ R142, R196, R133 ;  /* 0x00000085c48e7221 */ /* 0x000fe20000010000 */
[----:B------:R-:W-:-:S03]  /*8bd0*/  F2FP.F16.F32.PACK_AB R196, R161, R196 ;  /* 0x000000c4a1c4723e */ /* 0x000fc600000000ff */
[----:B------:R-:W-:Y:S02]  /*8be0*/  FADD.FTZ R133, R161, R142 ;  /* 0x0000008ea1857221 */ /* 0x000fe40000010000 */
[----:B------:R-:W0:Y:S02]  /*8bf0*/  MUFU.EX2 R123, R123 ;  /* 0x0000007b007b7308 */ /* 0x000e240000000800 */
[----:B------:R-:W-:Y:S01]  /*8c00*/  FADD.FTZ R138, R198, R133 ;  /* 0x00000085c68a7221 */ /* 0x000fe20000010000 */
[----:B------:R-:W-:Y:S01]  /*8c10*/  FADD.FTZ R133, R199, R130 ;  /* 0x00000082c7857221 */ /* 0x000fe20000010000 */
[C---:B------:R-:W-:Y:S02]  /*8c20*/  F2FP.F16.F32.PACK_AB R198, R15.reuse, R198 ;  /* 0x000000c60fc6723e */ /* 0x040fe400000000ff */
[----:B------:R-:W-:Y:S01]  /*8c30*/  FADD.FTZ R139, R15, R138 ;  /* 0x0000008a0f8b7221 */ /* 0x000fe20000010000 */
[C---:B-1----:R-:W-:Y:S01]  /*8c40*/  FADD.FTZ R130, R128.reuse, R133 ;  /* 0x0000008580827221 */ /* 0x042fe20000010000 */
[----:B------:R-:W1:Y:S01]  /*8c50*/  MUFU.EX2 R179, R126 ;  /* 0x0000007e00b37308 */ /* 0x000e620000000800 */
[----:B------:R-:W-:Y:S01]  /*8c60*/  F2FP.F16.F32.PACK_AB R199, R128, R199 ;  /* 0x000000c780c7723e */ /* 0x000fe200000000ff */
[----:B------:R-:W-:Y:S01]  /*8c70*/  FADD.FTZ R138, R192, R139 ;  /* 0x0000008bc08a7221 */ /* 0x000fe20000010000 */
[----:B--2---:R-:W-:Y:S01]  /*8c80*/  FADD.FTZ R133, R193, R130 ;  /* 0x00000082c1857221 */ /* 0x004fe20000010000 */
[----:B------:R-:W-:-:S02]  /*8c90*/  F2FP.F16.F32.PACK_AB R192, R13, R192 ;  /* 0x000000c00dc0723e */ /* 0x000fc400000000ff */
[----:B------:R-:W-:Y:S01]  /*8ca0*/  FADD.FTZ R127, R13, R138 ;  /* 0x0000008a0d7f7221 */ /* 0x000fe20000010000 */
[C---:B---3--:R-:W-:Y:S01]  /*8cb0*/  FADD.FTZ R130, R132.reuse, R133 ;  /* 0x0000008584827221 */ /* 0x048fe20000010000 */
[----:B------:R-:W2:Y:S01]  /*8cc0*/  MUFU.EX2 R125, R125 ;  /* 0x0000007d007d7308 */ /* 0x000ea20000000800 */
[----:B------:R-:W-:Y:S01]  /*8cd0*/  F2FP.F16.F32.PACK_AB R193, R132, R193 ;  /* 0x000000c184c1723e */ /* 0x000fe200000000ff */
[----:B------:R-:W-:Y:S01]  /*8ce0*/  FADD.FTZ R138, R194, R127 ;  /* 0x0000007fc28a7221 */ /* 0x000fe20000010000 */
[----:B----4-:R-:W-:Y:S01]  /*8cf0*/  FADD.FTZ R11, R195, R130 ;  /* 0x00000082c30b7221 */ /* 0x010fe20000010000 */
[C---:B------:R-:W-:Y:S02]  /*8d00*/  F2FP.F16.F32.PACK_AB R194, R21.reuse, R194 ;  /* 0x000000c215c2723e */ /* 0x040fe400000000ff */
[----:B------:R-:W-:Y:S01]  /*8d10*/  FADD.FTZ R127, R21, R138 ;  /* 0x0000008a157f7221 */ /* 0x000fe20000010000 */
[C---:B-----5:R-:W-:Y:S01]  /*8d20*/  FADD.FTZ R130, R136.reuse, R11 ;  /* 0x0000000b88827221 */ /* 0x060fe20000010000 */
[----:B------:R-:W-:-:S02]  /*8d30*/  F2FP.F16.F32.PACK_AB R195, R136, R195 ;  /* 0x000000c388c3723e */ /* 0x000fc400000000ff */
[----:B------:R-:W-:Y:S01]  /*8d40*/  FADD.FTZ R20, R188, R127 ;  /* 0x0000007fbc147221 */ /* 0x000fe20000010000 */
[----:B------:R-:W-:Y:S01]  /*8d50*/  FADD.FTZ R11, R189, R130 ;  /* 0x00000082bd0b7221 */ /* 0x000fe20000010000 */
[C---:B------:R-:W-:Y:S02]  /*8d60*/  F2FP.F16.F32.PACK_AB R188, R145.reuse, R188 ;  /* 0x000000bc91bc723e */ /* 0x040fe400000000ff */
[----:B------:R-:W-:Y:S01]  /*8d70*/  FADD.FTZ R127, R145, R20 ;  /* 0x00000014917f7221 */ /* 0x000fe20000010000 */
[C---:B------:R-:W-:Y:S01]  /*8d80*/  FADD.FTZ R20, R140.reuse, R11 ;  /* 0x0000000b8c147221 */ /* 0x040fe20000010000 */
[----:B------:R-:W-:Y:S02]  /*8d90*/  F2FP.F16.F32.PACK_AB R189, R140, R189 ;  /* 0x000000bd8cbd723e */ /* 0x000fe400000000ff */
[----:B------:R-:W-:Y:S01]  /*8da0*/  FADD.FTZ R120, R190, R127 ;  /* 0x0000007fbe787221 */ /* 0x000fe20000010000 */
[----:B------:R-:W-:Y:S01]  /*8db0*/  FADD.FTZ R11, R191, R20 ;  /* 0x00000014bf0b7221 */ /* 0x000fe20000010000 */
[----:B------:R-:W-:-:S02]  /*8dc0*/  F2FP.F16.F32.PACK_AB R190, R149, R190 ;  /* 0x000000be95be723e */ /* 0x000fc400000000ff */
[----:B------:R-:W-:Y:S01]  /*8dd0*/  FADD.FTZ R13, R149, R120 ;  /* 0x00000078950d7221 */ /* 0x000fe20000010000 */
[C---:B------:R-:W-:Y:S01]  /*8de0*/  FADD.FTZ R20, R144.reuse, R11 ;  /* 0x0000000b90147221 */ /* 0x040fe20000010000 */
[----:B------:R-:W-:Y:S02]  /*8df0*/  F2FP.F16.F32.PACK_AB R191, R144, R191 ;  /* 0x000000bf90bf723e */ /* 0x000fe400000000ff */
[----:B------:R-:W-:Y:S01]  /*8e00*/  FADD.FTZ R120, R184, R13 ;  /* 0x0000000db8787221 */ /* 0x000fe20000010000 */
[----:B------:R-:W-:Y:S01]  /*8e10*/  FADD.FTZ R11, R185, R20 ;  /* 0x00000014b90b7221 */ /* 0x000fe20000010000 */
[C---:B0-----:R-:W-:Y:S02]  /*8e20*/  F2FP.F16.F32.PACK_AB R185, R6.reuse, R185 ;  /* 0x000000b906b9723e */ /* 0x041fe400000000ff */
[C---:B------:R-:W-:Y:S01]  /*8e30*/  FADD.FTZ R13, R137.reuse, R120 ;  /* 0x00000078890d7221 */ /* 0x040fe20000010000 */
[----:B------:R-:W-:Y:S01]  /*8e40*/  FADD.FTZ R20, R6, R11 ;  /* 0x0000000b06147221 */ /* 0x000fe20000010000 */
[----:B------:R-:W-:-:S02]  /*8e50*/  F2FP.F16.F32.PACK_AB R184, R137, R184 ;  /* 0x000000b889b8723e */ /* 0x000fc400000000ff */
[----:B------:R-:W-:Y:S01]  /*8e60*/  FADD.FTZ R120, R186, R13 ;  /* 0x0000000dba787221 */ /* 0x000fe20000010000 */
[----:B------:R-:W-:Y:S01]  /*8e70*/  FADD.FTZ R11, R187, R20 ;  /* 0x00000014bb0b7221 */ /* 0x000fe20000010000 */
[C---:B------:R-:W-:Y:S02]  /*8e80*/  F2FP.F16.F32.PACK_AB R186, R141.reuse, R186 ;  /* 0x000000ba8dba723e */ /* 0x040fe400000000ff */
[----:B------:R-:W-:Y:S01]  /*8e90*/  FADD.FTZ R13, R141, R120 ;  /* 0x000000788d0d7221 */ /* 0x000fe20000010000 */
[C---:B------:R-:W-:Y:S01]  /*8ea0*/  FADD.FTZ R20, R122.reuse, R11 ;  /* 0x0000000b7a147221 */ /* 0x040fe20000010000 */
[----:B------:R-:W-:Y:S01]  /*8eb0*/  F2FP.F16.F32.PACK_AB R187, R122, R187 ;  /* 0x000000bb7abb723e */ /* 0x000fe200000000ff */
[----:B------:R-:W-:Y:S02]  /*8ec0*/  IMAD.MOV.U32 R11, RZ, RZ, R4 ;  /* 0x000000ffff0b7224 */ /* 0x000fe400078e0004 */
        /* <DEDUP_REMOVED lines=8> */
[C---:B------:R-:W-:Y:S02]  /*8f50*/  F2FP.F16.F32.PACK_AB R182, R129.reuse, R182 ;  /* 0x000000b681b6723e */ /* 0x040fe400000000ff */
[----:B------:R-:W-:Y:S01]  /*8f60*/  FADD.FTZ R5, R129, R6 ;  /* 0x0000000681057221 */ /* 0x000fe20000010000 */
[C---:B------:R-:W-:Y:S01]  /*8f70*/  FADD.FTZ R20, R135.reuse, R20 ;  /* 0x0000001487147221 */ /* 0x040fe20000010000 */
[----:B------:R-:W-:-:S02]  /*8f80*/  F2FP.F16.F32.PACK_AB R183, R135, R183 ;  /* 0x000000b787b7723e */ /* 0x000fc400000000ff */
[----:B------:R-:W-:Y:S01]  /*8f90*/  FADD.FTZ R6, R12, R5 ;  /* 0x000000050c067221 */ /* 0x000fe20000010000 */
[----:B------:R-:W-:Y:S01]  /*8fa0*/  FADD.FTZ R20, R177, R20 ;  /* 0x00000014b1147221 */ /* 0x000fe20000010000 */
[----:B------:R-:W-:Y:S02]  /*8fb0*/  F2FP.F16.F32.PACK_AB R177, R123, R177 ;  /* 0x000000b17bb1723e */ /* 0x000fe400000000ff */
[----:B------:R-:W-:Y:S01]  /*8fc0*/  FADD.FTZ R5, R121, R6 ;  /* 0x0000000679057221 */ /* 0x000fe20000010000 */
[----:B------:R-:W-:-:S03]  /*8fd0*/  FADD.FTZ R20, R123, R20 ;  /* 0x000000147b147221 */ /* 0x000fc60000010000 */
[----:B------:R-:W-:Y:S01]  /*8fe0*/  FADD.FTZ R6, R14, R5 ;  /* 0x000000050e067221 */ /* 0x000fe20000010000 */
[----:B-1----:R-:W-:Y:S01]  /*8ff0*/  FADD.FTZ R20, R179, R20 ;  /* 0x00000014b3147221 */ /* 0x002fe20000010000 */
[----:B--2---:R-:W-:Y:S02]  /*9000*/  F2FP.F16.F32.PACK_AB R179, R125, R179 ;  /* 0x000000b37db3723e */ /* 0x004fe400000000ff */
[----:B------:R-:W-:Y:S01]  /*9010*/  FADD.FTZ R6, R9, R6 ;  /* 0x0000000609067221 */ /* 0x000fe20000010000 */
[----:B------:R-:W-:Y:S01]  /*9020*/  FADD.FTZ R5, R125, R20 ;  /* 0x000000147d057221 */ /* 0x000fe20000010000 */
[----:B------:R-:W-:Y:S01]  /*9030*/  IMAD.MOV.U32 R9, RZ, RZ, R3 ;  /* 0x000000ffff097224 */ /* 0x000fe200078e0003 */
[----:B------:R-:W-:Y:S06]  /*9040*/  @P2 BRA `(.L_x_24) ;  /* 0xffffffc400142947 */ /* 0x000fec000383ffff */
.L_x_15:
[----:B------:R-:W-:Y:S06]  /*9050*/  BAR.ARV 0x8, 0x180 ;  /* 0x0206000000007b1d */ /* 0x000fec0000002000 */
        /* <DEDUP_REMOVED lines=96> */
[----:B------:R-:W-:Y:S06]  /*9660*/  @!P0 BRA `(.L_x_25) ;  /* 0x0000000000048947 */ /* 0x000fec0003800000 */
[----:B------:R-:W-:Y:S01]  /*9670*/  BPT.TRAP 0x1 ;  /* 0x000000040000795c */ /* 0x000fe20000300000 */
.L_x_25:
        /* <DEDUP_REMOVED lines=9> */
.L_x_26:
[----:B-1----:R-:W-:Y:S05]  /*9710*/  @P2 BRA `(.L_x_27) ;  /* 0x0000000000082947 */ /* 0x002fea0003800000 */
[----:B------:R-:W1:Y:S02]  /*9720*/  SYNCS.PHASECHK.TRANS64.TRYWAIT P0, [UR12+0x36850], R2 ;  /* 0x03685002ff0075a7 */ /* 0x000e64000800014c */
[----:B-1----:R-:W-:Y:S05]  /*9730*/  @!P0 BRA `(.L_x_28) ;  /* 0x0000006c001c8947 */ /* 0x002fea0003800000 */
.L_x_27:
[----:B------:R-:W-:Y:S01]  /*9740*/  UIADD3 UR5, UR4, 0x400, URZ ;  /* 0x0000040004057890 */ /* 0x000fe2000fffe03f */
[----:B------:R-:W-:Y:S01]  /*9750*/  WARPGROUP.ARRIVE ;  /* 0x00000000000079c5 */ /* 0x000fe20000000000 */
[----:B------:R-:W-:Y:S01]  /*9760*/  UMOV UR7, 0x40000040 ;  /* 0x4000004000077882 */ /* 0x000fe20000000000 */
[----:B-1----:R-:W1:Y:S01]  /*9770*/  SHFL.BFLY PT, R7, R6, 0x2, 0x1f ;  /* 0x0c401f0006077f89 */ /* 0x002e6200000e0000 */
[----:B------:R-:W-:Y:S01]  /*9780*/  USHF.R.U32.HI UR5, URZ, 0x4, UR5 ;  /* 0x000000043f057899 */ /* 0x000fe20008011605 */
[----:B------:R-:W-:Y:S01]  /*9790*/  CS2R R142, SRZ ;  /* 0x00000000008e7805 */ /* 0x000fe2000001ff00 */
[----:B------:R-:W-:Y:S01]  /*97a0*/  IMAD.MOV.U32 R131, RZ, RZ, -0x800000 ;  /* 0xff800000ff837424 */ /* 0x000fe200078e00ff */
[----:B0-----:R-:W0:Y:S01]  /*97b0*/  SHFL.BFLY PT, R2, R5, 0x2, 0x1f ;  /* 0x0c401f0005027f89 */ /* 0x001e2200000e0000 */
[----:B------:R-:W-:Y:S01]  /*97c0*/  ULOP3.LUT UR5, UR5, 0x3fff, URZ, 0xc0, !UPT ;  /* 0x00003fff05057892 */ /* 0x000fe2000f8ec03f */
[----:B------:R-:W-:Y:S01]  /*97d0*/  IMAD.MOV.U32 R130, RZ, RZ, -0x800000 ;  /* 0xff800000ff827424 */ /* 0x000fe200078e00ff */
[----:B------:R-:W2:Y:S01]  /*97e0*/  LDC R132, c[0x0][0xbe8] ;  /* 0x0002fa00ff847b82 */ /* 0x000ea20000000800 */
[----:B------:R-:W-:Y:S01]  /*97f0*/  R2UR UR13, R208 ;  /* 0x00000000d00d72ca */ /* 0x000fe200000e0000 */
[----:B------:R-:W-:Y:S01]  /*9800*/  ULOP3.LUT UR5, UR5, 0x3800000, URZ, 0xfc, !UPT ;  /* 0x0380000005057892 */ /* 0x000fe2000f8efc3f */
[----:B------:R-:W-:Y:S01]  /*9810*/  R2UR UR15, R209 ;  /* 0x00000000d10f72ca */ /* 0x000fe200000e0000 */
[----:B------:R-:W-:Y:S01]  /*9820*/  ULDC UR10, c[0x0][0xc44] ;  /* 0x00031100000a7ab9 */ /* 0x000fe20000000800 */
[----:B------:R-:W-:Y:S01]  /*9830*/  R2UR UR14, R207 ;  /* 0x00000000cf0e72ca */ /* 0x000fe200000e0000 */
[----:B------:R-:W-:-:S02]  /*9840*/  UIMAD UR8, UR36, 0xa80, UR5 ;  /* 0x00000a80240878a4 */ /* 0x000fc4000f8e0205 */
[----:B------:R-:W3:Y:S05]  /*9850*/  LDC R161, c[0x0][0xc38] ;  /* 0x00030e00ffa17b82 */ /* 0x000eea0000000800 */
[----:B------:R-:W-:Y:S02]  /*9860*/  UMOV UR6, UR8 ;  /* 0x0000000800067c82 */ /* 0x000fe40008000000 */
[----:B------:R-:W-:Y:S01]  /*9870*/  HGMMA.64x192x16.F32 R24, R200, gdesc[UR4].tnspB, R24, gsb0 ;  /* 0x42e00004c8187df0 */ /* 0x000fe20008000818 */
[----:B------:R-:W-:Y:S02]  /*9880*/  UIADD3 UR6, UR8, 0x80, URZ ;  /* 0x0000008008067890 */ /* 0x000fe4000fffe03f */
[----:B------:R-:W4:Y:S01]  /*9890*/  S2UR UR5, SR_SWINHI ;  /* 0x00000000000579c3 */ /* 0x000f220000002f00 */
[----:B------:R-:W-:Y:S01]  /*98a0*/  UMOV UR7, 0x40000040 ;  /* 0x4000004000077882 */ /* 0x000fe20000000000 */
[----:B-1----:R-:W-:Y:S01]  /*98b0*/  FADD.FTZ R7, R7, R6 ;  /* 0x0000000607077221 */ /* 0x002fe20000010000 */
[----:B0-----:R-:W-:Y:S01]  /*98c0*/  FADD.FTZ R8, R2, R5 ;  /* 0x0000000502087221 */ /* 0x001fe20000010000 */
[----:B------:R-:W-:-:S03]  /*98d0*/  IMAD R5, R205, 0x40, R17 ;  /* 0x00000040cd057824 */ /* 0x000fc600078e0211 */
[----:B------:R-:W0:Y:S04]  /*98e0*/  SHFL.BFLY PT, R2, R7, 0x1, 0x1f ;  /* 0x0c201f0007027f89 */ /* 0x000e2800000e0000 */
[----:B------:R-:W1:Y:S01]  /*98f0*/  SHFL.BFLY PT, R9, R8, 0x1, 0x1f ;  /* 0x0c201f0008097f89 */ /* 0x000e6200000e0000 */
[----:B0-----:R-:W-:Y:S01]  /*9900*/  FADD.FTZ R10, R7, R2 ;  /* 0x00000002070a7221 */ /* 0x001fe20000010000 */
[----:B-1----:R-:W-:-:S04]  /*9910*/  FADD.FTZ R9, R8, R9 ;  /* 0x0000000908097221 */ /* 0x002fc80000010000 */
[----:B------:R-:W-:Y:S02]  /*9920*/  FSETP.NE.FTZ.AND P0, PT, R10, RZ, PT ;  /* 0x000000ff0a00720b */ /* 0x000fe40003f15000 */
[----:B------:R-:W-:-:S11]  /*9930*/  FSETP.NE.FTZ.AND P2, PT, R9, RZ, PT ;  /* 0x000000ff0900720b */ /* 0x000fd60003f55000 */
[----:B------:R-:W0:Y:S02]  /*9940*/  @P0 MUFU.LG2 R2, R10 ;  /* 0x0000000a00020308 */ /* 0x000e240000000c00 */
[----:B------:R-:W-:-:S06]  /*9950*/  @P2 FMUL.FTZ R7, R0, 0.69314718246459960938 ;  /* 0x3f31721800072820 */ /* 0x000fcc0000410000 */
[----:B------:R-:W1:Y:S08]  /*9960*/  @P2 MUFU.LG2 R6, R9 ;  /* 0x0000000900062308 */ /* 0x000e700000000c00 */
[----:B------:R2:W-:Y:S01]  /*9970*/  @P2 MUFU.RCP R142, R9 ;  /* 0x00000009008e2308 */ /* 0x0005e20000001000 */
[----:B0-----:R-:W-:-:S07]  /*9980*/  @P0 FMUL.FTZ R2, R2, 0.69314718246459960938 ;  /* 0x3f31721802020820 */ /* 0x001fce0000410000 */
[----:B------:R0:W3:Y:S01]  /*9990*/  @P0 MUFU.RCP R143, R10 ;  /* 0x0000000a008f0308 */ /* 0x0000e20000001000 */
[----:B-1----:R-:W-:-:S04]  /*99a0*/  @P2 FMUL.FTZ R6, R6, 0.69314718246459960938 ;  /* 0x3f31721806062820 */ /* 0x002fc80000410000 */
[----:B------:R-:W-:Y:S01]  /*99b0*/  @P2 FFMA.FTZ R130, R7, R3, R6 ;  /* 0x0000000307822223 */ /* 0x000fe20000010006 */
[----:B------:R-:W-:Y:S02]  /*99c0*/  WARPGROUP.DEPBAR.LE gsb0, 0x0 ;  /* 0x00008000000079c5 */ /* 0x000fe40000010000 */
[----:B------:R-:W-:-:S06]  /*99d0*/  WARPGROUP.ARRIVE ;  /* 0x00000000000079c5 */ /* 0x000fcc0000000000 */
[----:B----4-:R-:W-:Y:S01]  /*99e0*/  HGMMA.64x192x16.F32 R24, R196, gdesc[UR4].tnspB, R24, gsb0 ;  /* 0x42e00004c4187df0 */ /* 0x010fe20008000818 */
        /* <DEDUP_REMOVED lines=17> */
[----:B------:R-:W-:Y:S01]  /*9b00*/  UIADD3 UR8, UR8, 0x300, URZ ;  /* 0x0000030008087890 */ /* 0x000fe2000fffe03f */
[----:B------:R-:W-:Y:S02]  /*9b10*/  WARPGROUP.DEPBAR.LE gsb0, 0x0 ;  /* 0x00008000000079c5 */ /* 0x000fe40000010000 */
[----:B------:R-:W-:-:S14]  /*9b20*/  WARPGROUP.ARRIVE ;  /* 0x00000000000079c5 */ /* 0x000fdc0000000000 */
[----:B------:R-:W-:Y:S01]  /*9b30*/  HGMMA.64x192x16.F32 R24, R180, gdesc[UR4].tnspB, R24, gsb0 ;  /* 0x42e00004b4187df0 */ /* 0x000fe20008000818 */
[----:B------:R-:W-:Y:S01]  /*9b40*/  UMOV UR6, UR4 ;  /* 0x0000000400067c82 */ /* 0x000fe20008000000 */
[----:B------:R-:W-:Y:S01]  /*9b50*/  UMOV UR7, UR5 ;  /* 0x0000000500077c82 */ /* 0x000fe20008000000 */
[----:B------:R-:W-:Y:S01]  /*9b60*/  UIADD3 UR5, -UR13, URZ, URZ ;  /* 0x0000003f0d057290 */ /* 0x000fe2000fffe13f */
[----:B------:R-:W-:Y:S01]  /*9b70*/  IMAD.U32 R126, RZ, RZ, UR6 ;  /* 0x00000006ff7e7e24 */ /* 0x000fe2000f8e00ff */
[----:B------:R-:W-:Y:S01]  /*9b80*/  UMOV UR6, UR8 ;  /* 0x0000000800067c82 */ /* 0x000fe20008000000 */
[----:B------:R-:W-:Y:S01]  /*9b90*/  IMAD.U32 R127, RZ, RZ, UR7 ;  /* 0x00000007ff7f7e24 */ /* 0x000fe2000f8e00ff */
[----:B------:R-:W-:Y:S01]  /*9ba0*/  UMOV UR7, 0x40000040 ;  /* 0x4000004000077882 */ /* 0x000fe20000000000 */
[----:B------:R-:W-:Y:S01]  /*9bb0*/  UIMAD UR10, UR10, UR5, UR15 ;  /* 0x000000050a0a72a4 */ /* 0x000fe2000f8e020f */
[----:B------:R-:W-:Y:S01]  /*9bc0*/  IMAD.WIDE R140, R213, 0x2, R126 ;  /* 0x00000002d58c7825 */ /* 0x000fe200078e027e */
[----:B------:R-:W-:-:S02]  /*9bd0*/  ULDC.64 UR8, c[0x0][0xb90] ;  /* 0x0002e40000087ab9 */ /* 0x000fc40000000a00 */
[----:B------:R-:W-:Y:S01]  /*9be0*/  USHF.R.S32.HI UR11, URZ, 0x1f, UR10 ;  /* 0x0000001f3f0b7899 */ /* 0x000fe2000801140a */
[----:B------:R-:W-:-:S04]  /*9bf0*/  IMAD.WIDE R126, R5, 0x2, R126 ;  /* 0x00000002057e7825 */ /* 0x000fc800078e027e */
[----:B------:R-:W-:Y:S01]  /*9c00*/  @P0 FMUL.FTZ R5, R0, 0.69314718246459960938 ;  /* 0x3f31721800050820 */ /* 0x000fe20000410000 */
[C---:B------:R-:W-:Y:S01]  /*9c10*/  IADD3 R121, P6, R140.reuse, 0x8020, RZ ;  /* 0x000080208c797810 */ /* 0x040fe20007fde0ff */
[----:B------:R-:W-:Y:S01]  /*9c20*/  UIMAD UR5, UR11, UR8, URZ ;  /* 0x000000080b0572a4 */ /* 0x000fe2000f8e023f */
[C---:B------:R-:W-:Y:S01]  /*9c30*/  IADD3 R135, P4, R140.reuse, 0x8060, RZ ;  /* 0x000080608c877810 */ /* 0x040fe20007f9e0ff */
[----:B------:R-:W-:Y:S01]  /*9c40*/  @P0 FFMA.FTZ R131, R5, R4, R2 ;  /* 0x0000000405830223 */ /* 0x000fe20000010002 */
[----:B------:R-:W-:Y:S01]  /*9c50*/  LOP3.LUT R2, R121, 0x380, RZ, 0xc0, !PT ;  /* 0x0000038079027812 */ /* 0x000fe200078ec0ff */
[----:B------:R-:W-:Y:S01]  /*9c60*/  IMAD.X R137, RZ, RZ, R141, P6 ;  /* 0x000000ffff897224 */ /* 0x000fe200030e068d */
[----:B------:R-:W-:Y:S01]  /*9c70*/  LOP3.LUT R134, R135, 0x380, RZ, 0xc0, !PT ;  /* 0x0000038087867812 */ /* 0x000fe200078ec0ff */
[----:B------:R-:W-:Y:S01]  /*9c80*/  UIMAD UR5, UR10, UR9, UR5 ;  /* 0x000000090a0572a4 */ /* 0x000fe2000f8e0205 */
[C---:B------:R-:W-:Y:S02]  /*9c90*/  IADD3 R21, P5, R140.reuse, 0x8000, RZ ;  /* 0x000080008c157810 */ /* 0x040fe40007fbe0ff */
[----:B------:R-:W-:-:S02]  /*9ca0*/  LOP3.LUT R3, R140, 0x380, RZ, 0xc0, !PT ;  /* 0x000003808c037812 */ /* 0x000fc400078ec0ff */
[----:B------:R-:W-:Y:S01]  /*9cb0*/  SHF.R.U64 R2, R2, 0x3, RZ ;  /* 0x0000000302027819 */ /* 0x000fe200000012ff */
[--C-:B------:R-:W-:Y:S01]  /*9cc0*/  IMAD.X R157, RZ, RZ, R141.reuse, P5 ;  /* 0x000000ffff9d7224 */ /* 0x100fe200028e068d */
[----:B------:R-:W-:Y:S02]  /*9cd0*/  SHF.R.U64 R134, R134, 0x3, RZ ;  /* 0x0000000386867819 */ /* 0x000fe400000012ff */
[C---:B------:R-:W-:Y:S02]  /*9ce0*/  IADD3 R8, P3, R140.reuse, 0x8040, RZ ;  /* 0x000080408c087810 */ /* 0x040fe40007f7e0ff */
[----:B------:R-:W-:Y:S02]  /*9cf0*/  IADD3 R15, P2, R140, 0x4060, RZ ;  /* 0x000040608c0f7810 */ /* 0x000fe40007f5e0ff */
[----:B------:R-:W-:Y:S01]  /*9d00*/  LOP3.LUT R0, R21, 0x380, RZ, 0xc0, !PT ;  /* 0x0000038015007812 */ /* 0x000fe200078ec0ff */
[--C-:B------:R-:W-:Y:S01]  /*9d10*/  IMAD.X R159, RZ, RZ, R141.reuse, P3 ;  /* 0x000000ffff9f7224 */ /* 0x100fe200018e068d */
[----:B------:R-:W-:Y:S01]  /*9d20*/  SHF.R.U64 R3, R3, 0x3, RZ ;  /* 0x0000000303037819 */ /* 0x000fe200000012ff */
[----:B------:R-:W-:Y:S01]  /*9d30*/  IMAD.X R155, RZ, RZ, R141, P2 ;  /* 0x000000ffff9b7224 */ /* 0x000fe200010e068d */
[----:B------:R-:W-:-:S02]  /*9d40*/  LOP3.LUT R136, R2, R121, RZ, 0x3c, !PT ;  /* 0x0000007902887212 */ /* 0x000fc400078e3cff */
[----:B------:R-:W-:Y:S01]  /*9d50*/  LOP3.LUT R134, R134, R135, RZ, 0x3c, !PT ;  /* 0x0000008786867212 */ /* 0x000fe200078e3cff */
[----:B------:R-:W-:Y:S01]  /*9d60*/  IMAD.X R135, RZ, RZ, R141, P4 ;  /* 0x000000ffff877224 */ /* 0x000fe200020e068d */
[----:B------:R-:W-:Y:S02]  /*9d70*/  LOP3.LUT R6, R8, 0x380, RZ, 0xc0, !PT ;  /* 0x0000038008067812 */ /* 0x000fe400078ec0ff */
[----:B------:R-:W-:Y:S02]  /*9d80*/  SHF.R.U64 R0, R0, 0x3, RZ ;  /* 0x0000000300007819 */ /* 0x000fe400000012ff */
[----:B------:R-:W-:Y:S02]  /*9d90*/  LOP3.LUT R2, R15, 0x380, RZ, 0xc0, !PT ;  /* 0x000003800f027812 */ /* 0x000fe400078ec0ff */
[C---:B------:R-:W-:Y:S02]  /*9da0*/  IADD3 R5, P0, R140.reuse, 0x20, RZ ;  /* 0x000000208c057810 */ /* 0x040fe40007f1e0ff */
[----:B------:R-:W-:-:S02]  /*9db0*/  IADD3 R4, P4, R140, 0x4040, RZ ;  /* 0x000040408c047810 */ /* 0x000fc40007f9e0ff */
[C---:B------:R-:W-:Y:S01]  /*9dc0*/  IADD3 R13, P3, R140.reuse, 0x4020, RZ ;  /* 0x000040208c0d7810 */ /* 0x040fe20007f7e0ff */
[--C-:B------:R-:W-:Y:S01]  /*9dd0*/  IMAD.X R145, RZ, RZ, R141.reuse, P0 ;  /* 0x000000ffff917224 */ /* 0x100fe200000e068d */
[C---:B------:R-:W-:Y:S01]  /*9de0*/  IADD3 R11, P6, R140.reuse, 0x4000, RZ ;  /* 0x000040008c0b7810 */ /* 0x040fe20007fde0ff */
[--C-:B------:R-:W-:Y:S01]  /*9df0*/  IMAD.X R139, RZ, RZ, R141.reuse, P4 ;  /* 0x000000ffff8b7224 */ /* 0x100fe200020e068d */
[C---:B--2---:R-:W-:Y:S01]  /*9e00*/  IADD3 R9, P5, R140.reuse, 0x60, RZ ;  /* 0x000000608c097810 */ /* 0x044fe20007fbe0ff */
[--C-:B------:R-:W-:Y:S01]  /*9e10*/  IMAD.X R153, RZ, RZ, R141.reuse, P3 ;  /* 0x000000ffff997224 */ /* 0x100fe200018e068d */
[----:B------:R-:W-:Y:S01]  /*9e20*/  IADD3 R7, P2, R140, 0x40, RZ ;  /* 0x000000408c077810 */ /* 0x000fe20007f5e0ff */
[--C-:B------:R-:W-:Y:S01]  /*9e30*/  IMAD.X R151, RZ, RZ, R141.reuse, P6 ;  /* 0x000000ffff977224 */ /* 0x100fe200030e068d */
[----:B------:R-:W-:Y:S01]  /*9e40*/  LOP3.LUT R140, R3, R140, RZ, 0x3c, !PT ;  /* 0x0000008c038c7212 */ /* 0x000fe200078e3cff */
[--C-:B------:R-:W-:Y:S01]  /*9e50*/  IMAD.X R149, RZ, RZ, R141.reuse, P5 ;  /* 0x000000ffff957224 */ /* 0x100fe200028e068d */
[----:B------:R-:W-:Y:S01]  /*9e60*/  SHF.R.U64 R3, R6, 0x3, RZ ;  /* 0x0000000306037819 */ /* 0x000fe200000012ff */
[----:B------:R-:W-:Y:S01]  /*9e70*/  IMAD.X R147, RZ, RZ, R141, P2 ;  /* 0x000000ffff937224 */ /* 0x000fe200010e068d */
[----:B------:R-:W-:-:S02]  /*9e80*/  LOP3.LUT R156, R0, R21, RZ, 0x3c, !PT ;  /* 0x00000015009c7212 */ /* 0x000fc400078e3cff */
[----:B------:R-:W-:Y:S02]  /*9e90*/  SHF.R.U64 R2, R2, 0x3, RZ ;  /* 0x0000000302027819 */ /* 0x000fe400000012ff */
[----:B------:R-:W-:Y:S02]  /*9ea0*/  LOP3.LUT R0, R5, 0x380, RZ, 0xc0, !PT ;  /* 0x0000038005007812 */ /* 0x000fe400078ec0ff */
[----:B------:R-:W-:Y:S02]  /*9eb0*/  LOP3.LUT R158, R3, R8, RZ, 0x3c, !PT ;  /* 0x00000008039e7212 */ /* 0x000fe400078e3cff */
[----:B------:R-:W-:Y:S02]  /*9ec0*/  LOP3.LUT R154, R2, R15, RZ, 0x3c, !PT ;  /* 0x0000000f029a7212 */ /* 0x000fe400078e3cff */
[----:B------:R-:W-:Y:S02]  /*9ed0*/  SHF.R.U64 R0, R0, 0x3, RZ ;  /* 0x0000000300007819 */ /* 0x000fe400000012ff */
[----:B------:R-:W-:-:S02]  /*9ee0*/  LOP3.LUT R3, R4, 0x380, RZ, 0xc0, !PT ;  /* 0x0000038004037812 */ /* 0x000fc400078ec0ff */
[----:B------:R-:W-:Y:S02]  /*9ef0*/  LOP3.LUT R2, R13, 0x380, RZ, 0xc0, !PT ;  /* 0x000003800d027812 */ /* 0x000fe400078ec0ff */
[----:B------:R-:W-:Y:S02]  /*9f00*/  LOP3.LUT R6, R9, 0x380, RZ, 0xc0, !PT ;  /* 0x0000038009067812 */ /* 0x000fe400078ec0ff */
[----:B------:R-:W-:Y:S02]  /*9f10*/  LOP3.LUT R144, R0, R5, RZ, 0x3c, !PT ;  /* 0x0000000500907212 */ /* 0x000fe400078e3cff */
[----:B------:R-:W-:Y:S02]  /*9f20*/  SHF.R.U64 R3, R3, 0x3, RZ ;  /* 0x0000000303037819 */ /* 0x000fe400000012ff */
[----:B------:R-:W-:Y:S02]  /*9f30*/  SHF.R.U64 R2, R2, 0x3, RZ ;  /* 0x0000000302027819 */ /* 0x000fe400000012ff */
[----:B------:R-:W-:-:S02]  /*9f40*/  SHF.R.U64 R6, R6, 0x3, RZ ;  /* 0x0000000306067819 */ /* 0x000fc400000012ff */
[----:B------:R-:W-:Y:S02]  /*9f50*/  LOP3.LUT R0, R11, 0x380, RZ, 0xc0, !PT ;  /* 0x000003800b007812 */ /* 0x000fe400078ec0ff */
[----:B------:R-:W-:Y:S02]  /*9f60*/  IADD3 R21, P2, R126, 0x5000, RZ ;  /* 0x000050007e157810 */ /* 0x000fe40007f5e0ff */
[----:B------:R-:W-:Y:S02]  /*9f70*/  LOP3.LUT R138, R3, R4, RZ, 0x3c, !PT ;  /* 0x00000004038a7212 */ /* 0x000fe400078e3cff */
[----:B------:R-:W-:Y:S02]  /*9f80*/  LOP3.LUT R152, R2, R13, RZ, 0x3c, !PT ;  /* 0x0000000d02987212 */ /* 0x000fe400078e3cff */
[----:B------:R-:W-:Y:S02]  /*9f90*/  LOP3.LUT R148, R6, R9, RZ, 0x3c, !PT ;  /* 0x0000000906947212 */ /* 0x000fe400078e3cff */
[----:B------:R-:W-:-:S02]  /*9fa0*/  SHF.R.U64 R0, R0, 0x3, RZ ;  /* 0x0000000300007819 */ /* 0x000fc400000012ff */
[C---:B------:R-:W-:Y:S02]  /*9fb0*/  IADD3 R3, P4, R126.reuse, 0x1000, RZ ;  /* 0x000010007e037810 */ /* 0x040fe40007f9e0ff */
[C---:B------:R-:W-:Y:S02]  /*9fc0*/  IADD3 R5, P3, R126.reuse, 0x2000, RZ ;  /* 0x000020007e057810 */ /* 0x040fe40007f7e0ff */
[C---:B------:R-:W-:Y:S02]  /*9fd0*/  IADD3 R9, P6, R126.reuse, 0x3000, RZ ;  /* 0x000030007e097810 */ /* 0x040fe40007fde0ff */
[----:B------:R-:W-:Y:S02]  /*9fe0*/  IADD3 R13, P5, R126, 0x4000, RZ ;  /* 0x000040007e0d7810 */ /* 0x000fe40007fbe0ff */
[----:B------:R-:W-:Y:S02]  /*9ff0*/  LOP3.LUT R20, R21, 0x380, RZ, 0xc0, !PT ;  /* 0x0000038015147812 */ /* 0x000fe400078ec0ff */
[----:B------:R-:W-:-:S02]  /*a000*/  LOP3.LUT R150, R0, R11, RZ, 0x3c, !PT ;  /* 0x0000000b00967212 */ /* 0x000fc400078e3cff */
[----:B------:R-:W-:Y:S02]  /*a010*/  LOP3.LUT R2, R3, 0x380, RZ, 0xc0, !PT ;  /* 0x0000038003027812 */ /* 0x000fe400078ec0ff */
[----:B------:R-:W-:Y:S02]  /*a020*/  LOP3.LUT R4, R5, 0x380, RZ, 0xc0, !PT ;  /* 0x0000038005047812 */ /* 0x000fe400078ec0ff */
[----:B------:R-:W-:Y:S02]  /*a030*/  LOP3.LUT R8, R9, 0x380, RZ, 0xc0, !PT ;  /* 0x0000038009087812 */ /* 0x000fe400078ec0ff */
[----:B------:R-:W-:Y:S02]  /*a040*/  LOP3.LUT R12, R13, 0x380, RZ, 0xc0, !PT ;  /* 0x000003800d0c7812 */ /* 0x000fe400078ec0ff */
[----:B------:R-:W-:Y:S02]  /*a050*/  LOP3.LUT R0, R7, 0x380, RZ, 0xc0, !PT ;  /* 0x0000038007007812 */ /* 0x000fe400078ec0ff */
[----:B------:R-:W-:-:S02]  /*a060*/  SHF.R.U64 R20, R20, 0x3, RZ ;  /* 0x0000000314147819 */ /* 0x000fc400000012ff */
[----:B------:R-:W-:Y:S02]  /*a070*/  LOP3.LUT R11, R126, 0x380, RZ, 0xc0, !PT ;  /* 0x000003807e0b7812 */ /* 0x000fe400078ec0ff */
[----:B------:R-:W-:Y:S02]  /*a080*/  SHF.R.U64 R2, R2, 0x3, RZ ;  /* 0x0000000302027819 */ /* 0x000fe400000012ff */
[----:B------:R-:W-:Y:S02]  /*a090*/  SHF.R.U64 R4, R4, 0x3, RZ ;  /* 0x0000000304047819 */ /* 0x000fe400000012ff */
[----:B------:R-:W-:Y:S02]  /*a0a0*/  SHF.R.U64 R8, R8, 0x3, RZ ;  /* 0x0000000308087819 */ /* 0x000fe400000012ff */
[----:B------:R-:W-:Y:S02]  /*a0b0*/  SHF.R.U64 R12, R12, 0x3, RZ ;  /* 0x000000030c0c7819 */ /* 0x000fe400000012ff */
[----:B------:R-:W-:-:S02]  /*a0c0*/  SHF.R.U64 R0, R0, 0x3, RZ ;  /* 0x0000000300007819 */ /* 0x000fc400000012ff */
[----:B------:R-:W-:Y:S01]  /*a0d0*/  LOP3.LUT R20, R20, R21, RZ, 0x3c, !PT ;  /* 0x0000001514147212 */ /* 0x000fe200078e3cff */
[--C-:B------:R-:W-:Y:S01]  /*a0e0*/  IMAD.X R21, RZ, RZ, R127.reuse, P2 ;  /* 0x000000ffff157224 */ /* 0x100fe200010e067f */
[----:B------:R-:W-:Y:S02]  /*a0f0*/  IADD3 R133, P2, R126, 0xb000, RZ ;  /* 0x0000b0007e857810 */ /* 0x000fe40007f5e0ff */
[----:B------:R-:W-:Y:S02]  /*a100*/  SHF.R.U64 R11, R11, 0x3, RZ ;  /* 0x000000030b0b7819 */ /* 0x000fe400000012ff */
[----:B------:R-:W-:Y:S01]  /*a110*/  LOP3.LUT R2, R2, R3, RZ, 0x3c, !PT ;  /* 0x0000000302027212 */ /* 0x000fe200078e3cff */
[--C-:B------:R-:W-:Y:S01]  /*a120*/  IMAD.X R3, RZ, RZ, R127.reuse, P4 ;  /* 0x000000ffff037224 */ /* 0x100fe200020e067f */
[----:B------:R-:W-:Y:S01]  /*a130*/  LOP3.LUT R4, R4, R5, RZ, 0x3c, !PT ;  /* 0x0000000504047212 */ /* 0x000fe200078e3cff */
[--C-:B------:R-:W-:Y:S01]  /*a140*/  IMAD.X R5, RZ, RZ, R127.reuse, P3 ;  /* 0x000000ffff057224 */ /* 0x100fe200018e067f */
[----:B------:R-:W-:Y:S01]  /*a150*/  LOP3.LUT R8, R8, R9, RZ, 0x3c, !PT ;  /* 0x0000000908087212 */ /* 0x000fe200078e3cff */
[--C-:B------:R-:W-:Y:S01]  /*a160*/  IMAD.X R9, RZ, RZ, R127.reuse, P6 ;  /* 0x000000ffff097224 */ /* 0x100fe200030e067f */
[----:B------:R-:W-:Y:S01]  /*a170*/  LOP3.LUT R12, R12, R13, RZ, 0x3c, !PT ;  /* 0x0000000d0c0c7212 */ /* 0x000fe200078e3cff */
[----:B------:R-:W-:Y:S01]  /*a180*/  IMAD.X R13, RZ, RZ, R127, P5 ;  /* 0x000000ffff0d7224 */ /* 0x000fe200028e067f */
[----:B------:R-:W-:-:S02]  /*a190*/  LOP3.LUT R146, R0, R7, RZ, 0x3c, !PT ;  /* 0x0000000700927212 */ /* 0x000fc400078e3cff */
[C---:B------:R-:W-:Y:S02]  /*a1a0*/  IADD3 R121, P0, R126.reuse, 0x6000, RZ ;  /* 0x000060007e797810 */ /* 0x040fe40007f1e0ff */
[C---:B------:R-:W-:Y:S02]  /*a1b0*/  IADD3 R125, P4, R126.reuse, 0x7000, RZ ;  /* 0x000070007e7d7810 */ /* 0x040fe40007f9e0ff */
[C---:B------:R-:W-:Y:S02]  /*a1c0*/  IADD3 R7, P3, R126.reuse, 0x8000, RZ ;  /* 0x000080007e077810 */ /* 0x040fe40007f7e0ff */
[C---:B------:R-:W-:Y:S02]  /*a1d0*/  IADD3 R15, P6, R126.reuse, 0x9000, RZ ;  /* 0x000090007e0f7810 */ /* 0x040fe40007fde0ff */
[----:B------:R-:W-:Y:S02]  /*a1e0*/  IADD3 R123, P5, R126, 0xa000, RZ ;  /* 0x0000a0007e7b7810 */ /* 0x000fe40007fbe0ff */
[----:B------:R-:W-:Y:S01]  /*a1f0*/  MOV R145, R144 ;  /* 0x0000009000917202 */ /* 0x000fe20000000f00 */
[----:B------:R-:W-:Y:S01]  /*a200*/  IMAD.U32 R144, RZ, RZ, UR12 ;  /* 0x0000000cff907e24 */ /* 0x000fe2000f8e00ff */
[----:B------:R-:W-:Y:S01]  /*a210*/  LOP3.LUT R126, R11, R126, RZ, 0x3c, !PT ;  /* 0x0000007e0b7e7212 */ /* 0x000fe200078e3cff */
[----:B------:R-:W-:Y:S01]  /*a220*/  IMAD.X R11, RZ, RZ, R127, P2 ;  /* 0x000000ffff0b7224 */ /* 0x000fe200010e067f */
[----:B------:R-:W-:Y:S01]  /*a230*/  ISETP.NE.AND P2, PT, R132, 0x1, PT ;  /* 0x000000018400780c */ /* 0x000fe20003f45270 */
[----:B------:R-:W-:Y:S01]  /*a240*/  @!P1 VIADD R144, R144, 0x36860 ;  /* 0x0003686090909836 */ /* 0x000fe20000000000 */
[----:B------:R-:W-:Y:S01]  /*a250*/  MOV R141, R140 ;  /* 0x0000008c008d7202 */ /* 0x000fe20000000f00 */
[----:B------:R-:W-:Y:S01]  /*a260*/  USHF.R.S32.HI UR12, URZ, 0x1f, UR13 ;  /* 0x0000001f3f0c7899 */ /* 0x000fe2000801140d */
[----:B------:R-:W-:-:S02]  /*a270*/  MOV R140, R150 ;  /* 0x00000096008c7202 */ /* 0x000fc40000000f00 */
[----:B------:R-:W-:Y:S02]  /*a280*/  @!P1 PRMT R150, RZ, 0x654, R144 ;  /* 0x00000654ff969816 */ /* 0x000fe40000000090 */
[----:B------:R-:W-:Y:S02]  /*a290*/  LOP3.LUT R0, R133, 0x380, RZ, 0xc0, !PT ;  /* 0x0000038085007812 */ /* 0x000fe400078ec0ff */
[----:B------:R-:W-:Y:S02]  /*a2a0*/  MOV R144, R148 ;  /* 0x0000009400907202 */ /* 0x000fe40000000f00 */
[----:B------:R-:W-:Y:S01]  /*a2b0*/  SHF.R.U64 R0, R0, 0x3, RZ ;  /* 0x0000000300007819 */ /* 0x000fe200000012ff */
[----:B------:R-:W1:Y:S01]  /*a2c0*/  @P2 LDC R151, c[0x0][0xbf0] ;  /* 0x0002fc00ff972b82 */ /* 0x000e620000000800 */
[----:B------:R-:W-:Y:S02]  /*a2d0*/  MOV R146, R146 ;  /* 0x0000009200927202 */ /* 0x000fe40000000f00 */
[----:B0-----:R-:W-:Y:S01]  /*a2e0*/  LOP3.LUT R10, R0, R133, RZ, 0x3c, !PT ;  /* 0x00000085000a7212 */ /* 0x001fe200078e3cff */
[----:B------:R-:W-:Y:S01]  /*a2f0*/  IMAD R0, RZ, RZ, -UR15 ;  /* 0x8000000fff007e24 */ /* 0x000fe2000f8e02ff */
[----:B------:R-:W-:-:S02]  /*a300*/  LOP3.LUT R120, R121, 0x380, RZ, 0xc0, !PT ;  /* 0x0000038079787812 */ /* 0x000fc400078ec0ff */
[----:B------:R-:W-:Y:S01]  /*a310*/  LOP3.LUT R6, R7, 0x380, RZ, 0xc0, !PT ;  /* 0x0000038007067812 */ /* 0x000fe200078ec0ff */
[----:B---3--:R-:W-:Y:S01]  /*a320*/  IMAD R0, R161, R0, UR14 ;  /* 0x0000000ea1007e24 */ /* 0x008fe2000f8e0200 */
[----:B------:R-:W-:Y:S02]  /*a330*/  SHF.R.U64 R120, R120, 0x3, RZ ;  /* 0x0000000378787819 */ /* 0x000fe400000012ff */
[----:B------:R-:W-:Y:S01]  /*a340*/  MOV R138, R138 ;  /* 0x0000008a008a7202 */ /* 0x000fe20000000f00 */
[----:B------:R-:W-:Y:S01]  /*a350*/  IMAD R147, R0, 0x80, R212 ;  /* 0x0000008000937824 */ /* 0x000fe200078e02d4 */
[----:B------:R-:W-:Y:S01]  /*a360*/  LOP3.LUT R120, R120, R121, RZ, 0x3c, !PT ;  /* 0x0000007978787212 */ /* 0x000fe200078e3cff */
[----:B------:R-:W-:Y:S01]  /*a370*/  IMAD.X R121, RZ, RZ, R127, P0 ;  /* 0x000000ffff797224 */ /* 0x000fe200000e067f */
[----:B------:R-:W-:Y:S02]  /*a380*/  SHF.R.U64 R6, R6, 0x3, RZ ;  /* 0x0000000306067819 */ /* 0x000fe400000012ff */
[----:B------:R-:W-:-:S02]  /*a390*/  MOV R139, R152 ;  /* 0x00000098008b7202 */ /* 0x000fc40000000f00 */
[----:B------:R-:W-:Y:S01]  /*a3a0*/  LOP3.LUT R6, R6, R7, RZ, 0x3c, !PT ;  /* 0x0000000706067212 */ /* 0x000fe200078e3cff */
[----:B------:R-:W-:Y:S01]  /*a3b0*/  IMAD.X R7, RZ, RZ, R127, P3 ;  /* 0x000000ffff077224 */ /* 0x000fe200018e067f */
[----:B------:R-:W-:Y:S02]  /*a3c0*/  MOV R136, R136 ;  /* 0x0000008800887202 */ /* 0x000fe40000000f00 */
[----:B------:R-:W-:Y:S01]  /*a3d0*/  MOV R133, R154 ;  /* 0x0000009a00857202 */ /* 0x000fe20000000f00 */
[----:B------:R-:W-:Y:S02]  /*a3e0*/  WARPGROUP.DEPBAR.LE gsb0, 0x0 ;  /* 0x00008000000079c5 */ /* 0x000fe40000010000 */
[----:B------:R-:W-:Y:S01]  /*a3f0*/  WARPGROUP.ARRIVE ;  /* 0x00000000000079c5 */ /* 0x000fe20000000000 */
[----:B------:R-:W-:Y:S02]  /*a400*/  MOV R137, R156 ;  /* 0x0000009c00897202 */ /* 0x000fe40000000f00 */
[----:B------:R-:W-:-:S02]  /*a410*/  MOV R134, R134 ;  /* 0x0000008600867202 */ /* 0x000fc40000000f00 */
[----:B------:R-:W-:Y:S01]  /*a420*/  MOV R135, R158 ;  /* 0x0000009e00877202 */ /* 0x000fe20000000f00 */
[----:B------:R-:W-:Y:S01]  /*a430*/  HGMMA.64x192x16.F32 R24, R176, gdesc[UR4].tnspB, R24, gsb0 ;  /* 0x42e00004b0187df0 */ /* 0x000fe20008000818 */
[----:B------:R-:W-:Y:S01]  /*a440*/  UIMAD.WIDE.U32 UR6, UR10, UR8, URZ ;  /* 0x000000080a0672a5 */ /* 0x000fe2000f8e003f */
[----:B------:R-:W-:Y:S02]  /*a450*/  LOP3.LUT R124, R125, 0x380, RZ, 0xc0, !PT ;  /* 0x000003807d7c7812 */ /* 0x000fe400078ec0ff */
[----:B------:R-:W-:Y:S01]  /*a460*/  LOP3.LUT R14, R15, 0x380, RZ, 0xc0, !PT ;  /* 0x000003800f0e7812 */ /* 0x000fe200078ec0ff */
[----:B------:R-:W-:Y:S01]  /*a470*/  ULDC.64 UR8, c[0x0][0x208] ;  /* 0x0000820000087ab9 */ /* 0x000fe20000000a00 */
[----:B------:R-:W-:Y:S01]  /*a480*/  LOP3.LUT R122, R123, 0x380, RZ, 0xc0, !PT ;  /* 0x000003807b7a7812 */ /* 0x000fe200078ec0ff */
[----:B------:R-:W-:Y:S01]  /*a490*/  IMAD.U32 R128, RZ, RZ, UR6 ;  /* 0x00000006ff807e24 */ /* 0x000fe2000f8e00ff */
[----:B------:R-:W-:Y:S02]  /*a4a0*/  UIADD3 UR6, UR7, UR5, URZ ;  /* 0x0000000507067290 */ /* 0x000fe4000fffe03f */
[----:B------:R-:W-:Y:S01]  /*a4b0*/  IMAD.U32 R129, RZ, RZ, UR7 ;  /* 0x00000007ff817e24 */ /* 0x000fe2000f8e00ff */
[----:B------:R-:W-:Y:S01]  /*a4c0*/  SHF.R.U64 R124, R124, 0x3, RZ ;  /* 0x000000037c7c7819 */ /* 0x000fe200000012ff */
[----:B------:R-:W-:Y:S01]  /*a4d0*/  ULDC UR5, c[0x0][0xa88] ;  /* 0x0002a20000057ab9 */ /* 0x000fe20000000800 */
[----:B------:R-:W-:Y:S01]  /*a4e0*/  SHF.R.U64 R14, R14, 0x3, RZ ;  /* 0x000000030e0e7819 */ /* 0x000fe200000012ff */
[----:B------:R-:W-:Y:S01]  /*a4f0*/  IMAD.U32 R129, RZ, RZ, UR6 ;  /* 0x00000006ff817e24 */ /* 0x000fe2000f8e00ff */
[----:B------:R-:W-:Y:S01]  /*a500*/  ULDC.64 UR6, c[0x0][0xb88] ;  /* 0x0002e20000067ab9 */ /* 0x000fe20000000a00 */
[----:B------:R-:W-:-:S02]  /*a510*/  SHF.R.U64 R122, R122, 0x3, RZ ;  /* 0x000000037a7a7819 */ /* 0x000fc400000012ff */
[----:B------:R-:W-:Y:S02]  /*a520*/  LOP3.LUT R124, R124, R125, RZ, 0x3c, !PT ;  /* 0x0000007d7c7c7212 */ /* 0x000fe400078e3cff */
[----:B------:R-:W-:Y:S01]  /*a530*/  LOP3.LUT R14, R14, R15, RZ, 0x3c, !PT ;  /* 0x0000000f0e0e7212 */ /* 0x000fe200078e3cff */
[--C-:B------:R-:W-:Y:S01]  /*a540*/  IMAD.X R15, RZ, RZ, R127.reuse, P6 ;  /* 0x000000ffff0f7224 */ /* 0x100fe200030e067f */
[----:B------:R-:W-:Y:S01]  /*a550*/  LOP3.LUT R122, R122, R123, RZ, 0x3c, !PT ;  /* 0x0000007b7a7a7212 */ /* 0x000fe200078e3cff */
[----:B------:R-:W-:Y:S01]  /*a560*/  IMAD.X R123, RZ, RZ, R127, P5 ;  /* 0x000000ffff7b7224 */ /* 0x000fe200028e067f */
[----:B------:R-:W-:Y:S01]  /*a570*/  IADD3.X R125, RZ, R127, RZ, P4, !PT ;  /* 0x0000007fff7d7210 */ /* 0x000fe200027fe4ff */
[----:B------:R-:W-:Y:S02]  /*a580*/  UIADD3 UR4, UR4, 0x36820, URZ ;  /* 0x0003682004047890 */ /* 0x000fe4000fffe03f */
[----:B------:R-:W-:Y:S02]  /*a590*/  UIADD3 UR36, UR36, 0x1, URZ ;  /* 0x0000000124247890 */ /* 0x000fe4000fffe03f */
[----:B------:R-:W-:-:S02]  /*a5a0*/  UPRMT UR4, URZ, 0x654, UR4 ;  /* 0x000006543f047896 */ /* 0x000fc40008000004 */
[----:B------:R-:W-:Y:S01]  /*a5b0*/  UISETP.NE.AND UP0, UPT, UR36, 0x2, UPT ;  /* 0x000000022400788c */ /* 0x000fe2000bf05270 */
[----:B------:R-:W-:Y:S03]  /*a5c0*/  BSSY B0, `(.L_x_29) ;  /* 0x0000114000007945 */ /* 0x000fe60003800000 */
[----:B------:R-:W-:Y:S01]  /*a5d0*/  USEL UR36, UR36, URZ, UP0 ;  /* 0x0000003f24247287 */ /* 0x000fe20008000000 */
[----:B------:R-:W-:Y:S02]  /*a5e0*/  WARPGROUP.DEPBAR.LE gsb0, 0x0 ;  /* 0x00008000000079c5 */ /* 0x000fe40000010000 */
[----:B------:R0:W-:Y:S01]  /*a5f0*/  @!P1 SYNCS.ARRIVE.TRANS64.RED.A1T0 RZ, [R150+URZ], RZ ;  /* 0x000000ff96ff99a7 */ /* 0x0001e2000810043f */
[-C--:B------:R-:W-:Y:S01]  /*a600*/  FMUL.FTZ R148, R28, R143.reuse ;  /* 0x0000008f1c947220 */ /* 0x080fe20000410000 */
[-C--:B------:R-:W-:Y:S01]  /*a610*/  FMUL.FTZ R28, R33, R143.reuse ;  /* 0x0000008f211c7220 */ /* 0x080fe20000410000 */
[-C--:B------:R-:W-:Y:S01]  /*a620*/  FMUL.FTZ R149, R32, R143.reuse ;  /* 0x0000008f20957220 */ /* 0x080fe20000410000 */
[-C--:B------:R-:W-:Y:S01]  /*a630*/  FMUL.FTZ R32, R37, R143.reuse ;  /* 0x0000008f25207220 */ /* 0x080fe20000410000 */
[-C--:B------:R-:W-:Y:S01]  /*a640*/  FMUL.FTZ R33, R36, R143.reuse ;  /* 0x0000008f24217220 */ /* 0x080fe20000410000 */
[-C--:B------:R-:W-:Y:S01]  /*a650*/  FMUL.FTZ R25, R25, R143.reuse ;  /* 0x0000008f19197220 */ /* 0x080fe20000410000 */
[-C--:B------:R-:W-:Y:S01]  /*a660*/  FMUL.FTZ R24, R24, R143.reuse ;  /* 0x0000008f18187220 */ /* 0x080fe20000410000 */
[----:B0-----:R-:W0:Y:S01]  /*a670*/  @P2 LDC R150, c[0x0][0xbec] ;  /* 0x0002fb00ff962b82 */ /* 0x001e220000000800 */
[-C--:B------:R-:W-:Y:S01]  /*a680*/  FMUL.FTZ R27, R27, R142.reuse ;  /* 0x0000008e1b1b7220 */ /* 0x080fe20000410000 */
[-C--:B------:R-:W-:Y:S01]  /*a690*/  FMUL.FTZ R26, R26, R142.reuse ;  /* 0x0000008e1a1a7220 */ /* 0x080fe20000410000 */
[-C--:B------:R-:W-:Y:S01]  /*a6a0*/  FMUL.FTZ R31, R31, R142.reuse ;  /* 0x0000008e1f1f7220 */ /* 0x080fe20000410000 */
[----:B------:R-:W-:Y:S01]  /*a6b0*/  FMUL.FTZ R30, R30, R142 ;  /* 0x0000008e1e1e7220 */ /* 0x000fe20000410000 */
[-C--:B------:R-:W-:Y:S01]  /*a6c0*/  FMUL.FTZ R29, R29, R143.reuse ;  /* 0x0000008f1d1d7220 */ /* 0x080fe20000410000 */
[-C--:B------:R-:W-:Y:S01]  /*a6d0*/  FMUL.FTZ R41, R41, R143.reuse ;  /* 0x0000008f29297220 */ /* 0x080fe20000410000 */
[-C--:B------:R-:W-:Y:S01]  /*a6e0*/  FMUL.FTZ R40, R40, R143.reuse ;  /* 0x0000008f28287220 */ /* 0x080fe20000410000 */
[----:B------:R-:W2:Y:S01]  /*a6f0*/  LDC.64 R36, c[0x0][0xb98] ;  /* 0x0002e600ff247b82 */ /* 0x000ea20000000a00 */
        /* <DEDUP_REMOVED lines=15> */
[----:B0-----:R-:W-:-:S04]  /*a7f0*/  @P2 IMAD.HI.U32 R150, R147, R150, RZ ;  /* 0x0000009693962227 */ /* 0x001fc800078e00ff */
        /* <DEDUP_REMOVED lines=23> */
[----:B------:R-:W-:-:S02]  /*a970*/  IMAD.MOV.U32 R143, RZ, RZ, R147 ;  /* 0x000000ffff8f7224 */ /* 0x000fc400078e0093 */
[-C--:B------:R-:W-:Y:S01]  /*a980*/  FMUL.FTZ R43, R43, R142.reuse ;  /* 0x0000008e2b2b7220 */ /* 0x080fe20000410000 */
[-C--:B------:R-:W-:Y:S01]  /*a990*/  FMUL.FTZ R42, R42, R142.reuse ;  /* 0x0000008e2a2a7220 */ /* 0x080fe20000410000 */
[----:B-1----:R-:W-:Y:S01]  /*a9a0*/  @P2 SHF.R.U32.HI R143, RZ, R151, R150 ;  /* 0x00000097ff8f2219 */ /* 0x002fe20000011696 */
[----:B------:R-:W-:Y:S01]  /*a9b0*/  FMUL.FTZ R35, R35, R142 ;  /* 0x0000008e23237220 */ /* 0x000fe20000410000 */
[----:B------:R-:W-:Y:S01]  /*a9c0*/  F2FP.F16.F32.PACK_AB R24, R25, R24 ;  /* 0x000000181918723e */ /* 0x000fe200000000ff */
[----:B------:R-:W-:Y:S01]  /*a9d0*/  FMUL.FTZ R34, R34, R142 ;  /* 0x0000008e22227220 */ /* 0x000fe20000410000 */
[----:B------:R-:W-:Y:S01]  /*a9e0*/  F2FP.F16.F32.PACK_AB R25, R27, R26 ;  /* 0x0000001a1b19723e */ /* 0x000fe200000000ff */
[-C--:B------:R-:W-:Y:S01]  /*a9f0*/  FMUL.FTZ R39, R39, R142.reuse ;  /* 0x0000008e27277220 */ /* 0x080fe20000410000 */
[----:B------:R-:W-:Y:S01]  /*aa00*/  FMUL.FTZ R38, R38, R142 ;  /* 0x0000008e26267220 */ /* 0x000fe20000410000 */
[----:B------:R-:W-:Y:S01]  /*aa10*/  F2FP.F16.F32.PACK_AB R27, R31, R30 ;  /* 0x0000001e1f1b723e */ /* 0x000fe200000000ff */
[-C--:B------:R-:W-:Y:S01]  /*aa20*/  FMUL.FTZ R47, R47, R142.reuse ;  /* 0x0000008e2f2f7220 */ /* 0x080fe20000410000 */
[----:B------:R-:W-:Y:S01]  /*aa30*/  FMUL.FTZ R46, R46, R142 ;  /* 0x0000008e2e2e7220 */ /* 0x000fe20000410000 */
[----:B------:R-:W-:Y:S01]  /*aa40*/  F2FP.F16.F32.PACK_AB R30, R32, R33 ;  /* 0x00000021201e723e */ /* 0x000fe200000000ff */
[----:B--2---:R-:W-:Y:S01]  /*aa50*/  IMAD.WIDE.U32 R128, R36, UR13, R128 ;  /* 0x0000000d24807c25 */ /* 0x004fe2000f8e0080 */
[----:B------:R-:W-:-:S03]  /*aa60*/  F2FP.F16.F32.PACK_AB R33, R43, R42 ;  /* 0x0000002a2b21723e */ /* 0x000fc600000000ff */
[----:B------:R-:W-:Y:S01]  /*aa70*/  FMUL.FTZ R51, R51, R142 ;  /* 0x0000008e33337220 */ /* 0x000fe20000410000 */
[----:B------:R-:W-:Y:S01]  /*aa80*/  F2FP.F16.F32.PACK_AB R26, R29, R148 ;  /* 0x000000941d1a723e */ /* 0x000fe200000000ff */
[----:B------:R-:W-:Y:S01]  /*aa90*/  BAR.SYNC.DEFER_BLOCKING 0x1, 0x100 ;  /* 0x0044000000007b1d */ /* 0x000fe20000010000 */
[----:B------:R-:W-:Y:S01]  /*aaa0*/  IMAD.MOV R43, RZ, RZ, -R143 ;  /* 0x000000ffff2b7224 */ /* 0x000fe200078e0a8f */
[----:B------:R-:W-:Y:S01]  /*aab0*/  F2FP.F16.F32.PACK_AB R28, R28, R149 ;  /* 0x000000951c1c723e */ /* 0x000fe200000000ff */
[----:B------:R-:W-:Y:S01]  /*aac0*/  FMUL.FTZ R50, R50, R142 ;  /* 0x0000008e32327220 */ /* 0x000fe20000410000 */
[----:B------:R-:W-:Y:S01]  /*aad0*/  F2FP.F16.F32.PACK_AB R29, R35, R34 ;  /* 0x00000022231d723e */ /* 0x000fe200000000ff */
[----:B------:R-:W-:Y:S01]  /*aae0*/  IMAD R43, R132, R43, R147 ;  /* 0x0000002b842b7224 */ /* 0x000fe200078e0293 */
[----:B------:R-:W-:Y:S01]  /*aaf0*/  F2FP.F16.F32.PACK_AB R31, R39, R38 ;  /* 0x00000026271f723e */ /* 0x000fe200000000ff */
[----:B------:R-:W-:Y:S01]  /*ab00*/  IMAD R38, R36, UR12, RZ ;  /* 0x0000000c24267c24 */ /* 0x000fe2000f8e02ff */
[----:B------:R-:W-:Y:S01]  /*ab10*/  F2FP.F16.F32.PACK_AB R32, R41, R40 ;  /* 0x000000282920723e */ /* 0x000fe200000000ff */
[----:B------:R-:W-:Y:S01]  /*ab20*/  FMUL.FTZ R55, R55, R142 ;  /* 0x0000008e37377220 */ /* 0x000fe20000410000 */
[----:B------:R-:W-:Y:S01]  /*ab30*/  F2FP.F16.F32.PACK_AB R34, R45, R44 ;  /* 0x0000002c2d22723e */ /* 0x000fe200000000ff */
[----:B------:R-:W-:Y:S01]  /*ab40*/  IMAD R41, R37, UR13, R38 ;  /* 0x0000000d25297c24 */ /* 0x000fe2000f8e0226 */
[----:B------:R-:W-:Y:S01]  /*ab50*/  F2FP.F16.F32.PACK_AB R35, R47, R46 ;  /* 0x0000002e2f23723e */ /* 0x000fe200000000ff */
[----:B------:R-:W-:Y:S01]  /*ab60*/  FMUL.FTZ R54, R54, R142 ;  /* 0x0000008e36367220 */ /* 0x000fe20000410000 */
[----:B------:R-:W-:Y:S01]  /*ab70*/  IADD3 R40, P0, R143, R128, RZ ;  /* 0x000000808f287210 */ /* 0x000fe20007f1e0ff */
        /* <DEDUP_REMOVED lines=8> */
[----:B------:R-:W-:Y:S01]  /*ac00*/  F2FP.F16.F32.PACK_AB R36, R49, R48 ;  /* 0x000000303124723e */ /* 0x000fe200000000ff */
[----:B------:R0:W-:Y:S01]  /*ac10*/  STSM.16.M88.4 [R141], R24 ;  /* 0x000000188d007844 */ /* 0x0001e20000000200 */
[----:B------:R-:W-:Y:S01]  /*ac20*/  F2FP.F16.F32.PACK_AB R37, R51, R50 ;  /* 0x000000323325723e */ /* 0x000fe200000000ff */
[----:B------:R-:W-:Y:S01]  /*ac30*/  FMUL.FTZ R75, R75, R142 ;  /* 0x0000008e4b4b7220 */ /* 0x000fe20000410000 */
[----:B------:R-:W-:Y:S01]  /*ac40*/  F2FP.F16.F32.PACK_AB R38, R53, R52 ;  /* 0x000000343526723e */ /* 0x000fe200000000ff */
[----:B------:R-:W-:Y:S01]  /*ac50*/  STSM.16.M88.4 [R145], R28 ;  /* 0x0000001c91007844 */ /* 0x000fe20000000200 */
[----:B------:R-:W-:Y:S01]  /*ac60*/  F2FP.F16.F32.PACK_AB R39, R55, R54 ;  /* 0x000000363727723e */ /* 0x000fe200000000ff */
[-C--:B------:R-:W-:Y:S01]  /*ac70*/  FMUL.FTZ R74, R74, R142.reuse ;  /* 0x0000008e4a4a7220 */ /* 0x080fe20000410000 */
[-C--:B------:R-:W-:Y:S01]  /*ac80*/  FMUL.FTZ R79, R79, R142.reuse ;  /* 0x0000008e4f4f7220 */ /* 0x080fe20000410000 */
[----:B------:R1:W-:Y:S01]  /*ac90*/  STSM.16.M88.4 [R146], R32 ;  /* 0x0000002092007844 */ /* 0x0003e20000000200 */
[-C--:B------:R-:W-:Y:S01]  /*aca0*/  FMUL.FTZ R78, R78, R142.reuse ;  /* 0x0000008e4e4e7220 */ /* 0x080fe20000410000 */
[-C--:B------:R-:W-:Y:S01]  /*acb0*/  FMUL.FTZ R83, R83, R142.reuse ;  /* 0x0000008e53537220 */ /* 0x080fe20000410000 */
[-C--:B------:R-:W-:Y:S01]  /*acc0*/  FMUL.FTZ R82, R82, R142.reuse ;  /* 0x0000008e52527220 */ /* 0x080fe20000410000 */
[----:B------:R-:W-:Y:S01]  /*acd0*/  STSM.16.M88.4 [R144], R36 ;  /* 0x0000002490007844 */ /* 0x000fe20000000200 */
[-C--:B------:R-:W-:Y:S01]  /*ace0*/  FMUL.FTZ R87, R87, R142.reuse ;  /* 0x0000008e57577220 */ /* 0x080fe20000410000 */
[-C--:B------:R-:W-:Y:S01]  /*acf0*/  FMUL.FTZ R86, R86, R142.reuse ;  /* 0x0000008e56567220 */ /* 0x080fe20000410000 */
[----:B------:R-:W-:Y:S01]  /*ad00*/  FMUL.FTZ R91, R91, R142 ;  /* 0x0000008e5b5b7220 */ /* 0x000fe20000410000 */
[----:B0-----:R-:W-:Y:S01]  /*ad10*/  F2FP.F16.F32.PACK_AB R24, R57, R56 ;  /* 0x000000383918723e */ /* 0x001fe200000000ff */
[----:B------:R-:W-:Y:S01]  /*ad20*/  FMUL.FTZ R90, R90, R142 ;  /* 0x0000008e5a5a7220 */ /* 0x000fe20000410000 */
[----:B------:R-:W-:Y:S01]  /*ad30*/  F2FP.F16.F32.PACK_AB R25, R59, R58 ;  /* 0x0000003a3b19723e */ /* 0x000fe200000000ff */
[----:B------:R-:W-:Y:S01]  /*ad40*/  FMUL.FTZ R95, R95, R142 ;  /* 0x0000008e5f5f7220 */ /* 0x000fe20000410000 */
[----:B------:R-:W-:Y:S01]  /*ad50*/  F2FP.F16.F32.PACK_AB R26, R61, R60 ;  /* 0x0000003c3d1a723e */ /* 0x000fe200000000ff */
[----:B------:R-:W-:Y:S01]  /*ad60*/  FMUL.FTZ R94, R94, R142 ;  /* 0x0000008e5e5e7220 */ /* 0x000fe20000410000 */
[----:B------:R-:W-:Y:S01]  /*ad70*/  F2FP.F16.F32.PACK_AB R27, R63, R62 ;  /* 0x0000003e3f1b723e */ /* 0x000fe200000000ff */
[-C--:B------:R-:W-:Y:S01]  /*ad80*/  FMUL.FTZ R99, R99, R142.reuse ;  /* 0x0000008e63637220 */ /* 0x080fe20000410000 */
[----:B-1----:R-:W-:Y:S01]  /*ad90*/  SHF.R.S32.HI R33, RZ, 0x1f, R143 ;  /* 0x0000001fff217819 */ /* 0x002fe2000001148f */
[-C--:B------:R-:W-:Y:S01]  /*ada0*/  FMUL.FTZ R98, R98, R142.reuse ;  /* 0x0000008e62627220 */ /* 0x080fe20000410000 */
[----:B------:R-:W-:Y:S01]  /*adb0*/  SHF.R.S32.HI R32, RZ, 0x1f, R43 ;  /* 0x0000001fff207819 */ /* 0x000fe2000001142b */
[----:B------:R0:W-:Y:S01]  /*adc0*/  STSM.16.M88.4 [R140], R24 ;  /* 0x000000188c007844 */ /* 0x0001e20000000200 */
[----:B------:R-:W-:Y:S01]  /*add0*/  IADD3.X R41, R33, R129, R41, P0, !PT ;  /* 0x0000008121297210 */ /* 0x000fe200007fe429 */
[----:B------:R-:W-:Y:S01]  /*ade0*/  FMUL.FTZ R103, R103, R142 ;  /* 0x0000008e67677220 */ /* 0x000fe20000410000 */
[----:B------:R-:W-:Y:S01]  /*adf0*/  F2FP.F16.F32.PACK_AB R28, R65, R64 ;  /* 0x00000040411c723e */ /* 0x000fe200000000ff */
[----:B------:R-:W-:Y:S01]  /*ae00*/  IMAD R32, R32, UR6, RZ ;  /* 0x0000000620207c24 */ /* 0x000fe2000f8e02ff */
[----:B------:R-:W-:Y:S01]  /*ae10*/  F2FP.F16.F32.PACK_AB R29, R67, R66 ;  /* 0x00000042431d723e */ /* 0x000fe200000000ff */
[----:B------:R-:W-:Y:S01]  /*ae20*/  IMAD.WIDE.U32 R40, R43, UR6, R40 ;  /* 0x000000062b287c25 */ /* 0x000fe2000f8e0028 */
[----:B------:R-:W-:-:S03]  /*ae30*/  F2FP.F16.F32.PACK_AB R30, R69, R68 ;  /* 0x00000044451e723e */ /* 0x000fc600000000ff */
[----:B------:R-:W-:Y:S01]  /*ae40*/  FMUL.FTZ R102, R102, R142 ;  /* 0x0000008e66667220 */ /* 0x000fe20000410000 */
[----:B------:R-:W-:Y:S01]  /*ae50*/  F2FP.F16.F32.PACK_AB R31, R71, R70 ;  /* 0x00000046471f723e */ /* 0x000fe200000000ff */
[----:B------:R-:W-:Y:S01]  /*ae60*/  IMAD R45, R43, UR7, R32 ;  /* 0x000000072b2d7c24 */ /* 0x000fe2000f8e0220 */
[----:B------:R-:W-:Y:S01]  /*ae70*/  F2FP.F16.F32.PACK_AB R32, R73, R72 ;  /* 0x000000484920723e */ /* 0x000fe200000000ff */
[----:B------:R-:W-:Y:S01]  /*ae80*/  IMAD R43, R0, 0x80, R211 ;  /* 0x00000080002b7824 */ /* 0x000fe200078e02d3 */
[----:B------:R-:W-:Y:S01]  /*ae90*/  ULDC.64 UR6, c[0x0][0xb50] ;  /* 0x0002d40000067ab9 */ /* 0x000fe20000000a00 */
[----:B------:R-:W-:Y:S01]  /*aea0*/  IMAD R72, R132, UR5, RZ ;  /* 0x0000000584487c24 */ /* 0x000fe2000f8e02ff */
[----:B------:R1:W-:Y:S01]  /*aeb0*/  STSM.16.M88.4 [R139], R28 ;  /* 0x0000001c8b007844 */ /* 0x0003e20000000200 */
[----:B------:R-:W-:Y:S01]  /*aec0*/  LOP3.LUT P0, RZ, R206, 0x3, RZ, 0xc0, !PT ;  /* 0x00000003ceff7812 */ /* 0x000fe2000780c0ff */
[----:B0-----:R-:W-:Y:S02]  /*aed0*/  VIADD R25, R43, 0x8 ;  /* 0x000000082b197836 */ /* 0x001fe40000000000 */
[----:B------:R-:W-:Y:S01]  /*aee0*/  FMUL.FTZ R107, R107, R142 ;  /* 0x0000008e6b6b7220 */ /* 0x000fe20000410000 */
[----:B------:R-:W-:-:S02]  /*aef0*/  IMAD.IADD R27, R41, 0x1, R45 ;  /* 0x00000001291b7824 */ /* 0x000fc400078e022d */
[-C--:B------:R-:W-:Y:S01]  /*af00*/  FMUL.FTZ R106, R106, R142.reuse ;  /* 0x0000008e6a6a7220 */ /* 0x080fe20000410000 */
[-C--:B------:R-:W-:Y:S01]  /*af10*/  FMUL.FTZ R111, R111, R142.reuse ;  /* 0x0000008e6f6f7220 */ /* 0x080fe20000410000 */
[-C--:B------:R-:W-:Y:S01]  /*af20*/  FMUL.FTZ R110, R110, R142.reuse ;  /* 0x0000008e6e6e7220 */ /* 0x080fe20000410000 */
[-C--:B------:R-:W-:Y:S01]  /*af30*/  FMUL.FTZ R115, R115, R142.reuse ;  /* 0x0000008e73737220 */ /* 0x080fe20000410000 */
[----:B------:R-:W-:Y:S01]  /*af40*/  FMUL.FTZ R114, R114, R142 ;  /* 0x0000008e72727220 */ /* 0x000fe20000410000 */
[----:B------:R-:W-:Y:S01]  /*af50*/  ISETP.GE.OR P1, PT, R43, R72, P0 ;  /* 0x000000482b00720c */ /* 0x000fe20000726670 */
[-C--:B------:R-:W-:Y:S01]  /*af60*/  FMUL.FTZ R119, R119, R142.reuse ;  /* 0x0000008e77777220 */ /* 0x080fe20000410000 */
[----:B------:R-:W-:Y:S01]  /*af70*/  FMUL.FTZ R118, R118, R142 ;  /* 0x0000008e76767220 */ /* 0x000fe20000410000 */
[----:B------:R-:W-:Y:S01]  /*af80*/  F2FP.F16.F32.PACK_AB R33, R75, R74 ;  /* 0x0000004a4b21723e */ /* 0x000fe200000000ff */
[----:B------:R-:W0:Y:S01]  /*af90*/  @P2 LDC R73, c[0x0][0xbec] ;  /* 0x0002fb00ff492b82 */ /* 0x000e220000000800 */
[----:B------:R-:W-:-:S02]  /*afa0*/  F2FP.F16.F32.PACK_AB R34, R77, R76 ;  /* 0x0000004c4d22723e */ /* 0x000fc400000000ff */
[C---:B-1----:R-:W-:Y:S02]  /*afb0*/  LEA R28, P3, R40.reuse, UR6, 0x2 ;  /* 0x00000006281c7c11 */ /* 0x042fe4000f8610ff */
[----:B------:R-:W-:Y:S02]  /*afc0*/  F2FP.F16.F32.PACK_AB R35, R79, R78 ;  /* 0x0000004e4f23723e */ /* 0x000fe400000000ff */
[----:B------:R-:W-:Y:S01]  /*afd0*/  ISETP.GE.OR P0, PT, R25, R72, P0 ;  /* 0x000000481900720c */ /* 0x000fe20000706670 */
[----:B------:R-:W-:Y:S01]  /*afe0*/  SHFL.IDX PT, R44, R28, RZ, 0x1c1f ;  /* 0x001c1fff1c2c7589 */ /* 0x000fe200000e0000 */
[----:B------:R-:W-:Y:S01]  /*aff0*/  LEA.HI.X R40, R40, UR7, R27, 0x2, P3 ;  /* 0x0000000728287c11 */ /* 0x000fe200098f141b */
[----:B------:R-:W1:Y:S01]  /*b000*/  @P2 LDC R74, c[0x0][0xbf0] ;  /* 0x0002fc00ff4a2b82 */ /* 0x000e620000000800 */
[----:B------:R-:W-:Y:S01]  /*b010*/  F2FP.F16.F32.PACK_AB R88, R89, R88 ;  /* 0x000000585958723e */ /* 0x000fe200000000ff */
[----:B------:R-:W-:Y:S01]  /*b020*/  STSM.16.M88.4 [R138], R32 ;  /* 0x000000208a007844 */ /* 0x000fe20000000200 */
[----:B------:R-:W-:-:S02]  /*b030*/  F2FP.F16.F32.PACK_AB R24, R81, R80 ;  /* 0x000000505118723e */ /* 0x000fc400000000ff */
[----:B------:R-:W-:Y:S01]  /*b040*/  F2FP.F16.F32.PACK_AB R25, R83, R82 ;  /* 0x000000525319723e */ /* 0x000fe200000000ff */
[----:B------:R-:W2:Y:S01]  /*b050*/  SHFL.IDX PT, R45, R40, RZ, 0x1c1f ;  /* 0x001c1fff282d7589 */ /* 0x000ea200000e0000 */
[----:B------:R-:W-:Y:S02]  /*b060*/  F2FP.F16.F32.PACK_AB R26, R85, R84 ;  /* 0x00000054551a723e */ /* 0x000fe400000000ff */
[----:B------:R-:W-:Y:S01]  /*b070*/  F2FP.F16.F32.PACK_AB R27, R87, R86 ;  /* 0x00000056571b723e */ /* 0x000fe200000000ff */
[----:B------:R-:W-:Y:S01]  /*b080*/  SHFL.IDX PT, R46, R28, 0x1, 0x1c1f ;  /* 0x003c1f001c2e7f89 */ /* 0x000fe200000e0000 */
[----:B------:R-:W-:Y:S02]  /*b090*/  F2FP.F16.F32.PACK_AB R89, R91, R90 ;  /* 0x0000005a5b59723e */ /* 0x000fe400000000ff */
[----:B------:R-:W-:Y:S01]  /*b0a0*/  F2FP.F16.F32.PACK_AB R96, R97, R96 ;  /* 0x000000606160723e */ /* 0x000fe200000000ff */
[----:B------:R-:W-:Y:S01]  /*b0b0*/  STSM.16.M88.4 [R133], R24 ;  /* 0x0000001885007844 */ /* 0x000fe20000000200 */
[----:B------:R-:W-:-:S02]  /*b0c0*/  F2FP.F16.F32.PACK_AB R90, R93, R92 ;  /* 0x0000005c5d5a723e */ /* 0x000fc400000000ff */
[----:B------:R-:W-:Y:S01]  /*b0d0*/  F2FP.F16.F32.PACK_AB R91, R95, R94 ;  /* 0x0000005e5f5b723e */ /* 0x000fe200000000ff */
[----:B------:R-:W3:Y:S01]  /*b0e0*/  SHFL.IDX PT, R47, R40, 0x1, 0x1c1f ;  /* 0x003c1f00282f7f89 */ /* 0x000ee200000e0000 */
[----:B------:R-:W-:Y:S02]  /*b0f0*/  F2FP.F16.F32.PACK_AB R97, R99, R98 ;  /* 0x000000626361723e */ /* 0x000fe400000000ff */
[----:B------:R-:W-:Y:S01]  /*b100*/  F2FP.F16.F32.PACK_AB R104, R105, R104 ;  /* 0x000000686968723e */ /* 0x000fe200000000ff */
[----:B------:R-:W-:Y:S01]  /*b110*/  STSM.16.M88.4 [R137], R88 ;  /* 0x0000005889007844 */ /* 0x000fe20000000200 */
[----:B------:R-:W-:Y:S02]  /*b120*/  F2FP.F16.F32.PACK_AB R98, R101, R100 ;  /* 0x000000646562723e */ /* 0x000fe400000000ff */
[----:B------:R-:W-:Y:S02]  /*b130*/  F2FP.F16.F32.PACK_AB R99, R103, R102 ;  /* 0x000000666763723e */ /* 0x000fe400000000ff */
[----:B------:R-:W-:-:S02]  /*b140*/  F2FP.F16.F32.PACK_AB R105, R107, R106 ;  /* 0x0000006a6b69723e */ /* 0x000fc400000000ff */
[----:B------:R-:W-:Y:S01]  /*b150*/  F2FP.F16.F32.PACK_AB R112, R113, R112 ;  /* 0x000000707170723e */ /* 0x000fe200000000ff */
[----:B------:R-:W-:Y:S01]  /*b160*/  STSM.16.M88.4 [R136], R96 ;  /* 0x0000006088007844 */ /* 0x000fe20000000200 */
[----:B------:R-:W-:Y:S02]  /*b170*/  F2FP.F16.F32.PACK_AB R106, R109, R108 ;  /* 0x0000006c6d6a723e */ /* 0x000fe400000000ff */
[----:B------:R-:W-:Y:S02]  /*b180*/  F2FP.F16.F32.PACK_AB R107, R111, R110 ;  /* 0x0000006e6f6b723e */ /* 0x000fe400000000ff */
[----:B------:R-:W-:Y:S02]  /*b190*/  F2FP.F16.F32.PACK_AB R113, R115, R114 ;  /* 0x000000727371723e */ /* 0x000fe400000000ff */
[----:B------:R-:W-:Y:S01]  /*b1a0*/  F2FP.F16.F32.PACK_AB R114, R117, R116 ;  /* 0x000000747572723e */ /* 0x000fe200000000ff */
[----:B------:R-:W-:Y:S01]  /*b1b0*/  STSM.16.M88.4 [R135], R104 ;  /* 0x0000006887007844 */ /* 0x000fe20000000200 */
[----:B------:R-:W-:-:S05]  /*b1c0*/  F2FP.F16.F32.PACK_AB R115, R119, R118 ;  /* 0x000000767773723e */ /* 0x000fca00000000ff */
[----:B------:R-:W-:Y:S01]  /*b1d0*/  STSM.16.M88.4 [R134], R112 ;  /* 0x0000007086007844 */ /* 0x000fe20000000200 */
[----:B------:R-:W-:Y:S06]  /*b1e0*/  BAR.SYNC.DEFER_BLOCKING 0x1, 0x100 ;  /* 0x0044000000007b1d */ /* 0x000fec0000010000 */
[----:B--2---:R-:W-:Y:S04]  /*b1f0*/  @!P1 ST.E desc[UR8][R44.64], R131 ;  /* 0x000000832c009985 */ /* 0x004fe8000c101908 */
[----:B---3--:R2:W-:Y:S04]  /*b200*/  @!P0 ST.E desc[UR8][R46.64], R130 ;  /* 0x000000822e008985 */ /* 0x0085e8000c101908 */
[----:B------:R3:W5:Y:S04]  /*b210*/  LD.E.128 R24, desc[UR8][R8.64] ;  /* 0x0000000808187980 */ /* 0x000768000c101d00 */
[----:B------:R4:W5:Y:S04]  /*b220*/  LD.E.128 R36, desc[UR8][R2.64] ;  /* 0x0000000802247980 */ /* 0x000968000c101d00 */
[----:B------:R-:W5:Y:S01]  /*b230*/  LD.E.128 R48, desc[UR8][R126.64] ;  /* 0x000000087e307980 */ /* 0x000f62000c101d00 */
[----:B---3--:R-:W3:Y:S03]  /*b240*/  LDC.64 R8, c[0x0][0xae0] ;  /* 0x0002b800ff087b82 */ /* 0x008ee60000000a00 */
[----:B------:R0:W5:Y:S01]  /*b250*/  LD.E.128 R28, desc[UR8][R4.64] ;  /* 0x00000008041c7980 */ /* 0x000162000c101d00 */
[----:B----4-:R-:W-:-:S03]  /*b260*/  IMAD R3, R22, 0x20, R205 ;  /* 0x0000002016037824 */ /* 0x010fc600078e02cd */
[----:B------:R-:W5:Y:S04]  /*b270*/  LD.E.128 R60, desc[UR8][R12.64] ;  /* 0x000000080c3c7980 */ /* 0x000f68000c101d00 */
[----:B------:R-:W5:Y:S01]  /*b280*/  LD.E.128 R52, desc[UR8][R20.64] ;  /* 0x0000000814347980 */ /* 0x000f62000c101d00 */
[----:B0-----:R-:W-:-:S03]  /*b290*/  IMAD R4, R0, 0x80, R3 ;  /* 0x0000008000047824 */ /* 0x001fc600078e0203 */
[----:B------:R-:W5:Y:S04]  /*b2a0*/  LD.E.128 R40, desc[UR8][R120.64] ;  /* 0x0000000878287980 */ /* 0x000f68000c101d00 */
[----:B------:R-:W5:Y:S04]  /*b2b0*/  LD.E.128 R32, desc[UR8][R124.64] ;  /* 0x000000087c207980 */ /* 0x000f68000c101d00 */
[----:B------:R0:W5:Y:S04]  /*b2c0*/  LD.E.128 R68, desc[UR8][R6.64] ;  /* 0x0000000806447980 */ /* 0x000168000c101d00 */
[----:B------:R-:W5:Y:S04]  /*b2d0*/  LD.E.128 R64, desc[UR8][R14.64] ;  /* 0x000000080e407980 */ /* 0x000f68000c101d00 */
[----:B------:R-:W5:Y:S04]  /*b2e0*/  LD.E.128 R56, desc[UR8][R122.64] ;  /* 0x000000087a387980 */ /* 0x000f68000c101d00 */
[----:B--2---:R2:W5:Y:S01]  /*b2f0*/  LD.E.128 R44, desc[UR8][R10.64] ;  /* 0x000000080a2c7980 */ /* 0x004562000c101d00 */
[----:B------:R-:W-:-:S02]  /*b300*/  ULDC.64 UR8, c[0x0][0xae8] ;  /* 0x0002ba0000087ab9 */ /* 0x000fc40000000a00 */
[----:B------:R-:W-:Y:S01]  /*b310*/  UIMAD UR5, UR11, UR8, URZ ;  /* 0x000000080b0572a4 */ /* 0x000fe2000f8e023f */
[----:B------:R-:W-:Y:S01]  /*b320*/  @P2 IMAD.HI.U32 R3, R4, R73, RZ ;  /* 0x0000004904032227 */ /* 0x000fe200078e00ff */
[----:B------:R-:W-:Y:S01]  /*b330*/  UIMAD.WIDE.U32 UR6, UR10, UR8, URZ ;  /* 0x000000080a0672a5 */ /* 0x000fe2000f8e003f */
[----:B------:R-:W-:Y:S01]  /*b340*/  @!PT LDS RZ, [RZ] ;  /* 0x00000000fffff984 */ /* 0x000fe20000000800 */
[----:B------:R-:W-:Y:S01]  /*b350*/  @!PT LDS RZ, [RZ] ;  /* 0x00000000fffff984 */ /* 0x000fe20000000800 */
[----:B------:R-:W-:Y:S01]  /*b360*/  @!PT LDS RZ, [RZ] ;  /* 0x00000000fffff984 */ /* 0x000fe20000000800 */
[----:B------:R-:W-:Y:S01]  /*b370*/  @!PT LDS RZ, [RZ] ;  /* 0x00000000fffff984 */ /* 0x000fe20000000800 */
[----:B------:R4:W-:Y:S06]  /*b380*/  MEMBAR.ALL.CTA ;  /* 0x0000000000007992 */ /* 0x0009ec0000008000 */
[----:B----4-:R-:W4:Y:S01]  /*b390*/  FENCE.VIEW.ASYNC.S ;  /* 0x00000000000073c6 */ /* 0x010f220000000000 */
[----:B------:R-:W-:Y:S01]  /*b3a0*/  UIMAD UR5, UR10, UR9, UR5 ;  /* 0x000000090a0572a4 */ /* 0x000fe2000f8e0205 */
[----:B------:R-:W-:Y:S01]  /*b3b0*/  IMAD.MOV.U32 R2, RZ, RZ, R4 ;  /* 0x000000ffff027224 */ /* 0x000fe200078e0004 */
[----:B-1----:R-:W-:Y:S01]  /*b3c0*/  @P2 SHF.R.U32.HI R2, RZ, R74, R3 ;  /* 0x0000004aff022219 */ /* 0x002fe20000011603 */
[----:B------:R-:W-:Y:S01]  /*b3d0*/  ULDC.64 UR8, c[0x0][0xaf0] ;  /* 0x0002bc0000087ab9 */ /* 0x000fe20000000a00 */
[----:B------:R-:W-:-:S02]  /*b3e0*/  UIADD3 UR7, UR7, UR5, URZ ;  /* 0x0000000507077290 */ /* 0x000fc4000fffe03f */
[----:B------:R-:W-:Y:S01]  /*b3f0*/  UIMAD UR5, UR12, UR8, URZ ;  /* 0x000000080c0572a4 */ /* 0x000fe2000f8e023f */
[--C-:B------:R-:W-:Y:S01]  /*b400*/  SHF.R.S32.HI R3, RZ, 0x1f, R2.reuse ;  /* 0x0000001fff037819 */ /* 0x100fe20000011402 */
[----:B------:R-:W-:Y:S01]  /*b410*/  UIMAD.WIDE.U32 UR6, UR13, UR8, UR6 ;  /* 0x000000080d0672a5 */ /* 0x000fe2000f8e0006 */
[----:B------:R-:W-:Y:S01]  /*b420*/  IMAD.MOV R5, RZ, RZ, -R2 ;  /* 0x000000ffff057224 */ /* 0x000fe200078e0a02 */
[----:B------:R-:W-:Y:S02]  /*b430*/  UIMAD UR5, UR13, UR9, UR5 ;  /* 0x000000090d0572a4 */ /* 0x000fe4000f8e0205 */
[----:B---3--:R-:W-:Y:S02]  /*b440*/  IMAD R3, R3, R8, RZ ;  /* 0x0000000803037224 */ /* 0x008fe400078e02ff */
[----:B------:R-:W-:Y:S01]  /*b450*/  UIADD3 UR7, UR7, UR5, URZ ;  /* 0x0000000507077290 */ /* 0x000fe2000fffe03f */
[----:B------:R-:W-:Y:S02]  /*b460*/  IMAD R5, R132, R5, R4 ;  /* 0x0000000584057224 */ /* 0x000fe400078e0204 */
[----:B0-----:R-:W-:-:S03]  /*b470*/  IMAD R7, R2, R9, R3 ;  /* 0x0000000902077224 */ /* 0x001fc600078e0203 */
[----:B------:R-:W-:Y:S01]  /*b480*/  SHF.R.S32.HI R4, RZ, 0x1f, R5 ;  /* 0x0000001fff047819 */ /* 0x000fe20000011405 */
[----:B------:R-:W-:Y:S01]  /*b490*/  IMAD.WIDE.U32 R2, R2, R8, UR6 ;  /* 0x0000000602027e25 */ /* 0x000fe2000f8e0008 */
[----:B------:R-:W-:Y:S01]  /*b4a0*/  ULDC.64 UR6, c[0x0][0xad8] ;  /* 0x0002b60000067ab9 */ /* 0x000fe20000000a00 */
[----:B------:R-:W-:Y:S01]  /*b4b0*/  R2UR UR9, R23 ;  /* 0x00000000170972ca */ /* 0x000fe200000e0000 */
[----:B----4-:R-:W-:Y:S01]  /*b4c0*/  SYNCS.ARRIVE.TRANS64.RED.A1T0 RZ, [UR4], RZ ;  /* 0x000000ffffff79a7 */ /* 0x010fe20008100404 */
[----:B------:R-:W-:Y:S02]  /*b4d0*/  IMAD.IADD R3, R3, 0x1, R7 ;  /* 0x0000000103037824 */ /* 0x000fe400078e0207 */
[----:B------:R-:W-:Y:S02]  /*b4e0*/  IMAD R4, R4, UR6, RZ ;  /* 0x0000000604047c24 */ /* 0x000fe4000f8e02ff */
[----:B--2---:R-:W-:Y:S02]  /*b4f0*/  IMAD R11, R0, 0x80, R205 ;  /* 0x00000080000b7824 */ /* 0x004fe400078e02cd */
[----:B------:R-:W-:-:S02]  /*b500*/  IMAD R7, R5, UR7, R4 ;  /* 0x0000000705077c24 */ /* 0x000fc4000f8e0204 */
[----:B------:R-:W-:Y:S01]  /*b510*/  IMAD.WIDE.U32 R2, R5, UR6, R2 ;  /* 0x0000000605027c25 */ /* 0x000fe2000f8e0002 */
[CC--:B------:R-:W-:Y:S01]  /*b520*/  ISETP.GE.AND P2, PT, R11.reuse, R72.reuse, PT ;  /* 0x000000480b00720c */ /* 0x0c0fe20003f46270 */
[----:B------:R-:W-:Y:S02]  /*b530*/  ULDC.64 UR6, c[0x0][0xa80] ;  /* 0x0002a00000067ab9 */ /* 0x000fe40000000a00 */
[----:B------:R-:W-:Y:S01]  /*b540*/  VIADD R5, R11, 0x20 ;  /* 0x000000200b057836 */ /* 0x000fe20000000000 */
[C---:B------:R-:W-:Y:S01]  /*b550*/  LEA R0, P3, R2.reuse, UR6, 0x1 ;  /* 0x0000000602007c11 */ /* 0x040fe2000f8608ff */
[----:B------:R-:W-:Y:S01]  /*b560*/  IMAD.IADD R3, R3, 0x1, R7 ;  /* 0x0000000103037824 */ /* 0x000fe200078e0207 */
[----:B------:R-:W-:Y:S02]  /*b570*/  ULDC UR5, c[0x0][0xc] ;  /* 0x0000030000057ab9 */ /* 0x000fe40000000800 */
[-C--:B------:R-:W-:Y:S01]  /*b580*/  ISETP.GE.AND P0, PT, R5, R72.reuse, PT ;  /* 0x000000480500720c */ /* 0x080fe20003f06270 */
[----:B------:R-:W-:Y:S01]  /*b590*/  VIADD R5, R11, 0x40 ;  /* 0x000000400b057836 */ /* 0x000fe20000000000 */
[----:B------:R-:W-:Y:S01]  /*b5a0*/  UIADD3 UR9, UR5, UR9, URZ ;  /* 0x0000000905097290 */ /* 0x000fe2000fffe03f */
[----:B------:R-:W-:Y:S01]  /*b5b0*/  LEA.HI.X R10, R2, UR7, R3, 0x1, P3 ;  /* 0x00000007020a7c11 */ /* 0x000fe200098f0c03 */
[----:B------:R-:W-:Y:S01]  /*b5c0*/  USEL UR6, URZ, 0x1, UP0 ;  /* 0x000000013f067887 */ /* 0x000fe20008000000 */
[----:B------:R0:W1:Y:S01]  /*b5d0*/  SHFL.IDX PT, R4, R0, RZ, 0x181f ;  /* 0x00181fff00047589 */ /* 0x00006200000e0000 */
[----:B------:R-:W-:-:S02]  /*b5e0*/  ISETP.GE.AND P1, PT, R5, R72, PT ;  /* 0x000000480500720c */ /* 0x000fc40003f26270 */
[----:B------:R-:W-:Y:S01]  /*b5f0*/  ULOP3.LUT UR61, UR61, UR6, URZ, 0x3c, !UPT ;  /* 0x000000063d3d7292 */ /* 0x000fe2000f8e3c3f */
[----:B------:R-:W-:Y:S01]  /*b600*/  IMAD.U32 R23, RZ, RZ, UR9 ;  /* 0x00000009ff177e24 */ /* 0x000fe2000f8e00ff */
[----:B------:R0:W2:Y:S01]  /*b610*/  SHFL.IDX PT, R5, R10, RZ, 0x181f ;  /* 0x00181fff0a057589 */ /* 0x0000a200000e0000 */
[----:B------:R-:W-:Y:S09]  /*b620*/  @P2 BRA `(.L_x_30) ;  /* 0x0000000000342947 */ /* 0x000ff20003800000 */
[----:B------:R-:W-:Y:S01]  /*b630*/  ULDC UR4, c[0x0][0xac8] ;  /* 0x0002b20000047ab9 */ /* 0x000fe20000000800 */
[----:B------:R-:W-:Y:S01]  /*b640*/  ULDC.64 UR6, c[0x0][0x208] ;  /* 0x0000820000067ab9 */ /* 0x000fe20000000a00 */
[----:B------:R-:W-:Y:S02]  /*b650*/  ISETP.GE.AND P3, PT, R19, UR4, PT ;  /* 0x0000000413007c0c */ /* 0x000fe4000bf66270 */
[----:B------:R-:W-:Y:S02]  /*b660*/  ISETP.GE.AND P4, PT, R18, UR4, PT ;  /* 0x0000000412007c0c */ /* 0x000fe4000bf86270 */
[----:B------:R-:W-:-:S09]  /*b670*/  ISETP.GE.AND P2, PT, R17, UR4, PT ;  /* 0x0000000411007c0c */ /* 0x000fd2000bf46270 */
[-C--:B-1----:R-:W-:Y:S02]  /*b680*/  @!P3 LEA R6, P5, R19, R4.reuse, 0x1 ;  /* 0x000000041306b211 */ /* 0x082fe400078a08ff */
[C---:B------:R-:W-:Y:S02]  /*b690*/  @!P4 LEA R8, P6, R18.reuse, R4, 0x1 ;  /* 0x000000041208c211 */ /* 0x040fe400078c08ff */
[----:B--2---:R-:W-:Y:S01]  /*b6a0*/  @!P2 IMAD.WIDE R2, R17, 0x2, R4 ;  /* 0x000000021102a825 */ /* 0x004fe200078e0204 */
[-C--:B------:R-:W-:Y:S02]  /*b6b0*/  @!P3 LEA.HI.X R7, R19, R5.reuse, R216, 0x1, P5 ;  /* 0x000000051307b211 */ /* 0x080fe400028f0cd8 */
[----:B------:R-:W-:Y:S02]  /*b6c0*/  @!P4 LEA.HI.X R9, R18, R5, R215, 0x1, P6 ;  /* 0x000000051209c211 */ /* 0x000fe400030f0cd7 */
[----:B-----5:R3:W-:Y:S04]  /*b6d0*/  @!P2 ST.E.128 desc[UR6][R2.64], R48 ;  /* 0x000000300200a985 */ /* 0x0207e8000c101d06 */
[----:B------:R3:W-:Y:S04]  /*b6e0*/  @!P3 ST.E.128 desc[UR6][R6.64], R60 ;  /* 0x0000003c0600b985 */ /* 0x0007e8000c101d06 */
[----:B------:R3:W-:Y:S02]  /*b6f0*/  @!P4 ST.E.128 desc[UR6][R8.64], R68 ;  /* 0x000000440800c985 */ /* 0x0007e4000c101d06 */
.L_x_30:
[----:B------:R-:W-:Y:S05]  /*b700*/  BSYNC B0 ;  /* 0x0000000000007941 */ /* 0x000fea0003800000 */
.L_x_29:
[----:B--2---:R2:W4:Y:S01]  /*b710*/  SHFL.IDX PT, R5, R10, 0x1, 0x181f ;  /* 0x00381f000a057f89 */ /* 0x00452200000e0000 */
[----:B------:R-:W-:Y:S03]  /*b720*/  BSSY B0, `(.L_x_31) ;  /* 0x0000010000007945 */ /* 0x000fe60003800000 */
[----:B-1----:R2:W1:Y:S01]  /*b730*/  SHFL.IDX PT, R4, R0, 0x1, 0x181f ;  /* 0x00381f0000047f89 */ /* 0x00246200000e0000 */
[----:B------:R-:W-:Y:S05]  /*b740*/  @P0 BRA `(.L_x_32) ;  /* 0x0000000000340947 */ /* 0x000fea0003800000 */
[----:B------:R-:W-:Y:S01]  /*b750*/  ULDC UR4, c[0x0][0xac8] ;  /* 0x0002b20000047ab9 */ /* 0x000fe20000000800 */
[----:B------:R-:W-:Y:S01]  /*b760*/  ULDC.64 UR6, c[0x0][0x208] ;  /* 0x0000820000067ab9 */ /* 0x000fe20000000a00 */
[----:B------:R-:W-:Y:S02]  /*b770*/  ISETP.GE.AND P4, PT, R19, UR4, PT ;  /* 0x0000000413007c0c */ /* 0x000fe4000bf86270 */
[----:B------:R-:W-:Y:S02]  /*b780*/  ISETP.GE.AND P5, PT, R18, UR4, PT ;  /* 0x0000000412007c0c */ /* 0x000fe4000bfa6270 */
[----:B------:R-:W-:-:S09]  /*b790*/  ISETP.GE.AND P3, PT, R17, UR4, PT ;  /* 0x0000000411007c0c */ /* 0x000fd2000bf66270 */
[-C--:B-1-3--:R-:W-:Y:S02]  /*b7a0*/  @!P4 LEA R6, P0, R19, R4.reuse, 0x1 ;  /* 0x000000041306c211 */ /* 0x08afe400078008ff */
[C---:B------:R-:W-:Y:S02]  /*b7b0*/  @!P5 LEA R8, P2, R18.reuse, R4, 0x1 ;  /* 0x000000041208d211 */ /* 0x040fe400078408ff */
[----:B----4-:R-:W-:Y:S01]  /*b7c0*/  @!P3 IMAD.WIDE R2, R17, 0x2, R4 ;  /* 0x000000021102b825 */ /* 0x010fe200078e0204 */
[-C--:B------:R-:W-:Y:S02]  /*b7d0*/  @!P4 LEA.HI.X R7, R19, R5.reuse, R216, 0x1, P0 ;  /* 0x000000051307c211 */ /* 0x080fe400000f0cd8 */
[----:B------:R-:W-:Y:S02]  /*b7e0*/  @!P5 LEA.HI.X R9, R18, R5, R215, 0x1, P2 ;  /* 0x000000051209d211 */ /* 0x000fe400010f0cd7 */
[----:B-----5:R1:W-:Y:S04]  /*b7f0*/  @!P3 ST.E.128 desc[UR6][R2.64], R36 ;  /* 0x000000240200b985 */ /* 0x0203e8000c101d06 */
[----:B------:R1:W-:Y:S04]  /*b800*/  @!P4 ST.E.128 desc[UR6][R6.64], R52 ;  /* 0x000000340600c985 */ /* 0x0003e8000c101d06 */
[----:B------:R1:W-:Y:S02]  /*b810*/  @!P5 ST.E.128 desc[UR6][R8.64], R64 ;  /* 0x000000400800d985 */ /* 0x0003e4000c101d06 */
.L_x_32:
[----:B------:R-:W-:Y:S05]  /*b820*/  BSYNC B0 ;  /* 0x0000000000007941 */ /* 0x000fea0003800000 */
.L_x_31:
[----:B----4-:R4:W0:Y:S01]  /*b830*/  SHFL.IDX PT, R5, R10, 0x2, 0x181f ;  /* 0x00581f000a057f89 */ /* 0x01082200000e0000 */
        /* <DEDUP_REMOVED lines=10> */
[----:B0-----:R-:W-:Y:S01]  /*b8e0*/  @!P2 IMAD.WIDE R2, R17, 0x2, R4 ;  /* 0x000000021102a825 */ /* 0x001fe200078e0204 */
[-C--:B------:R-:W-:Y:S02]  /*b8f0*/  @!P3 LEA.HI.X R7, R19, R5.reuse, R216, 0x1, P0 ;  /* 0x000000051307b211 */ /* 0x080fe400000f0cd8 */
[----:B------:R-:W-:Y:S02]  /*b900*/  @!P4 LEA.HI.X R9, R18, R5, R215, 0x1, P1 ;  /* 0x000000051209c211 */ /* 0x000fe400008f0cd7 */
[----:B-----5:R0:W-:Y:S04]  /*b910*/  @!P2 ST.E.128 desc[UR6][R2.64], R28 ;  /* 0x0000001c0200a985 */ /* 0x0201e8000c101d06 */
[----:B------:R0:W-:Y:S04]  /*b920*/  @!P3 ST.E.128 desc[UR6][R6.64], R40 ;  /* 0x000000280600b985 */ /* 0x0001e8000c101d06 */
[----:B------:R0:W-:Y:S02]  /*b930*/  @!P4 ST.E.128 desc[UR6][R8.64], R56 ;  /* 0x000000380800c985 */ /* 0x0001e4000c101d06 */
.L_x_34:
[----:B------:R-:W-:Y:S05]  /*b940*/  BSYNC B0 ;  /* 0x0000000000007941 */ /* 0x000fea0003800000 */
.L_x_33:
[----:B0--3--:R-:W-:Y:S01]  /*b950*/  VIADD R3, R11, 0x60 ;  /* 0x000000600b037836 */ /* 0x009fe20000000000 */
[----:B------:R0:W3:Y:S01]  /*b960*/  SHFL.IDX PT, R5, R10, 0x3, 0x181f ;  /* 0x00781f000a057f89 */ /* 0x0000e200000e0000 */
[----:B------:R-:W-:Y:S01]  /*b970*/  BSSY B0, `(.L_x_35) ;  /* 0x0000012000007945 */ /* 0x000fe20003800000 */
[----:B------:R-:W-:Y:S02]  /*b980*/  VIADD R204, R204, 0x1 ;  /* 0x00000001cccc7836 */ /* 0x000fe40000000000 */
[----:B------:R-:W-:Y:S01]  /*b990*/  ISETP.GE.AND P0, PT, R3, R72, PT ;  /* 0x000000480300720c */ /* 0x000fe20003f06270 */
[----:B-1----:R0:W1:-:S12]  /*b9a0*/  SHFL.IDX PT, R4, R0, 0x3, 0x181f ;  /* 0x00781f0000047f89 */ /* 0x00205800000e0000 */
[----:B0-----:R-:W-:Y:S05]  /*b9b0*/  @P0 BRA `(.L_x_36) ;  /* 0x0000000000340947 */ /* 0x001fea0003800000 */
[----:B------:R-:W-:Y:S01]  /*b9c0*/  ULDC UR4, c[0x0][0xac8] ;  /* 0x0002b20000047ab9 */ /* 0x000fe20000000800 */
[----:B------:R-:W-:Y:S01]  /*b9d0*/  ULDC.64 UR6, c[0x0][0x208] ;  /* 0x0000820000067ab9 */ /* 0x000fe20000000a00 */
[----:B------:R-:W-:Y:S02]  /*b9e0*/  ISETP.GE.AND P3, PT, R19, UR4, PT ;  /* 0x0000000413007c0c */ /* 0x000fe4000bf66270 */
[----:B------:R-:W-:Y:S02]  /*b9f0*/  ISETP.GE.AND P4, PT, R18, UR4, PT ;  /* 0x0000000412007c0c */ /* 0x000fe4000bf86270 */
[----:B------:R-:W-:-:S09]  /*ba00*/  ISETP.GE.AND P2, PT, R17, UR4, PT ;  /* 0x0000000411007c0c */ /* 0x000fd2000bf46270 */
[-C--:B-1----:R-:W-:Y:S02]  /*ba10*/  @!P3 LEA R6, P0, R19, R4.reuse, 0x1 ;  /* 0x000000041306b211 */ /* 0x082fe400078008ff */
[C---:B------:R-:W-:Y:S02]  /*ba20*/  @!P4 LEA R8, P1, R18.reuse, R4, 0x1 ;  /* 0x000000041208c211 */ /* 0x040fe400078208ff */
[----:B---3--:R-:W-:Y:S01]  /*ba30*/  @!P2 IMAD.WIDE R2, R17, 0x2, R4 ;  /* 0x000000021102a825 */ /* 0x008fe200078e0204 */
[-C--:B------:R-:W-:Y:S02]  /*ba40*/  @!P3 LEA.HI.X R7, R19, R5.reuse, R216, 0x1, P0 ;  /* 0x000000051307b211 */ /* 0x080fe400000f0cd8 */
[----:B------:R-:W-:Y:S02]  /*ba50*/  @!P4 LEA.HI.X R9, R18, R5, R215, 0x1, P1 ;  /* 0x000000051209c211 */ /* 0x000fe400008f0cd7 */
[----:B-----5:R0:W-:Y:S04]  /*ba60*/  @!P2 ST.E.128 desc[UR6][R2.64], R24 ;  /* 0x000000180200a985 */ /* 0x0201e8000c101d06 */
[----:B------:R0:W-:Y:S04]  /*ba70*/  @!P3 ST.E.128 desc[UR6][R6.64], R32 ;  /* 0x000000200600b985 */ /* 0x0001e8000c101d06 */
[----:B------:R0:W-:Y:S02]  /*ba80*/  @!P4 ST.E.128 desc[UR6][R8.64], R44 ;  /* 0x0000002c0800c985 */ /* 0x0001e4000c101d06 */
.L_x_36:
[----:B------:R-:W-:Y:S05]  /*ba90*/  BSYNC B0 ;  /* 0x0000000000007941 */ /* 0x000fea0003800000 */
.L_x_35:
[----:B--2-4-:R-:W2:Y:S01]  /*baa0*/  LDC R0, c[0x0][0xc34] ;  /* 0x00030d00ff007b82 */ /* 0x014ea20000000800 */
[----:B------:R-:W-:-:S13]  /*bab0*/  R2UR UR4, R23 ;  /* 0x00000000170472ca */ /* 0x000fda00000e0000 */
[----:B--2---:R-:W-:-:S13]  /*bac0*/  ISETP.LE.AND P0, PT, R0, UR4, PT ;  /* 0x0000000400007c0c */ /* 0x004fda000bf03270 */
[----:B------:R-:W-:Y:S05]  /*bad0*/  @!P0 BRA `(.L_x_37) ;  /* 0xffffff5000a88947 */ /* 0x000fea000383ffff */
[----:B------:R-:W-:Y:S05]  /*bae0*/  EXIT ;  /* 0x000000000000794d */ /* 0x000fea0003800000 */
.L_x_7:
[----:B------:R-:W-:-:S08]  /*baf0*/  NOP ;  /* 0x0000000000007918 */ /* 0x000fd00000000000 */
[----:B0-----:R-:W0:-:S00]  /*bb00*/  USETMAXREG.DEALLOC.CTAPOOL 0x18 ;  /* 0x00000018000079c8 */ /* 0x001e0000080e0500 */
[----:B------:R-:W1:Y:S01]  /*bb10*/  S2UR UR5, SR_CTAID.X ;  /* 0x00000000000579c3 */ /* 0x000e620000002500 */
[----:B0-----:R-:W-:Y:S02]  /*bb20*/  IMAD.MOV.U32 R2, RZ, RZ, 0x1 ;  /* 0x00000001ff027424 */ /* 0x001fe400078e00ff */
[----:B------:R-:W-:-:S05]  /*bb30*/  IMAD.MOV.U32 R18, RZ, RZ, RZ ;  /* 0x000000ffff127224 */ /* 0x000fca00078e00ff */
[----:B------:R-:W1:Y:S02]  /*bb40*/  LDC R3, c[0x0][0xc34] ;  /* 0x00030d00ff037b82 */ /* 0x000e640000000800 */
[----:B-1----:R-:W-:Y:S01]  /*bb50*/  ISETP.LE.AND P0, PT, R3, UR5, PT ;  /* 0x0000000503007c0c */ /* 0x002fe2000bf03270 */
[----:B------:R-:W-:-:S05]  /*bb60*/  IMAD.MOV.U32 R3, RZ, RZ, 0x1 ;  /* 0x00000001ff037424 */ /* 0x000fca00078e00ff */
[----:B------:R0:W-:Y:S07]  /*bb70*/  STL [R1+0x4], R3 ;  /* 0x0000040301007387 */ /* 0x0001ee0000100800 */
[----:B------:R-:W-:Y:S05]  /*bb80*/  @P0 BRA `(.L_x_38) ;  /* 0x0000004000d40947 */ /* 0x000fea0003800000 */
[----:B------:R-:W1:Y:S01]  /*bb90*/  S2UR UR4, SR_CgaCtaId ;  /* 0x00000000000479c3 */ /* 0x000e620000008800 */
[C---:B------:R-:W-:Y:S01]  /*bba0*/  IMAD.SHL.U32 R2, R0.reuse, 0x8, RZ ;  /* 0x0000000800027824 */ /* 0x040fe200078e00ff */
[----:B------:R-:W-:Y:S01]  /*bbb0*/  LOP3.LUT R5, R0, 0x7f, RZ, 0xc0, !PT ;  /* 0x0000007f00057812 */ /* 0x000fe200078ec0ff */
[----:B------:R-:W-:Y:S01]  /*bbc0*/  UMOV UR36, 0x400 ;  /* 0x0000040000247882 */ /* 0x000fe20000000000 */
[----:B------:R-:W-:Y:S01]  /*bbd0*/  IMAD.MOV.U32 R18, RZ, RZ, RZ ;  /* 0x000000ffff127224 */ /* 0x000fe200078e00ff */
[----:B------:R-:W-:Y:S01]  /*bbe0*/  ULDC.64 UR38, c[0x0][0x198] ;  /* 0x0000660000267ab9 */ /* 0x000fe20000000a00 */
[C---:B0-----:R-:W-:Y:S01]  /*bbf0*/  LOP3.LUT R3, R2.reuse, 0x1f8, RZ, 0xc0, !PT ;  /* 0x000001f802037812 */ /* 0x041fe200078ec0ff */
[----:B------:R-:W-:Y:S01]  /*bc00*/  ULDC UR37, c[0x0][0xc] ;  /* 0x0000030000257ab9 */ /* 0x000fe20000000800 */
[----:B------:R-:W-:Y:S02]  /*bc10*/  LOP3.LUT R2, R2, 0x38, RZ, 0xc0, !PT ;  /* 0x0000003802027812 */ /* 0x000fe400078ec0ff */
[----:B------:R-:W-:-:S02]  /*bc20*/  LOP3.LUT R4, R3, 0x38, R0, 0x78, !PT ;  /* 0x0000003803047812 */ /* 0x000fc400078e7800 */
[----:B------:R-:W-:Y:S02]  /*bc30*/  SHF.L.U32 R3, R5, 0x3, RZ ;  /* 0x0000000305037819 */ /* 0x000fe400000006ff */
[----:B------:R-:W-:Y:S02]  /*bc40*/  SHF.R.U32.HI R5, RZ, 0x3, R5 ;  /* 0x00000003ff057819 */ /* 0x000fe40000011605 */
[----:B------:R-:W-:Y:S01]  /*bc50*/  LOP3.LUT R4, R4, 0x200, R3, 0xf8, !PT ;  /* 0x0000020004047812 */ /* 0x000fe200078ef803 */
[----:B------:R-:W-:-:S05]  /*bc60*/  IMAD.SHL.U32 R3, R0, 0x10, RZ ;  /* 0x0000001000037824 */ /* 0x000fca00078e00ff */
[----:B------:R-:W-:Y:S01]  /*bc70*/  LOP3.LUT R0, R5, 0x70, R3, 0xf8, !PT ;  /* 0x0000007005007812 */ /* 0x000fe200078ef803 */
[----:B------:R-:W-:Y:S01]  /*bc80*/  IMAD.U32 R3, RZ, RZ, UR5 ;  /* 0x00000005ff037e24 */ /* 0x000fe2000f8e00ff */
[----:B-1----:R-:W-:Y:S01]  /*bc90*/  ULEA UR36, UR4, UR36, 0x18 ;  /* 0x0000002404247291 */ /* 0x002fe2000f8ec03f */
[----:B------:R-:W-:-:S05]  /*bca0*/  IMAD.MOV.U32 R0, RZ, RZ, 0x1 ;  /* 0x00000001ff007424 */ /* 0x000fca00078e00ff */
[----:B------:R-:W-:-:S05]  /*bcb0*/  LEA R4, R4, UR36, 0x1 ;  /* 0x0000002404047c11 */ /* 0x000fca000f8e08ff */
[----:B------:R-:W-:Y:S04]  /*bcc0*/  STL [R1+0x10], R4 ;  /* 0x0000100401007387 */ /* 0x000fe80000100800 */
[----:B------:R0:W-:Y:S04]  /*bcd0*/  STL [R1+0x24], R3 ;  /* 0x0000240301007387 */ /* 0x0001e80000100800 */
[----:B------:R1:W-:Y:S04]  /*bce0*/  STL [R1+0x4], R0 ;  /* 0x0000040001007387 */ /* 0x0003e80000100800 */
[----:B------:R2:W-:Y:S01]  /*bcf0*/  STL [R1+0x2c], RZ ;  /* 0x00002cff01007387 */ /* 0x0005e20000100800 */
[----:B0-----:R-:W-:-:S02]  /*bd00*/  LOP3.LUT R3, R2, 0x40, RZ, 0xfc, !PT ;  /* 0x0000004002037812 */ /* 0x001fc400078efcff */
[----:B-1----:R-:W-:-:S07]  /*bd10*/  LOP3.LUT R0, R2, 0x80, RZ, 0xfc, !PT ;  /* 0x0000008002007812 */ /* 0x002fce00078efcff */
.L_x_118:
[----:B------:R-:W3:Y:S01]  /*bd20*/  LDL R2, [R1+0x24] ;  /* 0x0000240001027983 */ /* 0x000ee20000100800 */
[----:B0-----:R-:W0:Y:S01]  /*bd30*/  LDC R0, c[0x0][0xc38] ;  /* 0x00030e00ff007b82 */ /* 0x001e220000000800 */
[----:B------:R-:W-:Y:S05]  /*bd40*/  YIELD ;  /* 0x0000000000007946 */ /* 0x000fea0003800000 */
[----:B------:R-:W-:Y:S02]  /*bd50*/  ULDC.64 UR4, c[0x0][0x418] ;  /* 0x0001060000047ab9 */ /* 0x000fe40000000a00 */
[----:B-1----:R-:W1:Y:S01]  /*bd60*/  LDC R16, c[0x0][0xc44] ;  /* 0x00031100ff107b82 */ /* 0x002e620000000800 */
[----:B------:R-:W-:-:S03]  /*bd70*/  UISETP.NE.U32.AND UP0, UPT, UR4, URZ, UPT ;  /* 0x0000003f0400728c */ /* 0x000fc6000bf05070 */
[----:B------:R-:W-:Y:S01]  /*bd80*/  ULDC UR4, c[0x0][0x424] ;  /* 0x0001090000047ab9 */ /* 0x000fe20000000800 */
[----:B------:R-:W-:-:S04]  /*bd90*/  UISETP.NE.AND.EX UP0, UPT, UR5, URZ, UPT, UP0 ;  /* 0x0000003f0500728c */ /* 0x000fc8000bf05300 */
[----:B------:R-:W-:Y:S01]  /*bda0*/  USEL UR4, UR4, 0x1, UP0 ;  /* 0x0000000104047887 */ /* 0x000fe20008000000 */
[----:B0-----:R-:W-:Y:S02]  /*bdb0*/  ISETP.NE.AND P0, PT, R0, 0x1, PT ;  /* 0x000000010000780c */ /* 0x001fe40003f05270 */
[----:B-1----:R-:W-:-:S11]  /*bdc0*/  ISETP.NE.AND P1, PT, R16, 0x1, PT ;  /* 0x000000011000780c */ /* 0x002fd60003f25270 */
[----:B------:R-:W3:Y:S08]  /*bdd0*/  @P0 LDC R0, c[0x0][0xc3c] ;  /* 0x00030f00ff000b82 */ /* 0x000ef00000000800 */
[----:B------:R-:W0:Y:S01]  /*bde0*/  @P0 LDC R3, c[0x0][0xc40] ;  /* 0x00031000ff030b82 */ /* 0x000e220000000800 */
[----:B---3--:R-:W-:-:S04]  /*bdf0*/  @P0 IMAD.HI.U32 R0, R2, R0, RZ ;  /* 0x0000000002000227 */ /* 0x008fc800078e00ff */
[----:B------:R-:W-:Y:S01]  /*be00*/  IMAD.MOV.U32 R4, RZ, RZ, R2 ;  /* 0x000000ffff047224 */ /* 0x000fe200078e0002 */
[----:B0-----:R-:W-:Y:S02]  /*be10*/  @P0 SHF.R.U32.HI R4, RZ, R3, R0 ;  /* 0x00000003ff040219 */ /* 0x001fe40000011600 */
[----:B------:R-:W0:Y:S03]  /*be20*/  @P1 LDC.64 R2, c[0x0][0xc48] ;  /* 0x00031200ff021b82 */ /* 0x000e260000000a00 */
[----:B------:R-:W-:Y:S01]  /*be30*/  IMAD.MOV.U32 R5, RZ, RZ, R4 ;  /* 0x000000ffff057224 */ /* 0x000fe200078e0004 */
[----:B------:R1:W-:Y:S04]  /*be40*/  STL [R1+0x20], R4 ;  /* 0x0000200401007387 */ /* 0x0003e80000100800 */
[----:B------:R-:W3:Y:S01]  /*be50*/  LDC R0, c[0x0][0x2f0] ;  /* 0x0000bc00ff007b82 */ /* 0x000ee20000000800 */
[----:B0-----:R-:W-:-:S05]  /*be60*/  @P1 IMAD.HI.U32 R2, R4, R2, RZ ;  /* 0x0000000204021227 */ /* 0x001fca00078e00ff */
[----:B------:R-:W-:Y:S01]  /*be70*/  @P1 SHF.R.U32.HI R5, RZ, R3, R2 ;  /* 0x00000003ff051219 */ /* 0x000fe20000011602 */
[----:B------:R-:W-:Y:S02]  /*be80*/  IMAD.MOV.U32 R2, RZ, RZ, RZ ;  /* 0x000000ffff027224 */ /* 0x000fe400078e00ff */
[----:B---3--:R-:W-:Y:S01]  /*be90*/  IMAD R6, R0, UR4, RZ ;  /* 0x0000000400067c24 */ /* 0x008fe2000f8e02ff */
[----:B------:R-:W-:Y:S01]  /*bea0*/  UIADD3 UR4, UR36, 0x21400, URZ ;  /* 0x0002140024047890 */ /* 0x000fe2000fffe03f */
[----:B------:R-:W-:Y:S01]  /*beb0*/  IMAD.MOV R0, RZ, RZ, -R5 ;  /* 0x000000ffff007224 */ /* 0x000fe200078e0a05 */
[----:B------:R1:W-:Y:S01]  /*bec0*/  STL [R1+0x14], R5 ;  /* 0x0000140501007387 */ /* 0x0003e20000100800 */
[----:B------:R-:W-:Y:S01]  /*bed0*/  VIADD R3, R6, 0x6f ;  /* 0x0000006f06037836 */ /* 0x000fe20000000000 */
[----:B------:R-:W-:Y:S01]  /*bee0*/  ULOP3.LUT UP0, URZ, UR4, 0x3ff, URZ, 0xc0, !UPT ;  /* 0x000003ff043f7892 */ /* 0x000fe2000f80c03f */
[----:B------:R-:W-:Y:S01]  /*bef0*/  IMAD R16, R16, R0, R4 ;  /* 0x0000000010107224 */ /* 0x000fe200078e0204 */
[----:B------:R1:W-:Y:S01]  /*bf00*/  STL [R1+0x28], R6 ;  /* 0x0000280601007387 */ /* 0x0003e20000100800 */
[----:B------:R-:W-:-:S03]  /*bf10*/  IMAD.HI R2, R3, -0x6db6db6d, R2 ;  /* 0x9249249303027827 */ /* 0x000fc600078e0202 */
[----:B------:R-:W-:Y:S02]  /*bf20*/  PLOP3.LUT P0, PT, PT, PT, UP0, 0x80, 0x0 ;  /* 0x000000000000781c */ /* 0x000fe40003f0f008 */
[----:B------:R-:W-:-:S04]  /*bf30*/  SHF.R.U32.HI R0, RZ, 0x1f, R2 ;  /* 0x0000001fff007819 */ /* 0x000fc80000011602 */
[----:B------:R-:W-:-:S05]  /*bf40*/  LEA.HI.SX32 R0, R2, R0, 0x1a ;  /* 0x0000000002007211 */ /* 0x000fca00078fd2ff */
[----:B------:R1:W-:Y:S02]  /*bf50*/  STL [R1+0x1c], R0 ;  /* 0x00001c0001007387 */ /* 0x0003e40000100800 */
[----:B--2---:R-:W-:Y:S05]  /*bf60*/  @!P0 BRA `(.L_x_39) ;  /* 0x0000000000408947 */ /* 0x004fea0003800000 */
[----:B------:R-:W-:Y:S01]  /*bf70*/  MOV R2, 0x0 ;  /* 0x0000000000027802 */ /* 0x000fe20000000f00 */
[----:B------:R-:W-:Y:S01]  /*bf80*/  ULDC.64 UR6, c[0x4][0xa8] ;  /* 0x01002a0000067ab9 */ /* 0x000fe20000000a00 */
[----:B------:R-:W-:Y:S01]  /*bf90*/  ULDC.64 UR8, c[0x4][0xb0] ;  /* 0x01002c0000087ab9 */ /* 0x000fe20000000a00 */
[----:B------:R-:W-:Y:S01]  /*bfa0*/  ULDC.64 UR4, c[0x4][0x8] ;  /* 0x0100020000047ab9 */ /* 0x000fe20000000a00 */
[----:B-1----:R-:W-:Y:S02]  /*bfb0*/  IMAD.U32 R4, RZ, RZ, UR6 ;  /* 0x00000006ff047e24 */ /* 0x002fe4000f8e00ff */
[----:B------:R-:W0:Y:S01]  /*bfc0*/  LDC.64 R2, c[0x4][R2] ;  /* 0x0100000002027b82 */ /* 0x000e220000000a00 */
[----:B------:R-:W-:Y:S02]  /*bfd0*/  IMAD.U32 R5, RZ, RZ, UR7 ;  /* 0x00000007ff057e24 */ /* 0x000fe4000f8e00ff */
[----:B------:R-:W-:Y:S02]  /*bfe0*/  IMAD.U32 R6, RZ, RZ, UR8 ;  /* 0x00000008ff067e24 */ /* 0x000fe4000f8e00ff */
[----:B------:R-:W-:-:S02]  /*bff0*/  IMAD.U32 R7, RZ, RZ, UR9 ;  /* 0x00000009ff077e24 */ /* 0x000fc4000f8e00ff */
[----:B------:R-:W-:Y:S02]  /*c000*/  IMAD.U32 R10, RZ, RZ, UR4 ;  /* 0x00000004ff0a7e24 */ /* 0x000fe4000f8e00ff */
[----:B------:R-:W-:Y:S02]  /*c010*/  IMAD.U32 R11, RZ, RZ, UR5 ;  /* 0x00000005ff0b7e24 */ /* 0x000fe4000f8e00ff */
[----:B------:R-:W-:Y:S02]  /*c020*/  IMAD.MOV.U32 R8, RZ, RZ, 0x70 ;  /* 0x00000070ff087424 */ /* 0x000fe400078e00ff */
[----:B------:R-:W-:Y:S02]  /*c030*/  IMAD.MOV.U32 R12, RZ, RZ, 0x1 ;  /* 0x00000001ff0c7424 */ /* 0x000fe400078e00ff */
[----:B------:R-:W-:-:S07]  /*c040*/  IMAD.MOV.U32 R13, RZ, RZ, RZ ;  /* 0x000000ffff0d7224 */ /* 0x000fce00078e00ff */
[----:B------:R-:W-:-:S07]  /*c050*/  LEPC R20, `(.L_x_39) ;  /* 0x000000001014794e */ /* 0x000fce0000000000 */
[----:B0-2---:R-:W-:Y:S05]  /*c060*/  CALL.ABS.NOINC R2 ;  /* 0x0000000002007343 */ /* 0x005fea0003c00000 */
.L_x_39:
[----:B------:R-:W-:-:S04]  /*c070*/  UIADD3 UR4, UR36, 0x400, URZ ;  /* 0x0000040024047890 */ /* 0x000fc8000fffe03f */
[----:B------:R-:W-:-:S06]  /*c080*/  ULOP3.LUT UP0, URZ, UR4, 0x3ff, URZ, 0xc0, !UPT ;  /* 0x000003ff043f7892 */ /* 0x000fcc000f80c03f */
[----:B------:R-:W-:-:S13]  /*c090*/  PLOP3.LUT P0, PT, PT, PT, UP0, 0x80, 0x0 ;  /* 0x000000000000781c */ /* 0x000fda0003f0f008 */
[----:B------:R-:W-:Y:S05]  /*c0a0*/  @!P0 BRA `(.L_x_40) ;  /* 0x00000000007c8947 */ /* 0x000fea0003800000 */
[----:B------:R-:W-:Y:S01]  /*c0b0*/  MOV R17, 0x0 ;  /* 0x0000000000117802 */ /* 0x000fe20000000f00 */
[----:B------:R-:W-:Y:S01]  /*c0c0*/  ULDC.64 UR6, c[0x4][0xa8] ;  /* 0x01002a0000067ab9 */ /* 0x000fe20000000a00 */
[----:B------:R-:W-:Y:S01]  /*c0d0*/  ULDC.64 UR8, c[0x4][0xb0] ;  /* 0x01002c0000087ab9 */ /* 0x000fe20000000a00 */
[----:B------:R-:W-:Y:S01]  /*c0e0*/  ULDC.64 UR4, c[0x4][0x10] ;  /* 0x0100040000047ab9 */ /* 0x000fe20000000a00 */
[----:B------:R0:W3:Y:S01]  /*c0f0*/  LDC.64 R2, c[0x4][R17] ;  /* 0x0100000011027b82 */ /* 0x0000e20000000a00 */
[----:B-1----:R-:W-:Y:S02]  /*c100*/  IMAD.U32 R4, RZ, RZ, UR6 ;  /* 0x00000006ff047e24 */ /* 0x002fe4000f8e00ff */
[----:B------:R-:W-:Y:S02]  /*c110*/  IMAD.U32 R5, RZ, RZ, UR7 ;  /* 0x00000007ff057e24 */ /* 0x000fe4000f8e00ff */
[----:B------:R-:W-:Y:S02]  /*c120*/  IMAD.U32 R6, RZ, RZ, UR8 ;  /* 0x00000008ff067e24 */ /* 0x000fe4000f8e00ff */
[----:B------:R-:W-:-:S02]  /*c130*/  IMAD.U32 R7, RZ, RZ, UR9 ;  /* 0x00000009ff077e24 */ /* 0x000fc4000f8e00ff */
[----:B------:R-:W-:Y:S02]  /*c140*/  IMAD.U32 R10, RZ, RZ, UR4 ;  /* 0x00000004ff0a7e24 */ /* 0x000fe4000f8e00ff */
[----:B------:R-:W-:Y:S02]  /*c150*/  IMAD.U32 R11, RZ, RZ, UR5 ;  /* 0x00000005ff0b7e24 */ /* 0x000fe4000f8e00ff */
[----:B------:R-:W-:Y:S02]  /*c160*/  IMAD.MOV.U32 R8, RZ, RZ, 0x70 ;  /* 0x00000070ff087424 */ /* 0x000fe400078e00ff */
[----:B------:R-:W-:Y:S02]  /*c170*/  IMAD.MOV.U32 R12, RZ, RZ, 0x1 ;  /* 0x00000001ff0c7424 */ /* 0x000fe400078e00ff */
[----:B0-----:R-:W-:-:S07]  /*c180*/  IMAD.MOV.U32 R13, RZ, RZ, RZ ;  /* 0x000000ffff0d7224 */ /* 0x001fce00078e00ff */
[----:B------:R-:W-:-:S07]  /*c190*/  LEPC R20, `(.L_x_41) ;  /* 0x000000001014794e */ /* 0x000fce0000000000 */
[----:B--23--:R-:W-:Y:S05]  /*c1a0*/  CALL.ABS.NOINC R2 ;  /* 0x0000000002007343 */ /* 0x00cfea0003c00000 */
.L_x_41:
[----:B------:R0:W1:Y:S01]  /*c1b0*/  LDC.64 R2, c[0x4][R17] ;  /* 0x0100000011027b82 */ /* 0x0000620000000a00 */
[----:B------:R-:W-:Y:S01]  /*c1c0*/  ULDC.64 UR6, c[0x4][0xa8] ;  /* 0x01002a0000067ab9 */ /* 0x000fe20000000a00 */
[----:B------:R-:W-:Y:S01]  /*c1d0*/  ULDC.64 UR8, c[0x4][0xb0] ;  /* 0x01002c0000087ab9 */ /* 0x000fe20000000a00 */
[----:B------:R-:W-:Y:S01]  /*c1e0*/  ULDC.64 UR4, c[0x4][0x18] ;  /* 0x0100060000047ab9 */ /* 0x000fe20000000a00 */
[----:B------:R-:W-:Y:S01]  /*c1f0*/  IMAD.U32 R4, RZ, RZ, UR6 ;  /* 0x00000006ff047e24 */ /* 0x000fe2000f8e00ff */
[----:B------:R-:W-:Y:S01]  /*c200*/  MOV R6, UR8 ;  /* 0x0000000800067c02 */ /* 0x000fe20008000f00 */
[----:B------:R-:W-:Y:S02]  /*c210*/  IMAD.U32 R5, RZ, RZ, UR7 ;  /* 0x00000007ff057e24 */ /* 0x000fe4000f8e00ff */
[----:B------:R-:W-:Y:S02]  /*c220*/  IMAD.U32 R7, RZ, RZ, UR9 ;  /* 0x00000009ff077e24 */ /* 0x000fe4000f8e00ff */
[----:B------:R-:W-:-:S02]  /*c230*/  IMAD.U32 R10, RZ, RZ, UR4 ;  /* 0x00000004ff0a7e24 */ /* 0x000fc4000f8e00ff */
[----:B------:R-:W-:Y:S02]  /*c240*/  IMAD.U32 R11, RZ, RZ, UR5 ;  /* 0x00000005ff0b7e24 */ /* 0x000fe4000f8e00ff */
[----:B------:R-:W-:Y:S02]  /*c250*/  IMAD.MOV.U32 R8, RZ, RZ, 0x70 ;  /* 0x00000070ff087424 */ /* 0x000fe400078e00ff */
[----:B------:R-:W-:Y:S02]  /*c260*/  IMAD.MOV.U32 R12, RZ, RZ, 0x1 ;  /* 0x00000001ff0c7424 */ /* 0x000fe400078e00ff */
[----:B0-----:R-:W-:-:S07]  /*c270*/  IMAD.MOV.U32 R13, RZ, RZ, RZ ;  /* 0x000000ffff0d7224 */ /* 0x001fce00078e00ff */
[----:B------:R-:W-:-:S07]  /*c280*/  LEPC R20, `(.L_x_40) ;  /* 0x000000001014794e */ /* 0x000fce0000000000 */
[----:B-1----:R-:W-:Y:S05]  /*c290*/  CALL.ABS.NOINC R2 ;  /* 0x0000000002007343 */ /* 0x002fea0003c00000 */
.L_x_40:
[----:B------:R-:W3:Y:S01]  /*c2a0*/  LDL R2, [R1+0x1c] ;  /* 0x00001c0001027983 */ /* 0x000ee20000100800 */
[----:B------:R-:W-:-:S03]  /*c2b0*/  ULDC.64 UR4, c[0x0][0x9f8] ;  /* 0x00027e0000047ab9 */ /* 0x000fc60000000a00 */
[----:B-1----:R-:W4:Y:S01]  /*c2c0*/  LDL R0, [R1+0x14] ;  /* 0x0000140001007983 */ /* 0x002f220000100800 */
[----:B------:R-:W-:Y:S01]  /*c2d0*/  ISETP.NE.U32.AND P0, PT, RZ, UR4, PT ;  /* 0x00000004ff007c0c */ /* 0x000fe2000bf05070 */
[----:B------:R-:W-:-:S03]  /*c2e0*/  ULDC.64 UR6, c[0x0][0x208] ;  /* 0x0000820000067ab9 */ /* 0x000fc60000000a00 */
[----:B------:R-:W-:Y:S01]  /*c2f0*/  ISETP.NE.AND.EX P0, PT, RZ, UR5, PT, P0 ;  /* 0x00000005ff007c0c */ /* 0x000fe2000bf05300 */
[----:B---3--:R-:W-:-:S12]  /*c300*/  IMAD.MOV.U32 R17, RZ, RZ, R2 ;  /* 0x000000ffff117224 */ /* 0x008fd800078e0002 */
[----:B------:R-:W0:Y:S01]  /*c310*/  @P0 LDC.64 R2, c[0x0][0x9f8] ;  /* 0x00027e00ff020b82 */ /* 0x000e220000000a00 */
[----:B----4-:R-:W-:Y:S02]  /*c320*/  IMAD.MOV.U32 R7, RZ, RZ, R0 ;  /* 0x000000ffff077224 */ /* 0x010fe400078e0000 */
[----:B0-----:R-:W-:-:S05]  /*c330*/  @P0 IMAD.WIDE R2, R0, 0x4, R2 ;  /* 0x0000000400020825 */ /* 0x001fca00078e0202 */
[----:B------:R0:W3:Y:S01]  /*c340*/  @P0 LDG.E R7, desc[UR6][R2.64] ;  /* 0x0000000602070981 */ /* 0x0000e2000c1e1900 */
[----:B------:R-:W-:Y:S01]  /*c350*/  VIADD R9, R17, 0xffffffff ;  /* 0xffffffff11097836 */ /* 0x000fe20000000000 */
[----:B------:R-:W-:Y:S01]  /*c360*/  UMOV UR4, 0xffffffff ;  /* 0xffffffff00047882 */ /* 0x000fe20000000000 */
[----:B------:R-:W-:Y:S01]  /*c370*/  LOP3.LUT R19, R19, 0xfffffffe, RZ, 0xc0, !PT ;  /* 0xfffffffe13137812 */ /* 0x000fe200078ec0ff */
[----:B0-----:R-:W0:Y:S02]  /*c380*/  LDC.64 R2, c[0x0][0x418] ;  /* 0x00010600ff027b82 */ /* 0x001e240000000a00 */
[----:B0-----:R-:W-:-:S04]  /*c390*/  ISETP.NE.U32.AND P0, PT, R2, RZ, PT ;  /* 0x000000ff0200720c */ /* 0x001fc80003f05070 */
[----:B------:R-:W-:-:S13]  /*c3a0*/  ISETP.NE.AND.EX P1, PT, R3, RZ, PT, P0 ;  /* 0x000000ff0300720c */ /* 0x000fda0003f25300 */
[----:B------:R-:W-:Y:S02]  /*c3b0*/  @P1 LOP3.LUT R19, R19, 0x1, RZ, 0xfc, !PT ;  /* 0x0000000113131812 */ /* 0x000fe400078efcff */
[----:B---3--:R-:W-:Y:S01]  /*c3c0*/  SHF.R.S32.HI R8, RZ, 0x1f, R7 ;  /* 0x0000001fff087819 */ /* 0x008fe20000011407 */
[----:B------:R0:W-:Y:S01]  /*c3d0*/  STL [R1], R7 ;  /* 0x0000000701007387 */ /* 0x0001e20000100800 */
[----:B------:R-:W-:-:S03]  /*c3e0*/  SEL R17, R7, RZ, !P1 ;  /* 0x000000ff07117207 */ /* 0x000fc60004800000 */
[----:B------:R0:W-:Y:S04]  /*c3f0*/  STL [R1+0x18], R9 ;  /* 0x0000180901007387 */ /* 0x0001e80000100800 */
[----:B------:R0:W-:Y:S01]  /*c400*/  STL [R1+0xc], R8 ;  /* 0x00000c0801007387 */ /* 0x0001e20000100800 */
[----:B------:R-:W-:Y:S05]  /*c410*/  BRA.DIV UR4, `(.L_x_42) ;  /* 0x0000003e04fc7947 */ /* 0x000fea000b800000 */
[----:B------:R-:W1:Y:S02]  /*c420*/  S2R R0, SR_TID.X ;  /* 0x0000000000007919 */ /* 0x000e640000002100 */
[----:B-1----:R-:W-:-:S04]  /*c430*/  SHF.R.U32.HI R0, RZ, 0x5, R0 ;  /* 0x00000005ff007819 */ /* 0x002fc80000011600 */
[----:B------:R-:W-:-:S05]  /*c440*/  LOP3.LUT R0, R0, 0x3, RZ, 0xc0, !PT ;  /* 0x0000000300007812 */ /* 0x000fca00078ec0ff */
[----:B------:R1:W3:Y:S02]  /*c450*/  SHFL.IDX PT, R14, R0, RZ, 0x1f ;  /* 0x00001fff000e7589 */ /* 0x0002e400000e0000 */
.L_x_134:
[----:B---3--:R-:W-:Y:S02]  /*c460*/  ISETP.NE.AND P0, PT, R14, RZ, PT ;  /* 0x000000ff0e00720c */ /* 0x008fe40003f05270 */
[----:B------:R-:W-:Y:S02]  /*c470*/  PLOP3.LUT P2, PT, PT, PT, PT, 0x8, 0x0 ;  /* 0x000000000000781c */ /* 0x000fe40003f4e170 */
[----:B------:R-:W-:-:S11]  /*c480*/  LOP3.LUT R19, R19, 0xfffffffd, RZ, 0xc0, !PT ;  /* 0xfffffffd13137812 */ /* 0x000fd600078ec0ff */
[----:B------:R-:W-:Y:S01]  /*c490*/  @P2 LOP3.LUT R19, R19, 0x2, RZ, 0xfc, !PT ;  /* 0x0000000213132812 */ /* 0x000fe200078efcff */
[----:B------:R-:W-:Y:S06]  /*c4a0*/  @P0 BRA `(.L_x_43) ;  /* 0x0000000400280947 */ /* 0x000fec0003800000 */
[----:B------:R-:W-:-:S03]  /*c4b0*/  UMOV UR4, 0xffffffff ;  /* 0xffffffff00047882 */ /* 0x000fc60000000000 */
[----:B------:R-:W-:Y:S05]  /*c4c0*/  BRA.DIV UR4, `(.L_x_44) ;  /* 0x0000004204047947 */ /* 0x000fea000b800000 */
[----:B------:R-:W-:-:S13]  /*c4d0*/  ELECT P6, URZ, PT ;  /* 0x00000000003f782f */ /* 0x000fda00038c0000 */
.L_x_137:
[----:B------:R-:W-:Y:S05]  /*c4e0*/  @!P6 BRA `(.L_x_43) ;  /* 0x000000040018e947 */ /* 0x000fea0003800000 */
[----:B------:R3:W-:Y:S01]  /*c4f0*/  STL [R1+0x8], R9 ;  /* 0x0000080901007387 */ /* 0x0007e20000100800 */
[----:B------:R-:W-:Y:S01]  /*c500*/  IMAD.MOV.U32 R17, RZ, RZ, R7 ;  /* 0x000000ffff117224 */ /* 0x000fe200078e0007 */
[----:B------:R-:W-:Y:S06]  /*c510*/  @!P1 BRA `(.L_x_45) ;  /* 0x0000000000509947 */ /* 0x000fec0003800000 */
[----:B------:R-:W4:Y:S01]  /*c520*/  LDC R6, c[0x0][0x43c] ;  /* 0x00010f00ff067b82 */ /* 0x000f220000000800 */
[----:B-1----:R-:W-:Y:S01]  /*c530*/  IMAD.MOV.U32 R0, RZ, RZ, R9 ;  /* 0x000000ffff007224 */ /* 0x002fe200078e0009 */
[----:B------:R-:W-:Y:S01]  /*c540*/  ULDC.64 UR4, c[0x0][0x428] ;  /* 0x00010a0000047ab9 */ /* 0x000fe20000000a00 */
[----:B------:R-:W-:Y:S01]  /*c550*/  ULDC.64 UR6, c[0x0][0x208] ;  /* 0x0000820000067ab9 */ /* 0x000fe20000000a00 */
[----:B----4-:R-:W-:-:S13]  /*c560*/  ISETP.NE.AND P0, PT, R6, 0x1, PT ;  /* 0x000000010600780c */ /* 0x010fda0003f05270 */
[----:B------:R-:W1:Y:S02]  /*c570*/  @P0 LDC.64 R4, c[0x0][0x440] ;  /* 0x00011000ff040b82 */ /* 0x000e640000000a00 */
[----:B-1----:R-:W-:-:S05]  /*c580*/  @P0 IMAD.HI.U32 R4, R9, R4, RZ ;  /* 0x0000000409040227 */ /* 0x002fca00078e00ff */
[----:B------:R-:W-:-:S04]  /*c590*/  @P0 SHF.R.U32.HI R0, RZ, R5, R4 ;  /* 0x00000005ff000219 */ /* 0x000fc80000011604 */
[--C-:B------:R-:W-:Y:S01]  /*c5a0*/  SHF.R.S32.HI R5, RZ, 0x1f, R0.reuse ;  /* 0x0000001fff057819 */ /* 0x100fe20000011400 */
[----:B------:R-:W-:-:S04]  /*c5b0*/  IMAD.MOV R4, RZ, RZ, -R0 ;  /* 0x000000ffff047224 */ /* 0x000fc800078e0a00 */
[----:B------:R-:W-:Y:S02]  /*c5c0*/  IMAD R6, R6, R4, R9 ;  /* 0x0000000406067224 */ /* 0x000fe400078e0209 */
[----:B------:R-:W-:-:S03]  /*c5d0*/  IMAD.MOV.U32 R4, RZ, RZ, R0 ;  /* 0x000000ffff047224 */ /* 0x000fc600078e0000 */
[----:B------:R1:W-:Y:S01]  /*c5e0*/  STL [R1+0x8], R6 ;  /* 0x0000080601007387 */ /* 0x0003e20000100800 */
[----:B------:R-:W-:-:S03]  /*c5f0*/  IMAD.WIDE.U32 R4, R7, UR4, R4 ;  /* 0x0000000407047c25 */ /* 0x000fc6000f8e0004 */
[----:B------:R-:W-:Y:S01]  /*c600*/  LEA R2, P0, R4, R2, 0x2 ;  /* 0x0000000204027211 */ /* 0x000fe200078010ff */
[----:B-1----:R-:W-:-:S04]  /*c610*/  IMAD R6, R8, UR4, RZ ;  /* 0x0000000408067c24 */ /* 0x002fc8000f8e02ff */
[----:B------:R-:W-:-:S04]  /*c620*/  IMAD R0, R7, UR5, R6 ;  /* 0x0000000507007c24 */ /* 0x000fc8000f8e0206 */
[----:B------:R-:W-:-:S05]  /*c630*/  IMAD.IADD R0, R5, 0x1, R0 ;  /* 0x0000000105007824 */ /* 0x000fca00078e0200 */
[----:B------:R-:W-:-:S05]  /*c640*/  LEA.HI.X R3, R4, R3, R0, 0x2, P0 ;  /* 0x0000000304037211 */ /* 0x000fca00000f1400 */
[----:B------:R4:W5:Y:S02]  /*c650*/  LDG.E R17, desc[UR6][R2.64] ;  /* 0x0000000602117981 */ /* 0x000964000c1e1900 */
.L_x_45:
[----:B----4-:R-:W4:Y:S01]  /*c660*/  LDL R2, [R1+0x4] ;  /* 0x0000040001027983 */ /* 0x010f220000100800 */
[----:B-1----:R-:W-:Y:S02]  /*c670*/  LEA R0, R18, UR36, 0x3 ;  /* 0x0000002412007c11 */ /* 0x002fe4000f8e18ff */
[----:B----4-:R-:W-:-:S04]  /*c680*/  SHF.L.U32 R2, R2, 0x1f, RZ ;  /* 0x0000001f02027819 */ /* 0x010fc800000006ff */
[----:B------:R-:W1:Y:S02]  /*c690*/  SYNCS.PHASECHK.TRANS64.TRYWAIT P0, [R0+URZ+0x36840], R2 ;  /* 0x03684002000075a7 */ /* 0x000e64000800017f */
[----:B-1----:R-:W-:Y:S05]  /*c6a0*/  @!P0 BRA `(.L_x_46) ;  /* 0x0000003c00ac8947 */ /* 0x002fea0003800000 */
.L_x_138:
[----:B------:R-:W4:Y:S02]  /*c6b0*/  S2R R3, SR_TID.X ;  /* 0x0000000000037919 */ /* 0x000f240000002100 */
[----:B----4-:R-:W-:-:S04]  /*c6c0*/  LOP3.LUT R3, R3, 0x7f, RZ, 0xc0, !PT ;  /* 0x0000007f03037812 */ /* 0x010fc800078ec0ff */
[----:B------:R-:W-:-:S13]  /*c6d0*/  ISETP.NE.AND P0, PT, R3, RZ, PT ;  /* 0x000000ff0300720c */ /* 0x000fda0003f05270 */
[----:B------:R-:W-:Y:S05]  /*c6e0*/  @P0 BRA `(.L_x_47) ;  /* 0x00000000001c0947 */ /* 0x000fea0003800000 */
[----:B------:R-:W4:Y:S01]  /*c6f0*/  S2R R3, SR_TID.X ;  /* 0x0000000000037919 */ /* 0x000f220000002100 */
[----:B-1----:R-:W-:-:S04]  /*c700*/  IMAD.MOV.U32 R2, RZ, RZ, 0xa800 ;  /* 0x0000a800ff027424 */ /* 0x002fc800078e00ff */
[----:B------:R1:W-:Y:S01]  /*c710*/  SYNCS.ARRIVE.TRANS64 RZ, [R0+URZ+0x36830], R2 ;  /* 0x0368300200ff79a7 */ /* 0x0003e2000800003f */
[----:B----4-:R-:W-:-:S04]  /*c720*/  LOP3.LUT R3, R3, 0x1f, RZ, 0xc0, !PT ;  /* 0x0000001f03037812 */ /* 0x010fc800078ec0ff */
[----:B------:R-:W-:-:S13]  /*c730*/  ISETP.NE.AND P0, PT, R3, RZ, PT ;  /* 0x000000ff0300720c */ /* 0x000fda0003f05270 */
[----:B-1----:R-:W-:Y:S05]  /*c740*/  @!P0 BRA `(.L_x_47) ;  /* 0x0000000000048947 */ /* 0x002fea0003800000 */
[----:B------:R-:W-:Y:S01]  /*c750*/  BPT.TRAP 0x1 ;  /* 0x000000040000795c */ /* 0x000fe20000300000 */
.L_x_47:
[----:B-1----:R-:W4:Y:S01]  /*c760*/  LDL R2, [R1+0x8] ;  /* 0x0000080001027983 */ /* 0x002f220000100800 */
[----:B------:R-:W-:Y:S01]  /*c770*/  R2UR UR8, R18 ;  /* 0x00000000120872ca */ /* 0x000fe200000e0000 */
[----:B------:R-:W-:Y:S01]  /*c780*/  UIADD3 UR4, UP0, UR38, 0x370, URZ ;  /* 0x0000037026047890 */ /* 0x000fe2000ff1e03f */
[----:B------:R-:W-:Y:S01]  /*c790*/  R2UR UR9, R0 ;  /* 0x00000000000972ca */ /* 0x000fe200000e0000 */
[----:B------:R-:W-:Y:S01]  /*c7a0*/  UMOV UR10, URZ ;  /* 0x0000003f000a7c82 */ /* 0x000fe20008000000 */
[----:B------:R-:W-:Y:S01]  /*c7b0*/  R2UR UR12, R16 ;  /* 0x00000000100c72ca */ /* 0x000fe200000e0000 */
[----:B------:R-:W-:Y:S01]  /*c7c0*/  UIADD3.X UR5, URZ, UR39, URZ, UP0, !UPT ;  /* 0x000000273f057290 */ /* 0x000fe200087fe43f */
[----:B-----5:R-:W-:Y:S01]  /*c7d0*/  R2UR UR13, R17 ;  /* 0x00000000110d72ca */ /* 0x020fe200000e0000 */
[----:B------:R-:W-:Y:S01]  /*c7e0*/  UMOV UR6, 0x0 ;  /* 0x0000000000067882 */ /* 0x000fe20000000000 */
[----:B------:R-:W-:Y:S01]  /*c7f0*/  UMOV UR7, 0x14f00000 ;  /* 0x14f0000000077882 */ /* 0x000fe20000000000 */
[----:B------:R-:W-:Y:S01]  /*c800*/  UMOV UR16, 0x40 ;  /* 0x0000004000107882 */ /* 0x000fe20000000000 */
[----:B------:R-:W-:-:S02]  /*c810*/  PLOP3.LUT P0, PT, PT, PT, PT, 0x80, 0x0 ;  /* 0x000000000000781c */ /* 0x000fc40003f0f070 */
[----:B------:R-:W-:Y:S01]  /*c820*/  LOP3.LUT R19, R19, 0xfffffffd, RZ, 0xc0, !PT ;  /* 0xfffffffd13137812 */ /* 0x000fe200078ec0ff */
[----:B------:R-:W-:Y:S02]  /*c830*/  UIMAD UR8, UR8, 0xa800, UR36 ;  /* 0x0000a800080878a4 */ /* 0x000fe4000f8e0224 */
[----:B------:R-:W-:Y:S02]  /*c840*/  UIADD3 UR9, UR9, 0x36830, URZ ;  /* 0x0003683009097890 */ /* 0x000fe4000fffe03f */
[----:B------:R-:W-:Y:S02]  /*c850*/  UIADD3 UR14, UR8, 0x21400, URZ ;  /* 0x00021400080e7890 */ /* 0x000fe4000fffe03f */
[----:B------:R-:W-:Y:S02]  /*c860*/  UIADD3 UR15, UR8, 0x24c00, URZ ;  /* 0x00024c00080f7890 */ /* 0x000fe4000fffe03f */
[----:B------:R-:W-:Y:S02]  /*c870*/  UIADD3 UR17, UR8, 0x28400, URZ ;  /* 0x0002840008117890 */ /* 0x000fe4000fffe03f */
[----:B------:R-:W-:Y:S01]  /*c880*/  @P0 LOP3.LUT R19, R19, 0x2, RZ, 0xfc, !PT ;  /* 0x0000000213130812 */ /* 0x000fe200078efcff */
[----:B------:R-:W-:Y:S01]  /*c890*/  UMOV UR8, UR14 ;  /* 0x0000000e00087c82 */ /* 0x000fe20008000000 */
[----:B------:R-:W-:Y:S01]  /*c8a0*/  UMOV UR14, 0x80 ;  /* 0x00000080000e7882 */ /* 0x000fe20000000000 */
[----:B----4-:R-:W-:-:S13]  /*c8b0*/  R2UR UR11, R2 ;  /* 0x00000000020b72ca */ /* 0x010fda00000e0000 */
[----:B------:R-:W-:-:S09]  /*c8c0*/  UIMAD UR11, UR11, 0x70, URZ ;  /* 0x000000700b0b78a4 */ /* 0x000fd2000f8e023f */
[----:B------:R1:W-:Y:S02]  /*c8d0*/  UTMALDG.4D [UR8], [UR4], desc[UR6] ;  /* 0x00000608040075b4 */ /* 0x0003e40008019000 */
[----:B-1----:R-:W-:Y:S01]  /*c8e0*/  UMOV UR8, UR15 ;  /* 0x0000000f00087c82 */ /* 0x002fe20008000000 */
[----:B------:R-:W-:Y:S02]  /*c8f0*/  UMOV UR10, UR16 ;  /* 0x00000010000a7c82 */ /* 0x000fe40008000000 */
[----:B------:R1:W-:Y:S02]  /*c900*/  UTMALDG.4D [UR8], [UR4], desc[UR6] ;  /* 0x00000608040075b4 */ /* 0x0003e40008019000 */
[----:B-1----:R-:W-:Y:S01]  /*c910*/  UMOV UR8, UR17 ;  /* 0x0000001100087c82 */ /* 0x002fe20008000000 */
[----:B------:R-:W-:Y:S02]  /*c920*/  UMOV UR10, UR14 ;  /* 0x0000000e000a7c82 */ /* 0x000fe40008000000 */
[----:B------:R4:W-:Y:S02]  /*c930*/  UTMALDG.4D [UR8], [UR4], desc[UR6] ;  /* 0x00000608040075b4 */ /* 0x0009e40008019000 */
[----:B----4-:R-:W-:Y:S01]  /*c940*/  NOP ;  /* 0x0000000000007918 */ /* 0x010fe20000000000 */
.L_x_43:
[----:B------:R-:W-:Y:S05]  /*c950*/  WARPSYNC.ALL ;  /* 0x0000000000007948 */ /* 0x000fea0003800000 */
[----:B------:R-:W-:Y:S01]  /*c960*/  UIADD3 UR4, UR36, 0x15400, URZ ;  /* 0x0001540024047890 */ /* 0x000fe2000fffe03f */
[----:B------:R-:W-:Y:S03]  /*c970*/  BAR.SYNC.DEFER_BLOCKING 0x8, 0x180 ;  /* 0x0206000000007b1d */ /* 0x000fe60000010000 */
[----:B------:R-:W-:-:S06]  /*c980*/  ULOP3.LUT UP0, URZ, UR4, 0x3ff, URZ, 0xc0, !UPT ;  /* 0x000003ff043f7892 */ /* 0x000fcc000f80c03f */
[----:B------:R-:W-:-:S13]  /*c990*/  PLOP3.LUT P0, PT, PT, PT, UP0, 0x80, 0x0 ;  /* 0x000000000000781c */ /* 0x000fda0003f0f008 */
[----:B------:R-:W-:Y:S05]  /*c9a0*/  @!P0 BRA `(.L_x_48) ;  /* 0x0000000000408947 */ /* 0x000fea0003800000 */
[----:B------:R-:W-:Y:S01]  /*c9b0*/  MOV R2, 0x0 ;  /* 0x0000000000027802 */ /* 0x000fe20000000f00 */
[----:B------:R-:W-:Y:S01]  /*c9c0*/  ULDC.64 UR6, c[0x4][0xa8] ;  /* 0x01002a0000067ab9 */ /* 0x000fe20000000a00 */
[----:B------:R-:W-:Y:S01]  /*c9d0*/  ULDC.64 UR8, c[0x4][0xb0] ;  /* 0x01002c0000087ab9 */ /* 0x000fe20000000a00 */
[----:B------:R-:W-:Y:S01]  /*c9e0*/  ULDC.64 UR4, c[0x4][0x20] ;  /* 0x0100080000047ab9 */ /* 0x000fe20000000a00 */
[----:B------:R-:W-:Y:S02]  /*c9f0*/  IMAD.U32 R4, RZ, RZ, UR6 ;  /* 0x00000006ff047e24 */ /* 0x000fe4000f8e00ff */
[----:B------:R-:W4:Y:S01]  /*ca00*/  LDC.64 R2, c[0x4][R2] ;  /* 0x0100000002027b82 */ /* 0x000f220000000a00 */
[----:B------:R-:W-:Y:S02]  /*ca10*/  IMAD.U32 R5, RZ, RZ, UR7 ;  /* 0x00000007ff057e24 */ /* 0x000fe4000f8e00ff */
[----:B------:R-:W-:Y:S02]  /*ca20*/  IMAD.U32 R6, RZ, RZ, UR8 ;  /* 0x00000008ff067e24 */ /* 0x000fe4000f8e00ff */
[----:B0-----:R-:W-:-:S02]  /*ca30*/  IMAD.U32 R7, RZ, RZ, UR9 ;  /* 0x00000009ff077e24 */ /* 0x001fc4000f8e00ff */
[----:B------:R-:W-:Y:S02]  /*ca40*/  IMAD.U32 R10, RZ, RZ, UR4 ;  /* 0x00000004ff0a7e24 */ /* 0x000fe4000f8e00ff */
[----:B------:R-:W-:Y:S02]  /*ca50*/  IMAD.U32 R11, RZ, RZ, UR5 ;  /* 0x00000005ff0b7e24 */ /* 0x000fe4000f8e00ff */
[----:B------:R-:W-:Y:S02]  /*ca60*/  IMAD.MOV.U32 R8, RZ, RZ, 0x70 ;  /* 0x00000070ff087424 */ /* 0x000fe400078e00ff */
[----:B------:R-:W-:Y:S02]  /*ca70*/  IMAD.MOV.U32 R12, RZ, RZ, 0x1 ;  /* 0x00000001ff0c7424 */ /* 0x000fe400078e00ff */
[----:B------:R-:W-:-:S07]  /*ca80*/  IMAD.MOV.U32 R13, RZ, RZ, RZ ;  /* 0x000000ffff0d7224 */ /* 0x000fce00078e00ff */
[----:B------:R-:W-:-:S07]  /*ca90*/  LEPC R20, `(.L_x_48) ;  /* 0x000000001014794e */ /* 0x000fce0000000000 */
[----:B-1234-:R-:W-:Y:S05]  /*caa0*/  CALL.ABS.NOINC R2 ;  /* 0x0000000002007343 */ /* 0x01efea0003c00000 */
.L_x_48:
[----:B------:R-:W4:Y:S01]  /*cab0*/  LDL.LU R4, [R1+0x14] ;  /* 0x0000140001047983 */ /* 0x000f220000300800 */
[----:B-1----:R-:W-:Y:S01]  /*cac0*/  SHF.R.S32.HI R0, RZ, 0x1f, R16 ;  /* 0x0000001fff007819 */ /* 0x002fe20000011410 */
[----:B------:R-:W-:Y:S01]  /*cad0*/  ULDC.64 UR4, c[0x0][0x2d8] ;  /* 0x0000b60000047ab9 */ /* 0x000fe20000000a00 */
[----:B0-----:R-:W0:Y:S01]  /*cae0*/  LDC R8, c[0x0][0x448] ;  /* 0x00011200ff087b82 */ /* 0x001e220000000800 */
[----:B------:R-:W2:Y:S01]  /*caf0*/  LDL.LU R7, [R1+0x20] ;  /* 0x0000200001077983 */ /* 0x000ea20000300800 */
[----:B------:R-:W-:-:S03]  /*cb00*/  ULDC.64 UR6, c[0x0][0x280] ;  /* 0x0000a00000067ab9 */ /* 0x000fc60000000a00 */
[----:B------:R-:W3:Y:S01]  /*cb10*/  LDL R5, [R1+0x24] ;  /* 0x0000240001057983 */ /* 0x000ee20000100800 */
[----:B------:R-:W-:Y:S02]  /*cb20*/  IMAD R0, R0, UR4, RZ ;  /* 0x0000000400007c24 */ /* 0x000fe4000f8e02ff */
[C---:B------:R-:W-:Y:S01]  /*cb30*/  IMAD.WIDE.U32 R2, R16.reuse, UR4, RZ ;  /* 0x0000000410027c25 */ /* 0x040fe2000f8e00ff */
[----:B------:R-:W1:Y:S03]  /*cb40*/  S2R R10, SR_TID.X ;  /* 0x00000000000a7919 */ /* 0x000e660000002100 */
[----:B------:R-:W-:Y:S01]  /*cb50*/  IMAD R0, R16, UR5, R0 ;  /* 0x0000000510007c24 */ /* 0x000fe2000f8e0200 */
[----:B------:R-:W-:-:S03]  /*cb60*/  ULDC.64 UR4, c[0x0][0x2e0] ;  /* 0x0000b80000047ab9 */ /* 0x000fc60000000a00 */
[----:B------:R-:W-:Y:S01]  /*cb70*/  IMAD.IADD R3, R3, 0x1, R0 ;  /* 0x0000000103037824 */ /* 0x000fe200078e0200 */
[----:B0-----:R-:W-:-:S13]  /*cb80*/  ISETP.NE.AND P0, PT, R8, 0x1, PT ;  /* 0x000000010800780c */ /* 0x001fda0003f05270 */
[----:B------:R-:W0:Y:S01]  /*cb90*/  @P0 LDC R6, c[0x0][0x44c] ;  /* 0x00011300ff060b82 */ /* 0x000e220000000800 */
[----:B-1----:R-:W-:-:S05]  /*cba0*/  IMAD.SHL.U32 R10, R10, 0x8, RZ ;  /* 0x000000080a0a7824 */ /* 0x002fca00078e00ff */
[----:B------:R-:W-:-:S04]  /*cbb0*/  LOP3.LUT R10, R10, 0x38, RZ, 0xc0, !PT ;  /* 0x000000380a0a7812 */ /* 0x000fc800078ec0ff */
[C---:B------:R-:W-:Y:S02]  /*cbc0*/  LOP3.LUT R11, R10.reuse, 0x40, RZ, 0xfc, !PT ;  /* 0x000000400a0b7812 */ /* 0x040fe400078efcff */
[----:B------:R-:W-:Y:S02]  /*cbd0*/  LOP3.LUT R10, R10, 0x80, RZ, 0xfc, !PT ;  /* 0x000000800a0a7812 */ /* 0x000fe400078efcff */
[----:B----4-:R-:W-:Y:S01]  /*cbe0*/  SHF.R.S32.HI R0, RZ, 0x1f, R4 ;  /* 0x0000001fff007819 */ /* 0x010fe20000011404 */
[----:B------:R-:W-:-:S04]  /*cbf0*/  IMAD.WIDE.U32 R2, R4, UR4, R2 ;  /* 0x0000000404027c25 */ /* 0x000fc8000f8e0002 */
[----:B------:R-:W-:Y:S01]  /*cc00*/  IMAD R0, R0, UR4, RZ ;  /* 0x0000000400007c24 */ /* 0x000fe2000f8e02ff */
[----:B------:R-:W-:-:S03]  /*cc10*/  ULDC UR4, c[0x0][0xc38] ;  /* 0x00030e0000047ab9 */ /* 0x000fc60000000800 */
[----:B------:R-:W-:Y:S02]  /*cc20*/  IMAD R0, R4, UR5, R0 ;  /* 0x0000000504007c24 */ /* 0x000fe4000f8e0200 */
[----:B------:R-:W1:Y:S02]  /*cc30*/  S2R R4, SR_TID.X ;  /* 0x0000000000047919 */ /* 0x000e640000002100 */
[----:B------:R-:W-:Y:S02]  /*cc40*/  IMAD.IADD R3, R3, 0x1, R0 ;  /* 0x0000000103037824 */ /* 0x000fe400078e0200 */
[----:B--2---:R-:W-:Y:S02]  /*cc50*/  IMAD.MOV R0, RZ, RZ, -R7 ;  /* 0x000000ffff007224 */ /* 0x004fe400078e0a07 */
[----:B------:R-:W2:Y:S02]  /*cc60*/  @P0 LDC R7, c[0x0][0x450] ;  /* 0x00011400ff070b82 */ /* 0x000ea40000000800 */
[----:B---3--:R-:W-:Y:S01]  /*cc70*/  IMAD R0, R0, UR4, R5 ;  /* 0x0000000400007c24 */ /* 0x008fe2000f8e0205 */
[----:B------:R-:W-:-:S03]  /*cc80*/  ULDC.64 UR4, c[0x0][0x2d0] ;  /* 0x0000b40000047ab9 */ /* 0x000fc60000000a00 */
[----:B------:R-:W-:Y:S01]  /*cc90*/  IMAD.SHL.U32 R5, R0, 0x80, RZ ;  /* 0x0000008000057824 */ /* 0x000fe200078e00ff */
[----:B-1----:R-:W-:-:S04]  /*cca0*/  LOP3.LUT R4, R4, 0x7f, RZ, 0xc0, !PT ;  /* 0x0000007f04047812 */ /* 0x002fc800078ec0ff */
[----:B------:R-:W-:Y:S02]  /*ccb0*/  SHF.R.U32.HI R9, RZ, 0x3, R4 ;  /* 0x00000003ff097819 */ /* 0x000fe40000011604 */
[----:B------:R-:W1:Y:S02]  /*ccc0*/  S2R R4, SR_TID.X ;  /* 0x0000000000047919 */ /* 0x000e640000002100 */
[----:B-1----:R-:W-:-:S05]  /*ccd0*/  IMAD.SHL.U32 R4, R4, 0x10, RZ ;  /* 0x0000001004047824 */ /* 0x002fca00078e00ff */
[----:B------:R-:W-:Y:S02]  /*cce0*/  LOP3.LUT R4, R9, 0x70, R4, 0xf8, !PT ;  /* 0x0000007009047812 */ /* 0x000fe400078ef804 */
[----:B------:R-:W1:Y:S02]  /*ccf0*/  S2R R9, SR_TID.X ;  /* 0x0000000000097919 */ /* 0x000e640000002100 */
[----:B------:R-:W-:-:S04]  /*cd00*/  LOP3.LUT R0, R4, R5, RZ, 0xfc, !PT ;  /* 0x0000000504007212 */ /* 0x000fc800078efcff */
[----:B------:R-:W-:Y:S01]  /*cd10*/  MOV R4, R0 ;  /* 0x0000000000047202 */ /* 0x000fe20000000f00 */
[----:B0-----:R-:W-:-:S05]  /*cd20*/  @P0 IMAD.HI.U32 R6, R0, R6, RZ ;  /* 0x0000000600060227 */ /* 0x001fca00078e00ff */
[----:B--2---:R-:W-:-:S05]  /*cd30*/  @P0 SHF.R.U32.HI R4, RZ, R7, R6 ;  /* 0x00000007ff040219 */ /* 0x004fca0000011606 */
[----:B------:R-:W-:Y:S02]  /*cd40*/  IMAD.MOV R6, RZ, RZ, -R4 ;  /* 0x000000ffff067224 */ /* 0x000fe400078e0a04 */
[----:B------:R-:W-:-:S04]  /*cd50*/  IMAD.WIDE.U32 R2, R4, UR4, R2 ;  /* 0x0000000404027c25 */ /* 0x000fc8000f8e0002 */
[----:B------:R-:W-:Y:S01]  /*cd60*/  IMAD R0, R8, R6, R0 ;  /* 0x0000000608007224 */ /* 0x000fe200078e0200 */
[----:B------:R-:W-:-:S05]  /*cd70*/  SHF.R.S32.HI R6, RZ, 0x1f, R4 ;  /* 0x0000001fff067819 */ /* 0x000fca0000011404 */
[----:B------:R-:W-:Y:S02]  /*cd80*/  IMAD R6, R6, UR4, RZ ;  /* 0x0000000406067c24 */ /* 0x000fe4000f8e02ff */
[----:B-1----:R-:W-:Y:S02]  /*cd90*/  IMAD.SHL.U32 R9, R9, 0x8, RZ ;  /* 0x0000000809097824 */ /* 0x002fe400078e00ff */
[----:B------:R-:W-:Y:S01]  /*cda0*/  IMAD R6, R4, UR5, R6 ;  /* 0x0000000504067c24 */ /* 0x000fe2000f8e0206 */
[----:B------:R-:W-:Y:S01]  /*cdb0*/  SHF.R.S32.HI R4, RZ, 0x1f, R0 ;  /* 0x0000001fff047819 */ /* 0x000fe20000011400 */
[----:B------:R-:W-:Y:S01]  /*cdc0*/  ULDC.64 UR4, c[0x0][0x2c8] ;  /* 0x0000b20000047ab9 */ /* 0x000fe20000000a00 */
[----:B------:R-:W-:Y:S01]  /*cdd0*/  LOP3.LUT R9, R9, 0x38, RZ, 0xc0, !PT ;  /* 0x0000003809097812 */ /* 0x000fe200078ec0ff */
[----:B------:R-:W-:Y:S02]  /*cde0*/  IMAD.IADD R3, R3, 0x1, R6 ;  /* 0x0000000103037824 */ /* 0x000fe400078e0206 */
[----:B------:R-:W-:-:S02]  /*cdf0*/  IMAD R4, R4, UR4, RZ ;  /* 0x0000000404047c24 */ /* 0x000fc4000f8e02ff */
[----:B------:R-:W-:Y:S01]  /*ce00*/  IMAD.WIDE.U32 R2, R0, UR4, R2 ;  /* 0x0000000400027c25 */ /* 0x000fe2000f8e0002 */
[----:B------:R-:W-:Y:S02]  /*ce10*/  ULDC UR4, c[0x0][0x2b8] ;  /* 0x0000ae0000047ab9 */ /* 0x000fe40000000800 */
[----:B------:R-:W-:Y:S01]  /*ce20*/  ISETP.GE.AND P2, PT, R10, UR4, PT ;  /* 0x000000040a007c0c */ /* 0x000fe2000bf46270 */
[----:B------:R-:W-:Y:S01]  /*ce30*/  IMAD R4, R0, UR5, R4 ;  /* 0x0000000500047c24 */ /* 0x000fe2000f8e0204 */
[----:B------:R0:W5:Y:S01]  /*ce40*/  LDL R10, [R1+0x10] ;  /* 0x00001000010a7983 */ /* 0x0001620000100800 */
[C---:B------:R-:W-:Y:S02]  /*ce50*/  LEA R0, P3, R2.reuse, UR6, 0x1 ;  /* 0x0000000602007c11 */ /* 0x040fe4000f8608ff */
[----:B------:R-:W-:Y:S01]  /*ce60*/  IMAD.IADD R4, R3, 0x1, R4 ;  /* 0x0000000103047824 */ /* 0x000fe200078e0204 */
[----:B------:R-:W-:Y:S02]  /*ce70*/  ISETP.GE.AND P0, PT, R9, UR4, PT ;  /* 0x0000000409007c0c */ /* 0x000fe4000bf06270 */
[----:B------:R-:W-:Y:S01]  /*ce80*/  ISETP.GE.AND P1, PT, R11, UR4, PT ;  /* 0x000000040b007c0c */ /* 0x000fe2000bf26270 */
[----:B------:R-:W-:Y:S01]  /*ce90*/  UMOV UR4, 0xffffffff ;  /* 0xffffffff00047882 */ /* 0x000fe20000000000 */
[----:B------:R-:W-:-:S02]  /*cea0*/  LEA.HI.X R4, R2, UR7, R4, 0x1, P3 ;  /* 0x0000000702047c11 */ /* 0x000fc400098f0c04 */
[----:B0-----:R-:W-:Y:S09]  /*ceb0*/  BRA.DIV UR4, `(.L_x_49) ;  /* 0x0000003604bc7947 */ /* 0x001ff2000b800000 */
[----:B------:R-:W0:Y:S01]  /*cec0*/  S2R R6, SR_TID.X ;  /* 0x0000000000067919 */ /* 0x000e220000002100 */
[----:B------:R-:W-:Y:S01]  /*ced0*/  ULDC UR4, c[0x0][0x288] ;  /* 0x0000a20000047ab9 */ /* 0x000fe20000000800 */
[----:B------:R-:W-:Y:S01]  /*cee0*/  ULDC.64 UR6, c[0x0][0x208] ;  /* 0x0000820000067ab9 */ /* 0x000fe20000000a00 */
[----:B------:R-:W-:Y:S01]  /*cef0*/  IMAD R3, R8, UR4, RZ ;  /* 0x0000000408037c24 */ /* 0x000fe2000f8e02ff */
[----:B------:R-:W1:Y:S01]  /*cf00*/  S2R R11, SR_TID.X ;  /* 0x00000000000b7919 */ /* 0x000e620000002100 */
[----:B------:R-:W2:Y:S04]  /*cf10*/  SHFL.IDX PT, R7, R0, RZ, 0x181f ;  /* 0x00181fff00077589 */ /* 0x000ea800000e0000 */
[----:B------:R-:W-:Y:S01]  /*cf20*/  SHFL.IDX PT, R8, R0, 0x1, 0x181f ;  /* 0x00381f0000087f89 */ /* 0x000fe200000e0000 */
[----:B0-----:R-:W-:-:S04]  /*cf30*/  LOP3.LUT R6, R6, 0x7f, RZ, 0xc0, !PT ;  /* 0x0000007f06067812 */ /* 0x001fc800078ec0ff */
[----:B------:R-:W-:Y:S01]  /*cf40*/  SHF.R.U32.HI R6, RZ, 0x3, R6 ;  /* 0x00000003ff067819 */ /* 0x000fe20000011606 */
[----:B-1----:R-:W-:-:S04]  /*cf50*/  IMAD.SHL.U32 R11, R11, 0x8, RZ ;  /* 0x000000080b0b7824 */ /* 0x002fc800078e00ff */
[----:B------:R-:W-:Y:S01]  /*cf60*/  IMAD.IADD R2, R6, 0x1, R5 ;  /* 0x0000000106027824 */ /* 0x000fe200078e0205 */
[----:B------:R-:W-:Y:S01]  /*cf70*/  LOP3.LUT R11, R11, 0x38, RZ, 0xc0, !PT ;  /* 0x000000380b0b7812 */ /* 0x000fe200078ec0ff */
[----:B------:R-:W0:Y:S02]  /*cf80*/  SHFL.IDX PT, R6, R4, RZ, 0x181f ;  /* 0x00181fff04067589 */ /* 0x000e2400000e0000 */
[C---:B------:R-:W-:Y:S01]  /*cf90*/  VIADD R5, R2.reuse, 0x10 ;  /* 0x0000001002057836 */ /* 0x040fe20000000000 */
[----:B------:R-:W-:-:S04]  /*cfa0*/  ISETP.GE.AND P4, PT, R2, R3, PT ;  /* 0x000000030200720c */ /* 0x000fc80003f86270 */
[----:B------:R-:W-:Y:S02]  /*cfb0*/  ISETP.GE.AND P3, PT, R5, R3, PT ;  /* 0x000000030500720c */ /* 0x000fe40003f66270 */
[----:B------:R-:W1:Y:S07]  /*cfc0*/  SHFL.IDX PT, R5, R4, 0x1, 0x181f ;  /* 0x00381f0004057f89 */ /* 0x000e6e00000e0000 */
[----:B--2---:R-:W-:-:S05]  /*cfd0*/  @!P4 LEA R7, P5, R11, R7, 0x1 ;  /* 0x000000070b07c211 */ /* 0x004fca00078a08ff */
[----:B0-----:R-:W-:Y:S01]  /*cfe0*/  @!P4 IMAD.X R6, RZ, RZ, R6, P5 ;  /* 0x000000ffff06c224 */ /* 0x001fe200028e0606 */
[----:B------:R-:W-:-:S04]  /*cff0*/  @!P3 LEA R8, P5, R11, R8, 0x1 ;  /* 0x000000080b08b211 */ /* 0x000fc800078a08ff */
[----:B------:R-:W-:-:S04]  /*d000*/  @!P4 LOP3.LUT R7, R7, R6, RZ, 0x3c, !PT ;  /* 0x000000060707c212 */ /* 0x000fc800078e3cff */
[----:B------:R-:W-:Y:S01]  /*d010*/  @!P4 LOP3.LUT R6, R7, R6, RZ, 0x3c, !PT ;  /* 0x000000060706c212 */ /* 0x000fe200078e3cff */
[----:B-1----:R-:W-:-:S03]  /*d020*/  @!P3 IMAD.X R5, RZ, RZ, R5, P5 ;  /* 0x000000ffff05b224 */ /* 0x002fc600028e0605 */
[----:B------:R-:W-:-:S05]  /*d030*/  @!P4 LOP3.LUT R7, R7, R6, RZ, 0x3c, !PT ;  /* 0x000000060707c212 */ /* 0x000fca00078e3cff */
[----:B-----5:R-:W-:Y:S04]  /*d040*/  @!P4 LDGSTS.E.BYPASS.LTC128B.128 [R10+0x15400], desc[UR6][R6.64], !P0 ;  /* 0x15400000060acfae */ /* 0x020fe8000c101d46 */
[----:B------:R-:W-:Y:S04]  /*d050*/  @!P4 LDGSTS.E.BYPASS.LTC128B.128 [R10+0x19400], desc[UR6][R6.64+0x80], !P1 ;  /* 0x19400080060acfae */ /* 0x000fe8000c901d46 */
[----:B------:R0:W-:Y:S02]  /*d060*/  @!P4 LDGSTS.E.BYPASS.LTC128B.128 [R10+0x1d400], desc[UR6][R6.64+0x100], !P2 ;  /* 0x1d400100060acfae */ /* 0x0001e4000d101d46 */
[----:B0-----:R-:W-:-:S02]  /*d070*/  @!P3 IMAD.MOV.U32 R6, RZ, RZ, R8 ;  /* 0x000000ffff06b224 */ /* 0x001fc400078e0008 */
[----:B------:R-:W-:Y:S01]  /*d080*/  @!P3 IMAD.MOV.U32 R7, RZ, RZ, R5 ;  /* 0x000000ffff07b224 */ /* 0x000fe200078e0005 */
[----:B------:R-:W0:Y:S01]  /*d090*/  SHFL.IDX PT, R8, R0, 0x2, 0x181f ;  /* 0x00581f0000087f89 */ /* 0x000e2200000e0000 */
[----:B------:R-:W-:-:S03]  /*d0a0*/  VIADD R5, R2, 0x20 ;  /* 0x0000002002057836 */ /* 0x000fc60000000000 */
[----:B------:R-:W-:Y:S04]  /*d0b0*/  @!P3 LDGSTS.E.BYPASS.LTC128B.128 [R10+0x15c00], desc[UR6][R6.64], !P0 ;  /* 0x15c00000060abfae */ /* 0x000fe8000c101d46 */
[----:B------:R-:W-:Y:S04]  /*d0c0*/  @!P3 LDGSTS.E.BYPASS.LTC128B.128 [R10+0x19c00], desc[UR6][R6.64+0x80], !P1 ;  /* 0x19c00080060abfae */ /* 0x000fe8000c901d46 */
[----:B------:R1:W-:Y:S01]  /*d0d0*/  @!P3 LDGSTS.E.BYPASS.LTC128B.128 [R10+0x1dc00], desc[UR6][R6.64+0x100], !P2 ;  /* 0x1dc00100060abfae */ /* 0x0003e2000d101d46 */
[----:B------:R-:W-:-:S03]  /*d0e0*/  ISETP.GE.AND P3, PT, R5, R3, PT ;  /* 0x000000030500720c */ /* 0x000fc60003f66270 */
[----:B------:R-:W2:Y:S10]  /*d0f0*/  SHFL.IDX PT, R5, R4, 0x2, 0x181f ;  /* 0x00581f0004057f89 */ /* 0x000eb400000e0000 */
[----:B0-----:R-:W-:-:S05]  /*d100*/  @!P3 LEA R8, P4, R11, R8, 0x1 ;  /* 0x000000080b08b211 */ /* 0x001fca00078808ff */
[----:B-1----:R-:W-:Y:S02]  /*d110*/  @!P3 IMAD.MOV.U32 R6, RZ, RZ, R8 ;  /* 0x000000ffff06b224 */ /* 0x002fe400078e0008 */
[----:B--2---:R-:W-:Y:S02]  /*d120*/  @!P3 IMAD.X R9, RZ, RZ, R5, P4 ;  /* 0x000000ffff09b224 */ /* 0x004fe400020e0605 */
[----:B------:R-:W-:Y:S02]  /*d130*/  VIADD R5, R2, 0x30 ;  /* 0x0000003002057836 */ /* 0x000fe40000000000 */
[----:B------:R-:W-:-:S05]  /*d140*/  @!P3 IMAD.MOV.U32 R7, RZ, RZ, R9 ;  /* 0x000000ffff07b224 */ /* 0x000fca00078e0009 */
[----:B------:R-:W-:Y:S04]  /*d150*/  @!P3 LDGSTS.E.BYPASS.LTC128B.128 [R10+0x16400], desc[UR6][R6.64], !P0 ;  /* 0x16400000060abfae */ /* 0x000fe8000c101d46 */
[----:B------:R-:W-:Y:S04]  /*d160*/  @!P3 LDGSTS.E.BYPASS.LTC128B.128 [R10+0x1a400], desc[UR6][R6.64+0x80], !P1 ;  /* 0x1a400080060abfae */ /* 0x000fe8000c901d46 */
[----:B------:R0:W-:Y:S01]  /*d170*/  @!P3 LDGSTS.E.BYPASS.LTC128B.128 [R10+0x1e400], desc[UR6][R6.64+0x100], !P2 ;  /* 0x1e400100060abfae */ /* 0x0001e2000d101d46 */
[----:B------:R-:W-:-:S03]  /*d180*/  ISETP.GE.AND P3, PT, R5, R3, PT ;  /* 0x000000030500720c */ /* 0x000fc60003f66270 */
[----:B------:R-:W-:Y:S04]  /*d190*/  SHFL.IDX PT, R5, R4, 0x3, 0x181f ;  /* 0x00781f0004057f89 */ /* 0x000fe800000e0000 */
[----:B0-----:R-:W0:Y:S06]  /*d1a0*/  SHFL.IDX PT, R6, R0, 0x3, 0x181f ;  /* 0x00781f0000067f89 */ /* 0x001e2c00000e0000 */
[----:B0-----:R-:W-:-:S05]  /*d1b0*/  @!P3 LEA R6, P4, R11, R6, 0x1 ;  /* 0x000000060b06b211 */ /* 0x001fca00078808ff */
[----:B------:R-:W-:-:S04]  /*d1c0*/  @!P3 IMAD.X R5, RZ, RZ, R5, P4 ;  /* 0x000000ffff05b224 */ /* 0x000fc800020e0605 */
[----:B------:R-:W-:Y:S02]  /*d1d0*/  @!P3 IMAD.MOV.U32 R7, RZ, RZ, R5 ;  /* 0x000000ffff07b224 */ /* 0x000fe400078e0005 */
[----:B------:R-:W-:-:S03]  /*d1e0*/  VIADD R5, R2, 0x40 ;  /* 0x0000004002057836 */ /* 0x000fc60000000000 */
        /* <DEDUP_REMOVED lines=20> */
[----:B------:R-:W-:Y:S02]  /*d330*/  @!P3 LDGSTS.E.BYPASS.LTC128B.128 [R10+0x17c00], desc[UR6][R6.64], !P0 ;  /* 0x17c00000060abfae */ /* 0x000fe4000c101d46 */
[----:B------:R-:W-:Y:S02]  /*d340*/  ISETP.GE.AND P4, PT, R5, R3, PT ;  /* 0x000000030500720c */ /* 0x000fe40003f86270 */
[----:B------:R-:W-:Y:S04]  /*d350*/  @!P3 LDGSTS.E.BYPASS.LTC128B.128 [R10+0x1bc00], desc[UR6][R6.64+0x80], !P1 ;  /* 0x1bc00080060abfae */ /* 0x000fe8000c901d46 */
[----:B------:R0:W-:Y:S04]  /*d360*/  @!P3 LDGSTS.E.BYPASS.LTC128B.128 [R10+0x1fc00], desc[UR6][R6.64+0x100], !P2 ;  /* 0x1fc00100060abfae */ /* 0x0001e8000d101d46 */
[----:B------:R-:W-:Y:S04]  /*d370*/  SHFL.IDX PT, R5, R4, 0x6, 0x181f ;  /* 0x00d81f0004057f89 */ /* 0x000fe800000e0000 */
[----:B------:R-:W-:Y:S04]  /*d380*/  SHFL.IDX PT, R4, R4, 0x7, 0x181f ;  /* 0x00f81f0004047f89 */ /* 0x000fe800000e0000 */
[----:B0-----:R-:W0:Y:S04]  /*d390*/  SHFL.IDX PT, R6, R0, 0x6, 0x181f ;  /* 0x00d81f0000067f89 */ /* 0x001e2800000e0000 */
[----:B------:R-:W1:Y:S01]  /*d3a0*/  SHFL.IDX PT, R0, R0, 0x7, 0x181f ;  /* 0x00f81f0000007f89 */ /* 0x000e6200000e0000 */
[----:B0-----:R-:W-:-:S05]  /*d3b0*/  @!P4 LEA R6, P3, R11, R6, 0x1 ;  /* 0x000000060b06c211 */ /* 0x001fca00078608ff */
[----:B------:R-:W-:-:S04]  /*d3c0*/  @!P4 IMAD.X R5, RZ, RZ, R5, P3 ;  /* 0x000000ffff05c224 */ /* 0x000fc800018e0605 */
[----:B------:R-:W-:-:S05]  /*d3d0*/  @!P4 IMAD.MOV.U32 R7, RZ, RZ, R5 ;  /* 0x000000ffff07c224 */ /* 0x000fca00078e0005 */
[----:B------:R0:W-:Y:S04]  /*d3e0*/  @!P4 LDGSTS.E.BYPASS.LTC128B.128 [R10+0x18400], desc[UR6][R6.64], !P0 ;  /* 0x18400000060acfae */ /* 0x0001e8000c101d46 */
[----:B------:R0:W-:Y:S04]  /*d3f0*/  @!P4 LDGSTS.E.BYPASS.LTC128B.128 [R10+0x1c400], desc[UR6][R6.64+0x80], !P1 ;  /* 0x1c400080060acfae */ /* 0x0001e8000c901d46 */
[----:B-1----:R0:W-:Y:S02]  /*d400*/  @!P4 LDGSTS.E.BYPASS.LTC128B.128 [R10+0x20400], desc[UR6][R6.64+0x100], !P2 ;  /* 0x20400100060acfae */ /* 0x0021e4000d101d46 */
.L_x_155:
[----:B------:R-:W-:Y:S01]  /*d410*/  VIADD R2, R2, 0x70 ;  /* 0x0000007002027836 */ /* 0x000fe20000000000 */
[----:B------:R-:W-:Y:S04]  /*d420*/  BSSY B0, `(.L_x_50) ;  /* 0x000000f000007945 */ /* 0x000fe80003800000 */
[----:B------:R-:W-:-:S13]  /*d430*/  ISETP.GE.AND P3, PT, R2, R3, PT ;  /* 0x000000030200720c */ /* 0x000fda0003f66270 */
[----:B------:R-:W-:Y:S05]  /*d440*/  @P3 BRA `(.L_x_51) ;  /* 0x0000000000303947 */ /* 0x000fea0003800000 */
[----:B------:R-:W1:Y:S01]  /*d450*/  S2R R5, SR_TID.X ;  /* 0x0000000000057919 */ /* 0x000e620000002100 */
[----:B------:R-:W-:Y:S01]  /*d460*/  ULDC.64 UR4, c[0x0][0x208] ;  /* 0x0000820000047ab9 */ /* 0x000fe20000000a00 */
[----:B-1----:R-:W-:-:S04]  /*d470*/  SHF.L.U32 R5, R5, 0x3, RZ ;  /* 0x0000000305057819 */ /* 0x002fc800000006ff */
[----:B------:R-:W-:-:S04]  /*d480*/  LOP3.LUT R5, R5, 0x38, RZ, 0xc0, !PT ;  /* 0x0000003805057812 */ /* 0x000fc800078ec0ff */
[----:B------:R-:W-:-:S05]  /*d490*/  LEA R2, P3, R5, R0, 0x1 ;  /* 0x0000000005027211 */ /* 0x000fca00078608ff */
[----:B------:R-:W-:-:S05]  /*d4a0*/  IMAD.X R3, RZ, RZ, R4, P3 ;  /* 0x000000ffff037224 */ /* 0x000fca00018e0604 */
[----:B------:R-:W-:Y:S01]  /*d4b0*/  @!PT LDS RZ, [RZ] ;  /* 0x00000000fffff984 */ /* 0x000fe20000000800 */
[----:B------:R-:W-:Y:S01]  /*d4c0*/  @!PT LDS RZ, [RZ] ;  /* 0x00000000fffff984 */ /* 0x000fe20000000800 */
[----:B------:R-:W-:Y:S01]  /*d4d0*/  @!PT LDS RZ, [RZ] ;  /* 0x00000000fffff984 */ /* 0x000fe20000000800 */
[----:B------:R1:W-:Y:S04]  /*d4e0*/  LDGSTS.E.BYPASS.LTC128B.128 [R10+0x18c00], desc[UR4][R2.64], !P0 ;  /* 0x18c00000020a7fae */ /* 0x0003e8000c101d44 */
[----:B------:R1:W-:Y:S04]  /*d4f0*/  LDGSTS.E.BYPASS.LTC128B.128 [R10+0x1cc00], desc[UR4][R2.64+0x80], !P1 ;  /* 0x1cc00080020a7fae */ /* 0x0003e8000c901d44 */
[----:B------:R1:W-:Y:S02]  /*d500*/  LDGSTS.E.BYPASS.LTC128B.128 [R10+0x20c00], desc[UR4][R2.64+0x100], !P2 ;  /* 0x20c00100020a7fae */ /* 0x0003e4000d101d44 */
.L_x_51:
[----:B------:R-:W-:Y:S05]  /*d510*/  BSYNC B0 ;  /* 0x0000000000007941 */ /* 0x000fea0003800000 */
.L_x_50:
[----:B-1----:R-:W2:Y:S01]  /*d520*/  LDL R2, [R1+0x2c] ;  /* 0x00002c0001027983 */ /* 0x002ea20000100800 */
[----:B------:R-:W-:Y:S01]  /*d530*/  NOP ;  /* 0x0000000000007918 */ /* 0x000fe20000000000 */
[----:B------:R-:W-:Y:S02]  /*d540*/  SYNCS.ARRIVE.TRANS64.RED.A0T1 RZ, [UR36+0x36800], RZ ;  /* 0x036800ffffff79a7 */ /* 0x000fe40008200424 */
[----:B------:R-:W-:Y:S01]  /*d550*/  ARRIVES.LDGSTSBAR.64.TRANSCNT [UR36+0x36800] ;  /* 0x03680000ff0079b0 */ /* 0x000fe20008000aa4 */
[----:B--2---:R-:W-:-:S04]  /*d560*/  LOP3.LUT R0, R2, 0x1, RZ, 0xc, !PT ;  /* 0x0000000102007812 */ /* 0x004fc800078e0cff */
[----:B------:R-:W-:Y:S01]  /*d570*/  SHF.L.U32 R0, R0, 0x1f, RZ ;  /* 0x0000001f00007819 */ /* 0x000fe200000006ff */
[----:B------:R-:W-:Y:S01]  /*d580*/  NOP ;  /* 0x0000000000007918 */ /* 0x000fe20000000000 */
[----:B------:R-:W2:Y:S01]  /*d590*/  LDL.LU R2, [R1+0x28] ;  /* 0x0000280001027983 */ /* 0x000ea20000300800 */
[----:B------:R-:W-:Y:S01]  /*d5a0*/  SYNCS.ARRIVE.TRANS64.A1T0 RZ, [UR36+0x36800], RZ ;  /* 0x036800ffffff79a7 */ /* 0x000fe20008100024 */
[----:B------:R-:W-:Y:S01]  /*d5b0*/  BSSY B0, `(.L_x_52) ;  /* 0x0000005000007945 */ /* 0x000fe20003800000 */
[----:B------:R-:W-:Y:S01]  /*d5c0*/  IMAD.U32 R9, RZ, RZ, UR36 ;  /* 0x00000024ff097e24 */ /* 0x000fe2000f8e00ff */
[----:B------:R-:W1:Y:S01]  /*d5d0*/  SYNCS.PHASECHK.TRANS64.TRYWAIT P0, [UR36+0x36820], R0 ;  /* 0x03682000ff0075a7 */ /* 0x000e620008000164 */
[----:B--2---:R-:W-:Y:S01]  /*d5e0*/  ISETP.GE.AND P1, PT, R2, 0x71, PT ;  /* 0x000000710200780c */ /* 0x004fe20003f26270 */
[----:B-1----:R-:W-:-:S12]  /*d5f0*/  @!P0 BRA `(.L_x_53) ;  /* 0x0000003800d88947 */ /* 0x002fd80003800000 */
.L_x_156:
[----:B------:R-:W-:Y:S05]  /*d600*/  BSYNC B0 ;  /* 0x0000000000007941 */ /* 0x000fea0003800000 */
.L_x_52:
[----:B------:R-:W-:Y:S01]  /*d610*/  VIADD R11, R9, 0x36800 ;  /* 0x00036800090b7836 */ /* 0x000fe20000000000 */
[----:B------:R-:W-:Y:S06]  /*d620*/  @!P1 BRA `(.L_x_54) ;  /* 0x0000002000bc9947 */ /* 0x000fec0003800000 */
[----:B------:R-:W2:Y:S01]  /*d630*/  LDL R2, [R1+0x1c] ;  /* 0x00001c0001027983 */ /* 0x000ea20000100800 */
[----:B-1----:R-:W-:Y:S02]  /*d640*/  IMAD.MOV.U32 R0, RZ, RZ, 0x1 ;  /* 0x00000001ff007424 */ /* 0x002fe400078e00ff */
[----:B--2---:R-:W-:-:S05]  /*d650*/  IMAD.MOV R8, RZ, RZ, -R2 ;  /* 0x000000ffff087224 */ /* 0x004fca00078e0a02 */
[----:B------:R-:W-:-:S05]  /*d660*/  VIADDMNMX R8, R8, R0, 0xffffffff, !PT ;  /* 0xffffffff08087446 */ /* 0x000fca0007800100 */
[----:B------:R-:W-:-:S05]  /*d670*/  IMAD.IADD R0, R2, 0x1, R8 ;  /* 0x0000000102007824 */ /* 0x000fca00078e0208 */
[----:B------:R-:W-:-:S04]  /*d680*/  LOP3.LUT R0, R0, 0x1, RZ, 0xc0, !PT ;  /* 0x0000000100007812 */ /* 0x000fc800078ec0ff */
[----:B------:R-:W-:Y:S01]  /*d690*/  ISETP.NE.U32.AND P0, PT, R0, 0x1, PT ;  /* 0x000000010000780c */ /* 0x000fe20003f05070 */
[----:B------:R-:W-:-:S12]  /*d6a0*/  VIADD R0, R2, 0xfffffffe ;  /* 0xfffffffe02007836 */ /* 0x000fd80000000000 */
[----:B------:R-:W-:Y:S05]  /*d6b0*/  @P0 BRA `(.L_x_55) ;  /* 0x0000000800e00947 */ /* 0x000fea0003800000 */
[----:B------:R-:W2:Y:S01]  /*d6c0*/  LDL R2, [R1+0x4] ;  /* 0x0000040001027983 */ /* 0x000ea20000100800 */
[----:B------:R-:W-:Y:S01]  /*d6d0*/  LOP3.LUT P2, RZ, R19, 0x2, RZ, 0xc0, !PT ;  /* 0x0000000213ff7812 */ /* 0x000fe2000784c0ff */
[----:B------:R-:W-:Y:S01]  /*d6e0*/  VIADD R4, R18, 0x1 ;  /* 0x0000000112047836 */ /* 0x000fe20000000000 */
[----:B------:R-:W-:Y:S04]  /*d6f0*/  BSSY B0, `(.L_x_56) ;  /* 0x00000b0000007945 */ /* 0x000fe80003800000 */
[----:B------:R-:W-:-:S04]  /*d700*/  ISETP.NE.AND P0, PT, R4, 0x2, PT ;  /* 0x000000020400780c */ /* 0x000fc80003f05270 */
[----:B0-----:R-:W-:Y:S02]  /*d710*/  SEL R10, RZ, 0x1, P0 ;  /* 0x00000001ff0a7807 */ /* 0x001fe40000000000 */
[----:B------:R-:W-:Y:S02]  /*d720*/  SEL R4, R4, RZ, P0 ;  /* 0x000000ff04047207 */ /* 0x000fe40000000000 */
[----:B--2---:R-:W-:Y:S01]  /*d730*/  LOP3.LUT R10, R2, R10, RZ, 0x3c, !PT ;  /* 0x0000000a020a7212 */ /* 0x004fe200078e3cff */
[----:B------:R-:W-:Y:S06]  /*d740*/  @!P2 BRA `(.L_x_57) ;  /* 0x0000000800a8a947 */ /* 0x000fec0003800000 */
[----:B------:R-:W-:Y:S01]  /*d750*/  LOP3.LUT P2, RZ, R19, 0x1, RZ, 0xc0, !PT ;  /* 0x0000000113ff7812 */ /* 0x000fe2000784c0ff */
[----:B------:R-:W-:-:S12]  /*d760*/  IMAD.MOV.U32 R6, RZ, RZ, R17 ;  /* 0x000000ffff067224 */ /* 0x000fd800078e0011 */
[----:B------:R-:W-:Y:S05]  /*d770*/  @!P2 BRA `(.L_x_58) ;  /* 0x000000000054a947 */ /* 0x000fea0003800000 */
[----:B------:R-:W2:Y:S01]  /*d780*/  LDL R12, [R1+0xc] ;  /* 0x00000c00010c7983 */ /* 0x000ea20000100800 */
[----:B------:R-:W0:Y:S01]  /*d790*/  LDC R6, c[0x0][0x43c] ;  /* 0x00010f00ff067b82 */ /* 0x000e220000000800 */
[----:B------:R-:W-:Y:S02]  /*d7a0*/  ULDC.64 UR4, c[0x0][0x428] ;  /* 0x00010a0000047ab9 */ /* 0x000fe40000000a00 */
[----:B------:R-:W3:Y:S01]  /*d7b0*/  LDL R7, [R1] ;  /* 0x0000000001077983 */ /* 0x000ee20000100800 */
[----:B------:R-:W-:Y:S01]  /*d7c0*/  ULDC.64 UR6, c[0x0][0x208] ;  /* 0x0000820000067ab9 */ /* 0x000fe20000000a00 */
[----:B0-----:R-:W-:-:S13]  /*d7d0*/  ISETP.NE.AND P0, PT, R6, 0x1, PT ;  /* 0x000000010600780c */ /* 0x001fda0003f05270 */
[----:B------:R-:W0:Y:S02]  /*d7e0*/  @P0 LDC.64 R2, c[0x0][0x440] ;  /* 0x00011000ff020b82 */ /* 0x000e240000000a00 */
[----:B0-----:R-:W-:-:S04]  /*d7f0*/  @P0 IMAD.HI.U32 R5, R0, R2, RZ ;  /* 0x0000000200050227 */ /* 0x001fc800078e00ff */
[----:B------:R-:W-:Y:S01]  /*d800*/  IMAD.MOV.U32 R2, RZ, RZ, R0 ;  /* 0x000000ffff027224 */ /* 0x000fe200078e0000 */
[----:B------:R-:W-:-:S05]  /*d810*/  @P0 SHF.R.U32.HI R2, RZ, R3, R5 ;  /* 0x00000003ff020219 */ /* 0x000fca0000011605 */
[----:B------:R-:W-:-:S04]  /*d820*/  IMAD.MOV R3, RZ, RZ, -R2 ;  /* 0x000000ffff037224 */ /* 0x000fc800078e0a02 */
[----:B------:R-:W-:Y:S01]  /*d830*/  IMAD R0, R6, R3, R0 ;  /* 0x0000000306007224 */ /* 0x000fe200078e0200 */
[----:B------:R-:W-:Y:S01]  /*d840*/  SHF.R.S32.HI R3, RZ, 0x1f, R2 ;  /* 0x0000001fff037819 */ /* 0x000fe20000011402 */
[----:B--2---:R-:W-:-:S04]  /*d850*/  IMAD R5, R12, UR4, RZ ;  /* 0x000000040c057c24 */ /* 0x004fc8000f8e02ff */
[C---:B---3--:R-:W-:Y:S02]  /*d860*/  IMAD R5, R7.reuse, UR5, R5 ;  /* 0x0000000507057c24 */ /* 0x048fe4000f8e0205 */
[----:B------:R-:W-:Y:S01]  /*d870*/  IMAD.WIDE.U32 R2, R7, UR4, R2 ;  /* 0x0000000407027c25 */ /* 0x000fe2000f8e0002 */
[----:B------:R-:W-:-:S03]  /*d880*/  ULDC.64 UR4, c[0x0][0x418] ;  /* 0x0001060000047ab9 */ /* 0x000fc60000000a00 */
[----:B------:R-:W-:Y:S01]  /*d890*/  IMAD.IADD R3, R5, 0x1, R3 ;  /* 0x0000000105037824 */ /* 0x000fe200078e0203 */
[----:B------:R-:W-:-:S04]  /*d8a0*/  LEA R6, P0, R2, UR4, 0x2 ;  /* 0x0000000402067c11 */ /* 0x000fc8000f8010ff */
[----:B------:R-:W-:-:S05]  /*d8b0*/  LEA.HI.X R7, R2, UR5, R3, 0x2, P0 ;  /* 0x0000000502077c11 */ /* 0x000fca00080f1403 */
[----:B------:R0:W5:Y:S04]  /*d8c0*/  LDG.E R6, desc[UR6][R6.64] ;  /* 0x0000000606067981 */ /* 0x000168000c1e1900 */
.L_x_58:
[----:B------:R-:W-:Y:S01]  /*d8d0*/  LEA R3, R4, UR36, 0x3 ;  /* 0x0000002404037c11 */ /* 0x000fe2000f8e18ff */
[----:B------:R-:W-:Y:S01]  /*d8e0*/  BSSY B1, `(.L_x_59) ;  /* 0x0000004000017945 */ /* 0x000fe20003800000 */
[----:B------:R-:W-:-:S04]  /*d8f0*/  SHF.L.U32 R2, R10, 0x1f, RZ ;  /* 0x0000001f0a027819 */ /* 0x000fc800000006ff */
[----:B------:R-:W1:Y:S02]  /*d900*/  SYNCS.PHASECHK.TRANS64.TRYWAIT P0, [R3+URZ+0x36840], R2 ;  /* 0x03684002030075a7 */ /* 0x000e64000800017f */
[----:B-1----:R-:W-:Y:S05]  /*d910*/  @!P0 BRA `(.L_x_60) ;  /* 0x0000003800248947 */ /* 0x002fea0003800000 */
.L_x_157:
[----:B------:R-:W-:Y:S05]  /*d920*/  BSYNC B1 ;  /* 0x0000000000017941 */ /* 0x000fea0003800000 */
.L_x_59:
[----:B------:R-:W2:Y:S01]  /*d930*/  S2R R5, SR_TID.X ;  /* 0x0000000000057919 */ /* 0x000ea20000002100 */
[----:B------:R-:W-:Y:S01]  /*d940*/  BSSY B1, `(.L_x_61) ;  /* 0x000000b000017945 */ /* 0x000fe20003800000 */
[----:B--2---:R-:W-:-:S04]  /*d950*/  LOP3.LUT R5, R5, 0x7f, RZ, 0xc0, !PT ;  /* 0x0000007f05057812 */ /* 0x004fc800078ec0ff */
[----:B------:R-:W-:-:S13]  /*d960*/  ISETP.NE.AND P1, PT, R5, RZ, PT ;  /* 0x000000ff0500720c */ /* 0x000fda0003f25270 */
[----:B------:R-:W-:Y:S05]  /*d970*/  @P1 BRA `(.L_x_62) ;  /* 0x00000000001c1947 */ /* 0x000fea0003800000 */
[----:B------:R-:W2:Y:S01]  /*d980*/  S2R R5, SR_TID.X ;  /* 0x0000000000057919 */ /* 0x000ea20000002100 */
[----:B-1----:R-:W-:-:S04]  /*d990*/  IMAD.MOV.U32 R2, RZ, RZ, 0xa800 ;  /* 0x0000a800ff027424 */ /* 0x002fc800078e00ff */
[----:B------:R3:W-:Y:S01]  /*d9a0*/  SYNCS.ARRIVE.TRANS64 RZ, [R3+URZ+0x36830], R2 ;  /* 0x0368300203ff79a7 */ /* 0x0007e2000800003f */
[----:B--2---:R-:W-:-:S04]  /*d9b0*/  LOP3.LUT R5, R5, 0x1f, RZ, 0xc0, !PT ;  /* 0x0000001f05057812 */ /* 0x004fc800078ec0ff */
[----:B------:R-:W-:-:S13]  /*d9c0*/  ISETP.NE.AND P0, PT, R5, RZ, PT ;  /* 0x000000ff0500720c */ /* 0x000fda0003f05270 */
[----:B---3--:R-:W-:Y:S05]  /*d9d0*/  @!P0 BRA `(.L_x_62) ;  /* 0x0000000000048947 */ /* 0x008fea0003800000 */
[----:B------:R-:W-:Y:S01]  /*d9e0*/  BPT.TRAP 0x1 ;  /* 0x000000040000795c */ /* 0x000fe20000300000 */
.L_x_62:
[----:B------:R-:W-:Y:S05]  /*d9f0*/  BSYNC B1 ;  /* 0x0000000000017941 */ /* 0x000fea0003800000 */
.L_x_61:
[----:B------:R-:W-:Y:S01]  /*da00*/  IMAD.MOV.U32 R14, RZ, RZ, RZ ;  /* 0x000000ffff0e7224 */ /* 0x000fe200078e00ff */
[----:B------:R-:W-:Y:S01]  /*da10*/  UIADD3 UR4, UP0, UR38, 0x370, URZ ;  /* 0x0000037026047890 */ /* 0x000fe2000ff1e03f */
[----:B------:R-:W-:Y:S01]  /*da20*/  IMAD R5, R4, 0xa800, R9 ;  /* 0x0000a80004057824 */ /* 0x000fe200078e0209 */
[----:B------:R-:W-:Y:S01]  /*da30*/  PLOP3.LUT P0, PT, PT, PT, PT, 0x80, 0x0 ;  /* 0x000000000000781c */ /* 0x000fe20003f0f070 */
[----:B-1----:R-:W-:Y:S01]  /*da40*/  VIADD R3, R3, 0x36830 ;  /* 0x0003683003037836 */ /* 0x002fe20000000000 */
[----:B------:R-:W-:Y:S01]  /*da50*/  R2UR UR10, R14 ;  /* 0x000000000e0a72ca */ /* 0x000fe200000e0000 */
[----:B------:R-:W-:Y:S01]  /*da60*/  IMAD R2, R0, 0x70, RZ ;  /* 0x0000007000027824 */ /* 0x000fe200078e02ff */
[----:B------:R-:W-:Y:S01]  /*da70*/  UIADD3.X UR5, URZ, UR39, URZ, UP0, !UPT ;  /* 0x000000273f057290 */ /* 0x000fe200087fe43f */
[----:B0-----:R-:W-:Y:S01]  /*da80*/  VIADD R7, R5, 0x21400 ;  /* 0x0002140005077836 */ /* 0x001fe20000000000 */
[----:B------:R-:W-:Y:S01]  /*da90*/  UMOV UR6, 0x0 ;  /* 0x0000000000067882 */ /* 0x000fe20000000000 */
[----:B------:R-:W-:-:S10]  /*daa0*/  UMOV UR7, 0x14f00000 ;  /* 0x14f0000000077882 */ /* 0x000fd40000000000 */
.L_x_63:
[----:B------:R-:W-:-:S13]  /*dab0*/  @P0 ELECT P2, URZ, PT ;  /* 0x00000000003f082f */ /* 0x000fda0003840000 */
[----:B-----5:R-:W-:Y:S02]  /*dac0*/  @P2 R2UR UR13, R6 ;  /* 0x00000000060d22ca */ /* 0x020fe400000e0000 */
[----:B------:R-:W-:Y:S02]  /*dad0*/  @P2 R2UR UR12, R16 ;  /* 0x00000000100c22ca */ /* 0x000fe400000e0000 */
[----:B------:R-:W-:Y:S02]  /*dae0*/  @P2 R2UR UR11, R2 ;  /* 0x00000000020b22ca */ /* 0x000fe400000e0000 */
[----:B------:R-:W-:Y:S02]  /*daf0*/  @P2 R2UR UR9, R3 ;  /* 0x00000000030922ca */ /* 0x000fe400000e0000 */
[----:B------:R-:W-:Y:S02]  /*db00*/  @P2 R2UR UR8, R7 ;  /* 0x00000000070822ca */ /* 0x000fe400000e0000 */
[----:B------:R-:W-:-:S02]  /*db10*/  @P2 PLOP3.LUT P0, PT, P2, PT, PT, 0x8, 0x0 ;  /* 0x000000000000281c */ /* 0x000fc4000170e170 */
[----:B------:R-:W-:-:S09]  /*db20*/  PLOP3.LUT P2, PT, PT, PT, PT, 0x8, 0x0 ;  /* 0x000000000000781c */ /* 0x000fd20003f4e170 */
[----:B------:R0:W-:Y:S02]  /*db30*/  UTMALDG.4D [UR8], [UR4], desc[UR6] ;  /* 0x00000608040075b4 */ /* 0x0001e40008019000 */
[----:B0-----:R-:W-:Y:S05]  /*db40*/  @P0 BRA.U.ANY `(.L_x_63) ;  /* 0xfffffffd00d80947 */ /* 0x001fea000393ffff */
[----:B------:R-:W-:Y:S01]  /*db50*/  IMAD.MOV.U32 R20, RZ, RZ, 0x40 ;  /* 0x00000040ff147424 */ /* 0x000fe200078e00ff */
[----:B------:R-:W-:Y:S01]  /*db60*/  PLOP3.LUT P0, PT, PT, PT, PT, 0x80, 0x0 ;  /* 0x000000000000781c */ /* 0x000fe20003f0f070 */
[----:B------:R-:W-:Y:S01]  /*db70*/  VIADD R7, R5, 0x24c00 ;  /* 0x00024c0005077836 */ /* 0x000fe20000000000 */
[----:B------:R-:W-:Y:S01]  /*db80*/  UMOV UR6, 0x0 ;  /* 0x0000000000067882 */ /* 0x000fe20000000000 */
[----:B------:R-:W-:Y:S01]  /*db90*/  UMOV UR7, 0x14f00000 ;  /* 0x14f0000000077882 */ /* 0x000fe20000000000 */
[----:B------:R-:W-:-:S15]  /*dba0*/  R2UR UR10, R20 ;  /* 0x00000000140a72ca */ /* 0x000fde00000e0000 */
.L_x_64:
[----:B------:R-:W-:-:S13]  /*dbb0*/  @P0 ELECT P2, URZ, PT ;  /* 0x00000000003f082f */ /* 0x000fda0003840000 */
[----:B------:R-:W-:Y:S02]  /*dbc0*/  @P2 R2UR UR13, R6 ;  /* 0x00000000060d22ca */ /* 0x000fe400000e0000 */
        /* <DEDUP_REMOVED lines=14> */
.L_x_65:
        /* <DEDUP_REMOVED lines=10> */
[----:B------:R-:W2:Y:S01]  /*dd50*/  LDL.LU R7, [R1+0x4] ;  /* 0x0000040001077983 */ /* 0x000ea20000300800 */
[----:B------:R-:W-:Y:S01]  /*dd60*/  IMAD R3, R18, 0x8, R11 ;  /* 0x0000000812037824 */ /* 0x000fe200078e020b */
[----:B------:R-:W-:Y:S01]  /*dd70*/  BSSY B1, `(.L_x_66) ;  /* 0x0000004000017945 */ /* 0x000fe20003800000 */
[----:B--2---:R-:W-:-:S04]  /*dd80*/  SHF.L.U32 R2, R7, 0x1f, RZ ;  /* 0x0000001f07027819 */ /* 0x004fc800000006ff */
[----:B------:R-:W0:Y:S02]  /*dd90*/  SYNCS.PHASECHK.TRANS64.TRYWAIT P0, [R3+URZ+0x60], R2 ;  /* 0x00006002030075a7 */ /* 0x000e24000800017f */
[----:B0-----:R-:W-:Y:S05]  /*dda0*/  @!P0 BRA `(.L_x_67) ;  /* 0x0000003400148947 */ /* 0x001fea0003800000 */
.L_x_158:
[----:B------:R-:W-:Y:S05]  /*ddb0*/  BSYNC B1 ;  /* 0x0000000000017941 */ /* 0x000fea0003800000 */
.L_x_66:
[----:B------:R-:W-:Y:S01]  /*ddc0*/  BSSY B1, `(.L_x_68) ;  /* 0x000000c000017945 */ /* 0x000fe20003800000 */
[----:B------:R-:W-:Y:S02]  /*ddd0*/  IMAD.MOV.U32 R12, RZ, RZ, 0x0 ;  /* 0x00000000ff0c7424 */ /* 0x000fe400078e00ff */
[----:B------:R-:W-:Y:S01]  /*dde0*/  IMAD.MOV.U32 R13, RZ, RZ, 0x14f00000 ;  /* 0x14f00000ff0d7424 */ /* 0x000fe200078e00ff */
[----:B------:R-:W-:Y:S06]  /*ddf0*/  @P1 BRA `(.L_x_69) ;  /* 0x0000000000201947 */ /* 0x000fec0003800000 */
[----:B------:R-:W1:Y:S01]  /*de00*/  S2R R5, SR_TID.X ;  /* 0x0000000000057919 */ /* 0x000e620000002100 */
[----:B0-----:R-:W-:Y:S01]  /*de10*/  LEA R2, R18, UR36, 0x3 ;  /* 0x0000002412027c11 */ /* 0x001fe2000f8e18ff */
[----:B------:R-:W-:-:S04]  /*de20*/  IMAD.MOV.U32 R3, RZ, RZ, 0xa800 ;  /* 0x0000a800ff037424 */ /* 0x000fc800078e00ff */
[----:B------:R2:W-:Y:S01]  /*de30*/  SYNCS.ARRIVE.TRANS64 RZ, [R2+URZ+0x36850], R3 ;  /* 0x0368500302ff79a7 */ /* 0x0005e2000800003f */
[----:B-1----:R-:W-:-:S04]  /*de40*/  LOP3.LUT R5, R5, 0x1f, RZ, 0xc0, !PT ;  /* 0x0000001f05057812 */ /* 0x002fc800078ec0ff */
[----:B------:R-:W-:-:S13]  /*de50*/  ISETP.NE.AND P0, PT, R5, RZ, PT ;  /* 0x000000ff0500720c */ /* 0x000fda0003f05270 */
[----:B--2---:R-:W-:Y:S05]  /*de60*/  @!P0 BRA `(.L_x_69) ;  /* 0x0000000000048947 */ /* 0x004fea0003800000 */
[----:B------:R-:W-:Y:S01]  /*de70*/  BPT.TRAP 0x1 ;  /* 0x000000040000795c */ /* 0x000fe20000300000 */
.L_x_69:
[----:B------:R-:W-:Y:S05]  /*de80*/  BSYNC B1 ;  /* 0x0000000000017941 */ /* 0x000fea0003800000 */
.L_x_68:
[----:B------:R-:W2:Y:S01]  /*de90*/  LDL.LU R5, [R1+0x8] ;  /* 0x0000080001057983 */ /* 0x000ea20000300800 */
[----:B------:R-:W-:Y:S01]  /*dea0*/  R2UR UR10, R14 ;  /* 0x000000000e0a72ca */ /* 0x000fe200000e0000 */
[----:B0-----:R-:W-:Y:S01]  /*deb0*/  IMAD R3, R18, 0xa800, R9 ;  /* 0x0000a80012037824 */ /* 0x001fe200078e0209 */
[----:B------:R-:W-:Y:S01]  /*dec0*/  R2UR UR6, R12 ;  /* 0x000000000c0672ca */ /* 0x000fe200000e0000 */
[----:B------:R-:W-:Y:S01]  /*ded0*/  UIADD3 UR4, UP0, UR38, 0x470, URZ ;  /* 0x0000047026047890 */ /* 0x000fe2000ff1e03f */
[----:B------:R-:W-:Y:S01]  /*dee0*/  R2UR UR7, R13 ;  /* 0x000000000d0772ca */ /* 0x000fe200000e0000 */
[----:B------:R-:W-:Y:S01]  /*def0*/  VIADD R7, R3, 0x400 ;  /* 0x0000040003077836 */ /* 0x000fe20000000000 */
[----:B------:R-:W-:Y:S01]  /*df00*/  LEA R2, R18, UR36, 0x3 ;  /* 0x0000002412027c11 */ /* 0x000fe2000f8e18ff */
[----:B------:R-:W-:Y:S01]  /*df10*/  UIADD3.X UR5, URZ, UR39, URZ, UP0, !UPT ;  /* 0x000000273f057290 */ /* 0x000fe200087fe43f */
[----:B------:R-:W-:-:S03]  /*df20*/  PLOP3.LUT P0, PT, PT, PT, PT, 0x80, 0x0 ;  /* 0x000000000000781c */ /* 0x000fc60003f0f070 */
[----:B------:R-:W-:Y:S02]  /*df30*/  VIADD R2, R2, 0x36850 ;  /* 0x0003685002027836 */ /* 0x000fe40000000000 */
[----:B--2---:R-:W-:-:S08]  /*df40*/  IMAD R5, R5, 0x70, RZ ;  /* 0x0000007005057824 */ /* 0x004fd000078e02ff */
.L_x_70:
        /* <DEDUP_REMOVED lines=10> */
[----:B------:R-:W-:Y:S01]  /*dff0*/  R2UR UR10, R20 ;  /* 0x00000000140a72ca */ /* 0x000fe200000e0000 */
[----:B------:R-:W-:Y:S01]  /*e000*/  VIADD R7, R3, 0x3c00 ;  /* 0x00003c0003077836 */ /* 0x000fe20000000000 */
[----:B------:R-:W-:Y:S02]  /*e010*/  R2UR UR6, R12 ;  /* 0x000000000c0672ca */ /* 0x000fe400000e0000 */
[----:B------:R-:W-:Y:S02]  /*e020*/  R2UR UR7, R13 ;  /* 0x000000000d0772ca */ /* 0x000fe400000e0000 */
[----:B------:R-:W-:-:S13]  /*e030*/  PLOP3.LUT P0, PT, PT, PT, PT, 0x80, 0x0 ;  /* 0x000000000000781c */ /* 0x000fda0003f0f070 */
.L_x_71:
        /* <DEDUP_REMOVED lines=15> */
.L_x_72:
        /* <DEDUP_REMOVED lines=10> */
[----:B------:R0:W-:Y:S01]  /*e1d0*/  STL [R1+0x8], R0 ;  /* 0x0000080001007387 */ /* 0x0001e20000100800 */
[----:B------:R-:W-:-:S07]  /*e1e0*/  IMAD.MOV.U32 R17, RZ, RZ, R6 ;  /* 0x000000ffff117224 */ /* 0x000fce00078e0006 */
.L_x_57:
[----:B------:R-:W-:Y:S05]  /*e1f0*/  BSYNC B0 ;  /* 0x0000000000007941 */ /* 0x000fea0003800000 */
.L_x_56:
[----:B0-----:R-:W2:Y:S01]  /*e200*/  LDL.LU R0, [R1+0x1c] ;  /* 0x00001c0001007983 */ /* 0x001ea20000300800 */
[----:B------:R-:W-:-:S03]  /*e210*/  IMAD.MOV.U32 R18, RZ, RZ, R4 ;  /* 0x000000ffff127224 */ /* 0x000fc600078e0004 */
[----:B------:R1:W-:Y:S02]  /*e220*/  STL [R1+0x4], R10 ;  /* 0x0000040a01007387 */ /* 0x0003e40000100800 */
[----:B-12---:R-:W-:-:S07]  /*e230*/  IADD3 R0, R0, -0x3, RZ ;  /* 0xfffffffd00007810 */ /* 0x006fce0007ffe0ff */
.L_x_55:
[----:B------:R-:W2:Y:S01]  /*e240*/  LDL.LU R2, [R1+0x18] ;  /* 0x0000180001027983 */ /* 0x000ea20000300800 */
[----:B------:R-:W-:Y:S01]  /*e250*/  IMAD.MOV R8, RZ, RZ, -R8 ;  /* 0x000000ffff087224 */ /* 0x000fe200078e0a08 */
[----:B------:R-:W-:Y:S04]  /*e260*/  BSSY B0, `(.L_x_54) ;  /* 0x000016b000007945 */ /* 0x000fe80003800000 */
[----:B--2---:R-:W-:-:S13]  /*e270*/  ISETP.NE.AND P0, PT, R2, R8, PT ;  /* 0x000000080200720c */ /* 0x004fda0003f05270 */
[----:B------:R-:W-:Y:S05]  /*e280*/  @!P0 BRA `(.L_x_73) ;  /* 0x0000001400a08947 */ /* 0x000fea0003800000 */
[----:B0-----:R-:W-:-:S07]  /*e290*/  IMAD.MOV.U32 R6, RZ, RZ, R17 ;  /* 0x000000ffff067224 */ /* 0x001fce00078e0011 */
.L_x_108:
[----:B--2---:R-:W2:Y:S01]  /*e2a0*/  LDL R2, [R1+0x4] ;  /* 0x0000040001027983 */ /* 0x004ea20000100800 */
[----:B------:R-:W-:Y:S01]  /*e2b0*/  LOP3.LUT P1, RZ, R19, 0x2, RZ, 0xc0, !PT ;  /* 0x0000000213ff7812 */ /* 0x000fe2000782c0ff */
[----:B------:R-:W-:Y:S01]  /*e2c0*/  VIADD R4, R18, 0x1 ;  /* 0x0000000112047836 */ /* 0x000fe20000000000 */
[----:B------:R-:W-:Y:S04]  /*e2d0*/  BSSY B1, `(.L_x_74) ;  /* 0x00000ae000017945 */ /* 0x000fe80003800000 */
[----:B------:R-:W-:-:S04]  /*e2e0*/  ISETP.NE.AND P0, PT, R4, 0x2, PT ;  /* 0x000000020400780c */ /* 0x000fc80003f05270 */
[----:B------:R-:W-:Y:S02]  /*e2f0*/  SEL R5, RZ, 0x1, P0 ;  /* 0x00000001ff057807 */ /* 0x000fe40000000000 */
[----:B------:R-:W-:Y:S02]  /*e300*/  SEL R4, R4, RZ, P0 ;  /* 0x000000ff04047207 */ /* 0x000fe40000000000 */
[----:B--2---:R-:W-:Y:S01]  /*e310*/  LOP3.LUT R5, R2, R5, RZ, 0x3c, !PT ;  /* 0x0000000502057212 */ /* 0x004fe200078e3cff */
[----:B01----:R-:W-:Y:S06]  /*e320*/  @!P1 BRA `(.L_x_75) ;  /* 0x0000000800a09947 */ /* 0x003fec0003800000 */
        /* <DEDUP_REMOVED lines=24> */
.L_x_76:
[----:B------:R-:W-:Y:S01]  /*e4b0*/  LEA R3, R4, UR36, 0x3 ;  /* 0x0000002404037c11 */ /* 0x000fe2000f8e18ff */
[----:B------:R-:W-:Y:S01]  /*e4c0*/  BSSY B2, `(.L_x_77) ;  /* 0x0000004000027945 */ /* 0x000fe20003800000 */
[----:B------:R-:W-:-:S04]  /*e4d0*/  SHF.L.U32 R2, R5, 0x1f, RZ ;  /* 0x0000001f05027819 */ /* 0x000fc800000006ff */
[----:B------:R-:W1:Y:S02]  /*e4e0*/  SYNCS.PHASECHK.TRANS64.TRYWAIT P0, [R3+URZ+0x36840], R2 ;  /* 0x03684002030075a7 */ /* 0x000e64000800017f */
[----:B-1----:R-:W-:Y:S05]  /*e4f0*/  @!P0 BRA `(.L_x_78) ;  /* 0x0000002c00548947 */ /* 0x002fea0003800000 */
.L_x_159:
[----:B------:R-:W-:Y:S05]  /*e500*/  BSYNC B2 ;  /* 0x0000000000027941 */ /* 0x000fea0003800000 */
.L_x_77:
[----:B0-----:R-:W0:Y:S01]  /*e510*/  S2R R7, SR_TID.X ;  /* 0x0000000000077919 */ /* 0x001e220000002100 */
[----:B------:R-:W-:Y:S01]  /*e520*/  BSSY B2, `(.L_x_79) ;  /* 0x000000b000027945 */ /* 0x000fe20003800000 */
[----:B0-----:R-:W-:-:S04]  /*e530*/  LOP3.LUT R7, R7, 0x7f, RZ, 0xc0, !PT ;  /* 0x0000007f07077812 */ /* 0x001fc800078ec0ff */
[----:B------:R-:W-:-:S13]  /*e540*/  ISETP.NE.AND P1, PT, R7, RZ, PT ;  /* 0x000000ff0700720c */ /* 0x000fda0003f25270 */
[----:B------:R-:W-:Y:S05]  /*e550*/  @P1 BRA `(.L_x_80) ;  /* 0x00000000001c1947 */ /* 0x000fea0003800000 */
[----:B------:R-:W0:Y:S01]  /*e560*/  S2R R7, SR_TID.X ;  /* 0x0000000000077919 */ /* 0x000e220000002100 */
[----:B-1----:R-:W-:-:S04]  /*e570*/  IMAD.MOV.U32 R2, RZ, RZ, 0xa800 ;  /* 0x0000a800ff027424 */ /* 0x002fc800078e00ff */
[----:B------:R2:W-:Y:S01]  /*e580*/  SYNCS.ARRIVE.TRANS64 RZ, [R3+URZ+0x36830], R2 ;  /* 0x0368300203ff79a7 */ /* 0x0005e2000800003f */
[----:B0-----:R-:W-:-:S04]  /*e590*/  LOP3.LUT R7, R7, 0x1f, RZ, 0xc0, !PT ;  /* 0x0000001f07077812 */ /* 0x001fc800078ec0ff */
[----:B------:R-:W-:-:S13]  /*e5a0*/  ISETP.NE.AND P0, PT, R7, RZ, PT ;  /* 0x000000ff0700720c */ /* 0x000fda0003f05270 */
[----:B--2---:R-:W-:Y:S05]  /*e5b0*/  @!P0 BRA `(.L_x_80) ;  /* 0x0000000000048947 */ /* 0x004fea0003800000 */
[----:B------:R-:W-:Y:S01]  /*e5c0*/  BPT.TRAP 0x1 ;  /* 0x000000040000795c */ /* 0x000fe20000300000 */
.L_x_80:
[----:B------:R-:W-:Y:S05]  /*e5d0*/  BSYNC B2 ;  /* 0x0000000000027941 */ /* 0x000fea0003800000 */
.L_x_79:
        /* <DEDUP_REMOVED lines=8> */
[----:B------:R-:W-:Y:S01]  /*e660*/  VIADD R10, R7, 0x21400 ;  /* 0x00021400070a7836 */ /* 0x000fe20000000000 */
[----:B------:R-:W-:Y:S01]  /*e670*/  UMOV UR6, 0x0 ;  /* 0x0000000000067882 */ /* 0x000fe20000000000 */
[----:B------:R-:W-:-:S10]  /*e680*/  UMOV UR7, 0x14f00000 ;  /* 0x14f0000000077882 */ /* 0x000fd40000000000 */
.L_x_81:
        /* <DEDUP_REMOVED lines=16> */
.L_x_82:
        /* <DEDUP_REMOVED lines=16> */
.L_x_83:
        /* <DEDUP_REMOVED lines=16> */
.L_x_160:
[----:B------:R-:W-:Y:S05]  /*e990*/  BSYNC B2 ;  /* 0x0000000000027941 */ /* 0x000fea0003800000 */
.L_x_84:
[----:B------:R-:W-:Y:S01]  /*e9a0*/  BSSY B2, `(.L_x_86) ;  /* 0x000000b000027945 */ /* 0x000fe20003800000 */
[----:B------:R-:W-:Y:S02]  /*e9b0*/  IMAD.MOV.U32 R12, RZ, RZ, 0x0 ;  /* 0x00000000ff0c7424 */ /* 0x000fe400078e00ff */
[----:B------:R-:W-:Y:S01]  /*e9c0*/  IMAD.MOV.U32 R13, RZ, RZ, 0x14f00000 ;  /* 0x14f00000ff0d7424 */ /* 0x000fe200078e00ff */
[----:B------:R-:W-:Y:S06]  /*e9d0*/  @P1 BRA `(.L_x_87) ;  /* 0x00000000001c1947 */ /* 0x000fec0003800000 */
[----:B------:R-:W1:Y:S01]  /*e9e0*/  S2R R7, SR_TID.X ;  /* 0x0000000000077919 */ /* 0x000e620000002100 */
[----:B0-----:R-:W-:-:S04]  /*e9f0*/  IMAD.MOV.U32 R3, RZ, RZ, 0xa800 ;  /* 0x0000a800ff037424 */ /* 0x001fc800078e00ff */
[----:B------:R2:W-:Y:S01]  /*ea00*/  SYNCS.ARRIVE.TRANS64 RZ, [R2+URZ+0x50], R3 ;  /* 0x0000500302ff79a7 */ /* 0x0005e2000800003f */
[----:B-1----:R-:W-:-:S04]  /*ea10*/  LOP3.LUT R7, R7, 0x1f, RZ, 0xc0, !PT ;  /* 0x0000001f07077812 */ /* 0x002fc800078ec0ff */
[----:B------:R-:W-:-:S13]  /*ea20*/  ISETP.NE.AND P0, PT, R7, RZ, PT ;  /* 0x000000ff0700720c */ /* 0x000fda0003f05270 */
[----:B--2---:R-:W-:Y:S05]  /*ea30*/  @!P0 BRA `(.L_x_87) ;  /* 0x0000000000048947 */ /* 0x004fea0003800000 */
[----:B------:R-:W-:Y:S01]  /*ea40*/  BPT.TRAP 0x1 ;  /* 0x000000040000795c */ /* 0x000fe20000300000 */
.L_x_87:
[----:B------:R-:W-:Y:S05]  /*ea50*/  BSYNC B2 ;  /* 0x0000000000027941 */ /* 0x000fea0003800000 */
.L_x_86:
[----:B0-----:R-:W2:Y:S01]  /*ea60*/  LDL.LU R3, [R1+0x8] ;  /* 0x0000080001037983 */ /* 0x001ea20000300800 */
[----:B------:R-:W-:Y:S01]  /*ea70*/  R2UR UR10, R14 ;  /* 0x000000000e0a72ca */ /* 0x000fe200000e0000 */
[----:B------:R-:W-:Y:S01]  /*ea80*/  IMAD R18, R18, 0xa800, R9 ;  /* 0x0000a80012127824 */ /* 0x000fe200078e0209 */
[----:B------:R-:W-:Y:S01]  /*ea90*/  R2UR UR6, R12 ;  /* 0x000000000c0672ca */ /* 0x000fe200000e0000 */
[----:B------:R-:W-:Y:S01]  /*eaa0*/  UIADD3 UR4, UP0, UR38, 0x470, URZ ;  /* 0x0000047026047890 */ /* 0x000fe2000ff1e03f */
[----:B------:R-:W-:Y:S01]  /*eab0*/  R2UR UR7, R13 ;  /* 0x000000000d0772ca */ /* 0x000fe200000e0000 */
[----:B------:R-:W-:Y:S01]  /*eac0*/  VIADD R2, R2, 0x50 ;  /* 0x0000005002027836 */ /* 0x000fe20000000000 */
[----:B------:R-:W-:Y:S01]  /*ead0*/  PLOP3.LUT P0, PT, PT, PT, PT, 0x80, 0x0 ;  /* 0x000000000000781c */ /* 0x000fe20003f0f070 */
[----:B------:R-:W-:Y:S01]  /*eae0*/  VIADD R7, R18, 0x400 ;  /* 0x0000040012077836 */ /* 0x000fe20000000000 */
[----:B------:R-:W-:Y:S01]  /*eaf0*/  UIADD3.X UR5, URZ, UR39, URZ, UP0, !UPT ;  /* 0x000000273f057290 */ /* 0x000fe200087fe43f */
[----:B--2---:R-:W-:-:S11]  /*eb00*/  IMAD R3, R3, 0x70, RZ ;  /* 0x0000007003037824 */ /* 0x004fd600078e02ff */
.L_x_88:
        /* <DEDUP_REMOVED lines=15> */
.L_x_89:
        /* <DEDUP_REMOVED lines=15> */
.L_x_90:
        /* <DEDUP_REMOVED lines=12> */
.L_x_75:
[----:B------:R-:W-:Y:S05]  /*edb0*/  BSYNC B1 ;  /* 0x0000000000017941 */ /* 0x000fea0003800000 */
.L_x_74:
[----:B------:R-:W-:Y:S01]  /*edc0*/  VIADD R18, R4, 0x1 ;  /* 0x0000000104127836 */ /* 0x000fe20000000000 */
[----:B------:R-:W-:Y:S01]  /*edd0*/  LOP3.LUT P1, RZ, R19, 0x2, RZ, 0xc0, !PT ;  /* 0x0000000213ff7812 */ /* 0x000fe2000782c0ff */
[----:B------:R-:W-:Y:S03]  /*ede0*/  BSSY B1, `(.L_x_91) ;  /* 0x00000af000017945 */ /* 0x000fe60003800000 */
[----:B------:R-:W-:-:S04]  /*edf0*/  ISETP.NE.AND P0, PT, R18, 0x2, PT ;  /* 0x000000021200780c */ /* 0x000fc80003f05270 */
[----:B------:R-:W-:Y:S02]  /*ee00*/  SEL R2, RZ, 0x1, P0 ;  /* 0x00000001ff027807 */ /* 0x000fe40000000000 */
[----:B------:R-:W-:Y:S02]  /*ee10*/  SEL R18, R18, RZ, P0 ;  /* 0x000000ff12127207 */ /* 0x000fe40000000000 */
[----:B------:R-:W-:-:S05]  /*ee20*/  LOP3.LUT R10, R5, R2, RZ, 0x3c, !PT ;  /* 0x00000002050a7212 */ /* 0x000fca00078e3cff */
[----:B------:R1:W-:Y:S01]  /*ee30*/  STL [R1+0x4], R10 ;  /* 0x0000040a01007387 */ /* 0x0003e20000100800 */
[----:B------:R-:W-:Y:S05]  /*ee40*/  @!P1 BRA `(.L_x_92) ;  /* 0x0000000800a09947 */ /* 0x000fea0003800000 */
[----:B------:R-:W-:Y:S01]  /*ee50*/  LOP3.LUT P1, RZ, R19, 0x1, RZ, 0xc0, !PT ;  /* 0x0000000113ff7812 */ /* 0x000fe2000782c0ff */
[----:B0-----:R-:W-:-:S12]  /*ee60*/  VIADD R8, R0, 0xffffffff ;  /* 0xffffffff00087836 */ /* 0x001fd80000000000 */
        /* <DEDUP_REMOVED lines=10> */
[----:B------:R-:W-:-:S04]  /*ef10*/  @P0 SHF.R.U32.HI R2, RZ, R3, R6 ;  /* 0x00000003ff020219 */ /* 0x000fc80000011606 */
[----:B------:R-:W-:-:S05]  /*ef20*/  IADD3 R3, -R2, RZ, RZ ;  /* 0x000000ff02037210 */ /* 0x000fca0007ffe1ff */
        /* <DEDUP_REMOVED lines=10> */
.L_x_93:
[----:B------:R-:W-:Y:S01]  /*efd0*/  LEA R2, R18, UR36, 0x3 ;  /* 0x0000002412027c11 */ /* 0x000fe2000f8e18ff */
[----:B------:R-:W-:Y:S01]  /*efe0*/  BSSY B2, `(.L_x_94) ;  /* 0x0000004000027945 */ /* 0x000fe20003800000 */
[----:B------:R-:W-:-:S04]  /*eff0*/  SHF.L.U32 R3, R10, 0x1f, RZ ;  /* 0x0000001f0a037819 */ /* 0x000fc800000006ff */
[----:B------:R-:W2:Y:S02]  /*f000*/  SYNCS.PHASECHK.TRANS64.TRYWAIT P0, [R2+URZ+0x36840], R3 ;  /* 0x03684003020075a7 */ /* 0x000ea4000800017f */
[----:B--2---:R-:W-:Y:S05]  /*f010*/  @!P0 BRA `(.L_x_95) ;  /* 0x0000002000b48947 */ /* 0x004fea0003800000 */
.L_x_161:
[----:B------:R-:W-:Y:S05]  /*f020*/  BSYNC B2 ;  /* 0x0000000000027941 */ /* 0x000fea0003800000 */
.L_x_94:
[----:B0-----:R-:W0:Y:S01]  /*f030*/  S2R R7, SR_TID.X ;  /* 0x0000000000077919 */ /* 0x001e220000002100 */
[----:B------:R-:W-:Y:S01]  /*f040*/  BSSY B2, `(.L_x_96) ;  /* 0x000000b000027945 */ /* 0x000fe20003800000 */
[----:B0-----:R-:W-:-:S04]  /*f050*/  LOP3.LUT R7, R7, 0x7f, RZ, 0xc0, !PT ;  /* 0x0000007f07077812 */ /* 0x001fc800078ec0ff */
[----:B------:R-:W-:-:S13]  /*f060*/  ISETP.NE.AND P1, PT, R7, RZ, PT ;  /* 0x000000ff0700720c */ /* 0x000fda0003f25270 */
[----:B------:R-:W-:Y:S05]  /*f070*/  @P1 BRA `(.L_x_97) ;  /* 0x00000000001c1947 */ /* 0x000fea0003800000 */
[----:B------:R-:W0:Y:S01]  /*f080*/  S2R R7, SR_TID.X ;  /* 0x0000000000077919 */ /* 0x000e220000002100 */
[----:B--2---:R-:W-:-:S04]  /*f090*/  IMAD.MOV.U32 R3, RZ, RZ, 0xa800 ;  /* 0x0000a800ff037424 */ /* 0x004fc800078e00ff */
[----:B------:R3:W-:Y:S01]  /*f0a0*/  SYNCS.ARRIVE.TRANS64 RZ, [R2+URZ+0x36830], R3 ;  /* 0x0368300302ff79a7 */ /* 0x0007e2000800003f */
[----:B0-----:R-:W-:-:S04]  /*f0b0*/  LOP3.LUT R7, R7, 0x1f, RZ, 0xc0, !PT ;  /* 0x0000001f07077812 */ /* 0x001fc800078ec0ff */
[----:B------:R-:W-:-:S13]  /*f0c0*/  ISETP.NE.AND P0, PT, R7, RZ, PT ;  /* 0x000000ff0700720c */ /* 0x000fda0003f05270 */
[----:B---3--:R-:W-:Y:S05]  /*f0d0*/  @!P0 BRA `(.L_x_97) ;  /* 0x0000000000048947 */ /* 0x008fea0003800000 */
[----:B------:R-:W-:Y:S01]  /*f0e0*/  BPT.TRAP 0x1 ;  /* 0x000000040000795c */ /* 0x000fe20000300000 */
.L_x_97:
[----:B------:R-:W-:Y:S05]  /*f0f0*/  BSYNC B2 ;  /* 0x0000000000027941 */ /* 0x000fea0003800000 */
.L_x_96:
[----:B------:R-:W-:Y:S01]  /*f100*/  IMAD.MOV.U32 R14, RZ, RZ, RZ ;  /* 0x000000ffff0e7224 */ /* 0x000fe200078e00ff */
[----:B------:R-:W-:Y:S01]  /*f110*/  UIADD3 UR4, UP0, UR38, 0x370, URZ ;  /* 0x0000037026047890 */ /* 0x000fe2000ff1e03f */
[C---:B--2---:R-:W-:Y:S01]  /*f120*/  IMAD R3, R18.reuse, 0x8, R11 ;  /* 0x0000000812037824 */ /* 0x044fe200078e020b */
[----:B------:R-:W-:Y:S01]  /*f130*/  PLOP3.LUT P0, PT, PT, PT, PT, 0x80, 0x0 ;  /* 0x000000000000781c */ /* 0x000fe20003f0f070 */
[----:B------:R-:W-:Y:S01]  /*f140*/  IMAD R7, R18, 0xa800, R9 ;  /* 0x0000a80012077824 */ /* 0x000fe200078e0209 */
[----:B------:R-:W-:Y:S01]  /*f150*/  R2UR UR10, R14 ;  /* 0x000000000e0a72ca */ /* 0x000fe200000e0000 */
[----:B------:R-:W-:Y:S01]  /*f160*/  VIADD R3, R3, 0x30 ;  /* 0x0000003003037836 */ /* 0x000fe20000000000 */
[----:B------:R-:W-:Y:S01]  /*f170*/  UIADD3.X UR5, URZ, UR39, URZ, UP0, !UPT ;  /* 0x000000273f057290 */ /* 0x000fe200087fe43f */
[----:B------:R-:W-:Y:S01]  /*f180*/  IMAD R2, R8, 0x70, RZ ;  /* 0x0000007008027824 */ /* 0x000fe200078e02ff */
[----:B------:R-:W-:Y:S01]  /*f190*/  UMOV UR6, 0x0 ;  /* 0x0000000000067882 */ /* 0x000fe20000000000 */
[----:B-1----:R-:W-:Y:S01]  /*f1a0*/  VIADD R10, R7, 0x21400 ;  /* 0x00021400070a7836 */ /* 0x002fe20000000000 */
[----:B------:R-:W-:-:S09]  /*f1b0*/  UMOV UR7, 0x14f00000 ;  /* 0x14f0000000077882 */ /* 0x000fd20000000000 */
.L_x_98:
        /* <DEDUP_REMOVED lines=16> */
.L_x_99:
        /* <DEDUP_REMOVED lines=16> */
.L_x_100:
        /* <DEDUP_REMOVED lines=10> */
[----:B------:R-:W-:Y:S01]  /*f460*/  SHF.L.U32 R5, R5, 0x1f, RZ ;  /* 0x0000001f05057819 */ /* 0x000fe200000006ff */
[----:B------:R-:W-:Y:S01]  /*f470*/  IMAD R2, R4, 0x8, R11 ;  /* 0x0000000804027824 */ /* 0x000fe200078e020b */
[----:B------:R-:W-:Y:S03]  /*f480*/  BSSY B2, `(.L_x_101) ;  /* 0x0000003000027945 */ /* 0x000fe60003800000 */
[----:B------:R-:W0:Y:S02]  /*f490*/  SYNCS.PHASECHK.TRANS64.TRYWAIT P0, [R2+URZ+0x60], R5 ;  /* 0x00006005020075a7 */ /* 0x000e24000800017f */
[----:B0-----:R-:W-:Y:S05]  /*f4a0*/  @!P0 BRA `(.L_x_102) ;  /* 0x0000001c00a48947 */ /* 0x001fea0003800000 */
.L_x_162:
[----:B------:R-:W-:Y:S05]  /*f4b0*/  BSYNC B2 ;  /* 0x0000000000027941 */ /* 0x000fea0003800000 */
.L_x_101:
[----:B------:R-:W-:Y:S01]  /*f4c0*/  BSSY B2, `(.L_x_103) ;  /* 0x000000b000027945 */ /* 0x000fe20003800000 */
[----:B------:R-:W-:Y:S02]  /*f4d0*/  IMAD.MOV.U32 R12, RZ, RZ, 0x0 ;  /* 0x00000000ff0c7424 */ /* 0x000fe400078e00ff */
[----:B------:R-:W-:Y:S01]  /*f4e0*/  IMAD.MOV.U32 R13, RZ, RZ, 0x14f00000 ;  /* 0x14f00000ff0d7424 */ /* 0x000fe200078e00ff */
[----:B------:R-:W-:Y:S06]  /*f4f0*/  @P1 BRA `(.L_x_104) ;  /* 0x00000000001c1947 */ /* 0x000fec0003800000 */
[----:B------:R-:W1:Y:S01]  /*f500*/  S2R R7, SR_TID.X ;  /* 0x0000000000077919 */ /* 0x000e620000002100 */
[----:B------:R-:W-:-:S04]  /*f510*/  IMAD.MOV.U32 R3, RZ, RZ, 0xa800 ;  /* 0x0000a800ff037424 */ /* 0x000fc800078e00ff */
[----:B------:R2:W-:Y:S01]  /*f520*/  SYNCS.ARRIVE.TRANS64 RZ, [R2+URZ+0x50], R3 ;  /* 0x0000500302ff79a7 */ /* 0x0005e2000800003f */
[----:B-1----:R-:W-:-:S04]  /*f530*/  LOP3.LUT R7, R7, 0x1f, RZ, 0xc0, !PT ;  /* 0x0000001f07077812 */ /* 0x002fc800078ec0ff */
[----:B------:R-:W-:-:S13]  /*f540*/  ISETP.NE.AND P0, PT, R7, RZ, PT ;  /* 0x000000ff0700720c */ /* 0x000fda0003f05270 */
[----:B--2---:R-:W-:Y:S05]  /*f550*/  @!P0 BRA `(.L_x_104) ;  /* 0x0000000000048947 */ /* 0x004fea0003800000 */
[----:B------:R-:W-:Y:S01]  /*f560*/  BPT.TRAP 0x1 ;  /* 0x000000040000795c */ /* 0x000fe20000300000 */
.L_x_104:
[----:B------:R-:W-:Y:S05]  /*f570*/  BSYNC B2 ;  /* 0x0000000000027941 */ /* 0x000fea0003800000 */
.L_x_103:
[----:B------:R-:W2:Y:S01]  /*f580*/  LDL.LU R3, [R1+0x8] ;  /* 0x0000080001037983 */ /* 0x000ea20000300800 */
[----:B------:R-:W-:Y:S01]  /*f590*/  R2UR UR10, R14 ;  /* 0x000000000e0a72ca */ /* 0x000fe200000e0000 */
[----:B------:R-:W-:Y:S01]  /*f5a0*/  IMAD R4, R4, 0xa800, R9 ;  /* 0x0000a80004047824 */ /* 0x000fe200078e0209 */
[----:B------:R-:W-:Y:S01]  /*f5b0*/  R2UR UR6, R12 ;  /* 0x000000000c0672ca */ /* 0x000fe200000e0000 */
[----:B------:R-:W-:Y:S01]  /*f5c0*/  UIADD3 UR4, UP0, UR38, 0x470, URZ ;  /* 0x0000047026047890 */ /* 0x000fe2000ff1e03f */
[----:B------:R-:W-:Y:S01]  /*f5d0*/  R2UR UR7, R13 ;  /* 0x000000000d0772ca */ /* 0x000fe200000e0000 */
[----:B0-----:R-:W-:Y:S01]  /*f5e0*/  VIADD R2, R2, 0x50 ;  /* 0x0000005002027836 */ /* 0x001fe20000000000 */
[----:B------:R-:W-:Y:S01]  /*f5f0*/  PLOP3.LUT P0, PT, PT, PT, PT, 0x80, 0x0 ;  /* 0x000000000000781c */ /* 0x000fe20003f0f070 */
[----:B------:R-:W-:Y:S01]  /*f600*/  VIADD R5, R4, 0x400 ;  /* 0x0000040004057836 */ /* 0x000fe20000000000 */
[----:B------:R-:W-:Y:S01]  /*f610*/  UIADD3.X UR5, URZ, UR39, URZ, UP0, !UPT ;  /* 0x000000273f057290 */ /* 0x000fe200087fe43f */
[----:B--2---:R-:W-:-:S11]  /*f620*/  IMAD R3, R3, 0x70, RZ ;  /* 0x0000007003037824 */ /* 0x004fd600078e02ff */
.L_x_105:
        /* <DEDUP_REMOVED lines=15> */
.L_x_106:
        /* <DEDUP_REMOVED lines=15> */
.L_x_107:
        /* <DEDUP_REMOVED lines=12> */
.L_x_92:
[----:B------:R-:W-:Y:S05]  /*f8d0*/  BSYNC B1 ;  /* 0x0000000000017941 */ /* 0x000fea0003800000 */
.L_x_91:
[C---:B------:R-:W-:Y:S01]  /*f8e0*/  ISETP.GT.AND P0, PT, R0.reuse, 0x1, PT ;  /* 0x000000010000780c */ /* 0x040fe20003f04270 */
[----:B------:R-:W-:-:S12]  /*f8f0*/  VIADD R0, R0, 0xfffffffe ;  /* 0xfffffffe00007836 */ /* 0x000fd80000000000 */
[----:B------:R-:W-:Y:S05]  /*f900*/  @P0 BRA `(.L_x_108) ;  /* 0xffffffe800640947 */ /* 0x000fea000383ffff */
.L_x_73:
[----:B------:R-:W-:Y:S05]  /*f910*/  BSYNC B0 ;  /* 0x0000000000007941 */ /* 0x000fea0003800000 */
.L_x_54:
[----:B------:R-:W-:Y:S01]  /*f920*/  LOP3.LUT P0, RZ, R19, 0x2, RZ, 0xc0, !PT ;  /* 0x0000000213ff7812 */ /* 0x000fe2000780c0ff */
[----:B------:R-:W-:-:S12]  /*f930*/  BSSY B0, `(.L_x_109) ;  /* 0x0000049000007945 */ /* 0x000fd80003800000 */
[----:B------:R-:W-:Y:S05]  /*f940*/  @!P0 BRA `(.L_x_110) ;  /* 0x00000004001c8947 */ /* 0x000fea0003800000 */
[----:B------:R-:W3:Y:S01]  /*f950*/  LDL R3, [R1+0x4] ;  /* 0x0000040001037983 */ /* 0x000ee20000100800 */
[----:B------:R-:W-:Y:S01]  /*f960*/  LEA R2, R18, UR36, 0x3 ;  /* 0x0000002412027c11 */ /* 0x000fe2000f8e18ff */
[----:B------:R-:W-:Y:S01]  /*f970*/  BSSY B1, `(.L_x_111) ;  /* 0x0000007000017945 */ /* 0x000fe20003800000 */
[----:B-1----:R-:W1:Y:S02]  /*f980*/  S2R R0, SR_TID.X ;  /* 0x0000000000007919 */ /* 0x002e640000002100 */
[----:B-1----:R-:W-:-:S04]  /*f990*/  LOP3.LUT R0, R0, 0x7f, RZ, 0xc0, !PT ;  /* 0x0000007f00007812 */ /* 0x002fc800078ec0ff */
[----:B------:R-:W-:Y:S02]  /*f9a0*/  ISETP.NE.AND P1, PT, R0, RZ, PT ;  /* 0x000000ff0000720c */ /* 0x000fe40003f25270 */
[----:B---3--:R-:W-:-:S04]  /*f9b0*/  SHF.L.U32 R3, R3, 0x1f, RZ ;  /* 0x0000001f03037819 */ /* 0x008fc800000006ff */
[----:B------:R-:W1:Y:S02]  /*f9c0*/  SYNCS.PHASECHK.TRANS64.TRYWAIT P0, [R2+URZ+0x36860], R3 ;  /* 0x03686003020075a7 */ /* 0x000e64000800017f */
[----:B-1----:R-:W-:Y:S05]  /*f9d0*/  @!P0 BRA `(.L_x_112) ;  /* 0x00000018006c8947 */ /* 0x002fea0003800000 */
.L_x_163:
[----:B------:R-:W-:Y:S05]  /*f9e0*/  BSYNC B1 ;  /* 0x0000000000017941 */ /* 0x000fea0003800000 */
.L_x_111:
[----:B------:R-:W-:Y:S04]  /*f9f0*/  BSSY B1, `(.L_x_113) ;  /* 0x0000009000017945 */ /* 0x000fe80003800000 */
[----:B------:R-:W-:Y:S05]  /*fa00*/  @P1 BRA `(.L_x_114) ;  /* 0x00000000001c1947 */ /* 0x000fea0003800000 */
[----:B------:R-:W3:Y:S01]  /*fa10*/  S2R R0, SR_TID.X ;  /* 0x0000000000007919 */ /* 0x000ee20000002100 */
[----:B-1----:R-:W-:-:S04]  /*fa20*/  IMAD.MOV.U32 R3, RZ, RZ, 0xa800 ;  /* 0x0000a800ff037424 */ /* 0x002fc800078e00ff */
[----:B------:R4:W-:Y:S01]  /*fa30*/  SYNCS.ARRIVE.TRANS64 RZ, [R2+URZ+0x36850], R3 ;  /* 0x0368500302ff79a7 */ /* 0x0009e2000800003f */
[----:B---3--:R-:W-:-:S04]  /*fa40*/  LOP3.LUT R0, R0, 0x1f, RZ, 0xc0, !PT ;  /* 0x0000001f00007812 */ /* 0x008fc800078ec0ff */
[----:B------:R-:W-:-:S13]  /*fa50*/  ISETP.NE.AND P0, PT, R0, RZ, PT ;  /* 0x000000ff0000720c */ /* 0x000fda0003f05270 */
[----:B----4-:R-:W-:Y:S05]  /*fa60*/  @!P0 BRA `(.L_x_114) ;  /* 0x0000000000048947 */ /* 0x010fea0003800000 */
[----:B------:R-:W-:Y:S01]  /*fa70*/  BPT.TRAP 0x1 ;  /* 0x000000040000795c */ /* 0x000fe20000300000 */
.L_x_114:
[----:B------:R-:W-:Y:S05]  /*fa80*/  BSYNC B1 ;  /* 0x0000000000017941 */ /* 0x000fea0003800000 */
.L_x_113:
[----:B------:R-:W3:Y:S01]  /*fa90*/  LDL R0, [R1+0x8] ;  /* 0x0000080001007983 */ /* 0x000ee20000100800 */
[----:B------:R-:W-:Y:S01]  /*faa0*/  IMAD R9, R18, 0xa800, R9 ;  /* 0x0000a80012097824 */ /* 0x000fe200078e0209 */
[----:B------:R-:W-:Y:S01]  /*fab0*/  UIADD3 UR4, UP0, UR38, 0x470, URZ ;  /* 0x0000047026047890 */ /* 0x000fe2000ff1e03f */
[----:B------:R-:W-:Y:S01]  /*fac0*/  PLOP3.LUT P0, PT, PT, PT, PT, 0x80, 0x0 ;  /* 0x000000000000781c */ /* 0x000fe20003f0f070 */
[----:B-1----:R-:W-:Y:S01]  /*fad0*/  VIADD R2, R2, 0x36850 ;  /* 0x0003685002027836 */ /* 0x002fe20000000000 */
[----:B------:R-:W-:Y:S01]  /*fae0*/  UMOV UR6, 0x0 ;  /* 0x0000000000067882 */ /* 0x000fe20000000000 */
[----:B------:R-:W-:Y:S01]  /*faf0*/  VIADD R3, R9, 0x400 ;  /* 0x0000040009037836 */ /* 0x000fe20000000000 */
[----:B------:R-:W-:Y:S01]  /*fb00*/  UIADD3.X UR5, URZ, UR39, URZ, UP0, !UPT ;  /* 0x000000273f057290 */ /* 0x000fe200087fe43f */
[----:B------:R-:W-:Y:S01]  /*fb10*/  UMOV UR7, 0x14f00000 ;  /* 0x14f0000000077882 */ /* 0x000fe20000000000 */
[----:B------:R-:W-:Y:S01]  /*fb20*/  UMOV UR10, URZ ;  /* 0x0000003f000a7c82 */ /* 0x000fe20008000000 */
[----:B---3--:R-:W-:-:S09]  /*fb30*/  IMAD R0, R0, 0x70, RZ ;  /* 0x0000007000007824 */ /* 0x008fd200078e02ff */
.L_x_115:
        /* <DEDUP_REMOVED lines=9> */
[----:B-1----:R-:W-:Y:S05]  /*fbd0*/  @P0 BRA.U.ANY `(.L_x_115) ;  /* 0xfffffffd00d80947 */ /* 0x002fea000393ffff */
[----:B------:R-:W-:Y:S01]  /*fbe0*/  PLOP3.LUT P0, PT, PT, PT, PT, 0x80, 0x0 ;  /* 0x000000000000781c */ /* 0x000fe20003f0f070 */
[----:B------:R-:W-:Y:S01]  /*fbf0*/  VIADD R3, R9, 0x3c00 ;  /* 0x00003c0009037836 */ /* 0x000fe20000000000 */
[----:B------:R-:W-:Y:S01]  /*fc00*/  UMOV UR6, 0x0 ;  /* 0x0000000000067882 */ /* 0x000fe20000000000 */
[----:B------:R-:W-:Y:S01]  /*fc10*/  UMOV UR7, 0x14f00000 ;  /* 0x14f0000000077882 */ /* 0x000fe20000000000 */
[----:B------:R-:W-:-:S09]  /*fc20*/  UMOV UR10, 0x40 ;  /* 0x00000040000a7882 */ /* 0x000fd20000000000 */
.L_x_116:
        /* <DEDUP_REMOVED lines=15> */
.L_x_117:
        /* <DEDUP_REMOVED lines=9> */
[----:B---3--:R-:W-:Y:S05]  /*fdb0*/  @P0 BRA.U.ANY `(.L_x_117) ;  /* 0xfffffffd00d80947 */ /* 0x008fea000393ffff */
.L_x_110:
[----:B------:R-:W-:Y:S05]  /*fdc0*/  BSYNC B0 ;  /* 0x0000000000007941 */ /* 0x000fea0003800000 */
.L_x_109:
[----:B------:R-:W3:Y:S01]  /*fdd0*/  LDL.LU R5, [R1+0x24] ;  /* 0x0000240001057983 */ /* 0x000ee20000300800 */
[----:B------:R-:W-:Y:S01]  /*fde0*/  VIADD R18, R18, 0x1 ;  /* 0x0000000112127836 */ /* 0x000fe20000000000 */
[----:B------:R-:W-:Y:S02]  /*fdf0*/  ULDC UR4, c[0x0][0xc34] ;  /* 0x00030d0000047ab9 */ /* 0x000fe40000000800 */
[----:B------:R-:W4:Y:S04]  /*fe00*/  LDL.LU R4, [R1+0x4] ;  /* 0x0000040001047983 */ /* 0x000f280000300800 */
[----:B------:R-:W5:Y:S01]  /*fe10*/  LDL.LU R3, [R1+0x2c] ;  /* 0x00002c0001037983 */ /* 0x000f620000300800 */
[----:B------:R-:W-:-:S04]  /*fe20*/  ISETP.NE.AND P0, PT, R18, 0x2, PT ;  /* 0x000000021200780c */ /* 0x000fc80003f05270 */
[----:B-1----:R-:W-:Y:S02]  /*fe30*/  SEL R0, RZ, 0x1, P0 ;  /* 0x00000001ff007807 */ /* 0x002fe40000000000 */
[----:B------:R-:W-:Y:S01]  /*fe40*/  SEL R18, R18, RZ, P0 ;  /* 0x000000ff12127207 */ /* 0x000fe20000000000 */
[----:B---3--:R-:W-:Y:S01]  /*fe50*/  VIADD R5, R5, UR37 ;  /* 0x0000002505057c36 */ /* 0x008fe20008000000 */
[----:B----4-:R-:W-:-:S04]  /*fe60*/  LOP3.LUT R4, R4, R0, RZ, 0x3c, !PT ;  /* 0x0000000004047212 */ /* 0x010fc800078e3cff */
[----:B------:R1:W-:Y:S01]  /*fe70*/  STL [R1+0x24], R5 ;  /* 0x0000240501007387 */ /* 0x0003e20000100800 */
[----:B------:R-:W-:Y:S01]  /*fe80*/  ISETP.GE.AND P1, PT, R5, UR4, PT ;  /* 0x0000000405007c0c */ /* 0x000fe2000bf26270 */
[----:B-----5:R-:W-:-:S05]  /*fe90*/  VIADD R3, R3, 0x1 ;  /* 0x0000000103037836 */ /* 0x020fca0000000000 */
[----:B------:R1:W-:Y:S04]  /*fea0*/  STL [R1+0x2c], R3 ;  /* 0x00002c0301007387 */ /* 0x0003e80000100800 */
[----:B------:R1:W-:Y:S03]  /*feb0*/  STL [R1+0x4], R4 ;  /* 0x0000040401007387 */ /* 0x0003e60000100800 */
[----:B------:R-:W-:Y:S05]  /*fec0*/  @!P1 BRA `(.L_x_118) ;  /* 0xffffffbc00949947 */ /* 0x000fea000383ffff */
[----:B------:R-:W-:-:S07]  /*fed0*/  LOP3.LUT R2, R3, 0x1, RZ, 0xc, !PT ;  /* 0x0000000103027812 */ /* 0x000fce00078e0cff */
.L_x_38:
[----:B01----:R-:W0:Y:S01]  /*fee0*/  S2R R3, SR_CgaCtaId ;  /* 0x0000000000037919 */ /* 0x003e220000008800 */
[----:B------:R-:W-:Y:S01]  /*fef0*/  MOV R0, 0x400 ;  /* 0x0000040000007802 */ /* 0x000fe20000000f00 */
[----:B------:R-:W-:Y:S03]  /*ff00*/  BSSY B0, `(.L_x_119) ;  /* 0x0000005000007945 */ /* 0x000fe60003800000 */
[----:B0-----:R-:W-:Y:S02]  /*ff10*/  LEA R0, R3, R0, 0x18 ;  /* 0x0000000003007211 */ /* 0x001fe400078ec0ff */
[----:B------:R-:W-:-:S04]  /*ff20*/  SHF.L.U32 R3, R2, 0x1f, RZ ;  /* 0x0000001f02037819 */ /* 0x000fc800000006ff */
[----:B------:R-:W0:Y:S02]  /*ff30*/  SYNCS.PHASECHK.TRANS64.TRYWAIT P0, [R0+URZ+0x36820], R3 ;  /* 0x03682003000075a7 */ /* 0x000e24000800017f */
[----:B0-----:R-:W-:Y:S05]  /*ff40*/  @!P0 BRA `(.L_x_120) ;  /* 0x0000001400248947 */ /* 0x001fea0003800000 */
.L_x_164:
[----:B------:R-:W-:Y:S05]  /*ff50*/  BSYNC B0 ;  /* 0x0000000000007941 */ /* 0x000fea0003800000 */
.L_x_119:
[----:B------:R-:W-:-:S03]  /*ff60*/  UMOV UR4, 0xffffffff ;  /* 0xffffffff00047882 */ /* 0x000fc60000000000 */
[----:B------:R-:W-:Y:S05]  /*ff70*/  BRA.DIV UR4, `(.L_x_121) ;  /* 0x00000016042c7947 */ /* 0x000fea000b800000 */
[----:B------:R-:W1:Y:S02]  /*ff80*/  S2R R2, SR_TID.X ;  /* 0x0000000000027919 */ /* 0x000e640000002100 */
[----:B-1----:R-:W-:-:S04]  /*ff90*/  SHF.R.U32.HI R2, RZ, 0x5, R2 ;  /* 0x00000005ff027819 */ /* 0x002fc80000011602 */
[----:B------:R-:W-:-:S05]  /*ffa0*/  LOP3.LUT R2, R2, 0x3, RZ, 0xc0, !PT ;  /* 0x0000000302027812 */ /* 0x000fca00078ec0ff */
[----:B------:R1:W3:Y:S02]  /*ffb0*/  SHFL.IDX PT, R14, R2, RZ, 0x1f ;  /* 0x00001fff020e7589 */ /* 0x0002e400000e0000 */
.L_x_167:
[----:B---3--:R-:W-:Y:S01]  /*ffc0*/  ISETP.NE.AND P0, PT, R14, RZ, PT ;  /* 0x000000ff0e00720c */ /* 0x008fe20003f05270 */
[----:B------:R-:W-:-:S12]  /*ffd0*/  BSSY B0, `(.L_x_122) ;  /* 0x0000025000007945 */ /* 0x000fd80003800000 */
[----:B------:R-:W-:Y:S05]  /*ffe0*/  @P0 BRA `(.L_x_123) ;  /* 0x00000000008c0947 */ /* 0x000fea0003800000 */
[----:B------:R-:W-:-:S03]  /*fff0*/  UMOV UR4, 0xffffffff ;  /* 0xffffffff00047882 */ /* 0x000fc60000000000 */
[----:B------:R-:W-:Y:S05]  /*10000*/  BRA.DIV UR4, `(.L_x_124) ;  /* 0x00000016043c7947 */ /* 0x000fea000b800000 */
[----:B------:R-:W-:-:S13]  /*10010*/  ELECT P6, URZ, PT ;  /* 0x00000000003f782f */ /* 0x000fda00038c0000 */
.L_x_170:
[----:B------:R-:W-:Y:S05]  /*10020*/  @!P6 BRA `(.L_x_123) ;  /* 0x00000000007ce947 */ /* 0x000fea0003800000 */
[----:B-1----:R-:W3:Y:S02]  /*10030*/  LDL.LU R2, [R1+0x30] ;  /* 0x0000300001027983 */ /* 0x002ee40000300800 */
[----:B---3--:R-:W-:-:S04]  /*10040*/  LOP3.LUT R2, R2, 0x2, RZ, 0xfc, !PT ;  /* 0x0000000202027812 */ /* 0x008fc800078efcff */
[----:B------:R-:W-:-:S13]  /*10050*/  ISETP.NE.AND P2, PT, R2, 0x3, PT ;  /* 0x000000030200780c */ /* 0x000fda0003f45270 */
[----:B------:R-:W-:Y:S05]  /*10060*/  @!P2 BRA `(.L_x_125) ;  /* 0x000000000004a947 */ /* 0x000fea0003800000 */
[----:B------:R-:W-:Y:S01]  /*10070*/  BPT.TRAP 0x1 ;  /* 0x000000040000795c */ /* 0x000fe20000300000 */
.L_x_125:
[----:B------:R-:W3:Y:S01]  /*10080*/  LDL.LU R7, [R1+0x4] ;  /* 0x0000040001077983 */ /* 0x000ee20000300800 */
[----:B0-----:R-:W-:Y:S01]  /*10090*/  IADD3 R3, R0, 0x36840, RZ ;  /* 0x0003684000037810 */ /* 0x001fe20007ffe0ff */
[----:B------:R-:W-:-:S04]  /*100a0*/  VIADD R2, R18, 0x1 ;  /* 0x0000000112027836 */ /* 0x000fc80000000000 */
[----:B------:R-:W-:Y:S01]  /*100b0*/  IMAD R6, R18, 0x8, R3 ;  /* 0x0000000812067824 */ /* 0x000fe200078e0203 */
[----:B------:R-:W-:-:S04]  /*100c0*/  ISETP.NE.AND P1, PT, R2, 0x2, PT ;  /* 0x000000020200780c */ /* 0x000fc80003f25270 */
[----:B------:R-:W-:Y:S02]  /*100d0*/  SEL R4, RZ, 0x1, P1 ;  /* 0x00000001ff047807 */ /* 0x000fe40000800000 */
[C---:B---3--:R-:W-:Y:S02]  /*100e0*/  SHF.L.U32 R5, R7.reuse, 0x1f, RZ ;  /* 0x0000001f07057819 */ /* 0x048fe400000006ff */
[----:B------:R-:W-:Y:S02]  /*100f0*/  LOP3.LUT R7, R7, R4, RZ, 0x3c, !PT ;  /* 0x0000000407077212 */ /* 0x000fe400078e3cff */
[----:B------:R-:W0:Y:S01]  /*10100*/  SYNCS.PHASECHK.TRANS64.TRYWAIT P0, [R6+URZ], R5 ;  /* 0x00000005060075a7 */ /* 0x000e22000800017f */
[----:B------:R-:W-:Y:S02]  /*10110*/  SEL R4, R2, RZ, P1 ;  /* 0x000000ff02047207 */ /* 0x000fe40000800000 */
[----:B------:R-:W-:-:S03]  /*10120*/  SHF.L.U32 R2, R7, 0x1f, RZ ;  /* 0x0000001f07027819 */ /* 0x000fc600000006ff */
[----:B------:R-:W-:Y:S01]  /*10130*/  IMAD R3, R4, 0x8, R3 ;  /* 0x0000000804037824 */ /* 0x000fe200078e0203 */
[----:B0-----:R-:W-:Y:S06]  /*10140*/  @!P0 BRA `(.L_x_126) ;  /* 0x00000014000c8947 */ /* 0x001fec0003800000 */
.L_x_171:
[----:B------:R-:W1:Y:S02]  /*10150*/  SYNCS.PHASECHK.TRANS64.TRYWAIT P0, [R3+URZ], R2 ;  /* 0x00000002030075a7 */ /* 0x000e64000800017f */
[----:B-1----:R-:W-:Y:S05]  /*10160*/  @!P0 BRA `(.L_x_127) ;  /* 0x0000001400188947 */ /* 0x002fea0003800000 */
.L_x_172:
[----:B------:R-:W-:Y:S05]  /*10170*/  @!P2 BRA `(.L_x_128) ;  /* 0x000000000004a947 */ /* 0x000fea0003800000 */
[----:B------:R-:W-:Y:S01]  /*10180*/  BPT.TRAP 0x1 ;  /* 0x000000040000795c */ /* 0x000fe20000300000 */
.L_x_128:
[----:B-1----:R-:W-:-:S04]  /*10190*/  VIADD R3, R0, 0x36860 ;  /* 0x0003686000037836 */ /* 0x002fc80000000000 */
[----:B------:R-:W-:-:S04]  /*101a0*/  IMAD R18, R18, 0x8, R3 ;  /* 0x0000000812127824 */ /* 0x000fc800078e0203 */
[----:B------:R-:W1:Y:S02]  /*101b0*/  SYNCS.PHASECHK.TRANS64.TRYWAIT P0, [R18+URZ], R5 ;  /* 0x00000005120075a7 */ /* 0x000e64000800017f */
[----:B-1----:R-:W-:Y:S05]  /*101c0*/  @!P0 BRA `(.L_x_129) ;  /* 0x0000001400148947 */ /* 0x002fea0003800000 */
.L_x_173:
[----:B------:R-:W-:-:S07]  /*101d0*/  IMAD R3, R4, 0x8, R3 ;  /* 0x0000000804037824 */ /* 0x000fce00078e0203 */
.L_x_130:
[----:B---3--:R3:W4:Y:S02]  /*101e0*/  SYNCS.PHASECHK.TRANS64.TRYWAIT P0, [R3+URZ], R2 ;  /* 0x00000002030075a7 */ /* 0x008724000800017f */
[----:B----4-:R-:W-:Y:S05]  /*101f0*/  @!P0 NANOSLEEP.SYNCS 0x989680 ;  /* 0x009896800000895d */ /* 0x010fea0003900000 */
[----:B------:R-:W4:Y:S02]  /*10200*/  @!P0 SYNCS.PHASECHK.TRANS64 P0, [R3+URZ], R2 ;  /* 0x00000002030085a7 */ /* 0x000f24000800007f */
[----:B----4-:R-:W-:Y:S05]  /*10210*/  @!P0 BRA `(.L_x_130) ;  /* 0xfffffffc00f08947 */ /* 0x010fea000383ffff */
.L_x_123:
[----:B------:R-:W-:Y:S05]  /*10220*/  BSYNC B0 ;  /* 0x0000000000007941 */ /* 0x000fea0003800000 */
.L_x_122:
[----:B------:R-:W-:Y:S05]  /*10230*/  EXIT ;  /* 0x000000000000794d */ /* 0x000fea0003800000 */
.L_x_10:
[----:B0-----:R-:W-:-:S04]  /*10240*/  IMAD.U32 R3, RZ, RZ, UR37 ;  /* 0x00000025ff037e24 */ /* 0x001fc8000f8e00ff */
[----:B------:R0:W1:Y:S03]  /*10250*/  SYNCS.PHASECHK.TRANS64.TRYWAIT P1, [R3+URZ+0x36800], R0 ;  /* 0x03680000030075a7 */ /* 0x000066000802017f */
[----:B-1----:R-:W-:Y:S05]  /*10260*/  @!P1 NANOSLEEP.SYNCS 0x989680 ;  /* 0x009896800000995d */ /* 0x002fea0003900000 */
[----:B------:R-:W1:Y:S02]  /*10270*/  @!P1 SYNCS.PHASECHK.TRANS64 P1, [R3+URZ+0x36800], R0 ;  /* 0x03680000030095a7 */ /* 0x000e64000802007f */
[----:B-1----:R-:W-:Y:S05]  /*10280*/  @!P1 BRA `(.L_x_10) ;  /* 0xfffffffc00ec9947 */ /* 0x002fea000383ffff */
[----:B------:R-:W-:Y:S05]  /*10290*/  BRA `(.L_x_131) ;  /* 0xffffff0c00c07947 */ /* 0x000fea000383ffff */
.L_x_14:
[----:B-1----:R1:W2:Y:S02]  /*102a0*/  SYNCS.PHASECHK.TRANS64.TRYWAIT P2, [R2+URZ+0x36830], R3 ;  /* 0x03683003020075a7 */ /* 0x0022a4000804017f */
[----:B--2---:R-:W-:Y:S05]  /*102b0*/  @!P2 NANOSLEEP.SYNCS 0x989680 ;  /* 0x009896800000a95d */ /* 0x004fea0003900000 */
[----:B------:R-:W2:Y:S02]  /*102c0*/  @!P2 SYNCS.PHASECHK.TRANS64 P2, [R2+URZ+0x36830], R3 ;  /* 0x036830030200a5a7 */ /* 0x000ea4000804007f */
[----:B--2---:R-:W-:Y:S05]  /*102d0*/  @!P2 BRA `(.L_x_14) ;  /* 0xfffffffc00f0a947 */ /* 0x004fea000383ffff */
[----:B------:R-:W-:Y:S05]  /*102e0*/  BRA `(.L_x_13) ;  /* 0xffffff0c00ec7947 */ /* 0x000fea000383ffff */
.L_x_19:
[----:B-1----:R-:W-:-:S04]  /*102f0*/  IMAD.U32 R3, RZ, RZ, UR38 ;  /* 0x00000026ff037e24 */ /* 0x002fc8000f8e00ff */
[----:B------:R1:W2:Y:S03]  /*10300*/  SYNCS.PHASECHK.TRANS64.TRYWAIT P2, [R3+URZ+0x36830], R0 ;  /* 0x03683000030075a7 */ /* 0x0002a6000804017f */
[----:B--2---:R-:W-:Y:S05]  /*10310*/  @!P2 NANOSLEEP.SYNCS 0x989680 ;  /* 0x009896800000a95d */ /* 0x004fea0003900000 */
[----:B------:R-:W2:Y:S02]  /*10320*/  @!P2 SYNCS.PHASECHK.TRANS64 P2, [R3+URZ+0x36830], R0 ;  /* 0x036830000300a5a7 */ /* 0x000ea4000804007f */
[----:B--2---:R-:W-:Y:S05]  /*10330*/  @!P2 BRA `(.L_x_19) ;  /* 0xfffffffc00eca947 */ /* 0x004fea000383ffff */
[----:B------:R-:W-:Y:S05]  /*10340*/  BRA `(.L_x_18) ;  /* 0xffffff5000a07947 */ /* 0x000fea000383ffff */
.L_x_23:
[----:B-1----:R-:W-:-:S04]  /*10350*/  IMAD.U32 R3, RZ, RZ, UR7 ;  /* 0x00000007ff037e24 */ /* 0x002fc8000f8e00ff */
[----:B------:R1:W2:Y:S03]  /*10360*/  SYNCS.PHASECHK.TRANS64.TRYWAIT P2, [R3+URZ+0x36850], R0 ;  /* 0x03685000030075a7 */ /* 0x0002a6000804017f */
[----:B--2---:R-:W-:Y:S05]  /*10370*/  @!P2 NANOSLEEP.SYNCS 0x989680 ;  /* 0x009896800000a95d */ /* 0x004fea0003900000 */
[----:B------:R-:W2:Y:S02]  /*10380*/  @!P2 SYNCS.PHASECHK.TRANS64 P2, [R3+URZ+0x36850], R0 ;  /* 0x036850000300a5a7 */ /* 0x000ea4000804007f */
[----:B--2---:R-:W-:Y:S05]  /*10390*/  @!P2 BRA `(.L_x_23) ;  /* 0xfffffffc00eca947 */ /* 0x004fea000383ffff */
[----:B------:R-:W-:Y:S05]  /*103a0*/  BRA `(.L_x_22) ;  /* 0xffffff7800147947 */ /* 0x000fea000383ffff */
.L_x_28:
[----:B-1----:R-:W-:-:S04]  /*103b0*/  IMAD.U32 R7, RZ, RZ, UR12 ;  /* 0x0000000cff077e24 */ /* 0x002fc8000f8e00ff */
[----:B------:R1:W2:Y:S03]  /*103c0*/  SYNCS.PHASECHK.TRANS64.TRYWAIT P0, [R7+URZ+0x36850], R2 ;  /* 0x03685002070075a7 */ /* 0x0002a6000800017f */
[----:B--2---:R-:W-:Y:S05]  /*103d0*/  @!P0 NANOSLEEP.SYNCS 0x989680 ;  /* 0x009896800000895d */ /* 0x004fea0003900000 */
[----:B------:R-:W2:Y:S02]  /*103e0*/  @!P0 SYNCS.PHASECHK.TRANS64 P0, [R7+URZ+0x36850], R2 ;  /* 0x03685002070085a7 */ /* 0x000ea4000800007f */
[----:B--2---:R-:W-:Y:S05]  /*103f0*/  @!P0 BRA `(.L_x_28) ;  /* 0xfffffffc00ec8947 */ /* 0x004fea000383ffff */
[----:B------:R-:W-:Y:S05]  /*10400*/  BRA `(.L_x_27) ;  /* 0xffffff9000cc7947 */ /* 0x000fea000383ffff */
.L_x_42:
[----:B------:R-:W1:Y:S01]  /*10410*/  S2R R0, SR_TID.X ;  /* 0x0000000000007919 */ /* 0x000e620000002100 */
[----:B------:R-:W-:Y:S01]  /*10420*/  BSSY B0, `(.L_x_132) ;  /* 0x000000a000007945 */ /* 0x000fe20003800000 */
[----:B------:R-:W-:Y:S02]  /*10430*/  IMAD.MOV.U32 R12, RZ, RZ, RZ ;  /* 0x000000ffff0c7224 */ /* 0x000fe400078e00ff */
[----:B------:R-:W-:Y:S02]  /*10440*/  IMAD.MOV.U32 R11, RZ, RZ, 0x1f ;  /* 0x0000001fff0b7424 */ /* 0x000fe400078e00ff */
[----:B------:R-:W-:Y:S01]  /*10450*/  IMAD.MOV.U32 R15, RZ, RZ, -0x1 ;  /* 0xffffffffff0f7424 */ /* 0x000fe200078e00ff */
[----:B-1----:R-:W-:-:S04]  /*10460*/  SHF.R.U32.HI R0, RZ, 0x5, R0 ;  /* 0x00000005ff007819 */ /* 0x002fc80000011600 */
[----:B------:R-:W-:-:S05]  /*10470*/  LOP3.LUT R0, R0, 0x3, RZ, 0xc0, !PT ;  /* 0x0000000300007812 */ /* 0x000fca00078ec0ff */
[----:B------:R-:W-:-:S07]  /*10480*/  IMAD.MOV.U32 R13, RZ, RZ, R0 ;  /* 0x000000ffff0d7224 */ /* 0x000fce00078e0000 */
[----:B0-2---:R-:W-:Y:S05]  /*10490*/  WARPSYNC.COLLECTIVE R15, `(.L_x_133) ;  /* 0x000000000f087348 */ /* 0x005fea0003c00000 */
[----:B------:R1:W3:Y:S02]  /*104a0*/  SHFL.IDX P6, R14, R13, R12, R11 ;  /* 0x0000000c0d0e7389 */ /* 0x0002e400000c000b */
[----:B0123--:R-:W-:Y:S01]  /*104b0*/  ENDCOLLECTIVE ;  /* 0x000000000000791b */ /* 0x00ffe20003800000 */
.L_x_133:
[----:B------:R-:W-:Y:S05]  /*104c0*/  BSYNC B0 ;  /* 0x0000000000007941 */ /* 0x000fea0003800000 */
.L_x_132:
[----:B------:R-:W-:Y:S05]  /*104d0*/  BRA `(.L_x_134) ;  /* 0xffffffbc00e07947 */ /* 0x000fea000383ffff */
.L_x_44:
[----:B------:R-:W-:Y:S01]  /*104e0*/  BSSY B0, `(.L_x_135) ;  /* 0x0000006000007945 */ /* 0x000fe20003800000 */
[----:B------:R-:W-:-:S07]  /*104f0*/  IMAD.MOV.U32 R15, RZ, RZ, -0x1 ;  /* 0xffffffffff0f7424 */ /* 0x000fce00078e00ff */
[----:B012---:R-:W-:Y:S05]  /*10500*/  WARPSYNC.COLLECTIVE R15, `(.L_x_136) ;  /* 0x000000000f0c7348 */ /* 0x007fea0003c00000 */
[----:B------:R-:W-:Y:S02]  /*10510*/  ELECT P6, UR62, PT ;  /* 0x00000000003e782f */ /* 0x000fe400038c0000 */
[----:B------:R-:W-:Y:S01]  /*10520*/  MOV R14, UR62 ;  /* 0x0000003e000e7c02 */ /* 0x000fe20008000f00 */
[----:B012---:R-:W-:Y:S10]  /*10530*/  ENDCOLLECTIVE ;  /* 0x000000000000791b */ /* 0x007ff40003800000 */
.L_x_136:
[----:B------:R-:W-:Y:S05]  /*10540*/  BSYNC B0 ;  /* 0x0000000000007941 */ /* 0x000fea0003800000 */
.L_x_135:
[----:B------:R-:W-:Y:S05]  /*10550*/  BRA `(.L_x_137) ;  /* 0xffffffbc00e07947 */ /* 0x000fea000383ffff */
.L_x_46:
[----:B-1----:R1:W4:Y:S02]  /*10560*/  SYNCS.PHASECHK.TRANS64.TRYWAIT P0, [R0+URZ+0x36840], R2 ;  /* 0x03684002000075a7 */ /* 0x002324000800017f */
[----:B----4-:R-:W-:Y:S05]  /*10570*/  @!P0 NANOSLEEP.SYNCS 0x989680 ;  /* 0x009896800000895d */ /* 0x010fea0003900000 */
[----:B------:R-:W4:Y:S02]  /*10580*/  @!P0 SYNCS.PHASECHK.TRANS64 P0, [R0+URZ+0x36840], R2 ;  /* 0x03684002000085a7 */ /* 0x000f24000800007f */
[----:B----4-:R-:W-:Y:S05]  /*10590*/  @!P0 BRA `(.L_x_46) ;  /* 0xfffffffc00f08947 */ /* 0x010fea000383ffff */
[----:B------:R-:W-:Y:S05]  /*105a0*/  BRA `(.L_x_138) ;  /* 0xffffffc000407947 */ /* 0x000fea000383ffff */
.L_x_49:
[----:B------:R-:W-:Y:S01]  /*105b0*/  IMAD.MOV.U32 R13, RZ, RZ, R4 ;  /* 0x000000ffff0d7224 */ /* 0x000fe200078e0004 */
[----:B------:R-:W0:Y:S01]  /*105c0*/  S2R R7, SR_TID.X ;  /* 0x0000000000077919 */ /* 0x000e220000002100 */
[----:B------:R-:W-:Y:S02]  /*105d0*/  IMAD.MOV.U32 R12, RZ, RZ, RZ ;  /* 0x000000ffff0c7224 */ /* 0x000fe400078e00ff */
[----:B------:R-:W-:Y:S02]  /*105e0*/  IMAD.MOV.U32 R11, RZ, RZ, 0x181f ;  /* 0x0000181fff0b7424 */ /* 0x000fe400078e00ff */
[----:B------:R-:W-:-:S07]  /*105f0*/  IMAD.MOV.U32 R15, RZ, RZ, -0x1 ;  /* 0xffffffffff0f7424 */ /* 0x000fce00078e00ff */
[----:B0----5:R-:W-:Y:S05]  /*10600*/  WARPSYNC.COLLECTIVE R15, `(.L_x_139) ;  /* 0x000000000f087348 */ /* 0x021fea0003c00000 */
[----:B------:R1:W2:Y:S02]  /*10610*/  SHFL.IDX P6, R14, R13, R12, R11 ;  /* 0x0000000c0d0e7389 */ /* 0x0002a400000c000b */
[----:B012--5:R-:W-:Y:S01]  /*10620*/  ENDCOLLECTIVE ;  /* 0x000000000000791b */ /* 0x027fe20003800000 */
.L_x_139:
[----:B------:R-:W-:Y:S01]  /*10630*/  IMAD.MOV.U32 R13, RZ, RZ, R0 ;  /* 0x000000ffff0d7224 */ /* 0x000fe200078e0000 */
[----:B------:R-:W-:Y:S01]  /*10640*/  LOP3.LUT R7, R7, 0x7f, RZ, 0xc0, !PT ;  /* 0x0000007f07077812 */ /* 0x000fe200078ec0ff */
[----:B------:R-:W-:-:S07]  /*10650*/  IMAD.MOV.U32 R6, RZ, RZ, R14 ;  /* 0x000000ffff067224 */ /* 0x000fce00078e000e */
[----:B------:R-:W-:Y:S05]  /*10660*/  WARPSYNC.COLLECTIVE R15, `(.L_x_140) ;  /* 0x000000000f087348 */ /* 0x000fea0003c00000 */
[----:B------:R0:W1:Y:S02]  /*10670*/  SHFL.IDX P6, R14, R13, R12, R11 ;  /* 0x0000000c0d0e7389 */ /* 0x00006400000c000b */
[----:B01----:R-:W-:Y:S01]  /*10680*/  ENDCOLLECTIVE ;  /* 0x000000000000791b */ /* 0x003fe20003800000 */
.L_x_140:
[----:B------:R-:W-:Y:S01]  /*10690*/  SHF.R.U32.HI R2, RZ, 0x3, R7 ;  /* 0x00000003ff027819 */ /* 0x000fe20000011607 */
[----:B------:R-:W-:Y:S01]  /*106a0*/  ULDC UR4, c[0x0][0x288] ;  /* 0x0000a20000047ab9 */ /* 0x000fe20000000800 */
[----:B------:R-:W-:Y:S01]  /*106b0*/  ULDC.64 UR6, c[0x0][0x208] ;  /* 0x0000820000067ab9 */ /* 0x000fe20000000a00 */
[----:B------:R-:W-:Y:S02]  /*106c0*/  IMAD R3, R8, UR4, RZ ;  /* 0x0000000408037c24 */ /* 0x000fe4000f8e02ff */
[----:B------:R-:W-:-:S04]  /*106d0*/  IMAD.IADD R2, R2, 0x1, R5 ;  /* 0x0000000102027824 */ /* 0x000fc800078e0205 */
[C---:B------:R-:W-:Y:S01]  /*106e0*/  VIADD R5, R2.reuse, 0x10 ;  /* 0x0000001002057836 */ /* 0x040fe20000000000 */
[----:B------:R-:W-:Y:S01]  /*106f0*/  ISETP.GE.AND P3, PT, R2, R3, PT ;  /* 0x000000030200720c */ /* 0x000fe20003f66270 */
[----:B------:R-:W-:Y:S02]  /*10700*/  IMAD.MOV.U32 R13, RZ, RZ, R4 ;  /* 0x000000ffff0d7224 */ /* 0x000fe400078e0004 */
[----:B------:R-:W-:Y:S02]  /*10710*/  IMAD.MOV.U32 R12, RZ, RZ, 0x1 ;  /* 0x00000001ff0c7424 */ /* 0x000fe400078e00ff */
[----:B------:R-:W-:-:S08]  /*10720*/  IMAD.MOV.U32 R7, RZ, RZ, R14 ;  /* 0x000000ffff077224 */ /* 0x000fd000078e000e */
[----:B------:R-:W-:-:S05]  /*10730*/  @!P3 LEA R7, P5, R9, R7, 0x1 ;  /* 0x000000070907b211 */ /* 0x000fca00078a08ff */
[----:B------:R-:W-:-:S05]  /*10740*/  @!P3 IMAD.X R6, RZ, RZ, R6, P5 ;  /* 0x000000ffff06b224 */ /* 0x000fca00028e0606 */
[----:B------:R-:W-:-:S04]  /*10750*/  @!P3 LOP3.LUT R7, R7, R6, RZ, 0x3c, !PT ;  /* 0x000000060707b212 */ /* 0x000fc800078e3cff */
[----:B------:R-:W-:-:S04]  /*10760*/  @!P3 LOP3.LUT R6, R7, R6, RZ, 0x3c, !PT ;  /* 0x000000060706b212 */ /* 0x000fc800078e3cff */
[----:B------:R-:W-:-:S05]  /*10770*/  @!P3 LOP3.LUT R7, R7, R6, RZ, 0x3c, !PT ;  /* 0x000000060707b212 */ /* 0x000fca00078e3cff */
[----:B------:R-:W-:Y:S01]  /*10780*/  @!PT LDS RZ, [RZ] ;  /* 0x00000000fffff984 */ /* 0x000fe20000000800 */
[----:B------:R-:W-:Y:S01]  /*10790*/  @!PT LDS RZ, [RZ] ;  /* 0x00000000fffff984 */ /* 0x000fe20000000800 */
[----:B------:R-:W-:Y:S01]  /*107a0*/  @!PT LDS RZ, [RZ] ;  /* 0x00000000fffff984 */ /* 0x000fe20000000800 */
[----:B------:R0:W-:Y:S04]  /*107b0*/  @!P3 LDGSTS.E.BYPASS.LTC128B.128 [R10+0x15400], desc[UR6][R6.64], !P0 ;  /* 0x15400000060abfae */ /* 0x0001e8000c101d46 */
[----:B------:R0:W-:Y:S04]  /*107c0*/  @!P3 LDGSTS.E.BYPASS.LTC128B.128 [R10+0x19400], desc[UR6][R6.64+0x80], !P1 ;  /* 0x19400080060abfae */ /* 0x0001e8000c901d46 */
[----:B------:R0:W-:Y:S01]  /*107d0*/  @!P3 LDGSTS.E.BYPASS.LTC128B.128 [R10+0x1d400], desc[UR6][R6.64+0x100], !P2 ;  /* 0x1d400100060abfae */ /* 0x0001e2000d101d46 */
[----:B------:R-:W-:-:S13]  /*107e0*/  ISETP.GE.AND P3, PT, R5, R3, PT ;  /* 0x000000030500720c */ /* 0x000fda0003f66270 */
[----:B0-----:R-:W-:Y:S05]  /*107f0*/  WARPSYNC.COLLECTIVE R15, `(.L_x_141) ;  /* 0x000000000f087348 */ /* 0x001fea0003c00000 */
[----:B------:R1:W2:Y:S02]  /*10800*/  SHFL.IDX P6, R14, R13, R12, R11 ;  /* 0x0000000c0d0e7389 */ /* 0x0002a400000c000b */
[----:B012---:R-:W-:Y:S01]  /*10810*/  ENDCOLLECTIVE ;  /* 0x000000000000791b */ /* 0x007fe20003800000 */
.L_x_141:
[----:B------:R-:W-:Y:S01]  /*10820*/  MOV R13, R0 ;  /* 0x00000000000d7202 */ /* 0x000fe20000000f00 */
[----:B------:R-:W-:-:S07]  /*10830*/  IMAD.MOV.U32 R5, RZ, RZ, R14 ;  /* 0x000000ffff057224 */ /* 0x000fce00078e000e */
[----:B------:R-:W-:Y:S05]  /*10840*/  WARPSYNC.COLLECTIVE R15, `(.L_x_142) ;  /* 0x000000000f087348 */ /* 0x000fea0003c00000 */
[----:B------:R0:W1:Y:S02]  /*10850*/  SHFL.IDX P6, R14, R13, R12, R11 ;  /* 0x0000000c0d0e7389 */ /* 0x00006400000c000b */
[----:B01----:R-:W-:Y:S01]  /*10860*/  ENDCOLLECTIVE ;  /* 0x000000000000791b */ /* 0x003fe20003800000 */
.L_x_142:
[----:B------:R-:W-:Y:S01]  /*10870*/  ULDC.64 UR4, c[0x0][0x208] ;  /* 0x0000820000047ab9 */ /* 0x000fe20000000a00 */
[----:B------:R-:W-:Y:S02]  /*10880*/  IMAD.MOV.U32 R13, RZ, RZ, R4 ;  /* 0x000000ffff0d7224 */ /* 0x000fe400078e0004 */
[----:B------:R-:W-:Y:S02]  /*10890*/  IMAD.MOV.U32 R12, RZ, RZ, 0x2 ;  /* 0x00000002ff0c7424 */ /* 0x000fe400078e00ff */
[----:B------:R-:W-:-:S05]  /*108a0*/  IMAD.MOV.U32 R8, RZ, RZ, R14 ;  /* 0x000000ffff087224 */ /* 0x000fca00078e000e */
[----:B------:R-:W-:-:S05]  /*108b0*/  @!P3 LEA R8, P5, R9, R8, 0x1 ;  /* 0x000000080908b211 */ /* 0x000fca00078a08ff */
[----:B------:R-:W-:Y:S02]  /*108c0*/  @!P3 IMAD.X R5, RZ, RZ, R5, P5 ;  /* 0x000000ffff05b224 */ /* 0x000fe400028e0605 */
[----:B------:R-:W-:Y:S02]  /*108d0*/  @!P3 IMAD.MOV.U32 R6, RZ, RZ, R8 ;  /* 0x000000ffff06b224 */ /* 0x000fe400078e0008 */
[----:B------:R-:W-:Y:S02]  /*108e0*/  @!P3 IMAD.MOV.U32 R7, RZ, RZ, R5 ;  /* 0x000000ffff07b224 */ /* 0x000fe400078e0005 */
[----:B------:R-:W-:-:S03]  /*108f0*/  VIADD R5, R2, 0x20 ;  /* 0x0000002002057836 */ /* 0x000fc60000000000 */
        /* <DEDUP_REMOVED lines=10> */
.L_x_143:
[----:B------:R-:W-:Y:S02]  /*109a0*/  IMAD.MOV.U32 R13, RZ, RZ, R0 ;  /* 0x000000ffff0d7224 */ /* 0x000fe400078e0000 */
[----:B------:R-:W-:-:S07]  /*109b0*/  IMAD.MOV.U32 R5, RZ, RZ, R14 ;  /* 0x000000ffff057224 */ /* 0x000fce00078e000e */
[----:B------:R-:W-:Y:S05]  /*109c0*/  WARPSYNC.COLLECTIVE R15, `(.L_x_144) ;  /* 0x000000000f087348 */ /* 0x000fea0003c00000 */
[----:B------:R0:W1:Y:S02]  /*109d0*/  SHFL.IDX P6, R14, R13, R12, R11 ;  /* 0x0000000c0d0e7389 */ /* 0x00006400000c000b */
[----:B01----:R-:W-:Y:S01]  /*109e0*/  ENDCOLLECTIVE ;  /* 0x000000000000791b */ /* 0x003fe20003800000 */
.L_x_144:
        /* <DEDUP_REMOVED lines=8> */
[----:B------:R-:W0:Y:S01]  /*10a70*/  S2R R9, SR_TID.X ;  /* 0x0000000000097919 */ /* 0x000e220000002100 */
[C---:B------:R-:W-:Y:S02]  /*10a80*/  VIADD R5, R2.reuse, 0x30 ;  /* 0x0000003002057836 */ /* 0x040fe40000000000 */
[----:B------:R-:W-:Y:S01]  /*10a90*/  VIADD R8, R2, 0x60 ;  /* 0x0000006002087836 */ /* 0x000fe20000000000 */
[----:B------:R-:W-:Y:S01]  /*10aa0*/  @!PT LDS RZ, [RZ] ;  /* 0x00000000fffff984 */ /* 0x000fe20000000800 */
[----:B------:R-:W-:Y:S01]  /*10ab0*/  @!PT LDS RZ, [RZ] ;  /* 0x00000000fffff984 */ /* 0x000fe20000000800 */
[----:B------:R-:W-:Y:S01]  /*10ac0*/  @!PT LDS RZ, [RZ] ;  /* 0x00000000fffff984 */ /* 0x000fe20000000800 */
[----:B------:R1:W-:Y:S04]  /*10ad0*/  @!P3 LDGSTS.E.BYPASS.LTC128B.128 [R10+0x16400], desc[UR4][R6.64], !P0 ;  /* 0x16400000060abfae */ /* 0x0003e8000c101d44 */
[----:B------:R1:W-:Y:S04]  /*10ae0*/  @!P3 LDGSTS.E.BYPASS.LTC128B.128 [R10+0x1a400], desc[UR4][R6.64+0x80], !P1 ;  /* 0x1a400080060abfae */ /* 0x0003e8000c901d44 */
[----:B------:R1:W-:Y:S01]  /*10af0*/  @!P3 LDGSTS.E.BYPASS.LTC128B.128 [R10+0x1e400], desc[UR4][R6.64+0x100], !P2 ;  /* 0x1e400100060abfae */ /* 0x0003e2000d101d44 */
[----:B------:R-:W-:-:S13]  /*10b00*/  ISETP.GE.AND P3, PT, R5, R3, PT ;  /* 0x000000030500720c */ /* 0x000fda0003f66270 */
[----:B01----:R-:W-:Y:S05]  /*10b10*/  WARPSYNC.COLLECTIVE R15, `(.L_x_145) ;  /* 0x000000000f087348 */ /* 0x003fea0003c00000 */
[----:B------:R2:W3:Y:S02]  /*10b20*/  SHFL.IDX P6, R14, R13, R12, R11 ;  /* 0x0000000c0d0e7389 */ /* 0x0004e400000c000b */
[----:B0123--:R-:W-:Y:S01]  /*10b30*/  ENDCOLLECTIVE ;  /* 0x000000000000791b */ /* 0x00ffe20003800000 */
.L_x_145:
[----:B------:R-:W-:Y:S02]  /*10b40*/  IMAD.MOV.U32 R13, RZ, RZ, R0 ;  /* 0x000000ffff0d7224 */ /* 0x000fe400078e0000 */
[----:B------:R-:W-:-:S05]  /*10b50*/  IMAD.SHL.U32 R9, R9, 0x8, RZ ;  /* 0x0000000809097824 */ /* 0x000fca00078e00ff */
[----:B------:R-:W-:Y:S01]  /*10b60*/  LOP3.LUT R9, R9, 0x38, RZ, 0xc0, !PT ;  /* 0x0000003809097812 */ /* 0x000fe200078ec0ff */
[----:B------:R-:W-:-:S07]  /*10b70*/  IMAD.MOV.U32 R5, RZ, RZ, R14 ;  /* 0x000000ffff057224 */ /* 0x000fce00078e000e */
[----:B------:R-:W-:Y:S05]  /*10b80*/  WARPSYNC.COLLECTIVE R15, `(.L_x_146) ;  /* 0x000000000f087348 */ /* 0x000fea0003c00000 */
[----:B------:R0:W1:Y:S02]  /*10b90*/  SHFL.IDX P6, R14, R13, R12, R11 ;  /* 0x0000000c0d0e7389 */ /* 0x00006400000c000b */
[----:B01----:R-:W-:Y:S01]  /*10ba0*/  ENDCOLLECTIVE ;  /* 0x000000000000791b */ /* 0x003fe20003800000 */
.L_x_146:
[----:B------:R-:W-:Y:S01]  /*10bb0*/  ULDC.64 UR4, c[0x0][0x208] ;  /* 0x0000820000047ab9 */ /* 0x000fe20000000a00 */
[----:B------:R-:W-:Y:S02]  /*10bc0*/  IMAD.MOV.U32 R13, RZ, RZ, R4 ;  /* 0x000000ffff0d7224 */ /* 0x000fe400078e0004 */
[----:B------:R-:W-:Y:S02]  /*10bd0*/  IMAD.MOV.U32 R12, RZ, RZ, 0x4 ;  /* 0x00000004ff0c7424 */ /* 0x000fe400078e00ff */
[----:B------:R-:W-:-:S05]  /*10be0*/  IMAD.MOV.U32 R6, RZ, RZ, R14 ;  /* 0x000000ffff067224 */ /* 0x000fca00078e000e */
[----:B------:R-:W-:-:S05]  /*10bf0*/  @!P3 LEA R6, P4, R9, R6, 0x1 ;  /* 0x000000060906b211 */ /* 0x000fca00078808ff */
[----:B------:R-:W-:-:S04]  /*10c00*/  @!P3 IMAD.X R5, RZ, RZ, R5, P4 ;  /* 0x000000ffff05b224 */ /* 0x000fc800020e0605 */
        /* <DEDUP_REMOVED lines=12> */
.L_x_147:
[----:B------:R-:W-:Y:S02]  /*10cd0*/  IMAD.MOV.U32 R13, RZ, RZ, R0 ;  /* 0x000000ffff0d7224 */ /* 0x000fe400078e0000 */
[----:B------:R-:W-:-:S07]  /*10ce0*/  IMAD.MOV.U32 R5, RZ, RZ, R14 ;  /* 0x000000ffff057224 */ /* 0x000fce00078e000e */
[----:B------:R-:W-:Y:S05]  /*10cf0*/  WARPSYNC.COLLECTIVE R15, `(.L_x_148) ;  /* 0x000000000f087348 */ /* 0x000fea0003c00000 */
[----:B------:R0:W1:Y:S02]  /*10d00*/  SHFL.IDX P6, R14, R13, R12, R11 ;  /* 0x0000000c0d0e7389 */ /* 0x00006400000c000b */
[----:B01----:R-:W-:Y:S01]  /*10d10*/  ENDCOLLECTIVE ;  /* 0x000000000000791b */ /* 0x003fe20003800000 */
.L_x_148:
[----:B------:R-:W-:Y:S01]  /*10d20*/  ULDC.64 UR4, c[0x0][0x208] ;  /* 0x0000820000047ab9 */ /* 0x000fe20000000a00 */
[----:B------:R-:W-:Y:S02]  /*10d30*/  IMAD.MOV.U32 R13, RZ, RZ, R4 ;  /* 0x000000ffff0d7224 */ /* 0x000fe400078e0004 */
[----:B------:R-:W-:Y:S02]  /*10d40*/  IMAD.MOV.U32 R12, RZ, RZ, 0x5 ;  /* 0x00000005ff0c7424 */ /* 0x000fe400078e00ff */
[----:B------:R-:W-:-:S05]  /*10d50*/  IMAD.MOV.U32 R6, RZ, RZ, R14 ;  /* 0x000000ffff067224 */ /* 0x000fca00078e000e */
[----:B------:R-:W-:-:S04]  /*10d60*/  @!P3 LEA R6, P4, R9, R6, 0x1 ;  /* 0x000000060906b211 */ /* 0x000fc800078808ff */
[----:B------:R-:W-:-:S05]  /*10d70*/  @!P3 IADD3.X R5, RZ, R5, RZ, P4, !PT ;  /* 0x00000005ff05b210 */ /* 0x000fca00027fe4ff */
        /* <DEDUP_REMOVED lines=12> */
.L_x_149:
[----:B------:R-:W-:Y:S02]  /*10e40*/  IMAD.MOV.U32 R13, RZ, RZ, R0 ;  /* 0x000000ffff0d7224 */ /* 0x000fe400078e0000 */
[----:B------:R-:W-:-:S07]  /*10e50*/  IMAD.MOV.U32 R5, RZ, RZ, R14 ;  /* 0x000000ffff057224 */ /* 0x000fce00078e000e */
[----:B------:R-:W-:Y:S05]  /*10e60*/  WARPSYNC.COLLECTIVE R15, `(.L_x_150) ;  /* 0x000000000f087348 */ /* 0x000fea0003c00000 */
[----:B------:R0:W1:Y:S02]  /*10e70*/  SHFL.IDX P6, R14, R13, R12, R11 ;  /* 0x0000000c0d0e7389 */ /* 0x00006400000c000b */
[----:B01----:R-:W-:Y:S01]  /*10e80*/  ENDCOLLECTIVE ;  /* 0x000000000000791b */ /* 0x003fe20003800000 */
.L_x_150:
[----:B------:R-:W-:Y:S01]  /*10e90*/  ULDC.64 UR4, c[0x0][0x208] ;  /* 0x0000820000047ab9 */ /* 0x000fe20000000a00 */
[----:B------:R-:W-:Y:S02]  /*10ea0*/  IMAD.MOV.U32 R13, RZ, RZ, R4 ;  /* 0x000000ffff0d7224 */ /* 0x000fe400078e0004 */
[----:B------:R-:W-:Y:S02]  /*10eb0*/  IMAD.MOV.U32 R12, RZ, RZ, 0x6 ;  /* 0x00000006ff0c7424 */ /* 0x000fe400078e00ff */
[----:B------:R-:W-:-:S05]  /*10ec0*/  IMAD.MOV.U32 R6, RZ, RZ, R14 ;  /* 0x000000ffff067224 */ /* 0x000fca00078e000e */
[----:B------:R-:W-:-:S05]  /*10ed0*/  @!P3 LEA R6, P4, R9, R6, 0x1 ;  /* 0x000000060906b211 */ /* 0x000fca00078808ff */
[----:B------:R-:W-:Y:S01]  /*10ee0*/  @!P3 IMAD.X R5, RZ, RZ, R5, P4 ;  /* 0x000000ffff05b224 */ /* 0x000fe200020e0605 */
[----:B------:R-:W-:-:S03]  /*10ef0*/  ISETP.GE.AND P4, PT, R8, R3, PT ;  /* 0x000000030800720c */ /* 0x000fc60003f86270 */
[----:B------:R-:W-:-:S05]  /*10f00*/  @!P3 IMAD.MOV.U32 R7, RZ, RZ, R5 ;  /* 0x000000ffff07b224 */ /* 0x000fca00078e0005 */
[----:B------:R-:W-:Y:S01]  /*10f10*/  @!PT LDS RZ, [RZ] ;  /* 0x00000000fffff984 */ /* 0x000fe20000000800 */
[----:B------:R-:W-:Y:S01]  /*10f20*/  @!PT LDS RZ, [RZ] ;  /* 0x00000000fffff984 */ /* 0x000fe20000000800 */
[----:B------:R-:W-:Y:S01]  /*10f30*/  @!PT LDS RZ, [RZ] ;  /* 0x00000000fffff984 */ /* 0x000fe20000000800 */
[----:B------:R0:W-:Y:S04]  /*10f40*/  @!P3 LDGSTS.E.BYPASS.LTC128B.128 [R10+0x17c00], desc[UR4][R6.64], !P0 ;  /* 0x17c00000060abfae */ /* 0x0001e8000c101d44 */
[----:B------:R0:W-:Y:S04]  /*10f50*/  @!P3 LDGSTS.E.BYPASS.LTC128B.128 [R10+0x1bc00], desc[UR4][R6.64+0x80], !P1 ;  /* 0x1bc00080060abfae */ /* 0x0001e8000c901d44 */
[----:B------:R0:W-:Y:S02]  /*10f60*/  @!P3 LDGSTS.E.BYPASS.LTC128B.128 [R10+0x1fc00], desc[UR4][R6.64+0x100], !P2 ;  /* 0x1fc00100060abfae */ /* 0x0001e4000d101d44 */
[----:B0-----:R-:W-:Y:S05]  /*10f70*/  WARPSYNC.COLLECTIVE R15, `(.L_x_151) ;  /* 0x000000000f087348 */ /* 0x001fea0003c00000 */
[----:B------:R1:W2:Y:S02]  /*10f80*/  SHFL.IDX P6, R14, R13, R12, R11 ;  /* 0x0000000c0d0e7389 */ /* 0x0002a400000c000b */
[----:B012---:R-:W-:Y:S01]  /*10f90*/  ENDCOLLECTIVE ;  /* 0x000000000000791b */ /* 0x007fe20003800000 */
.L_x_151:
[----:B------:R-:W-:Y:S02]  /*10fa0*/  IMAD.MOV.U32 R13, RZ, RZ, R0 ;  /* 0x000000ffff0d7224 */ /* 0x000fe400078e0000 */
[----:B------:R-:W-:-:S07]  /*10fb0*/  IMAD.MOV.U32 R5, RZ, RZ, R14 ;  /* 0x000000ffff057224 */ /* 0x000fce00078e000e */
[----:B------:R-:W-:Y:S05]  /*10fc0*/  WARPSYNC.COLLECTIVE R15, `(.L_x_152) ;  /* 0x000000000f087348 */ /* 0x000fea0003c00000 */
[----:B------:R0:W1:Y:S02]  /*10fd0*/  SHFL.IDX P6, R14, R13, R12, R11 ;  /* 0x0000000c0d0e7389 */ /* 0x00006400000c000b */
[----:B01----:R-:W-:Y:S01]  /*10fe0*/  ENDCOLLECTIVE ;  /* 0x000000000000791b */ /* 0x003fe20003800000 */
.L_x_152:
[----:B------:R-:W-:Y:S01]  /*10ff0*/  ULDC.64 UR4, c[0x0][0x208] ;  /* 0x0000820000047ab9 */ /* 0x000fe20000000a00 */
[----:B------:R-:W-:Y:S02]  /*11000*/  IMAD.MOV.U32 R13, RZ, RZ, R4 ;  /* 0x000000ffff0d7224 */ /* 0x000fe400078e0004 */
[----:B------:R-:W-:Y:S02]  /*11010*/  IMAD.MOV.U32 R12, RZ, RZ, 0x7 ;  /* 0x00000007ff0c7424 */ /* 0x000fe400078e00ff */
[----:B------:R-:W-:-:S05]  /*11020*/  IMAD.MOV.U32 R6, RZ, RZ, R14 ;  /* 0x000000ffff067224 */ /* 0x000fca00078e000e */
[----:B------:R-:W-:-:S05]  /*11030*/  @!P4 LEA R6, P3, R9, R6, 0x1 ;  /* 0x000000060906c211 */ /* 0x000fca00078608ff */
[----:B------:R-:W-:-:S04]  /*11040*/  @!P4 IMAD.X R5, RZ, RZ, R5, P3 ;  /* 0x000000ffff05c224 */ /* 0x000fc800018e0605 */
        /* <DEDUP_REMOVED lines=10> */
.L_x_153:
[----:B------:R-:W-:Y:S02]  /*110f0*/  IMAD.MOV.U32 R13, RZ, RZ, R0 ;  /* 0x000000ffff0d7224 */ /* 0x000fe400078e0000 */
[----:B------:R-:W-:-:S07]  /*11100*/  IMAD.MOV.U32 R4, RZ, RZ, R14 ;  /* 0x000000ffff047224 */ /* 0x000fce00078e000e */
[----:B------:R-:W-:Y:S05]  /*11110*/  WARPSYNC.COLLECTIVE R15, `(.L_x_154) ;  /* 0x000000000f087348 */ /* 0x000fea0003c00000 */
[----:B------:R0:W1:Y:S02]  /*11120*/  SHFL.IDX P6, R14, R13, R12, R11 ;  /* 0x0000000c0d0e7389 */ /* 0x00006400000c000b */
[----:B01----:R-:W-:Y:S01]  /*11130*/  ENDCOLLECTIVE ;  /* 0x000000000000791b */ /* 0x003fe20003800000 */
.L_x_154:
[----:B------:R-:W-:Y:S01]  /*11140*/  IMAD.MOV.U32 R0, RZ, RZ, R14 ;  /* 0x000000ffff007224 */ /* 0x000fe200078e000e */
[----:B------:R-:W-:Y:S06]  /*11150*/  BRA `(.L_x_155) ;  /* 0xffffffc000ac7947 */ /* 0x000fec000383ffff */
.L_x_53:
[----:B-1----:R1:W2:Y:S02]  /*11160*/  SYNCS.PHASECHK.TRANS64.TRYWAIT P0, [R9+URZ+0x36820], R0 ;  /* 0x03682000090075a7 */ /* 0x0022a4000800017f */
[----:B--2---:R-:W-:Y:S05]  /*11170*/  @!P0 NANOSLEEP.SYNCS 0x989680 ;  /* 0x009896800000895d */ /* 0x004fea0003900000 */
[----:B------:R-:W2:Y:S02]  /*11180*/  @!P0 SYNCS.PHASECHK.TRANS64 P0, [R9+URZ+0x36820], R0 ;  /* 0x03682000090085a7 */ /* 0x000ea4000800007f */
[----:B--2---:R-:W-:Y:S05]  /*11190*/  @!P0 BRA `(.L_x_53) ;  /* 0xfffffffc00f08947 */ /* 0x004fea000383ffff */
[----:B------:R-:W-:Y:S05]  /*111a0*/  BRA `(.L_x_156) ;  /* 0xffffffc400147947 */ /* 0x000fea000383ffff */
.L_x_60:
[----:B-1----:R1:W2:Y:S02]  /*111b0*/  SYNCS.PHASECHK.TRANS64.TRYWAIT P0, [R3+URZ+0x36840], R2 ;  /* 0x03684002030075a7 */ /* 0x0022a4000800017f */
[----:B--2---:R-:W-:Y:S05]  /*111c0*/  @!P0 NANOSLEEP.SYNCS 0x989680 ;  /* 0x009896800000895d */ /* 0x004fea0003900000 */
[----:B------:R-:W2:Y:S02]  /*111d0*/  @!P0 SYNCS.PHASECHK.TRANS64 P0, [R3+URZ+0x36840], R2 ;  /* 0x03684002030085a7 */ /* 0x000ea4000800007f */
[----:B--2---:R-:W-:Y:S05]  /*111e0*/  @!P0 BRA `(.L_x_60) ;  /* 0xfffffffc00f08947 */ /* 0x004fea000383ffff */
[----:B------:R-:W-:Y:S05]  /*111f0*/  BRA `(.L_x_157) ;  /* 0xffffffc400c87947 */ /* 0x000fea000383ffff */
.L_x_67:
[----:B0-----:R0:W1:Y:S02]  /*11200*/  SYNCS.PHASECHK.TRANS64.TRYWAIT P0, [R3+URZ+0x60], R2 ;  /* 0x00006002030075a7 */ /* 0x001064000800017f */
[----:B-1----:R-:W-:Y:S05]  /*11210*/  @!P0 NANOSLEEP.SYNCS 0x989680 ;  /* 0x009896800000895d */ /* 0x002fea0003900000 */
[----:B------:R-:W1:Y:S02]  /*11220*/  @!P0 SYNCS.PHASECHK.TRANS64 P0, [R3+URZ+0x60], R2 ;  /* 0x00006002030085a7 */ /* 0x000e64000800007f */
[----:B-1----:R-:W-:Y:S05]  /*11230*/  @!P0 BRA `(.L_x_67) ;  /* 0xfffffffc00f08947 */ /* 0x002fea000383ffff */
[----:B------:R-:W-:Y:S05]  /*11240*/  BRA `(.L_x_158) ;  /* 0xffffffc800d87947 */ /* 0x000fea000383ffff */
.L_x_78:
[----:B-1----:R1:W2:Y:S02]  /*11250*/  SYNCS.PHASECHK.TRANS64.TRYWAIT P0, [R3+URZ+0x36840], R2 ;  /* 0x03684002030075a7 */ /* 0x0022a4000800017f */
[----:B--2---:R-:W-:Y:S05]  /*11260*/  @!P0 NANOSLEEP.SYNCS 0x989680 ;  /* 0x009896800000895d */ /* 0x004fea0003900000 */
[----:B------:R-:W2:Y:S02]  /*11270*/  @!P0 SYNCS.PHASECHK.TRANS64 P0, [R3+URZ+0x36840], R2 ;  /* 0x03684002030085a7 */ /* 0x000ea4000800007f */
[----:B--2---:R-:W-:Y:S05]  /*11280*/  @!P0 BRA `(.L_x_78) ;  /* 0xfffffffc00f08947 */ /* 0x004fea000383ffff */
[----:B------:R-:W-:Y:S05]  /*11290*/  BRA `(.L_x_159) ;  /* 0xffffffd000987947 */ /* 0x000fea000383ffff */
.L_x_85:
[----:B0-----:R0:W1:Y:S02]  /*112a0*/  SYNCS.PHASECHK.TRANS64.TRYWAIT P0, [R2+URZ+0x60], R3 ;  /* 0x00006003020075a7 */ /* 0x001064000800017f */
[----:B-1----:R-:W-:Y:S05]  /*112b0*/  @!P0 NANOSLEEP.SYNCS 0x989680 ;  /* 0x009896800000895d */ /* 0x002fea0003900000 */
[----:B------:R-:W1:Y:S02]  /*112c0*/  @!P0 SYNCS.PHASECHK.TRANS64 P0, [R2+URZ+0x60], R3 ;  /* 0x00006003020085a7 */ /* 0x000e64000800007f */
[----:B-1----:R-:W-:Y:S05]  /*112d0*/  @!P0 BRA `(.L_x_85) ;  /* 0xfffffffc00f08947 */ /* 0x002fea000383ffff */
[----:B------:R-:W-:Y:S05]  /*112e0*/  BRA `(.L_x_160) ;  /* 0xffffffd400a87947 */ /* 0x000fea000383ffff */
.L_x_95:
[----:B--2---:R2:W3:Y:S02]  /*112f0*/  SYNCS.PHASECHK.TRANS64.TRYWAIT P0, [R2+URZ+0x36840], R3 ;  /* 0x03684003020075a7 */ /* 0x0044e4000800017f */
[----:B---3--:R-:W-:Y:S05]  /*11300*/  @!P0 NANOSLEEP.SYNCS 0x989680 ;  /* 0x009896800000895d */ /* 0x008fea0003900000 */
[----:B------:R-:W3:Y:S02]  /*11310*/  @!P0 SYNCS.PHASECHK.TRANS64 P0, [R2+URZ+0x36840], R3 ;  /* 0x03684003020085a7 */ /* 0x000ee4000800007f */
[----:B---3--:R-:W-:Y:S05]  /*11320*/  @!P0 BRA `(.L_x_95) ;  /* 0xfffffffc00f08947 */ /* 0x008fea000383ffff */
[----:B------:R-:W-:Y:S05]  /*11330*/  BRA `(.L_x_161) ;  /* 0xffffffdc00387947 */ /* 0x000fea000383ffff */
.L_x_102:
[----:B0-----:R0:W1:Y:S02]  /*11340*/  SYNCS.PHASECHK.TRANS64.TRYWAIT P0, [R2+URZ+0x60], R5 ;  /* 0x00006005020075a7 */ /* 0x001064000800017f */
[----:B-1----:R-:W-:Y:S05]  /*11350*/  @!P0 NANOSLEEP.SYNCS 0x989680 ;  /* 0x009896800000895d */ /* 0x002fea0003900000 */
[----:B------:R-:W1:Y:S02]  /*11360*/  @!P0 SYNCS.PHASECHK.TRANS64 P0, [R2+URZ+0x60], R5 ;  /* 0x00006005020085a7 */ /* 0x000e64000800007f */
[----:B-1----:R-:W-:Y:S05]  /*11370*/  @!P0 BRA `(.L_x_102) ;  /* 0xfffffffc00f08947 */ /* 0x002fea000383ffff */
[----:B------:R-:W-:Y:S05]  /*11380*/  BRA `(.L_x_162) ;  /* 0xffffffe000487947 */ /* 0x000fea000383ffff */
.L_x_112:
[----:B-1----:R1:W3:Y:S02]  /*11390*/  SYNCS.PHASECHK.TRANS64.TRYWAIT P0, [R2+URZ+0x36860], R3 ;  /* 0x03686003020075a7 */ /* 0x0022e4000800017f */
[----:B---3--:R-:W-:Y:S05]  /*113a0*/  @!P0 NANOSLEEP.SYNCS 0x989680 ;  /* 0x009896800000895d */ /* 0x008fea0003900000 */
[----:B------:R-:W3:Y:S02]  /*113b0*/  @!P0 SYNCS.PHASECHK.TRANS64 P0, [R2+URZ+0x36860], R3 ;  /* 0x03686003020085a7 */ /* 0x000ee4000800007f */
[----:B---3--:R-:W-:Y:S05]  /*113c0*/  @!P0 BRA `(.L_x_112) ;  /* 0xfffffffc00f08947 */ /* 0x008fea000383ffff */
[----:B------:R-:W-:Y:S05]  /*113d0*/  BRA `(.L_x_163) ;  /* 0xffffffe400807947 */ /* 0x000fea000383ffff */
.L_x_120:
[----:B0-----:R0:W1:Y:S02]  /*113e0*/  SYNCS.PHASECHK.TRANS64.TRYWAIT P0, [R0+URZ+0x36820], R3 ;  /* 0x03682003000075a7 */ /* 0x001064000800017f */
[----:B-1----:R-:W-:Y:S05]  /*113f0*/  @!P0 NANOSLEEP.SYNCS 0x989680 ;  /* 0x009896800000895d */ /* 0x002fea0003900000 */
[----:B------:R-:W1:Y:S02]  /*11400*/  @!P0 SYNCS.PHASECHK.TRANS64 P0, [R0+URZ+0x36820], R3 ;  /* 0x03682003000085a7 */ /* 0x000e64000800007f */
[----:B-1----:R-:W-:Y:S05]  /*11410*/  @!P0 BRA `(.L_x_120) ;  /* 0xfffffffc00f08947 */ /* 0x002fea000383ffff */
[----:B------:R-:W-:Y:S05]  /*11420*/  BRA `(.L_x_164) ;  /* 0xffffffe800c87947 */ /* 0x000fea000383ffff */
.L_x_121:
        /* <DEDUP_REMOVED lines=11> */
.L_x_166:
[----:B------:R-:W-:Y:S05]  /*114e0*/  BSYNC B0 ;  /* 0x0000000000007941 */ /* 0x000fea0003800000 */
.L_x_165:
[----:B------:R-:W-:Y:S05]  /*114f0*/  BRA `(.L_x_167) ;  /* 0xffffffe800b07947 */ /* 0x000fea000383ffff */
.L_x_124:
[----:B------:R-:W-:Y:S01]  /*11500*/  BSSY B1, `(.L_x_168) ;  /* 0x0000006000017945 */ /* 0x000fe20003800000 */
[----:B------:R-:W-:-:S07]  /*11510*/  IMAD.MOV.U32 R15, RZ, RZ, -0x1 ;  /* 0xffffffffff0f7424 */ /* 0x000fce00078e00ff */
[----:B012---:R-:W-:Y:S05]  /*11520*/  WARPSYNC.COLLECTIVE R15, `(.L_x_169) ;  /* 0x000000000f0c7348 */ /* 0x007fea0003c00000 */
[----:B------:R-:W-:Y:S02]  /*11530*/  ELECT P6, UR62, PT ;  /* 0x00000000003e782f */ /* 0x000fe400038c0000 */
[----:B------:R-:W-:Y:S01]  /*11540*/  MOV R14, UR62 ;  /* 0x0000003e000e7c02 */ /* 0x000fe20008000f00 */
[----:B012---:R-:W-:Y:S10]  /*11550*/  ENDCOLLECTIVE ;  /* 0x000000000000791b */ /* 0x007ff40003800000 */
.L_x_169:
[----:B------:R-:W-:Y:S05]  /*11560*/  BSYNC B1 ;  /* 0x0000000000017941 */ /* 0x000fea0003800000 */
.L_x_168:
[----:B------:R-:W-:Y:S05]  /*11570*/  BRA `(.L_x_170) ;  /* 0xffffffe800a87947 */ /* 0x000fea000383ffff */
.L_x_126:
[----:B0-----:R0:W1:Y:S02]  /*11580*/  SYNCS.PHASECHK.TRANS64.TRYWAIT P0, [R6+URZ], R5 ;  /* 0x00000005060075a7 */ /* 0x001064000800017f */
[----:B-1----:R-:W-:Y:S05]  /*11590*/  @!P0 NANOSLEEP.SYNCS 0x989680 ;  /* 0x009896800000895d */ /* 0x002fea0003900000 */
[----:B------:R-:W1:Y:S02]  /*115a0*/  @!P0 SYNCS.PHASECHK.TRANS64 P0, [R6+URZ], R5 ;  /* 0x00000005060085a7 */ /* 0x000e64000800007f */
[----:B-1----:R-:W-:Y:S05]  /*115b0*/  @!P0 BRA `(.L_x_126) ;  /* 0xfffffffc00f08947 */ /* 0x002fea000383ffff */
[----:B------:R-:W-:Y:S05]  /*115c0*/  BRA `(.L_x_171) ;  /* 0xffffffe800e07947 */ /* 0x000fea000383ffff */
.L_x_127:
[----:B-1----:R1:W3:Y:S02]  /*115d0*/  SYNCS.PHASECHK.TRANS64.TRYWAIT P0, [R3+URZ], R2 ;  /* 0x00000002030075a7 */ /* 0x0022e4000800017f */
[----:B---3--:R-:W-:Y:S05]  /*115e0*/  @!P0 NANOSLEEP.SYNCS 0x989680 ;  /* 0x009896800000895d */ /* 0x008fea0003900000 */
[----:B------:R-:W3:Y:S02]  /*115f0*/  @!P0 SYNCS.PHASECHK.TRANS64 P0, [R3+URZ], R2 ;  /* 0x00000002030085a7 */ /* 0x000ee4000800007f */
[----:B---3--:R-:W-:Y:S05]  /*11600*/  @!P0 BRA `(.L_x_127) ;  /* 0xfffffffc00f08947 */ /* 0x008fea000383ffff */
[----:B------:R-:W-:Y:S05]  /*11610*/  BRA `(.L_x_172) ;  /* 0xffffffe800d47947 */ /* 0x000fea000383ffff */
.L_x_129:
[----:B-1----:R1:W3:Y:S02]  /*11620*/  SYNCS.PHASECHK.TRANS64.TRYWAIT P0, [R18+URZ], R5 ;  /* 0x00000005120075a7 */ /* 0x0022e4000800017f */
[----:B---3--:R-:W-:Y:S05]  /*11630*/  @!P0 NANOSLEEP.SYNCS 0x989680 ;  /* 0x009896800000895d */ /* 0x008fea0003900000 */
[----:B------:R-:W3:Y:S02]  /*11640*/  @!P0 SYNCS.PHASECHK.TRANS64 P0, [R18+URZ], R5 ;  /* 0x00000005120085a7 */ /* 0x000ee4000800007f */
[----:B---3--:R-:W-:Y:S05]  /*11650*/  @!P0 BRA `(.L_x_129) ;  /* 0xfffffffc00f08947 */ /* 0x008fea000383ffff */
[----:B------:R-:W-:Y:S05]  /*11660*/  BRA `(.L_x_173) ;  /* 0xffffffe800d87947 */ /* 0x000fea000383ffff */
.L_x_174:
[----:B------:R-:W-:-:S00]  /*11670*/  BRA `(.L_x_174) ;  /* 0xfffffffc00fc7947 */ /* 0x000fc0000383ffff */
[----:B------:R-:W-:-:S00]  /*11680*/  NOP ;  /* 0x0000000000007918 */ /* 0x000fc00000000000 */
[----:B------:R-:W-:-:S00]  /*11690*/  NOP ;  /* 0x0000000000007918 */ /* 0x000fc00000000000 */
[----:B------:R-:W-:-:S00]  /*116a0*/  NOP ;  /* 0x0000000000007918 */ /* 0x000fc00000000000 */
[----:B------:R-:W-:-:S00]  /*116b0*/  NOP ;  /* 0x0000000000007918 */ /* 0x000fc00000000000 */
[----:B------:R-:W-:-:S00]  /*116c0*/  NOP ;  /* 0x0000000000007918 */ /* 0x000fc00000000000 */
[----:B------:R-:W-:-:S00]  /*116d0*/  NOP ;  /* 0x0000000000007918 */ /* 0x000fc00000000000 */
[----:B------:R-:W-:-:S00]  /*116e0*/  NOP ;  /* 0x0000000000007918 */ /* 0x000fc00000000000 */
[----:B------:R-:W-:-:S00]  /*116f0*/  NOP ;  /* 0x0000000000007918 */ /* 0x000fc00000000000 */
.L_x_3239:


//--------------------- .text._ZN7cutlass13device_kernelIN5flash11enable_sm90INS1_16FlashAttnFwdSm90INS1_25CollectiveMainloopFwdSm90ILi2EN4cute5tupleIJNS5_1CILi2EEENS7_ILi1EEES9_EEENS6_IJNS7_ILi128EEENS7_ILi112EEENS7_ILi192EEEEEELi192ENS_6half_tEfNS_4arch4Sm90ELb0ELb0ELb0ELb0ELb0ELb0ELb0ELb1ELb1ELb1ELb0ELb0EEENS1_21CollectiveEpilogueFwdINS6_IJSB_SD_SC_EEESA_SF_SH_Li256ELb0ELb1ELb0ELb0EEENS1_29StaticPersistentTileSchedulerILb0EEEEEEEEEvNT_6ParamsE --------------------------
	.section	.text._ZN7cutlass13device_kernelIN5flash11enable_sm90INS1_16FlashAttnFwdSm90INS1_25CollectiveMainloopFwdSm90ILi2EN4cute5tupleIJNS5_1CILi2EEENS7_ILi1EEES9_EEENS6_IJNS7_ILi128EEENS7_ILi112EEENS7_ILi192EEEEEELi192ENS_6half_tEfNS_4arch4Sm90ELb0ELb0ELb0ELb0ELb0ELb0ELb0ELb1ELb1ELb1ELb0ELb0EEENS1_21CollectiveEpilogueFwdINS6_IJSB_SD_SC_EEESA_SF_SH_Li256ELb0ELb1ELb0ELb0EEENS1_29StaticPersistentTileSchedulerILb0EEEEEEEEEvNT_6ParamsE,"ax",@progbits
	.align	128
.text._ZN7cutlass13device_kernelIN5flash11enable_sm90INS1_16FlashAttnFwdSm90INS1_25CollectiveMainloopFwdSm90ILi2EN4cute5tupleIJNS5_1CILi2EEENS7_ILi1EEES9_EEENS6_IJNS7_ILi128EEENS7_ILi112EEENS7_ILi192EEEEEELi192ENS_6half_tEfNS_4arch4Sm90ELb0ELb0ELb0ELb0ELb0ELb0ELb0ELb1ELb1ELb1ELb0ELb0EEENS1_21CollectiveEpilogueFwdINS6_IJSB_SD_SC_EEESA_SF_SH_Li256ELb0ELb1ELb0ELb0EEENS1_29StaticPersistentTileSchedulerILb0EEEEEEEEEvNT_6ParamsE:
        .type           _ZN7cutlass13device_kernelIN5flash11enable_sm90INS1_16FlashAttnFwdSm90INS1_25CollectiveMainloopFwdSm90ILi2EN4cute5tupleIJNS5_1CILi2EEENS7_ILi1EEES9_EEENS6_IJNS7_ILi128EEENS7_ILi112EEENS7_ILi192EEEEEELi192ENS_6half_tEfNS_4arch4Sm90ELb0ELb0ELb0ELb0ELb0ELb0ELb0ELb1ELb1ELb1ELb0ELb0EEENS1_21CollectiveEpilogueFwdINS6_IJSB_SD_SC_EEESA_SF_SH_Li256ELb0ELb1ELb0ELb0EEENS1_29StaticPersistentTileSchedulerILb0EEEEEEEEEvNT_6ParamsE,@function
        .size           _ZN7cutlass13device_kernelIN5flash11enable_sm90INS1_16FlashAttnFwdSm90INS1_25CollectiveMainloopFwdSm90ILi2EN4cute5tupleIJNS5_1CILi2EEENS7_ILi1EEES9_EEENS6_IJNS7_ILi128EEENS7_ILi112EEENS7_ILi192EEEEEELi192ENS_6half_tEfNS_4arch4Sm90ELb0ELb0ELb0ELb0ELb0ELb0ELb0ELb1ELb1ELb1ELb0ELb0EEENS1_21CollectiveEpilogueFwdINS6_IJSB_SD_SC_EEESA_SF_SH_Li256ELb0ELb1ELb0ELb0EEENS1_29StaticPersistentTileSchedulerILb0EEEEEEEEEvNT_6ParamsE,(.L_x_3240 - _ZN7cutlass13device_kernelIN5flash11enable_sm90INS1_16FlashAttnFwdSm90INS1_25CollectiveMainloopFwdSm90ILi2EN4cute5tupleIJNS5_1CILi2EEENS7_ILi1EEES9_EEENS6_IJNS7_ILi128EEENS7_ILi112EEENS7_ILi192EEEEEELi192ENS_6half_tEfNS_4arch4Sm90ELb0ELb0ELb0ELb0ELb0ELb0ELb0ELb1ELb1ELb1ELb0ELb0EEENS1_21CollectiveEpilogueFwdINS6_IJSB_SD_SC_EEESA_SF_SH_Li256ELb0ELb1ELb0ELb0EEENS1_29StaticPersistentTileSchedulerILb0EEEEEEEEEvNT_6ParamsE)
        .other          _ZN7cutlass13device_kernelIN5flash11enable_sm90INS1_16FlashAttnFwdSm90INS1_25CollectiveMainloopFwdSm90ILi2EN4cute5tupleIJNS5_1CILi2EEENS7_ILi1EEES9_EEENS6_IJNS7_ILi128EEENS7_ILi112EEENS7_ILi192EEEEEELi192ENS_6half_tEfNS_4arch4Sm90ELb0ELb0ELb0ELb0ELb0ELb0ELb0ELb1ELb1ELb1ELb0ELb0EEENS1_21CollectiveEpilogueFwdINS6_IJSB_SD_SC_EEESA_SF_SH_Li256ELb0ELb1ELb0ELb0EEENS1_29StaticPersistentTileSchedulerILb0EEEEEEEEEvNT_6ParamsE,@"STO_CUDA_ENTRY STV_DEFAULT"
_ZN7cutlass13device_kernelIN5flash11enable_sm90INS1_16FlashAttnFwdSm90INS1_25CollectiveMainloopFwdSm90ILi2EN4cute5tupleIJNS5_1CILi2EEENS7_ILi1EEES9_EEENS6_IJNS7_ILi128EEENS7_ILi112EEENS7_ILi192EEEEEELi192ENS_6half_tEfNS_4arch4Sm90ELb0ELb0ELb0ELb0ELb0ELb0ELb0ELb1ELb1ELb1ELb0ELb0EEENS1_21CollectiveEpilogueFwdINS6_IJSB_SD_SC_EEESA_SF_SH_Li256ELb0ELb1ELb0ELb0EEENS1_29StaticPersistentTileSchedulerILb0EEEEEEEEEvNT_6ParamsE:
        /* <DEDUP_REMOVED lines=17> */
.L_x_176:
[----:B------:R-:W-:Y:S05]  /*0110*/  BSYNC B0 ;  /* 0x0000000000007941 */ /* 0x000fea0003800000 */
.L_x_175:
[----:B------:R-:W-:Y:S01]  /*0120*/  VOTEU.ANY UP0, P0 ;  /* 0x00000000003f7886 */ /* 0x000fe20000000100 */
[----:B------:R-:W0:Y:S01]  /*0130*/  SHFL.IDX PT, R4, R2, RZ, 0x1f ;  /* 0x00001fff02047589 */ /* 0x000e2200000e0000 */
[----:B------:R-:W-:Y:S01]  /*0140*/  UMOV UR4, 0x80 ;  /* 0x0000008000047882 */ /* 0x000fe20000000000 */
[----:B------:R-:W-:Y:S01]  /*0150*/  UMOV UR7, 0x200 ;  /* 0x0000020000077882 */ /* 0x000fe20000000000 */
[----:B------:R-:W-:Y:S01]  /*0160*/  SHF.R.U32.HI R3, RZ, 0x7, R0 ;  /* 0x00000007ff037819 */ /* 0x000fe20000011600 */
[----:B------:R-:W1:Y:S01]  /*0170*/  @UP0 S2UR UR8, SR_CgaCtaId ;  /* 0x00000000000809c3 */ /* 0x000e620000008800 */
[----:B------:R-:W-:Y:S01]  /*0180*/  @UP0 UMOV UR6, 0x400 ;  /* 0x0000040000060882 */ /* 0x000fe20000000000 */
[----:B------:R-:W-:-:S04]  /*0190*/  @UP0 UIADD3 UR4, -UR4, 0x100000, URZ ;  /* 0x0010000004040890 */ /* 0x000fc8000fffe13f */
[----:B------:R-:W-:Y:S02]  /*01a0*/  @UP0 USHF.L.U32 UR5, UR4, 0xb, URZ ;  /* 0x0000000b04050899 */ /* 0x000fe4000800063f */
[----:B------:R-:W-:Y:S01]  /*01b0*/  @UP0 USHF.L.U32 UR4, UR4, 0x1, URZ ;  /* 0x0000000104040899 */ /* 0x000fe2000800063f */
[----:B------:R-:W-:Y:S01]  /*01c0*/  VOTEU.ANY UP1, P0 ;  /* 0x00000000003f7886 */ /* 0x000fe20000020100 */
[----:B------:R-:W2:Y:S01]  /*01d0*/  SHFL.IDX PT, R3, R3, RZ, 0x1f ;  /* 0x00001fff03037589 */ /* 0x000ea200000e0000 */
[----:B0-----:R-:W-:Y:S01]  /*01e0*/  ISETP.NE.AND P1, PT, R4, RZ, PT ;  /* 0x000000ff0400720c */ /* 0x001fe20003f25270 */
[----:B-1----:R-:W-:Y:S02]  /*01f0*/  @UP0 ULEA UR8, UR8, UR6, 0x18 ;  /* 0x0000000608080291 */ /* 0x002fe4000f8ec03f */
[----:B------:R-:W-:-:S04]  /*0200*/  @UP0 UIADD3 UR6, -UR7, 0x100000, URZ ;  /* 0x0010000007060890 */ /* 0x000fc8000fffe13f */
[----:B------:R-:W-:Y:S02]  /*0210*/  @UP0 USHF.L.U32 UR7, UR6, 0xb, URZ ;  /* 0x0000000b06070899 */ /* 0x000fe4000800063f */
[----:B------:R-:W-:Y:S01]  /*0220*/  @UP0 USHF.L.U32 UR6, UR6, 0x1, URZ ;  /* 0x0000000106060899 */ /* 0x000fe2000800063f */
[----:B------:R-:W-:Y:S01]  /*0230*/  VOTEU.ANY UP0, P0 ;  /* 0x00000000003f7886 */ /* 0x000fe20000000100 */
[----:B------:R-:W0:Y:S04]  /*0240*/  FENCE.VIEW.ASYNC.S ;  /* 0x00000000000073c6 */ /* 0x000e280000000000 */
[----:B0-----:R0:W1:Y:S06]  /*0250*/  @UP0 SYNCS.EXCH.64 URZ, [UR8+0x36800], UR4 ;  /* 0x03680004083f05b2 */ /* 0x00106c0008000100 */
[----:B------:R0:W3:Y:S01]  /*0260*/  @UP1 SYNCS.EXCH.64 URZ, [UR8+0x36820], UR6 ;  /* 0x03682006083f15b2 */ /* 0x0000e20008000100 */
[----:B--2---:R-:W-:Y:S05]  /*0270*/  @P1 BRA `(.L_x_177) ;  /* 0x0000000000481947 */ /* 0x004fea0003800000 */
[----:B0-----:R-:W0:Y:S01]  /*0280*/  S2UR UR5, SR_CgaCtaId ;  /* 0x00000000000579c3 */ /* 0x001e220000008800 */
[----:B------:R-:W-:Y:S01]  /*0290*/  UMOV UR4, 0x400 ;  /* 0x0000040000047882 */ /* 0x000fe20000000000 */
[----:B------:R-:W-:Y:S01]  /*02a0*/  UMOV UR6, 0x1 ;  /* 0x0000000100067882 */ /* 0x000fe20000000000 */
[----:B------:R-:W-:Y:S01]  /*02b0*/  UMOV UR7, 0x4 ;  /* 0x0000000400077882 */ /* 0x000fe20000000000 */
[----:B------:R-:W-:Y:S01]  /*02c0*/  ELECT P0, URZ, PT ;  /* 0x00000000003f782f */ /* 0x000fe20003800000 */
[----:B0-----:R-:W-:Y:S02]  /*02d0*/  ULEA UR8, UR5, UR4, 0x18 ;  /* 0x0000000405087291 */ /* 0x001fe4000f8ec03f */
[----:B------:R-:W-:-:S04]  /*02e0*/  UIADD3 UR4, -UR6, 0x100000, URZ ;  /* 0x0010000006047890 */ /* 0x000fc8000fffe13f */
[----:B------:R-:W-:Y:S02]  /*02f0*/  USHF.L.U32 UR5, UR4, 0xb, URZ ;  /* 0x0000000b04057899 */ /* 0x000fe4000800063f */
[----:B------:R-:W-:Y:S02]  /*0300*/  USHF.L.U32 UR4, UR4, 0x1, URZ ;  /* 0x0000000104047899 */ /* 0x000fe4000800063f */
[----:B------:R-:W-:-:S04]  /*0310*/  UIADD3 UR6, -UR7, 0x100000, URZ ;  /* 0x0010000007067890 */ /* 0x000fc8000fffe13f */
[----:B------:R-:W-:Y:S02]  /*0320*/  USHF.L.U32 UR7, UR6, 0xb, URZ ;  /* 0x0000000b06077899 */ /* 0x000fe4000800063f */
[----:B------:R-:W-:Y:S01]  /*0330*/  USHF.L.U32 UR6, UR6, 0x1, URZ ;  /* 0x0000000106067899 */ /* 0x000fe2000800063f */
[----:B------:R-:W0:Y:S03]  /*0340*/  FENCE.VIEW.ASYNC.S ;  /* 0x00000000000073c6 */ /* 0x000e260000000000 */
[----:B0-----:R2:W4:Y:S08]  /*0350*/  SYNCS.EXCH.64 URZ, [UR8+0x36830], UR4 ;  /* 0x03683004083f75b2 */ /* 0x0015300008000100 */
[----:B------:R2:W0:Y:S01]  /*0360*/  SYNCS.EXCH.64 URZ, [UR8+0x36840], UR6 ;  /* 0x03684006083f75b2 */ /* 0x0004220008000100 */
[----:B------:R2:W0:Y:S01]  /*0370*/  SYNCS.EXCH.64 URZ, [UR8+0x36838], UR4 ;  /* 0x03683804083f75b2 */ /* 0x0004220008000100 */
[----:B------:R2:W0:Y:S02]  /*0380*/  SYNCS.EXCH.64 URZ, [UR8+0x36848], UR6 ;  /* 0x03684806083f75b2 */ /* 0x0004240008000100 */
[----:B--2---:R-:W-:Y:S01]  /*0390*/  NOP ;  /* 0x0000000000007918 */ /* 0x004fe20000000000 */
.L_x_177:
[----:B0-----:R-:W0:Y:S01]  /*03a0*/  S2UR UR4, SR_CTAID.Y ;  /* 0x00000000000479c3 */ /* 0x001e220000002600 */
[----:B------:R-:W2:Y:S01]  /*03b0*/  SHFL.IDX PT, R8, R2, RZ, 0x1f ;  /* 0x00001fff02087589 */ /* 0x000ea200000e0000 */
[----:B------:R-:W-:Y:S01]  /*03c0*/  ULDC UR5, c[0x0][0x154] ;  /* 0x0000550000057ab9 */ /* 0x000fe20000000800 */
[----:B------:R-:W-:-:S05]  /*03d0*/  NOP ;  /* 0x0000000000007918 */ /* 0x000fca0000000000 */
[----:B------:R-:W5:Y:S08]  /*03e0*/  S2UR UR6, SR_CTAID.X ;  /* 0x00000000000679c3 */ /* 0x000f700000002500 */
[----:B------:R-:W1:Y:S01]  /*03f0*/  LDC R9, c[0x0][0x148] ;  /* 0x00005200ff097b82 */ /* 0x000e620000000800 */
[----:B0-----:R-:W-:Y:S02]  /*0400*/  I2FP.F32.U32 R5, UR4 ;  /* 0x0000000400057c45 */ /* 0x001fe40008201000 */
[----:B--2---:R-:W-:-:S03]  /*0410*/  ISETP.NE.AND P0, PT, R8, RZ, PT ;  /* 0x000000ff0800720c */ /* 0x004fc60003f05270 */
[----:B------:R-:W-:Y:S01]  /*0420*/  FMUL R7, R5, UR5 ;  /* 0x0000000505077c20 */ /* 0x000fe20008400000 */
[----:B------:R-:W-:Y:S02]  /*0430*/  SHF.R.S32.HI R5, RZ, 0x1f, R0 ;  /* 0x0000001fff057819 */ /* 0x000fe40000011400 */
[----:B-----5:R-:W-:Y:S02]  /*0440*/  I2FP.F32.U32 R6, UR6 ;  /* 0x0000000600067c45 */ /* 0x020fe40008201000 */
[----:B------:R-:W-:Y:S01]  /*0450*/  LEA.HI R5, R5, R0, RZ, 0x7 ;  /* 0x0000000005057211 */ /* 0x000fe200078f38ff */
[----:B------:R-:W0:Y:S02]  /*0460*/  F2I.U32.TRUNC.NTZ R7, R7 ;  /* 0x0000000700077305 */ /* 0x000e24000020f000 */
[----:B0-----:R-:W-:-:S04]  /*0470*/  IMAD.MOV R10, RZ, RZ, -R7 ;  /* 0x000000ffff0a7224 */ /* 0x001fc800078e0a07 */
[----:B-1----:R-:W-:Y:S01]  /*0480*/  IMAD R13, R9, R10, UR4 ;  /* 0x00000004090d7e24 */ /* 0x002fe2000f8e020a */
[----:B------:R-:W-:Y:S02]  /*0490*/  ULDC UR4, c[0x0][0x150] ;  /* 0x0000540000047ab9 */ /* 0x000fe40000000800 */
[----:B------:R-:W-:Y:S01]  /*04a0*/  FMUL R10, R6, UR4 ;  /* 0x00000004060a7c20 */ /* 0x000fe20008400000 */
[----:B------:R-:W-:Y:S06]  /*04b0*/  @P0 BRA `(.L_x_178) ;  /* 0x0000000000480947 */ /* 0x000fec0003800000 */
[----:B------:R-:W0:Y:S01]  /*04c0*/  S2UR UR5, SR_CgaCtaId ;  /* 0x00000000000579c3 */ /* 0x000e220000008800 */
        /* <DEDUP_REMOVED lines=12> */
[----:B0-----:R0:W1:Y:S08]  /*0590*/  SYNCS.EXCH.64 URZ, [UR8+0x36850], UR4 ;  /* 0x03685004083f75b2 */ /* 0x0010700008000100 */
[----:B------:R0:W2:Y:S01]  /*05a0*/  SYNCS.EXCH.64 URZ, [UR8+0x36860], UR6 ;  /* 0x03686006083f75b2 */ /* 0x0000a20008000100 */
[----:B------:R0:W0:Y:S01]  /*05b0*/  SYNCS.EXCH.64 URZ, [UR8+0x36858], UR4 ;  /* 0x03685804083f75b2 */ /* 0x0000220008000100 */
[----:B------:R0:W0:Y:S01]  /*05c0*/  SYNCS.EXCH.64 URZ, [UR8+0x36868], UR6 ;  /* 0x03686806083f75b2 */ /* 0x0000220008000100 */
[----:B------:R-:W-:Y:S01]  /*05d0*/  NOP ;  /* 0x0000000000007918 */ /* 0x000fe20000000000 */
.L_x_178:
[----:B------:R-:W5:Y:S01]  /*05e0*/  SHFL.IDX PT, R9, R2, RZ, 0x1f ;  /* 0x00001fff02097589 */ /* 0x000f6200000e0000 */
[----:B------:R-:W-:Y:S01]  /*05f0*/  LOP3.LUT R5, R5, 0xffffff80, RZ, 0xc0, !PT ;  /* 0xffffff8005057812 */ /* 0x000fe200078ec0ff */
[----:B------:R-:W0:Y:S01]  /*0600*/  LDC R12, c[0x0][0x144] ;  /* 0x00005100ff0c7b82 */ /* 0x000e220000000800 */
[----:B------:R-:W0:Y:S01]  /*0610*/  F2I.U32.TRUNC.NTZ R10, R10 ;  /* 0x0000000a000a7305 */ /* 0x000e22000020f000 */
[----:B------:R-:W-:Y:S01]  /*0620*/  SHF.R.S32.HI R11, RZ, 0x1f, R8 ;  /* 0x0000001fff0b7819 */ /* 0x000fe20000011408 */
[----:B------:R-:W-:Y:S01]  /*0630*/  NOP ;  /* 0x0000000000007918 */ /* 0x000fe20000000000 */
[----:B------:R-:W-:-:S05]  /*0640*/  IMAD.IADD R5, R0, 0x1, -R5 ;  /* 0x0000000100057824 */ /* 0x000fca00078e0a05 */
[----:B------:R-:W-:-:S04]  /*0650*/  SHF.R.S32.HI R6, RZ, 0x1f, R5 ;  /* 0x0000001fff067819 */ /* 0x000fc80000011405 */
[----:B------:R-:W-:-:S04]  /*0660*/  LEA.HI R6, R6, R5, RZ, 0x3 ;  /* 0x0000000506067211 */ /* 0x000fc800078f18ff */
[--C-:B------:R-:W-:Y:S02]  /*0670*/  SHF.R.S32.HI R7, RZ, 0x3, R6.reuse ;  /* 0x00000003ff077819 */ /* 0x100fe40000011406 */
[----:B------:R-:W-:Y:S02]  /*0680*/  SHF.R.S32.HI R6, RZ, 0x1f, R6 ;  /* 0x0000001fff067819 */ /* 0x000fe40000011406 */
[----:B-----5:R-:W-:Y:S02]  /*0690*/  ISETP.NE.AND P0, PT, R9, RZ, PT ;  /* 0x000000ff0900720c */ /* 0x020fe40003f05270 */
[----:B------:R-:W-:Y:S02]  /*06a0*/  LEA.HI R6, R6, R7, RZ, 0x2 ;  /* 0x0000000706067211 */ /* 0x000fe400078f10ff */
[----:B------:R-:W-:Y:S02]  /*06b0*/  SHF.R.S32.HI R9, RZ, 0x1f, R4 ;  /* 0x0000001fff097819 */ /* 0x000fe40000011404 */
[----:B------:R-:W-:-:S02]  /*06c0*/  LOP3.LUT R6, R6, 0xfffffffc, RZ, 0xc0, !PT ;  /* 0xfffffffc06067812 */ /* 0x000fc400078ec0ff */
[----:B------:R-:W-:-:S05]  /*06d0*/  LEA.HI R9, R9, R4, RZ, 0x2 ;  /* 0x0000000409097211 */ /* 0x000fca00078f10ff */
[----:B------:R-:W-:Y:S05]  /*06e0*/  @P0 BRA `(.L_x_179) ;  /* 0x0000000000480947 */ /* 0x000fea0003800000 */
[----:B0-----:R-:W0:Y:S01]  /*06f0*/  S2UR UR5, SR_CgaCtaId ;  /* 0x00000000000579c3 */ /* 0x001e220000008800 */
[----:B------:R-:W-:Y:S01]  /*0700*/  UMOV UR4, 0x400 ;  /* 0x0000040000047882 */ /* 0x000fe20000000000 */
[----:B------:R-:W-:Y:S01]  /*0710*/  UMOV UR6, 0x1 ;  /* 0x0000000100067882 */ /* 0x000fe20000000000 */
[----:B------:R-:W-:Y:S01]  /*0720*/  UMOV UR9, 0x2 ;  /* 0x0000000200097882 */ /* 0x000fe20000000000 */
[----:B------:R-:W-:-:S04]  /*0730*/  UIADD3 UR6, -UR6, 0x100000, URZ ;  /* 0x0010000006067890 */ /* 0x000fc8000fffe13f */
[----:B------:R-:W-:Y:S02]  /*0740*/  USHF.L.U32 UR7, UR6, 0xb, URZ ;  /* 0x0000000b06077899 */ /* 0x000fe4000800063f */
[----:B------:R-:W-:Y:S01]  /*0750*/  USHF.L.U32 UR6, UR6, 0x1, URZ ;  /* 0x0000000106067899 */ /* 0x000fe2000800063f */
[----:B------:R-:W-:Y:S01]  /*0760*/  ELECT P0, URZ, PT ;  /* 0x00000000003f782f */ /* 0x000fe20003800000 */
[----:B0-----:R-:W-:Y:S02]  /*0770*/  ULEA UR8, UR5, UR4, 0x18 ;  /* 0x0000000405087291 */ /* 0x001fe4000f8ec03f */
[----:B------:R-:W-:-:S04]  /*0780*/  UIADD3 UR4, -UR9, 0x100000, URZ ;  /* 0x0010000009047890 */ /* 0x000fc8000fffe13f */
[----:B------:R-:W-:Y:S02]  /*0790*/  USHF.L.U32 UR5, UR4, 0xb, URZ ;  /* 0x0000000b04057899 */ /* 0x000fe4000800063f */
[----:B------:R-:W-:Y:S01]  /*07a0*/  USHF.L.U32 UR4, UR4, 0x1, URZ ;  /* 0x0000000104047899 */ /* 0x000fe2000800063f */
[----:B------:R-:W0:Y:S03]  /*07b0*/  FENCE.VIEW.ASYNC.S ;  /* 0x00000000000073c6 */ /* 0x000e260000000000 */
[----:B0-----:R0:W0:Y:S08]  /*07c0*/  SYNCS.EXCH.64 URZ, [UR8+0x36870], UR6 ;  /* 0x03687006083f75b2 */ /* 0x0010300008000100 */
[----:B------:R0:W0:Y:S01]  /*07d0*/  SYNCS.EXCH.64 URZ, [UR8+0x36880], UR4 ;  /* 0x03688004083f75b2 */ /* 0x0000220008000100 */
[----:B------:R0:W0:Y:S01]  /*07e0*/  SYNCS.EXCH.64 URZ, [UR8+0x36878], UR6 ;  /* 0x03687806083f75b2 */ /* 0x0000220008000100 */
[----:B------:R0:W0:Y:S01]  /*07f0*/  SYNCS.EXCH.64 URZ, [UR8+0x36888], UR4 ;  /* 0x03688804083f75b2 */ /* 0x0000220008000100 */
[----:B------:R-:W-:Y:S01]  /*0800*/  NOP ;  /* 0x0000000000007918 */ /* 0x000fe20000000000 */
.L_x_179:
[----:B------:R-:W5:Y:S01]  /*0810*/  SHFL.IDX PT, R14, R2, RZ, 0x1f ;  /* 0x00001fff020e7589 */ /* 0x000f6200000e0000 */
[----:B------:R-:W-:Y:S01]  /*0820*/  LEA.HI R11, R11, R8, RZ, 0x2 ;  /* 0x000000080b0b7211 */ /* 0x000fe200078f10ff */
[----:B0-----:R-:W0:Y:S01]  /*0830*/  S2UR UR4, SR_CTAID.X ;  /* 0x00000000000479c3 */ /* 0x001e220000002500 */
[----:B------:R-:W-:Y:S01]  /*0840*/  LOP3.LUT R9, R9, 0x3ffffffc, RZ, 0xc0, !PT ;  /* 0x3ffffffc09097812 */ /* 0x000fe200078ec0ff */
[----:B------:R-:W-:Y:S01]  /*0850*/  IMAD.IADD R6, R7, 0x1, -R6 ;  /* 0x0000000107067824 */ /* 0x000fe200078e0a06 */
[----:B------:R-:W-:Y:S01]  /*0860*/  LOP3.LUT R11, R11, 0x3ffffffc, RZ, 0xc0, !PT ;  /* 0x3ffffffc0b0b7812 */ /* 0x000fe200078ec0ff */
[----:B------:R-:W-:Y:S01]  /*0870*/  IMAD.MOV R7, RZ, RZ, -R10 ;  /* 0x000000ffff077224 */ /* 0x000fe200078e0a0a */
[----:B------:R-:W-:Y:S01]  /*0880*/  NOP ;  /* 0x0000000000007918 */ /* 0x000fe20000000000 */
[----:B------:R-:W-:Y:S02]  /*0890*/  IMAD.IADD R9, R4, 0x1, -R9 ;  /* 0x0000000104097824 */ /* 0x000fe400078e0a09 */
[----:B------:R-:W-:-:S02]  /*08a0*/  IMAD.IADD R11, R8, 0x1, -R11 ;  /* 0x00000001080b7824 */ /* 0x000fc400078e0a0b */
[----:B------:R-:W1:Y:S01]  /*08b0*/  LDC R8, c[0x0][0x140] ;  /* 0x00005000ff087b82 */ /* 0x000e620000000800 */
[--C-:B------:R-:W-:Y:S02]  /*08c0*/  IMAD R9, R9, 0x4, R6.reuse ;  /* 0x0000000409097824 */ /* 0x100fe400078e0206 */
[----:B------:R-:W-:-:S03]  /*08d0*/  IMAD R11, R11, 0x4, R6 ;  /* 0x000000040b0b7824 */ /* 0x000fc600078e0206 */
[----:B------:R-:W-:Y:S02]  /*08e0*/  LEA.HI R4, R9, R9, RZ, 0x1 ;  /* 0x0000000909047211 */ /* 0x000fe400078f08ff */
[----:B------:R-:W-:Y:S02]  /*08f0*/  LEA.HI R6, R11, R11, RZ, 0x1 ;  /* 0x0000000b0b067211 */ /* 0x000fe400078f08ff */
[----:B------:R-:W-:Y:S02]  /*0900*/  LOP3.LUT R4, R4, 0xfffffffe, RZ, 0xc0, !PT ;  /* 0xfffffffe04047812 */ /* 0x000fe400078ec0ff */
[----:B-----5:R-:W-:Y:S01]  /*0910*/  ISETP.NE.AND P0, PT, R14, RZ, PT ;  /* 0x000000ff0e00720c */ /* 0x020fe20003f05270 */
[----:B0-----:R-:W-:Y:S01]  /*0920*/  IMAD R7, R12, R7, UR4 ;  /* 0x000000040c077e24 */ /* 0x001fe2000f8e0207 */
[----:B------:R-:W-:Y:S01]  /*0930*/  LOP3.LUT R6, R6, 0xfffffffe, RZ, 0xc0, !PT ;  /* 0xfffffffe06067812 */ /* 0x000fe200078ec0ff */
[----:B------:R-:W-:-:S04]  /*0940*/  IMAD.IADD R4, R9, 0x1, -R4 ;  /* 0x0000000109047824 */ /* 0x000fc800078e0a04 */
[----:B------:R-:W-:Y:S01]  /*0950*/  IMAD.IADD R6, R11, 0x1, -R6 ;  /* 0x000000010b067824 */ /* 0x000fe200078e0a06 */
[----:B------:R-:W-:-:S05]  /*0960*/  ISETP.NE.AND P4, PT, R4, R7, PT ;  /* 0x000000070400720c */ /* 0x000fca0003f85270 */
[----:B------:R-:W-:Y:S08]  /*0970*/  @P0 BRA `(.L_x_180) ;  /* 0x0000000000480947 */ /* 0x000ff00003800000 */
        /* <DEDUP_REMOVED lines=18> */
.L_x_180:
[----:B------:R-:W5:Y:S01]  /*0aa0*/  SHFL.IDX PT, R10, R2, RZ, 0x1f ;  /* 0x00001fff020a7589 */ /* 0x000f6200000e0000 */
[----:B------:R-:W-:Y:S01]  /*0ab0*/  IMAD.SHL.U32 R22, R9, 0x4, RZ ;  /* 0x0000000409167824 */ /* 0x000fe200078e00ff */
[----:B------:R-:W-:Y:S01]  /*0ac0*/  ISETP.NE.AND P3, PT, R6, R7, PT ;  /* 0x000000070600720c */ /* 0x000fe20003f65270 */
[----:B------:R-:W-:Y:S01]  /*0ad0*/  IMAD.SHL.U32 R6, R11, 0x4, RZ ;  /* 0x000000040b067824 */ /* 0x000fe200078e00ff */
[----:B------:R-:W-:Y:S01]  /*0ae0*/  LOP3.LUT P0, RZ, R5, 0x7, RZ, 0xc0, !PT ;  /* 0x0000000705ff7812 */ /* 0x000fe2000780c0ff */
[----:B------:R-:W-:Y:S01]  /*0af0*/  IMAD.MOV.U32 R18, RZ, RZ, 0x1 ;  /* 0x00000001ff127424 */ /* 0x000fe200078e00ff */
[----:B------:R-:W-:Y:S01]  /*0b00*/  LOP3.LUT R22, R9, 0xc, R22, 0x78, !PT ;  /* 0x0000000c09167812 */ /* 0x000fe200078e7816 */
[----:B------:R-:W-:Y:S01]  /*0b10*/  IMAD.MOV.U32 R17, RZ, RZ, 0x1 ;  /* 0x00000001ff117424 */ /* 0x000fe200078e00ff */
[----:B------:R-:W-:Y:S01]  /*0b20*/  LOP3.LUT R19, R11, 0xc, R6, 0x78, !PT ;  /* 0x0000000c0b137812 */ /* 0x000fe200078e7806 */
[----:B------:R-:W-:Y:S01]  /*0b30*/  NOP ;  /* 0x0000000000007918 */ /* 0x000fe20000000000 */
[----:B------:R-:W-:-:S02]  /*0b40*/  @P4 LEA.HI R4, R22, R22, RZ, 0x1 ;  /* 0x0000001616044211 */ /* 0x000fc400078f08ff */
[----:B------:R-:W-:Y:S02]  /*0b50*/  ISETP.LT.U32.AND P6, PT, R22, 0x2, !P0 ;  /* 0x000000021600780c */ /* 0x000fe400047c1070 */
[----:B------:R-:W-:Y:S02]  /*0b60*/  @P4 SHF.R.S32.HI R4, RZ, 0x1, R4 ;  /* 0x00000001ff044819 */ /* 0x000fe40000011404 */
[----:B------:R-:W-:Y:S02]  /*0b70*/  @P3 LEA.HI R6, R19, R19, RZ, 0x1 ;  /* 0x0000001313063211 */ /* 0x000fe400078f08ff */
[----:B------:R-:W-:Y:S02]  /*0b80*/  @P4 ISETP.NE.AND P5, PT, R4, R13, PT ;  /* 0x0000000d0400420c */ /* 0x000fe40003fa5270 */
[----:B------:R-:W-:Y:S02]  /*0b90*/  @P3 SHF.R.S32.HI R6, RZ, 0x1, R6 ;  /* 0x00000001ff063819 */ /* 0x000fe40000011406 */
[----:B------:R-:W-:-:S02]  /*0ba0*/  @P4 SEL R18, RZ, 0x1, P5 ;  /* 0x00000001ff124807 */ /* 0x000fc40002800000 */
[----:B-----5:R-:W-:Y:S02]  /*0bb0*/  ISETP.NE.AND P5, PT, R10, RZ, PT ;  /* 0x000000ff0a00720c */ /* 0x020fe40003fa5270 */
[----:B------:R-:W-:Y:S02]  /*0bc0*/  ISETP.NE.AND P2, PT, R3, RZ, PT ;  /* 0x000000ff0300720c */ /* 0x000fe40003f45270 */
[----:B------:R-:W-:Y:S02]  /*0bd0*/  @P3 ISETP.NE.AND P4, PT, R6, R13, PT ;  /* 0x0000000d0600320c */ /* 0x000fe40003f85270 */
[----:B------:R-:W-:Y:S02]  /*0be0*/  SEL R3, RZ, 0x1, !P6 ;  /* 0x00000001ff037807 */ /* 0x000fe40007000000 */
[----:B------:R-:W-:Y:S02]  /*0bf0*/  ISETP.LT.U32.AND P0, PT, R19, 0x2, !P0 ;  /* 0x000000021300780c */ /* 0x000fe40004701070 */
[----:B-1----:R-:W-:-:S02]  /*0c00*/  ISETP.EQ.U32.AND P1, PT, R8, 0x1, PT ;  /* 0x000000010800780c */ /* 0x002fc40003f22070 */
[----:B------:R-:W-:Y:S02]  /*0c10*/  LOP3.LUT R18, R18, R3, RZ, 0xc0, !PT ;  /* 0x0000000312127212 */ /* 0x000fe400078ec0ff */
[----:B------:R-:W-:Y:S02]  /*0c20*/  SEL R4, RZ, 0x1, !P0 ;  /* 0x00000001ff047807 */ /* 0x000fe40004000000 */
[----:B------:R-:W-:Y:S01]  /*0c30*/  @P3 SEL R17, RZ, 0x1, P4 ;  /* 0x00000001ff113807 */ /* 0x000fe20002000000 */
[----:B------:R-:W-:Y:S06]  /*0c40*/  @P5 BRA `(.L_x_181) ;  /* 0x0000000000485947 */ /* 0x000fec0003800000 */
        /* <DEDUP_REMOVED lines=16> */
[----:B------:R1:W0:Y:S02]  /*0d50*/  SYNCS.EXCH.64 URZ, [UR8+0x368c8], UR6 ;  /* 0x0368c806083f75b2 */ /* 0x0002240008000100 */
[----:B-1----:R-:W-:Y:S01]  /*0d60*/  NOP ;  /* 0x0000000000007918 */ /* 0x002fe20000000000 */
.L_x_181:
[----:B------:R-:W-:Y:S01]  /*0d70*/  LOP3.LUT R17, R17, R4, RZ, 0xc0, !PT ;  /* 0x0000000411117212 */ /* 0x000fe200078ec0ff */
[----:B------:R-:W-:Y:S01]  /*0d80*/  NOP ;  /* 0x0000000000007918 */ /* 0x000fe20000000000 */
[----:B------:R-:W-:Y:S05]  /*0d90*/  @!P1 BRA `(.L_x_182) ;  /* 0x0000000000089947 */ /* 0x000fea0003800000 */
[----:B0-234-:R-:W-:Y:S01]  /*0da0*/  UCGABAR_ARV ;  /* 0x00000000000079c7 */ /* 0x01dfe20008000000 */
[----:B------:R-:W-:Y:S05]  /*0db0*/  BRA `(.L_x_183) ;  /* 0x0000000000047947 */ /* 0x000fea0003800000 */
.L_x_182:
[----:B0-234-:R-:W-:Y:S01]  /*0dc0*/  NOP ;  /* 0x0000000000007918 */ /* 0x01dfe20000000000 */
.L_x_183:
[----:B------:R-:W-:Y:S05]  /*0dd0*/  @!P1 BRA `(.L_x_184) ;  /* 0x00000000000c9947 */ /* 0x000fea0003800000 */
[----:B------:R-:W-:Y:S01]  /*0de0*/  UCGABAR_WAIT ;  /* 0x0000000000007dc7 */ /* 0x000fe20008000000 */
[----:B------:R-:W-:Y:S01]  /*0df0*/  CCTL.IVALL ;  /* 0x00000000ff00798f */ /* 0x000fe20002000000 */
[----:B------:R-:W-:Y:S05]  /*0e00*/  BRA `(.L_x_185) ;  /* 0x0000000000047947 */ /* 0x000fea0003800000 */
.L_x_184:
[----:B------:R-:W-:Y:S06]  /*0e10*/  BAR.SYNC.DEFER_BLOCKING 0x0 ;  /* 0x0000000000007b1d */ /* 0x000fec0000010000 */
.L_x_185:
[----:B------:R-:W-:-:S05]  /*0e20*/  IMAD.MOV.U32 R3, RZ, RZ, 0x1 ;  /* 0x00000001ff037424 */ /* 0x000fca00078e00ff */
[----:B------:R-:W-:-:S05]  /*0e30*/  SEL R3, R3, 0x2, !P2 ;  /* 0x0000000203037807 */ /* 0x000fca0005000000 */
[----:B------:R0:W-:Y:S01]  /*0e40*/  STL [R1+0x2c], R3 ;  /* 0x00002c0301007387 */ /* 0x0001e20000100800 */
[----:B------:R-:W-:Y:S05]  /*0e50*/  @!P2 BRA `(.L_x_186) ;  /* 0x000000ac0088a947 */ /* 0x000fea0003800000 */
.L_x_187:
        /* <DEDUP_REMOVED lines=67> */
.L_x_220:
        /* <DEDUP_REMOVED lines=9> */
[----:B--2---:R-:W2:Y:S01]  /*1320*/  LDC R81, c[0x0][0x2f0] ;  /* 0x0000bc00ff517b82 */ /* 0x004ea20000000800 */
        /* <DEDUP_REMOVED lines=34> */
[----:B---34-:R-:W-:Y:S11]  /*1550*/  @!P0 BRA `(.L_x_188) ;  /* 0x0000000000408947 */ /* 0x018ff60003800000 */
[----:B------:R-:W-:Y:S01]  /*1560*/  MOV R0, 0x0 ;  /* 0x0000000000007802 */ /* 0x000fe20000000f00 */
[----:B------:R-:W-:Y:S01]  /*1570*/  ULDC.64 UR4, c[0x4][0xa8] ;  /* 0x01002a0000047ab9 */ /* 0x000fe20000000a00 */
[----:B------:R-:W-:Y:S01]  /*1580*/  ULDC.64 UR6, c[0x4][0x28] ;  /* 0x01000a0000067ab9 */ /* 0x000fe20000000a00 */
[----:B------:R-:W-:Y:S01]  /*1590*/  IMAD.U32 R4, RZ, RZ, UR4 ;  /* 0x00000004ff047e24 */ /* 0x000fe2000f8e00ff */
[----:B------:R0:W1:Y:S01]  /*15a0*/  LDC.64 R2, c[0x4][R0] ;  /* 0x0100000000027b82 */ /* 0x0000620000000a00 */
[----:B------:R-:W-:Y:S01]  /*15b0*/  IMAD.U32 R5, RZ, RZ, UR5 ;  /* 0x00000005ff057e24 */ /* 0x000fe2000f8e00ff */
[----:B------:R-:W-:Y:S01]  /*15c0*/  ULDC.64 UR4, c[0x4][0xb0] ;  /* 0x01002c0000047ab9 */ /* 0x000fe20000000a00 */
        /* <DEDUP_REMOVED lines=9> */
.L_x_188:
[----:B------:R-:W-:Y:S02]  /*1660*/  LOP3.LUT R0, R208, 0x1, RZ, 0xc0, !PT ;  /* 0x00000001d0007812 */ /* 0x000fe400078ec0ff */
[----:B------:R-:W-:Y:S02]  /*1670*/  ISETP.NE.AND P0, PT, R16, 0x3, PT ;  /* 0x000000031000780c */ /* 0x000fe40003f05270 */
[----:B------:R-:W-:-:S04]  /*1680*/  SHF.L.U32 R0, R0, 0x1f, RZ ;  /* 0x0000001f00007819 */ /* 0x000fc800000006ff */
[----:B------:R-:W0:Y:S02]  /*1690*/  SYNCS.PHASECHK.TRANS64.TRYWAIT P1, [UR37+0x36800], R0 ;  /* 0x03680000ff0075a7 */ /* 0x000e240008020165 */
[----:B0-----:R-:W-:Y:S05]  /*16a0*/  @!P1 BRA `(.L_x_189) ;  /* 0x000000f000b89947 */ /* 0x001fea0003800000 */
.L_x_322:
[----:B------:R-:W-:Y:S05]  /*16b0*/  @!P0 BRA `(.L_x_190) ;  /* 0x0000000000048947 */ /* 0x000fea0003800000 */
[----:B------:R-:W-:Y:S01]  /*16c0*/  BPT.TRAP 0x1 ;  /* 0x000000040000795c */ /* 0x000fe20000300000 */
.L_x_190:
[----:B------:R-:W-:Y:S02]  /*16d0*/  IMAD.U32 R2, RZ, RZ, UR36 ;  /* 0x00000024ff027e24 */ /* 0x000fe4000f8e00ff */
[----:B0-----:R-:W-:-:S03]  /*16e0*/  IMAD.U32 R3, RZ, RZ, UR61 ;  /* 0x0000003dff037e24 */ /* 0x001fc6000f8e00ff */
[----:B------:R-:W-:Y:S02]  /*16f0*/  LEA R2, R2, UR37, 0x3 ;  /* 0x0000002502027c11 */ /* 0x000fe4000f8e18ff */
[----:B------:R-:W-:-:S04]  /*1700*/  SHF.L.U32 R3, R3, 0x1f, RZ ;  /* 0x0000001f03037819 */ /* 0x000fc800000006ff */
[----:B------:R0:W1:Y:S01]  /*1710*/  SYNCS.PHASECHK.TRANS64.TRYWAIT P1, [R2+URZ+0x36830], R3 ;  /* 0x03683003020075a7 */ /* 0x000062000802017f */
[----:B------:R-:W-:Y:S05]  /*1720*/  @!P0 BRA `(.L_x_191) ;  /* 0x0000000000048947 */ /* 0x000fea0003800000 */
[----:B------:R-:W-:Y:S01]  /*1730*/  BPT.TRAP 0x1 ;  /* 0x000000040000795c */ /* 0x000fe20000300000 */
.L_x_191:
[----:B-1----:R-:W-:Y:S05]  /*1740*/  @P1 BRA `(.L_x_192) ;  /* 0x0000000000081947 */ /* 0x002fea0003800000 */
[----:B------:R-:W1:Y:S02]  /*1750*/  SYNCS.PHASECHK.TRANS64.TRYWAIT P1, [R2+URZ+0x36830], R3 ;  /* 0x03683003020075a7 */ /* 0x000e64000802017f */
[----:B-1----:R-:W-:Y:S05]  /*1760*/  @!P1 BRA `(.L_x_193) ;  /* 0x000000f000a09947 */ /* 0x002fea0003800000 */
.L_x_192:
[----:B------:R-:W-:Y:S05]  /*1770*/  WARPSYNC.ALL ;  /* 0x0000000000007948 */ /* 0x000fea0003800000 */
[----:B------:R-:W-:Y:S01]  /*1780*/  UIADD3 UR37, UR37, 0x21400, URZ ;  /* 0x0002140025257890 */ /* 0x000fe2000fffe03f */
[----:B------:R-:W-:Y:S01]  /*1790*/  WARPGROUP.ARRIVE ;  /* 0x00000000000079c5 */ /* 0x000fe20000000000 */
[----:B------:R-:W-:Y:S01]  /*17a0*/  ULOP3.LUT UR4, UR38, 0x10000, URZ, 0xfc, !UPT ;  /* 0x0001000026047892 */ /* 0x000fe2000f8efc3f */
[----:B------:R-:W-:Y:S01]  /*17b0*/  MOV R4, UR36 ;  /* 0x0000002400047c02 */ /* 0x000fe20008000f00 */
[----:B------:R-:W-:Y:S01]  /*17c0*/  USHF.R.U32.HI UR37, URZ, 0x4, UR37 ;  /* 0x000000043f257899 */ /* 0x000fe20008011625 */
[----:B------:R-:W-:Y:S01]  /*17d0*/  UMOV UR5, 0x40000040 ;  /* 0x4000004000057882 */ /* 0x000fe20000000000 */
[----:B------:R-:W-:-:S02]  /*17e0*/  UMOV UR7, 0x40000040 ;  /* 0x4000004000077882 */ /* 0x000fc40000000000 */
[----:B------:R-:W-:Y:S01]  /*17f0*/  ULOP3.LUT UR37, UR37, 0x3fff, URZ, 0xc0, !UPT ;  /* 0x00003fff25257892 */ /* 0x000fe2000f8ec03f */
[----:B------:R-:W-:Y:S01]  /*1800*/  UMOV UR8, UR4 ;  /* 0x0000000400087c82 */ /* 0x000fe20008000000 */
[----:B------:R-:W-:Y:S02]  /*1810*/  UMOV UR9, UR5 ;  /* 0x0000000500097c82 */ /* 0x000fe40008000000 */
[----:B------:R-:W-:Y:S01]  /*1820*/  ULOP3.LUT UR6, UR37, 0x10000, URZ, 0xfc, !UPT ;  /* 0x0001000025067892 */ /* 0x000fe2000f8efc3f */
[----:B------:R-:W-:Y:S01]  /*1830*/  UMOV UR11, 0x40000040 ;  /* 0x40000040000b7882 */ /* 0x000fe20000000000 */
[----:B------:R-:W-:Y:S01]  /*1840*/  UMOV UR12, UR4 ;  /* 0x00000004000c7c82 */ /* 0x000fe20008000000 */
[----:B------:R-:W-:Y:S01]  /*1850*/  UMOV UR13, UR5 ;  /* 0x00000005000d7c82 */ /* 0x000fe20008000000 */
[----:B------:R-:W-:Y:S02]  /*1860*/  UMOV UR15, 0x40000040 ;  /* 0x40000040000f7882 */ /* 0x000fe40000000000 */
[----:B------:R-:W-:Y:S01]  /*1870*/  IMAD.U32 R7, RZ, RZ, UR6 ;  /* 0x00000006ff077e24 */ /* 0x000fe2000f8e00ff */
[----:B------:R-:W-:Y:S01]  /*1880*/  UIMAD UR6, UR36, 0xa80, UR6 ;  /* 0x00000a80240678a4 */ /* 0x000fe2000f8e0206 */
[----:B------:R-:W-:Y:S01]  /*1890*/  UMOV UR16, UR4 ;  /* 0x0000000400107c82 */ /* 0x000fe20008000000 */
[----:B------:R-:W-:-:S02]  /*18a0*/  UMOV UR17, UR5 ;  /* 0x0000000500117c82 */ /* 0x000fc40008000000 */
[----:B------:R-:W-:Y:S02]  /*18b0*/  UIADD3 UR10, UR6, 0x80, URZ ;  /* 0x00000080060a7890 */ /* 0x000fe4000fffe03f */
[----:B------:R-:W-:Y:S02]  /*18c0*/  UIADD3 UR14, UR6, 0x100, URZ ;  /* 0x00000100060e7890 */ /* 0x000fe4000fffe03f */
[----:B------:R-:W-:Y:S02]  /*18d0*/  UIADD3 UR18, UR6, 0x180, URZ ;  /* 0x0000018006127890 */ /* 0x000fe4000fffe03f */
[----:B------:R-:W-:Y:S01]  /*18e0*/  HGMMA.64x16x16.F32 R72, gdesc[UR4], RZ, !UPT, gsb0 ;  /* 0x00200000044879f0 */ /* 0x000fe2000c0008ff */
[----:B------:R-:W-:Y:S01]  /*18f0*/  UMOV UR19, 0x40000040 ;  /* 0x4000004000137882 */ /* 0x000fe20000000000 */
[----:B------:R-:W-:Y:S01]  /*1900*/  UIADD3 UR22, UR6, 0x200, URZ ;  /* 0x0000020006167890 */ /* 0x000fe2000fffe03f */
[----:B------:R-:W-:Y:S01]  /*1910*/  UMOV UR20, UR4 ;  /* 0x0000000400147c82 */ /* 0x000fe20008000000 */
[----:B------:R-:W-:Y:S01]  /*1920*/  UMOV UR21, UR5 ;  /* 0x0000000500157c82 */ /* 0x000fe20008000000 */
[----:B------:R-:W-:Y:S01]  /*1930*/  UMOV UR23, 0x40000040 ;  /* 0x4000004000177882 */ /* 0x000fe20000000000 */
[----:B------:R-:W-:-:S02]  /*1940*/  UIADD3 UR7, UR6, 0x300, URZ ;  /* 0x0000030006077890 */ /* 0x000fc4000fffe03f */
[----:B------:R-:W-:Y:S01]  /*1950*/  UIADD3 UR26, UR6, 0x204, URZ ;  /* 0x00000204061a7890 */ /* 0x000fe2000fffe03f */
[----:B------:R-:W-:Y:S01]  /*1960*/  UMOV UR27, 0x40000040 ;  /* 0x40000040001b7882 */ /* 0x000fe20000000000 */
        /* <DEDUP_REMOVED lines=14> */
[----:B------:R-:W-:Y:S01]  /*1a50*/  UMOV UR39, 0x40000040 ;  /* 0x4000004000277882 */ /* 0x000fe20000000000 */
[----:B------:R-:W-:-:S02]  /*1a60*/  WARPGROUP.DEPBAR.LE gsb0, 0x0 ;  /* 0x00008000000079c5 */ /* 0x000fc40000010000 */
        /* <DEDUP_REMOVED lines=32> */
[----:B------:R-:W-:Y:S02]  /*1c70*/  UIADD3 UR8, UR4, 0x2, URZ ;  /* 0x0000000204087890 */ /* 0x000fe4000fffe03f */
[----:B------:R-:W-:Y:S01]  /*1c80*/  UIADD3 UR10, UR6, 0x2, URZ ;  /* 0x00000002060a7890 */ /* 0x000fe2000fffe03f */
[----:B------:R-:W-:Y:S01]  /*1c90*/  UMOV UR9, 0x40000040 ;  /* 0x4000004000097882 */ /* 0x000fe20000000000 */
[----:B------:R-:W-:Y:S01]  /*1ca0*/  UMOV UR11, 0x40000040 ;  /* 0x40000040000b7882 */ /* 0x000fe20000000000 */
[----:B------:R-:W-:Y:S02]  /*1cb0*/  UMOV UR13, UR9 ;  /* 0x00000009000d7c82 */ /* 0x000fe40008000000 */
[----:B------:R-:W-:Y:S01]  /*1cc0*/  UMOV UR12, UR8 ;  /* 0x00000008000c7c82 */ /* 0x000fe20008000000 */
[----:B------:R-:W-:Y:S01]  /*1cd0*/  UMOV UR16, UR8 ;  /* 0x0000000800107c82 */ /* 0x000fe20008000000 */
[----:B------:R-:W-:Y:S01]  /*1ce0*/  UMOV UR17, UR9 ;  /* 0x0000000900117c82 */ /* 0x000fe20008000000 */
[----:B------:R-:W-:Y:S01]  /*1cf0*/  UMOV UR20, UR8 ;  /* 0x0000000800147c82 */ /* 0x000fe20008000000 */
[----:B------:R-:W-:Y:S01]  /*1d00*/  UMOV UR21, UR9 ;  /* 0x0000000900157c82 */ /* 0x000fe20008000000 */
[----:B------:R-:W-:-:S02]  /*1d10*/  WARPGROUP.DEPBAR.LE gsb0, 0x0 ;  /* 0x00008000000079c5 */ /* 0x000fc40000010000 */
        /* <DEDUP_REMOVED lines=13> */
[----:B------:R-:W-:Y:S02]  /*1df0*/  UIADD3 UR12, UR4, 0x4, URZ ;  /* 0x00000004040c7890 */ /* 0x000fe4000fffe03f */
[----:B------:R-:W-:Y:S01]  /*1e00*/  UIADD3 UR14, UR6, 0x4, URZ ;  /* 0x00000004060e7890 */ /* 0x000fe2000fffe03f */
[----:B------:R-:W-:Y:S01]  /*1e10*/  UMOV UR13, 0x40000040 ;  /* 0x40000040000d7882 */ /* 0x000fe20000000000 */
[----:B------:R-:W-:Y:S01]  /*1e20*/  UMOV UR15, 0x40000040 ;  /* 0x40000040000f7882 */ /* 0x000fe20000000000 */
[----:B------:R-:W-:Y:S02]  /*1e30*/  UMOV UR25, UR13 ;  /* 0x0000000d00197c82 */ /* 0x000fe40008000000 */
[----:B------:R-:W-:Y:S01]  /*1e40*/  UMOV UR24, UR12 ;  /* 0x0000000c00187c82 */ /* 0x000fe20008000000 */
[----:B------:R-:W-:Y:S02]  /*1e50*/  MOV R0, UR13 ;  /* 0x0000000d00007c02 */ /* 0x000fe40008000f00 */
[----:B01----:R-:W-:Y:S01]  /*1e60*/  MOV R3, UR12 ;  /* 0x0000000c00037c02 */ /* 0x003fe20008000f00 */
        /* <DEDUP_REMOVED lines=67> */
[----:B------:R-:W-:Y:S02]  /*22a0*/  UMOV UR15, 0x40000040 ;  /* 0x40000040000f7882 */ /* 0x000fe40000000000 */
        /* <DEDUP_REMOVED lines=297> */
[----:B------:R-:W-:-:S07]  /*3540*/  UIADD3 UR7, UR6, 0x784, URZ ;  /* 0x0000078406077890 */ /* 0x000fce000fffe03f */
[----:B------:R-:W-:Y:S01]  /*3550*/  UMOV UR38, UR7 ;  /* 0x0000000700267c82 */ /* 0x000fe20008000000 */
[----:B------:R-:W-:Y:S01]  /*3560*/  UIADD3 UR7, UR6, 0x984, URZ ;  /* 0x0000098406077890 */ /* 0x000fe2000fffe03f */
        /* <DEDUP_REMOVED lines=11> */
[----:B------:R-:W-:Y:S02]  /*3620*/  UMOV UR39, 0x40000040 ;  /* 0x4000004000277882 */ /* 0x000fe40000000000 */
        /* <DEDUP_REMOVED lines=31> */
[----:B------:R-:W-:-:S07]  /*3820*/  UIADD3 UR10, UR6, 0x806, URZ ;  /* 0x00000806060a7890 */ /* 0x000fce000fffe03f */
[----:B------:R-:W-:Y:S01]  /*3830*/  UMOV UR38, UR10 ;  /* 0x0000000a00267c82 */ /* 0x000fe20008000000 */
        /* <DEDUP_REMOVED lines=8> */
[----:B------:R-:W-:Y:S01]  /*38c0*/  UIADD3 UR6, UR6, 0xa06, URZ ;  /* 0x00000a0606067890 */ /* 0x000fe2000fffe03f */
[----:B------:R-:W-:Y:S02]  /*38d0*/  WARPGROUP.DEPBAR.LE gsb0, 0x0 ;  /* 0x00008000000079c5 */ /* 0x000fe40000010000 */
[----:B------:R-:W-:-:S06]  /*38e0*/  WARPGROUP.ARRIVE ;  /* 0x00000000000079c5 */ /* 0x000fcc0000000000 */
[----:B------:R-:W-:Y:S01]  /*38f0*/  HGMMA.64x16x16.F32 R64, gdesc[UR12], R64, gsb0 ;  /* 0x002000000c4079f0 */ /* 0x000fe20008000840 */
[----:B------:R-:W-:Y:S02]  /*3900*/  R2UR UR13, R0 ;  /* 0x00000000000d72ca */ /* 0x000fe400000e0000 */
[----:B------:R-:W-:Y:S01]  /*3910*/  R2UR UR12, R3 ;  /* 0x00000000030c72ca */ /* 0x000fe200000e0000 */
[----:B------:R-:W-:Y:S02]  /*3920*/  WARPGROUP.DEPBAR.LE gsb0, 0x0 ;  /* 0x00008000000079c5 */ /* 0x000fe40000010000 */
[----:B------:R-:W-:-:S06]  /*3930*/  WARPGROUP.ARRIVE ;  /* 0x00000000000079c5 */ /* 0x000fcc0000000000 */
[----:B------:R-:W-:Y:S01]  /*3940*/  HGMMA.64x16x16.F32 R56, gdesc[UR36], R56, gsb0 ;  /* 0x00200000243879f0 */ /* 0x000fe20008000838 */
[----:B------:R-:W-:Y:S02]  /*3950*/  R2UR UR36, R4 ;  /* 0x00000000042472ca */ /* 0x000fe400000e0000 */
        /* <DEDUP_REMOVED lines=19> */
.L_x_194:
[----:B------:R-:W-:Y:S01]  /*3a90*/  IMAD.IADD R3, R218, 0x1, R81 ;  /* 0x00000001da037824 */ /* 0x000fe200078e0251 */
[----:B------:R-:W-:Y:S01]  /*3aa0*/  P2R R80, PR, RZ, 0x1 ;  /* 0x00000001ff507803 */ /* 0x000fe20000000000 */
[----:B------:R-:W-:Y:S02]  /*3ab0*/  ULDC UR6, c[0x0][0x988] ;  /* 0x0002620000067ab9 */ /* 0x000fe40000000800 */
[----:B------:R-:W-:-:S05]  /*3ac0*/  IMAD R3, R120, -0x70, R3 ;  /* 0xffffff9078037824 */ /* 0x000fca00078e0203 */
[C---:B------:R-:W-:Y:S02]  /*3ad0*/  ISETP.GT.AND P6, PT, R3.reuse, RZ, PT ;  /* 0x000000ff0300720c */ /* 0x040fe40003fc4270 */
[C---:B------:R-:W-:Y:S02]  /*3ae0*/  ISETP.GT.AND P5, PT, R3.reuse, 0x1, PT ;  /* 0x000000010300780c */ /* 0x040fe40003fa4270 */
[----:B------:R-:W-:Y:S02]  /*3af0*/  ISETP.GT.AND P4, PT, R3, 0x8, PT ;  /* 0x000000080300780c */ /* 0x000fe40003f84270 */
[----:B------:R-:W-:Y:S02]  /*3b00*/  FSEL R83, R72, -INF , P6 ;  /* 0xff80000048537808 */ /* 0x000fe40003000000 */
[----:B------:R-:W-:Y:S02]  /*3b10*/  FSEL R73, R73, -INF , P5 ;  /* 0xff80000049497808 */ /* 0x000fe40002800000 */
[----:B------:R-:W-:-:S02]  /*3b20*/  ISETP.GT.AND P3, PT, R3, 0x9, PT ;  /* 0x000000090300780c */ /* 0x000fc40003f64270 */
[----:B------:R-:W-:Y:S02]  /*3b30*/  FSEL R85, R76, -INF , P4 ;  /* 0xff8000004c557808 */ /* 0x000fe40002000000 */
[----:B------:R-:W-:Y:S02]  /*3b40*/  FMNMX.FTZ R0, R83, R73, !PT ;  /* 0x0000004953007209 */ /* 0x000fe40007810000 */
[----:B------:R-:W-:Y:S02]  /*3b50*/  ISETP.GT.AND P1, PT, R3, 0x10, PT ;  /* 0x000000100300780c */ /* 0x000fe40003f24270 */
[----:B------:R-:W-:Y:S02]  /*3b60*/  FSEL R77, R77, -INF , P3 ;  /* 0xff8000004d4d7808 */ /* 0x000fe40001800000 */
[----:B------:R-:W-:Y:S02]  /*3b70*/  FMNMX.FTZ R0, R85, R0, !PT ;  /* 0x0000000055007209 */ /* 0x000fe40007810000 */
[----:B------:R-:W-:-:S02]  /*3b80*/  ISETP.GT.AND P2, PT, R3, 0x11, PT ;  /* 0x000000110300780c */ /* 0x000fc40003f44270 */
[----:B------:R-:W-:Y:S02]  /*3b90*/  FSEL R87, R64, -INF , P1 ;  /* 0xff80000040577808 */ /* 0x000fe40000800000 */
[----:B------:R-:W-:Y:S02]  /*3ba0*/  FMNMX.FTZ R0, R77, R0, !PT ;  /* 0x000000004d007209 */ /* 0x000fe40007810000 */
[----:B------:R-:W-:Y:S02]  /*3bb0*/  FSEL R5, R74, -INF , P6 ;  /* 0xff8000004a057808 */ /* 0x000fe40003000000 */
[----:B------:R-:W-:Y:S02]  /*3bc0*/  ISETP.GT.AND P6, PT, R3, 0x18, PT ;  /* 0x000000180300780c */ /* 0x000fe40003fc4270 */
[----:B------:R-:W-:Y:S02]  /*3bd0*/  FSEL R65, R65, -INF , P2 ;  /* 0xff80000041417808 */ /* 0x000fe40001000000 */
[----:B------:R-:W-:-:S02]  /*3be0*/  FMNMX.FTZ R0, R87, R0, !PT ;  /* 0x0000000057007209 */ /* 0x000fc40007810000 */
[----:B------:R-:W-:Y:S02]  /*3bf0*/  FSEL R75, R75, -INF , P5 ;  /* 0xff8000004b4b7808 */ /* 0x000fe40002800000 */
[----:B------:R-:W-:Y:S02]  /*3c00*/  ISETP.GT.AND P5, PT, R3, 0x19, PT ;  /* 0x000000190300780c */ /* 0x000fe40003fa4270 */
[----:B------:R-:W-:Y:S02]  /*3c10*/  FSEL R89, R68, -INF , P6 ;  /* 0xff80000044597808 */ /* 0x000fe40003000000 */
[----:B------:R-:W-:Y:S02]  /*3c20*/  FMNMX.FTZ R0, R65, R0, !PT ;  /* 0x0000000041007209 */ /* 0x000fe40007810000 */
[----:B------:R-:W-:Y:S02]  /*3c30*/  FSEL R9, R78, -INF , P4 ;  /* 0xff8000004e097808 */ /* 0x000fe40002000000 */
        /* <DEDUP_REMOVED lines=43> */
[----:B------:R-:W-:Y:S02]  /*3ef0*/  ISETP.GT.AND P0, PT, R3, 0x49, PT ;  /* 0x000000490300780c */ /* 0x000fe40003f04270 */
[----:B------:R-:W-:Y:S02]  /*3f00*/  FSEL R111, R44, -INF , P6 ;  /* 0xff8000002c6f7808 */ /* 0x000fe40003000000 */
[----:B------:R-:W-:Y:S02]  /*3f10*/  FMNMX.FTZ R0, R107, R0, !PT ;  /* 0x000000006b007209 */ /* 0x000fe40007810000 */
[----:B------:R-:W-:Y:S02]  /*3f20*/  FSEL R51, R51, -INF , P5 ;  /* 0xff80000033337808 */ /* 0x000fe40002800000 */
[----:B------:R-:W-:Y:S02]  /*3f30*/  ISETP.GT.AND P5, PT, R3, 0x50, PT ;  /* 0x000000500300780c */ /* 0x000fe40003fa4270 */
[----:B------:R-:W-:-:S02]  /*3f40*/  FSEL R113, R45, -INF , P0 ;  /* 0xff8000002d717808 */ /* 0x000fc40000000000 */
[----:B------:R-:W-:Y:S02]  /*3f50*/  FMNMX.FTZ R0, R111, R0, !PT ;  /* 0x000000006f007209 */ /* 0x000fe40007810000 */
        /* <DEDUP_REMOVED lines=12> */
[----:B------:R-:W-:Y:S02]  /*4020*/  FSEL R121, R37, -INF , P2 ;  /* 0xff80000025797808 */ /* 0x000fe40001000000 */
[----:B------:R-:W-:Y:S02]  /*4030*/  FMNMX.FTZ R0, R119, R0, !PT ;  /* 0x0000000077007209 */ /* 0x000fe40007810000 */
[----:B------:R-:W-:Y:S02]  /*4040*/  ISETP.GT.AND P3, PT, R3, 0x60, PT ;  /* 0x000000600300780c */ /* 0x000fe40003f64270 */
[----:B------:R-:W-:Y:S02]  /*4050*/  FSEL R41, R54, -INF , P4 ;  /* 0xff80000036297808 */ /* 0x000fe40002000000 */
[----:B------:R-:W-:-:S02]  /*4060*/  FSEL R123, R24, -INF , P3 ;  /* 0xff800000187b7808 */ /* 0x000fc40001800000 */
[----:B------:R-:W-:Y:S02]  /*4070*/  FMNMX.FTZ R0, R121, R0, !PT ;  /* 0x0000000079007209 */ /* 0x000fe40007810000 */
[----:B------:R-:W-:Y:S02]  /*4080*/  ISETP.GT.AND P4, PT, R3, 0x61, PT ;  /* 0x000000610300780c */ /* 0x000fe40003f84270 */
[----:B------:R-:W-:Y:S02]  /*4090*/  FMNMX.FTZ R0, R123, R0, !PT ;  /* 0x000000007b007209 */ /* 0x000fe40007810000 */
[----:B------:R-:W-:Y:S02]  /*40a0*/  FSEL R125, R25, -INF , P4 ;  /* 0xff800000197d7808 */ /* 0x000fe40002000000 */
[----:B------:R-:W-:Y:S02]  /*40b0*/  ISETP.GT.AND P5, PT, R3, 0x68, PT ;  /* 0x000000680300780c */ /* 0x000fe40003fa4270 */
[----:B------:R-:W-:-:S02]  /*40c0*/  FMNMX.FTZ R0, R125, R0, !PT ;  /* 0x000000007d007209 */ /* 0x000fc40007810000 */
[----:B------:R-:W-:Y:S02]  /*40d0*/  FSEL R127, R28, -INF , P5 ;  /* 0xff8000001c7f7808 */ /* 0x000fe40002800000 */
[----:B------:R-:W-:Y:S02]  /*40e0*/  ISETP.GT.AND P6, PT, R3, 0x69, PT ;  /* 0x000000690300780c */ /* 0x000fe40003fc4270 */
[----:B------:R-:W-:Y:S02]  /*40f0*/  FMNMX.FTZ R0, R127, R0, !PT ;  /* 0x000000007f007209 */ /* 0x000fe40007810000 */
[----:B------:R-:W-:Y:S02]  /*4100*/  FSEL R129, R29, -INF , P6 ;  /* 0xff8000001d817808 */ /* 0x000fe40003000000 */
[----:B------:R-:W-:Y:S02]  /*4110*/  P2R R14, PR, RZ, 0x4 ;  /* 0x00000004ff0e7803 */ /* 0x000fe40000000000 */
[----:B------:R-:W-:Y:S01]  /*4120*/  FMNMX.FTZ R6, R129, R0, !PT ;  /* 0x0000000081067209 */ /* 0x000fe20007810000 */
[----:B------:R-:W-:Y:S01]  /*4130*/  IMAD.U32 R0, RZ, RZ, UR6 ;  /* 0x00000006ff007e24 */ /* 0x000fe2000f8e00ff */
[----:B------:R-:W-:-:S02]  /*4140*/  ISETP.GT.AND P2, PT, R3, 0x48, PT ;  /* 0x000000480300780c */ /* 0x000fc40003f44270 */
[----:B------:R-:W-:Y:S01]  /*4150*/  P2R R20, PR, RZ, 0x2 ;  /* 0x00000002ff147803 */ /* 0x000fe20000000000 */
[----:B------:R-:W0:Y:S01]  /*4160*/  SHFL.BFLY PT, R25, R6, 0x2, 0x1f ;  /* 0x0c401f0006197f89 */ /* 0x000e2200000e0000 */
[C---:B------:R-:W-:Y:S02]  /*4170*/  ISETP.GT.AND P1, PT, R3.reuse, 0x49, PT ;  /* 0x000000490300780c */ /* 0x040fe40003f24270 */
[----:B------:R-:W-:Y:S02]  /*4180*/  FSEL R109, R46, -INF , P2 ;  /* 0xff8000002e6d7808 */ /* 0x000fe40001000000 */
[----:B------:R-:W-:Y:S02]  /*4190*/  P2R R32, PR, RZ, 0x1 ;  /* 0x00000001ff207803 */ /* 0x000fe40000000000 */
[----:B------:R-:W-:Y:S02]  /*41a0*/  ISETP.GT.AND P0, PT, R3, 0x50, PT ;  /* 0x000000500300780c */ /* 0x000fe40003f04270 */
[----:B------:R-:W-:-:S02]  /*41b0*/  FSEL R57, R47, -INF , P1 ;  /* 0xff8000002f397808 */ /* 0x000fc40000800000 */
[----:B------:R-:W-:Y:S02]  /*41c0*/  P2R R12, PR, RZ, 0x8 ;  /* 0x00000008ff0c7803 */ /* 0x000fe40000000000 */
[----:B------:R-:W-:Y:S02]  /*41d0*/  FSEL R29, R34, -INF , P0 ;  /* 0xff800000221d7808 */ /* 0x000fe40000000000 */
[----:B------:R-:W-:Y:S02]  /*41e0*/  ISETP.NE.AND P0, PT, R32, RZ, PT ;  /* 0x000000ff2000720c */ /* 0x000fe40003f05270 */
[----:B------:R-:W-:Y:S02]  /*41f0*/  ISETP.NE.AND P1, PT, R20, RZ, PT ;  /* 0x000000ff1400720c */ /* 0x000fe40003f25270 */
[----:B------:R-:W-:Y:S02]  /*4200*/  FSEL R35, R35, -INF , P0 ;  /* 0xff80000023237808 */ /* 0x000fe40000000000 */
[----:B------:R-:W-:-:S02]  /*4210*/  ISETP.NE.AND P2, PT, R14, RZ, PT ;  /* 0x000000ff0e00720c */ /* 0x000fc40003f45270 */
[----:B------:R-:W-:Y:S02]  /*4220*/  FSEL R27, R27, -INF , P4 ;  /* 0xff8000001b1b7808 */ /* 0x000fe40002000000 */
[----:B0-----:R-:W-:Y:S02]  /*4230*/  FMNMX.FTZ R25, R6, R25, !PT ;  /* 0x0000001906197209 */ /* 0x001fe40007810000 */
[----:B------:R-:W-:Y:S02]  /*4240*/  FMNMX.FTZ R6, R5, R75, !PT ;  /* 0x0000004b05067209 */ /* 0x000fe40007810000 */
[----:B------:R-:W-:Y:S01]  /*4250*/  FSEL R39, R39, -INF , P2 ;  /* 0xff80000027277808 */ /* 0x000fe20001000000 */
[----:B------:R-:W0:Y:S01]  /*4260*/  SHFL.BFLY PT, R4, R25, 0x1, 0x1f ;  /* 0x0c201f0019047f89 */ /* 0x000e2200000e0000 */
[----:B------:R-:W-:Y:S02]  /*4270*/  FMNMX.FTZ R6, R9, R6, !PT ;  /* 0x0000000609067209 */ /* 0x000fe40007810000 */
[----:B------:R-:W-:-:S02]  /*4280*/  FSEL R31, R31, -INF , P6 ;  /* 0xff8000001f1f7808 */ /* 0x000fc40003000000 */
[----:B------:R-:W-:Y:S02]  /*4290*/  FMNMX.FTZ R6, R79, R6, !PT ;  /* 0x000000064f067209 */ /* 0x000fe40007810000 */
[----:B------:R-:W-:Y:S02]  /*42a0*/  ISETP.GE.AND P2, PT, R81, 0x71, PT ;  /* 0x000000715100780c */ /* 0x000fe40003f46270 */
[----:B------:R-:W-:Y:S02]  /*42b0*/  FMNMX.FTZ R6, R11, R6, !PT ;  /* 0x000000060b067209 */ /* 0x000fe40007810000 */
[----:B------:R-:W-:Y:S02]  /*42c0*/  ISETP.NE.AND P0, PT, R80, RZ, PT ;  /* 0x000000ff5000720c */ /* 0x000fe40003f05270 */
[----:B------:R-:W-:Y:S02]  /*42d0*/  CS2R R80, SRZ ;  /* 0x0000000000507805 */ /* 0x000fe4000001ff00 */
        /* <DEDUP_REMOVED lines=18> */
[--C-:B------:R-:W-:Y:S01]  /*4400*/  FFMA.FTZ R25, R73, R0, -R10.reuse ;  /* 0x0000000049197223 */ /* 0x100fe2000001080a */
[----:B------:R-:W-:Y:S01]  /*4410*/  FSEL R61, R26, -INF , P3 ;  /* 0xff8000001a3d7808 */ /* 0x000fe20001800000 */
[----:B------:R0:W-:Y:S01]  /*4420*/  MUFU.EX2 R73, R3 ;  /* 0x0000000300497308 */ /* 0x0001e20000000800 */
[----:B------:R-:W-:Y:S01]  /*4430*/  FMNMX.FTZ R6, R41, R6, !PT ;  /* 0x0000000629067209 */ /* 0x000fe20007810000 */
[-CC-:B------:R-:W-:Y:S01]  /*4440*/  FFMA.FTZ R200, R83, R0.reuse, -R10.reuse ;  /* 0x0000000053c87223 */ /* 0x180fe2000001080a */
[----:B------:R-:W-:Y:S01]  /*4450*/  FSEL R69, R30, -INF , P5 ;  /* 0xff8000001e457808 */ /* 0x000fe20002800000 */
[--C-:B------:R-:W-:Y:S01]  /*4460*/  FFMA.FTZ R202, R85, R0, -R10.reuse ;  /* 0x0000000055ca7223 */ /* 0x100fe2000001080a */
[----:B------:R-:W-:Y:S01]  /*4470*/  FMNMX.FTZ R6, R55, R6, !PT ;  /* 0x0000000637067209 */ /* 0x000fe20007810000 */
[-CC-:B------:R-:W-:Y:S01]  /*4480*/  FFMA.FTZ R33, R77, R0.reuse, -R10.reuse ;  /* 0x000000004d217223 */ /* 0x180fe2000001080a */
[--C-:B------:R-:W-:Y:S01]  /*4490*/  FFMA.FTZ R196, R87, R0, -R10.reuse ;  /* 0x0000000057c47223 */ /* 0x100fe2000001080a */
[----:B------:R-:W-:Y:S01]  /*44a0*/  MUFU.EX2 R200, R200 ;  /* 0x000000c800c87308 */ /* 0x000fe20000000800 */
[----:B------:R-:W-:Y:S01]  /*44b0*/  FMNMX.FTZ R6, R45, R6, !PT ;  /* 0x000000062d067209 */ /* 0x000fe20007810000 */
[-CC-:B------:R-:W-:Y:S01]  /*44c0*/  FFMA.FTZ R198, R89, R0.reuse, -R10.reuse ;  /* 0x0000000059c67223 */ /* 0x180fe2000001080a */
[-CC-:B------:R-:W-:Y:S01]  /*44d0*/  FFMA.FTZ R192, R91, R0.reuse, -R10.reuse ;  /* 0x000000005bc07223 */ /* 0x180fe2000001080a */
[--C-:B------:R-:W-:Y:S01]  /*44e0*/  FFMA.FTZ R53, R93, R0, -R10.reuse ;  /* 0x000000005d357223 */ /* 0x100fe2000001080a */
[----:B------:R-:W-:Y:S01]  /*44f0*/  FMNMX.FTZ R6, R43, R6, !PT ;  /* 0x000000062b067209 */ /* 0x000fe20007810000 */
[-CC-:B------:R-:W-:Y:S01]  /*4500*/  FFMA.FTZ R194, R95, R0.reuse, -R10.reuse ;  /* 0x000000005fc27223 */ /* 0x180fe2000001080a */
[--C-:B------:R-:W-:Y:S01]  /*4510*/  FFMA.FTZ R97, R97, R0, -R10.reuse ;  /* 0x0000000061617223 */ /* 0x100fe2000001080a */
[----:B------:R-:W1:Y:S01]  /*4520*/  MUFU.EX2 R25, R25 ;  /* 0x0000001900197308 */ /* 0x000e620000000800 */
[----:B------:R-:W-:Y:S01]  /*4530*/  FMNMX.FTZ R6, R109, R6, !PT ;  /* 0x000000066d067209 */ /* 0x000fe20007810000 */
[-CC-:B------:R-:W-:Y:S01]  /*4540*/  FFMA.FTZ R99, R99, R0.reuse, -R10.reuse ;  /* 0x0000000063637223 */ /* 0x180fe2000001080a */
[-CC-:B------:R-:W-:Y:S01]  /*4550*/  FFMA.FTZ R101, R101, R0.reuse, -R10.reuse ;  /* 0x0000000065657223 */ /* 0x180fe2000001080a */
[--C-:B------:R-:W-:Y:S01]  /*4560*/  FFMA.FTZ R103, R103, R0, -R10.reuse ;  /* 0x0000000067677223 */ /* 0x100fe2000001080a */
[----:B------:R-:W-:Y:S01]  /*4570*/  FMNMX.FTZ R6, R57, R6, !PT ;  /* 0x0000000639067209 */ /* 0x000fe20007810000 */
[-CC-:B------:R-:W-:Y:S01]  /*4580*/  FFMA.FTZ R105, R105, R0.reuse, -R10.reuse ;  /* 0x0000000069697223 */ /* 0x180fe2000001080a */
[--C-:B------:R-:W-:Y:S01]  /*4590*/  FFMA.FTZ R107, R107, R0, -R10.reuse ;  /* 0x000000006b6b7223 */ /* 0x100fe2000001080a */
[----:B------:R-:W2:Y:S01]  /*45a0*/  MUFU.EX2 R202, R202 ;  /* 0x000000ca00ca7308 */ /* 0x000ea20000000800 */
[----:B------:R-:W-:Y:S01]  /*45b0*/  FMNMX.FTZ R6, R29, R6, !PT ;  /* 0x000000061d067209 */ /* 0x000fe20007810000 */
[-CC-:B------:R-:W-:Y:S01]  /*45c0*/  FFMA.FTZ R111, R111, R0.reuse, -R10.reuse ;  /* 0x000000006f6f7223 */ /* 0x180fe2000001080a */
[-CC-:B------:R-:W-:Y:S01]  /*45d0*/  FFMA.FTZ R113, R113, R0.reuse, -R10.reuse ;  /* 0x0000000071717223 */ /* 0x180fe2000001080a */
[--C-:B------:R-:W-:Y:S01]  /*45e0*/  FFMA.FTZ R115, R115, R0, -R10.reuse ;  /* 0x0000000073737223 */ /* 0x100fe2000001080a */
[----:B------:R-:W-:Y:S01]  /*45f0*/  FMNMX.FTZ R6, R35, R6, !PT ;  /* 0x0000000623067209 */ /* 0x000fe20007810000 */
[-CC-:B------:R-:W-:Y:S01]  /*4600*/  FFMA.FTZ R117, R117, R0.reuse, -R10.reuse ;  /* 0x0000000075757223 */ /* 0x180fe2000001080a */
[--C-:B------:R-:W-:Y:S01]  /*4610*/  FFMA.FTZ R119, R119, R0, -R10.reuse ;  /* 0x0000000077777223 */ /* 0x100fe2000001080a */
[----:B------:R-:W3:Y:S01]  /*4620*/  MUFU.EX2 R33, R33 ;  /* 0x0000002100217308 */ /* 0x000ee20000000800 */
[----:B------:R-:W-:Y:S01]  /*4630*/  FMNMX.FTZ R6, R65, R6, !PT ;  /* 0x0000000641067209 */ /* 0x000fe20007810000 */
[-CC-:B------:R-:W-:Y:S01]  /*4640*/  FFMA.FTZ R121, R121, R0.reuse, -R10.reuse ;  /* 0x0000000079797223 */ /* 0x180fe2000001080a */
[-CC-:B------:R-:W-:Y:S01]  /*4650*/  FFMA.FTZ R123, R123, R0.reuse, -R10.reuse ;  /* 0x000000007b7b7223 */ /* 0x180fe2000001080a */
[--C-:B------:R-:W-:Y:S01]  /*4660*/  FFMA.FTZ R125, R125, R0, -R10.reuse ;  /* 0x000000007d7d7223 */ /* 0x100fe2000001080a */
[----:B------:R-:W-:Y:S01]  /*4670*/  FMNMX.FTZ R6, R39, R6, !PT ;  /* 0x0000000627067209 */ /* 0x000fe20007810000 */
[-CC-:B------:R-:W-:Y:S01]  /*4680*/  FFMA.FTZ R127, R127, R0.reuse, -R10.reuse ;  /* 0x000000007f7f7223 */ /* 0x180fe2000001080a */
[----:B------:R-:W-:Y:S01]  /*4690*/  FFMA.FTZ R10, R129, R0, -R10 ;  /* 0x00000000810a7223 */ /* 0x000fe2000001080a */
[----:B------:R-:W4:Y:S01]  /*46a0*/  MUFU.EX2 R196, R196 ;  /* 0x000000c400c47308 */ /* 0x000f220000000800 */
[----:B------:R-:W-:-:S02]  /*46b0*/  FMNMX.FTZ R6, R61, R6, !PT ;  /* 0x000000063d067209 */ /* 0x000fc40007810000 */
[----:B------:R-:W-:Y:S02]  /*46c0*/  CS2R R94, SRZ ;  /* 0x00000000005e7805 */ /* 0x000fe4000001ff00 */
[----:B------:R-:W-:Y:S02]  /*46d0*/  CS2R R92, SRZ ;  /* 0x00000000005c7805 */ /* 0x000fe4000001ff00 */
[----:B------:R-:W-:Y:S02]  /*46e0*/  CS2R R90, SRZ ;  /* 0x00000000005a7805 */ /* 0x000fe4000001ff00 */
[----:B------:R-:W-:Y:S02]  /*46f0*/  FMNMX.FTZ R6, R27, R6, !PT ;  /* 0x000000061b067209 */ /* 0x000fe40007810000 */
[----:B------:R-:W-:Y:S02]  /*4700*/  CS2R R88, SRZ ;  /* 0x0000000000587805 */ /* 0x000fe4000001ff00 */
[----:B------:R-:W-:Y:S01]  /*4710*/  CS2R R86, SRZ ;  /* 0x0000000000567805 */ /* 0x000fe2000001ff00 */
[----:B------:R-:W5:Y:S01]  /*4720*/  MUFU.EX2 R37, R37 ;  /* 0x0000002500257308 */ /* 0x000f620000000800 */
[----:B------:R-:W-:-:S02]  /*4730*/  FMNMX.FTZ R6, R69, R6, !PT ;  /* 0x0000000645067209 */ /* 0x000fc40007810000 */
[----:B------:R-:W-:Y:S02]  /*4740*/  CS2R R84, SRZ ;  /* 0x0000000000547805 */ /* 0x000fe4000001ff00 */
[----:B------:R-:W-:Y:S02]  /*4750*/  CS2R R82, SRZ ;  /* 0x0000000000527805 */ /* 0x000fe4000001ff00 */
[----:B------:R-:W-:Y:S02]  /*4760*/  CS2R R76, SRZ ;  /* 0x00000000004c7805 */ /* 0x000fe4000001ff00 */
[----:B------:R-:W-:Y:S01]  /*4770*/  FMNMX.FTZ R6, R31, R6, !PT ;  /* 0x000000061f067209 */ /* 0x000fe20007810000 */
[----:B------:R-:W-:Y:S04]  /*4780*/  MUFU.EX2 R198, R198 ;  /* 0x000000c600c67308 */ /* 0x000fe80000000800 */
[----:B0-----:R-:W0:Y:S04]  /*4790*/  SHFL.BFLY PT, R3, R6, 0x2, 0x1f ;  /* 0x0c401f0006037f89 */ /* 0x001e2800000e0000 */
[----:B------:R-:W-:Y:S08]  /*47a0*/  MUFU.EX2 R47, R47 ;  /* 0x0000002f002f7308 */ /* 0x000ff00000000800 */
[----:B------:R-:W-:Y:S08]  /*47b0*/  MUFU.EX2 R192, R192 ;  /* 0x000000c000c07308 */ /* 0x000ff00000000800 */
[----:B------:R-:W-:Y:S01]  /*47c0*/  MUFU.EX2 R53, R53 ;  /* 0x0000003500357308 */ /* 0x000fe20000000800 */
[----:B0-----:R-:W-:-:S05]  /*47d0*/  FMNMX.FTZ R8, R6, R3, !PT ;  /* 0x0000000306087209 */ /* 0x001fca0007810000 */
[----:B------:R-:W0:Y:S02]  /*47e0*/  SHFL.BFLY PT, R3, R8, 0x1, 0x1f ;  /* 0x0c201f0008037f89 */ /* 0x000e2400000e0000 */
[----:B------:R-:W-:Y:S08]  /*47f0*/  MUFU.EX2 R194, R194 ;  /* 0x000000c200c27308 */ /* 0x000ff00000000800 */
[----:B------:R-:W-:Y:S08]  /*4800*/  MUFU.EX2 R97, R97 ;  /* 0x0000006100617308 */ /* 0x000ff00000000800 */
[----:B------:R1:W-:Y:S01]  /*4810*/  MUFU.EX2 R188, R99 ;  /* 0x0000006300bc7308 */ /* 0x0003e20000000800 */
[----:B0-----:R-:W-:-:S07]  /*4820*/  FMNMX.FTZ R3, R8, R3, !PT ;  /* 0x0000000308037209 */ /* 0x001fce0007810000 */
[----:B------:R-:W-:Y:S01]  /*4830*/  MUFU.EX2 R101, R101 ;  /* 0x0000006500657308 */ /* 0x000fe20000000800 */
[----:B-1----:R-:W-:Y:S02]  /*4840*/  CS2R R98, SRZ ;  /* 0x0000000000627805 */ /* 0x002fe4000001ff00 */
[C---:B------:R-:W-:Y:S01]  /*4850*/  FSETP.NEU.FTZ.AND P1, PT, R3.reuse, -INF , PT ;  /* 0xff8000000300780b */ /* 0x040fe20003f3d000 */
[----:B------:R-:W-:-:S04]  /*4860*/  FMUL.FTZ R6, R3, R0 ;  /* 0x0000000003067220 */ /* 0x000fc80000410000 */
[----:B------:R-:W-:Y:S01]  /*4870*/  MUFU.EX2 R190, R103 ;  /* 0x0000006700be7308 */ /* 0x000fe20000000800 */
[----:B------:R-:W-:Y:S02]  /*4880*/  FSEL R6, R6, RZ, P1 ;  /* 0x000000ff06067208 */ /* 0x000fe40000800000 */
[----:B------:R-:W-:-:S03]  /*4890*/  ISETP.NE.AND P1, PT, R18, RZ, PT ;  /* 0x000000ff1200720c */ /* 0x000fc60003f25270 */
        /* <DEDUP_REMOVED lines=12> */
[----:B------:R-:W1:Y:S01]  /*4960*/  MUFU.EX2 R8, R75 ;  /* 0x0000004b00087308 */ /* 0x000e620000000800 */
[----:B0-----:R-:W-:Y:S01]  /*4970*/  FADD.FTZ R5, R200, R25 ;  /* 0x00000019c8057221 */ /* 0x001fe20000010000 */
[-CC-:B------:R-:W-:Y:S01]  /*4980*/  FFMA.FTZ R21, R21, R0.reuse, -R6.reuse ;  /* 0x0000000015157223 */ /* 0x180fe20000010806 */
[-CC-:B------:R-:W-:Y:S01]  /*4990*/  FFMA.FTZ R43, R43, R0.reuse, -R6.reuse ;  /* 0x000000002b2b7223 */ /* 0x180fe20000010806 */
[-CC-:B------:R-:W-:Y:S01]  /*49a0*/  FFMA.FTZ R63, R63, R0.reuse, -R6.reuse ;  /* 0x000000003f3f7223 */ /* 0x180fe20000010806 */
[----:B--2---:R-:W-:Y:S01]  /*49b0*/  FADD.FTZ R30, R202, R5 ;  /* 0x00000005ca1e7221 */ /* 0x004fe20000010000 */
[-CC-:B------:R-:W-:Y:S01]  /*49c0*/  FFMA.FTZ R49, R49, R0.reuse, -R6.reuse ;  /* 0x0000000031317223 */ /* 0x180fe20000010806 */
[-C--:B------:R-:W-:Y:S01]  /*49d0*/  FFMA.FTZ R41, R41, R0.reuse, -R6 ;  /* 0x0000000029297223 */ /* 0x080fe20000010806 */
[----:B------:R-:W0:Y:S01]  /*49e0*/  MUFU.EX2 R9, R9 ;  /* 0x0000000900097308 */ /* 0x000e220000000800 */
[----:B---3--:R-:W-:Y:S01]  /*49f0*/  FADD.FTZ R5, R33, R30 ;  /* 0x0000001e21057221 */ /* 0x008fe20000010000 */
[-CC-:B------:R-:W-:Y:S01]  /*4a00*/  FFMA.FTZ R55, R55, R0.reuse, -R6.reuse ;  /* 0x0000000037377223 */ /* 0x180fe20000010806 */
[-CC-:B------:R-:W-:Y:S01]  /*4a10*/  FFMA.FTZ R45, R45, R0.reuse, -R6.reuse ;  /* 0x000000002d2d7223 */ /* 0x180fe20000010806 */
[-CC-:B------:R-:W-:Y:S01]  /*4a20*/  FFMA.FTZ R109, R109, R0.reuse, -R6.reuse ;  /* 0x000000006d6d7223 */ /* 0x180fe20000010806 */
[----:B----4-:R-:W-:Y:S01]  /*4a30*/  FADD.FTZ R32, R196, R5 ;  /* 0x00000005c4207221 */ /* 0x010fe20000010000 */
[-CC-:B------:R-:W-:Y:S01]  /*4a40*/  FFMA.FTZ R57, R57, R0.reuse, -R6.reuse ;  /* 0x0000000039397223 */ /* 0x180fe20000010806 */
[-C--:B------:R-:W-:Y:S01]  /*4a50*/  FFMA.FTZ R29, R29, R0.reuse, -R6 ;  /* 0x000000001d1d7223 */ /* 0x080fe20000010806 */
[----:B------:R2:W3:Y:S01]  /*4a60*/  MUFU.EX2 R12, R79 ;  /* 0x0000004f000c7308 */ /* 0x0004e20000000800 */
[----:B-----5:R-:W-:Y:S01]  /*4a70*/  FADD.FTZ R5, R37, R32 ;  /* 0x0000002025057221 */ /* 0x020fe20000010000 */
[----:B-1----:R-:W-:Y:S01]  /*4a80*/  FADD.FTZ R32, R201, R8 ;  /* 0x00000008c9207221 */ /* 0x002fe20000010000 */
[-CC-:B------:R-:W-:Y:S01]  /*4a90*/  FFMA.FTZ R35, R35, R0.reuse, -R6.reuse ;  /* 0x0000000023237223 */ /* 0x180fe20000010806 */
[-CC-:B------:R-:W-:Y:S01]  /*4aa0*/  FFMA.FTZ R65, R65, R0.reuse, -R6.reuse ;  /* 0x0000000041417223 */ /* 0x180fe20000010806 */
[----:B------:R-:W-:Y:S01]  /*4ab0*/  FADD.FTZ R34, R198, R5 ;  /* 0x00000005c6227221 */ /* 0x000fe20000010000 */
[-CC-:B------:R-:W-:Y:S01]  /*4ac0*/  FFMA.FTZ R39, R39, R0.reuse, -R6.reuse ;  /* 0x0000000027277223 */ /* 0x180fe20000010806 */
[-C--:B------:R-:W-:Y:S01]  /*4ad0*/  FFMA.FTZ R61, R61, R0.reuse, -R6 ;  /* 0x000000003d3d7223 */ /* 0x080fe20000010806 */
[----:B------:R-:W-:Y:S01]  /*4ae0*/  MUFU.EX2 R11, R11 ;  /* 0x0000000b000b7308 */ /* 0x000fe20000000800 */
[----:B0-----:R-:W-:Y:S01]  /*4af0*/  FADD.FTZ R5, R9, R32 ;  /* 0x0000002009057221 */ /* 0x001fe20000010000 */
[-CC-:B------:R-:W-:Y:S01]  /*4b00*/  FFMA.FTZ R27, R27, R0.reuse, -R6.reuse ;  /* 0x000000001b1b7223 */ /* 0x180fe20000010806 */
[-CC-:B------:R-:W-:Y:S01]  /*4b10*/  FFMA.FTZ R69, R69, R0.reuse, -R6.reuse ;  /* 0x0000000045457223 */ /* 0x180fe20000010806 */
[----:B------:R-:W-:Y:S01]  /*4b20*/  FFMA.FTZ R31, R31, R0, -R6 ;  /* 0x000000001f1f7223 */ /* 0x000fe20000010806 */
[----:B------:R-:W-:-:S02]  /*4b30*/  F2FP.F16.F32.PACK_AB R200, R25, R200 ;  /* 0x000000c819c8723e */ /* 0x000fc400000000ff */
[----:B------:R-:W-:Y:S02]  /*4b40*/  CS2R R102, SRZ ;  /* 0x0000000000667805 */ /* 0x000fe4000001ff00 */
[----:B------:R-:W-:Y:S01]  /*4b50*/  F2FP.F16.F32.PACK_AB R201, R8, R201 ;  /* 0x000000c908c9723e */ /* 0x000fe200000000ff */
[----:B------:R0:W1:Y:S01]  /*4b60*/  MUFU.EX2 R14, R67 ;  /* 0x00000043000e7308 */ /* 0x0000620000000800 */
[----:B------:R-:W-:Y:S02]  /*4b70*/  F2FP.F16.F32.PACK_AB R202, R33, R202 ;  /* 0x000000ca21ca723e */ /* 0x000fe400000000ff */
[----:B--2---:R-:W-:Y:S02]  /*4b80*/  CS2R R78, SRZ ;  /* 0x00000000004e7805 */ /* 0x004fe4000001ff00 */
[----:B------:R-:W-:Y:S02]  /*4b90*/  F2FP.F16.F32.PACK_AB R196, R37, R196 ;  /* 0x000000c425c4723e */ /* 0x000fe400000000ff */
[----:B------:R-:W-:-:S02]  /*4ba0*/  CS2R R74, SRZ ;  /* 0x00000000004a7805 */ /* 0x000fc4000001ff00 */
[----:B------:R-:W-:Y:S02]  /*4bb0*/  F2FP.F16.F32.PACK_AB R198, R47, R198 ;  /* 0x000000c62fc6723e */ /* 0x000fe400000000ff */
[----:B---3--:R-:W-:Y:S01]  /*4bc0*/  F2FP.F16.F32.PACK_AB R203, R12, R9 ;  /* 0x000000090ccb723e */ /* 0x008fe200000000ff */
[----:B------:R-:W-:Y:S01]  /*4bd0*/  MUFU.EX2 R13, R13 ;  /* 0x0000000d000d7308 */ /* 0x000fe20000000800 */
[----:B0-----:R-:W-:-:S07]  /*4be0*/  CS2R R66, SRZ ;  /* 0x0000000000427805 */ /* 0x001fce000001ff00 */
[----:B------:R0:W-:Y:S01]  /*4bf0*/  MUFU.EX2 R28, R51 ;  /* 0x00000033001c7308 */ /* 0x0001e20000000800 */
[----:B-1----:R-:W-:-:S07]  /*4c00*/  F2FP.F16.F32.PACK_AB R197, R14, R11 ;  /* 0x0000000b0ec5723e */ /* 0x002fce00000000ff */
[----:B------:R1:W2:Y:S01]  /*4c10*/  MUFU.EX2 R20, R71 ;  /* 0x0000004700147308 */ /* 0x0002a20000000800 */
[----:B0-----:R-:W-:Y:S01]  /*4c20*/  FADD.FTZ R51, R47, R34 ;  /* 0x000000222f337221 */ /* 0x001fe20000010000 */
[----:B------:R-:W-:Y:S01]  /*4c30*/  FADD.FTZ R34, R12, R5 ;  /* 0x000000050c227221 */ /* 0x000fe20000010000 */
[----:B------:R-:W-:Y:S02]  /*4c40*/  CS2R R46, SRZ ;  /* 0x00000000002e7805 */ /* 0x000fe4000001ff00 */
[----:B------:R-:W-:Y:S01]  /*4c50*/  FADD.FTZ R36, R192, R51 ;  /* 0x00000033c0247221 */ /* 0x000fe20000010000 */
[----:B------:R-:W-:Y:S01]  /*4c60*/  FADD.FTZ R5, R11, R34 ;  /* 0x000000220b057221 */ /* 0x000fe20000010000 */
[C---:B------:R-:W-:Y:S01]  /*4c70*/  F2FP.F16.F32.PACK_AB R192, R53.reuse, R192 ;  /* 0x000000c035c0723e */ /* 0x040fe200000000ff */
[----:B------:R-:W-:Y:S01]  /*4c80*/  MUFU.EX2 R15, R15 ;  /* 0x0000000f000f7308 */ /* 0x000fe20000000800 */
[----:B------:R-:W-:Y:S01]  /*4c90*/  FADD.FTZ R51, R53, R36 ;  /* 0x0000002435337221 */ /* 0x000fe20000010000 */
[----:B------:R-:W-:Y:S01]  /*4ca0*/  FADD.FTZ R34, R14, R5 ;  /* 0x000000050e227221 */ /* 0x000fe20000010000 */
[----:B------:R-:W-:Y:S01]  /*4cb0*/  @P1 VIADD R5, R2, 0x36840 ;  /* 0x0003684002051836 */ /* 0x000fe20000000000 */
[----:B-1----:R-:W-:Y:S01]  /*4cc0*/  CS2R R70, SRZ ;  /* 0x0000000000467805 */ /* 0x002fe2000001ff00 */
[----:B------:R-:W-:Y:S01]  /*4cd0*/  FADD.FTZ R36, R194, R51 ;  /* 0x00000033c2247221 */ /* 0x000fe20000010000 */
[----:B------:R-:W-:-:S02]  /*4ce0*/  F2FP.F16.F32.PACK_AB R194, R73, R194 ;  /* 0x000000c249c2723e */ /* 0x000fc400000000ff */
[----:B------:R-:W-:Y:S01]  /*4cf0*/  CS2R R52, SRZ ;  /* 0x0000000000347805 */ /* 0x000fe2000001ff00 */
[----:B------:R0:W1:Y:S01]  /*4d00*/  MUFU.EX2 R24, R59 ;  /* 0x0000003b00187308 */ /* 0x0000620000000800 */
[----:B------:R-:W-:Y:S01]  /*4d10*/  FADD.FTZ R36, R73, R36 ;  /* 0x0000002449247221 */ /* 0x000fe20000010000 */
[----:B------:R-:W-:Y:S02]  /*4d20*/  @P1 PRMT R5, R22, 0x654, R5 ;  /* 0x0000065416051816 */ /* 0x000fe40000000005 */
[----:B------:R-:W-:Y:S02]  /*4d30*/  CS2R R72, SRZ ;  /* 0x0000000000487805 */ /* 0x000fe4000001ff00 */
[----:B--2---:R-:W-:Y:S01]  /*4d40*/  F2FP.F16.F32.PACK_AB R199, R20, R13 ;  /* 0x0000000d14c7723e */ /* 0x004fe200000000ff */
[----:B------:R-:W-:Y:S01]  /*4d50*/  FADD.FTZ R51, R97, R36 ;  /* 0x0000002461337221 */ /* 0x000fe20000010000 */
[----:B------:R2:W-:Y:S01]  /*4d60*/  @P1 SYNCS.ARRIVE.TRANS64.RED.A1T0 RZ, [R5+URZ], RZ ;  /* 0x000000ff05ff19a7 */ /* 0x0005e2000810043f */
[----:B------:R-:W2:Y:S02]  /*4d70*/  MUFU.EX2 R21, R21 ;  /* 0x0000001500157308 */ /* 0x000ea40000000800 */
[C---:B------:R-:W-:Y:S01]  /*4d80*/  FADD.FTZ R36, R188.reuse, R51 ;  /* 0x00000033bc247221 */ /* 0x040fe20000010000 */
[----:B------:R-:W-:-:S02]  /*4d90*/  F2FP.F16.F32.PACK_AB R188, R188, R97 ;  /* 0x00000061bcbc723e */ /* 0x000fc400000000ff */
[----:B------:R-:W-:Y:S02]  /*4da0*/  CS2R R96, SRZ ;  /* 0x0000000000607805 */ /* 0x000fe4000001ff00 */
[----:B0-----:R-:W-:Y:S02]  /*4db0*/  CS2R R58, SRZ ;  /* 0x00000000003a7805 */ /* 0x001fe4000001ff00 */
[----:B------:R-:W-:Y:S01]  /*4dc0*/  CS2R R50, SRZ ;  /* 0x0000000000327805 */ /* 0x000fe2000001ff00 */
[----:B------:R0:W-:Y:S01]  /*4dd0*/  MUFU.EX2 R32, R43 ;  /* 0x0000002b00207308 */ /* 0x0001e20000000800 */
[----:B-1----:R-:W-:-:S07]  /*4de0*/  F2FP.F16.F32.PACK_AB R193, R24, R15 ;  /* 0x0000000f18c1723e */ /* 0x002fce00000000ff */
[----:B------:R1:W3:Y:S01]  /*4df0*/  MUFU.EX2 R26, R63 ;  /* 0x0000003f001a7308 */ /* 0x0002e20000000800 */
[----:B0-----:R-:W-:-:S04]  /*4e00*/  FADD.FTZ R43, R13, R34 ;  /* 0x000000220d2b7221 */ /* 0x001fc80000010000 */
[----:B------:R-:W-:-:S03]  /*4e10*/  FADD.FTZ R34, R20, R43 ;  /* 0x0000002b14227221 */ /* 0x000fc60000010000 */
[----:B------:R-:W0:Y:S01]  /*4e20*/  MUFU.EX2 R105, R105 ;  /* 0x0000006900697308 */ /* 0x000e220000000800 */
[----:B------:R-:W-:Y:S01]  /*4e30*/  FADD.FTZ R43, R15, R34 ;  /* 0x000000220f2b7221 */ /* 0x000fe20000010000 */
[----:B-1----:R-:W-:-:S03]  /*4e40*/  CS2R R62, SRZ ;  /* 0x00000000003e7805 */ /* 0x002fc6000001ff00 */
[----:B------:R-:W-:Y:S01]  /*4e50*/  FADD.FTZ R34, R24, R43 ;  /* 0x0000002b18227221 */ /* 0x000fe20000010000 */
[----:B------:R-:W-:Y:S02]  /*4e60*/  FADD.FTZ R43, R101, R36 ;  /* 0x00000024652b7221 */ /* 0x000fe40000010000 */
[----:B------:R-:W1:Y:S01]  /*4e70*/  MUFU.EX2 R49, R49 ;  /* 0x0000003100317308 */ /* 0x000e620000000800 */
[----:B--2---:R-:W-:Y:S01]  /*4e80*/  FADD.FTZ R5, R21, R34 ;  /* 0x0000002215057221 */ /* 0x004fe20000010000 */
[C---:B------:R-:W-:Y:S01]  /*4e90*/  FADD.FTZ R38, R190.reuse, R43 ;  /* 0x0000002bbe267221 */ /* 0x040fe20000010000 */
[----:B------:R-:W-:Y:S02]  /*4ea0*/  F2FP.F16.F32.PACK_AB R190, R190, R101 ;  /* 0x00000065bebe723e */ /* 0x000fe400000000ff */
[----:B------:R-:W-:Y:S01]  /*4eb0*/  CS2R R100, SRZ ;  /* 0x0000000000647805 */ /* 0x000fe2000001ff00 */
[C---:B---3--:R-:W-:Y:S01]  /*4ec0*/  FADD.FTZ R36, R26.reuse, R5 ;  /* 0x000000051a247221 */ /* 0x048fe20000010000 */
[----:B------:R-:W-:Y:S01]  /*4ed0*/  F2FP.F16.F32.PACK_AB R195, R26, R21 ;  /* 0x000000151ac3723e */ /* 0x000fe200000000ff */
[----:B------:R2:W3:Y:S01]  /*4ee0*/  MUFU.EX2 R184, R107 ;  /* 0x0000006b00b87308 */ /* 0x0004e20000000800 */
[----:B0-----:R-:W-:-:S07]  /*4ef0*/  FADD.FTZ R43, R105, R38 ;  /* 0x00000026692b7221 */ /* 0x001fce0000010000 */
[----:B------:R-:W0:Y:S01]  /*4f00*/  MUFU.EX2 R111, R111 ;  /* 0x0000006f006f7308 */ /* 0x000e220000000800 */
[----:B-1----:R-:W-:Y:S01]  /*4f10*/  FADD.FTZ R5, R49, R36 ;  /* 0x0000002431057221 */ /* 0x002fe20000010000 */
[C---:B------:R-:W-:Y:S02]  /*4f20*/  F2FP.F16.F32.PACK_AB R189, R28.reuse, R49 ;  /* 0x000000311cbd723e */ /* 0x040fe400000000ff */
[----:B--2---:R-:W-:Y:S02]  /*4f30*/  CS2R R106, SRZ ;  /* 0x00000000006a7805 */ /* 0x004fe4000001ff00 */
[----:B------:R-:W-:Y:S01]  /*4f40*/  CS2R R48, SRZ ;  /* 0x0000000000307805 */ /* 0x000fe2000001ff00 */
[----:B------:R-:W-:Y:S01]  /*4f50*/  FADD.FTZ R36, R28, R5 ;  /* 0x000000051c247221 */ /* 0x000fe20000010000 */
[----:B------:R-:W1:Y:S01]  /*4f60*/  MUFU.EX2 R41, R41 ;  /* 0x0000002900297308 */ /* 0x000e620000000800 */
[C---:B---3--:R-:W-:Y:S01]  /*4f70*/  FADD.FTZ R38, R184.reuse, R43 ;  /* 0x0000002bb8267221 */ /* 0x048fe20000010000 */
[----:B------:R-:W-:-:S02]  /*4f80*/  F2FP.F16.F32.PACK_AB R184, R184, R105 ;  /* 0x00000069b8b8723e */ /* 0x000fc400000000ff */
[----:B------:R-:W-:-:S04]  /*4f90*/  CS2R R104, SRZ ;  /* 0x0000000000687805 */ /* 0x000fc8000001ff00 */
[----:B------:R2:W3:Y:S01]  /*4fa0*/  MUFU.EX2 R186, R113 ;  /* 0x0000007100ba7308 */ /* 0x0004e20000000800 */
[----:B0-----:R-:W-:-:S07]  /*4fb0*/  FADD.FTZ R43, R111, R38 ;  /* 0x000000266f2b7221 */ /* 0x001fce0000010000 */
[----:B------:R0:W4:Y:S01]  /*4fc0*/  MUFU.EX2 R30, R55 ;  /* 0x00000037001e7308 */ /* 0x0001220000000800 */
[----:B-1----:R-:W-:Y:S01]  /*4fd0*/  FADD.FTZ R5, R41, R36 ;  /* 0x0000002429057221 */ /* 0x002fe20000010000 */
[----:B--2---:R-:W-:-:S06]  /*4fe0*/  CS2R R112, SRZ ;  /* 0x0000000000707805 */ /* 0x004fcc000001ff00 */
[----:B------:R-:W1:Y:S01]  /*4ff0*/  MUFU.EX2 R115, R115 ;  /* 0x0000007300737308 */ /* 0x000e620000000800 */
[C---:B---3--:R-:W-:Y:S01]  /*5000*/  FADD.FTZ R38, R186.reuse, R43 ;  /* 0x0000002bba267221 */ /* 0x048fe20000010000 */
[----:B------:R-:W-:Y:S02]  /*5010*/  F2FP.F16.F32.PACK_AB R186, R186, R111 ;  /* 0x0000006fbaba723e */ /* 0x000fe400000000ff */
[----:B------:R-:W-:Y:S02]  /*5020*/  CS2R R110, SRZ ;  /* 0x00000000006e7805 */ /* 0x000fe4000001ff00 */
[----:B0-----:R-:W-:Y:S02]  /*5030*/  CS2R R54, SRZ ;  /* 0x0000000000367805 */ /* 0x001fe4000001ff00 */
[----:B------:R-:W-:Y:S01]  /*5040*/  CS2R R42, SRZ ;  /* 0x00000000002a7805 */ /* 0x000fe2000001ff00 */
[----:B------:R-:W0:Y:S01]  /*5050*/  MUFU.EX2 R45, R45 ;  /* 0x0000002d002d7308 */ /* 0x000e220000000800 */
[C---:B----4-:R-:W-:Y:S01]  /*5060*/  FADD.FTZ R6, R30.reuse, R5 ;  /* 0x000000051e067221 */ /* 0x050fe20000010000 */
[----:B------:R-:W-:-:S06]  /*5070*/  F2FP.F16.F32.PACK_AB R191, R30, R41 ;  /* 0x000000291ebf723e */ /* 0x000fcc00000000ff */
[----:B------:R2:W3:Y:S01]  /*5080*/  MUFU.EX2 R180, R117 ;  /* 0x0000007500b47308 */ /* 0x0004e20000000800 */
[----:B-1----:R-:W-:-:S07]  /*5090*/  FADD.FTZ R25, R115, R38 ;  /* 0x0000002673197221 */ /* 0x002fce0000010000 */
[----:B------:R-:W1:Y:S01]  /*50a0*/  MUFU.EX2 R119, R119 ;  /* 0x0000007700777308 */ /* 0x000e620000000800 */
[----:B0-----:R-:W-:Y:S01]  /*50b0*/  FADD.FTZ R5, R45, R6 ;  /* 0x000000062d057221 */ /* 0x001fe20000010000 */
[C---:B------:R-:W-:Y:S02]  /*50c0*/  F2FP.F16.F32.PACK_AB R185, R32.reuse, R45 ;  /* 0x0000002d20b9723e */ /* 0x040fe400000000ff */
[----:B--2---:R-:W-:Y:S02]  /*50d0*/  CS2R R116, SRZ ;  /* 0x0000000000747805 */ /* 0x004fe4000001ff00 */
[----:B------:R-:W-:Y:S01]  /*50e0*/  CS2R R44, SRZ ;  /* 0x00000000002c7805 */ /* 0x000fe2000001ff00 */
[----:B------:R-:W-:Y:S01]  /*50f0*/  FADD.FTZ R6, R32, R5 ;  /* 0x0000000520067221 */ /* 0x000fe20000010000 */
[----:B------:R-:W-:Y:S01]  /*5100*/  CS2R R32, SRZ ;  /* 0x0000000000207805 */ /* 0x000fe2000001ff00 */
[----:B------:R-:W0:Y:S01]  /*5110*/  MUFU.EX2 R109, R109 ;  /* 0x0000006d006d7308 */ /* 0x000e220000000800 */
[C---:B---3--:R-:W-:Y:S01]  /*5120*/  FADD.FTZ R38, R180.reuse, R25 ;  /* 0x00000019b4267221 */ /* 0x048fe20000010000 */
[----:B------:R-:W-:-:S02]  /*5130*/  F2FP.F16.F32.PACK_AB R180, R180, R115 ;  /* 0x00000073b4b4723e */ /* 0x000fc400000000ff */
[----:B------:R-:W-:-:S04]  /*5140*/  CS2R R114, SRZ ;  /* 0x0000000000727805 */ /* 0x000fc8000001ff00 */
[----:B------:R-:W2:Y:S01]  /*5150*/  MUFU.EX2 R182, R121 ;  /* 0x0000007900b67308 */ /* 0x000ea20000000800 */
[----:B-1----:R-:W-:-:S07]  /*5160*/  FADD.FTZ R25, R119, R38 ;  /* 0x0000002677197221 */ /* 0x002fce0000010000 */
[----:B------:R1:W3:Y:S01]  /*5170*/  MUFU.EX2 R2, R57 ;  /* 0x0000003900027308 */ /* 0x0002e20000000800 */
[----:B0-----:R-:W-:-:S07]  /*5180*/  FADD.FTZ R5, R109, R6 ;  /* 0x000000066d057221 */ /* 0x001fce0000010000 */
[----:B------:R-:W0:Y:S01]  /*5190*/  MUFU.EX2 R123, R123 ;  /* 0x0000007b007b7308 */ /* 0x000e220000000800 */
[C---:B--2---:R-:W-:Y:S01]  /*51a0*/  FADD.FTZ R40, R182.reuse, R25 ;  /* 0x00000019b6287221 */ /* 0x044fe20000010000 */
[----:B------:R-:W-:Y:S02]  /*51b0*/  F2FP.F16.F32.PACK_AB R182, R182, R119 ;  /* 0x00000077b6b6723e */ /* 0x000fe400000000ff */
[----:B------:R-:W-:Y:S02]  /*51c0*/  CS2R R118, SRZ ;  /* 0x0000000000767805 */ /* 0x000fe4000001ff00 */
[----:B-1----:R-:W-:Y:S02]  /*51d0*/  CS2R R56, SRZ ;  /* 0x0000000000387805 */ /* 0x002fe4000001ff00 */
[----:B------:R-:W1:Y:S01]  /*51e0*/  MUFU.EX2 R29, R29 ;  /* 0x0000001d001d7308 */ /* 0x000e620000000800 */
[C---:B---3--:R-:W-:Y:S01]  /*51f0*/  FADD.FTZ R6, R2.reuse, R5 ;  /* 0x0000000502067221 */ /* 0x048fe20000010000 */
[----:B------:R-:W-:Y:S01]  /*5200*/  F2FP.F16.F32.PACK_AB R187, R2, R109 ;  /* 0x0000006d02bb723e */ /* 0x000fe200000000ff */
[----:B------:R-:W-:Y:S01]  /*5210*/  IMAD.MOV.U32 R2, RZ, RZ, 0x3f800000 ;  /* 0x3f800000ff027424 */ /* 0x000fe200078e00ff */
[----:B------:R-:W-:-:S04]  /*5220*/  CS2R R108, SRZ ;  /* 0x00000000006c7805 */ /* 0x000fc8000001ff00 */
[----:B------:R-:W2:Y:S01]  /*5230*/  MUFU.EX2 R176, R125 ;  /* 0x0000007d00b07308 */ /* 0x000ea20000000800 */
[----:B0-----:R-:W-:-:S07]  /*5240*/  FADD.FTZ R25, R123, R40 ;  /* 0x000000287b197221 */ /* 0x001fce0000010000 */
[----:B------:R-:W0:Y:S01]  /*5250*/  MUFU.EX2 R34, R35 ;  /* 0x0000002300227308 */ /* 0x000e220000000800 */
[----:B-1----:R-:W-:-:S07]  /*5260*/  FADD.FTZ R5, R29, R6 ;  /* 0x000000061d057221 */ /* 0x002fce0000010000 */
[----:B------:R-:W1:Y:S01]  /*5270*/  MUFU.EX2 R127, R127 ;  /* 0x0000007f007f7308 */ /* 0x000e620000000800 */
[C---:B--2---:R-:W-:Y:S01]  /*5280*/  FADD.FTZ R40, R176.reuse, R25 ;  /* 0x00000019b0287221 */ /* 0x044fe20000010000 */
[----:B------:R-:W-:-:S06]  /*5290*/  F2FP.F16.F32.PACK_AB R176, R176, R123 ;  /* 0x0000007bb0b0723e */ /* 0x000fcc00000000ff */
[----:B------:R-:W2:Y:S01]  /*52a0*/  MUFU.EX2 R65, R65 ;  /* 0x0000004100417308 */ /* 0x000ea20000000800 */
[C---:B0-----:R-:W-:Y:S01]  /*52b0*/  FADD.FTZ R6, R34.reuse, R5 ;  /* 0x0000000522067221 */ /* 0x041fe20000010000 */
[----:B------:R-:W-:Y:S02]  /*52c0*/  F2FP.F16.F32.PACK_AB R181, R34, R29 ;  /* 0x0000001d22b5723e */ /* 0x000fe400000000ff */
[----:B------:R-:W-:Y:S02]  /*52d0*/  CS2R R34, SRZ ;  /* 0x0000000000227805 */ /* 0x000fe4000001ff00 */
[----:B------:R-:W-:Y:S02]  /*52e0*/  CS2R R28, SRZ ;  /* 0x00000000001c7805 */ /* 0x000fe4000001ff00 */
[----:B------:R-:W0:Y:S01]  /*52f0*/  MUFU.EX2 R10, R10 ;  /* 0x0000000a000a7308 */ /* 0x000e220000000800 */
[----:B-1----:R-:W-:Y:S01]  /*5300*/  FADD.FTZ R25, R127, R40 ;  /* 0x000000287f197221 */ /* 0x002fe20000010000 */
[----:B------:R-:W-:-:S06]  /*5310*/  CS2R R40, SRZ ;  /* 0x0000000000287805 */ /* 0x000fcc000001ff00 */
[----:B------:R-:W1:Y:S01]  /*5320*/  MUFU.EX2 R36, R39 ;  /* 0x0000002700247308 */ /* 0x000e620000000800 */
[----:B--2---:R-:W-:-:S07]  /*5330*/  FADD.FTZ R5, R65, R6 ;  /* 0x0000000641057221 */ /* 0x004fce0000010000 */
[----:B------:R-:W2:Y:S01]  /*5340*/  MUFU.EX2 R61, R61 ;  /* 0x0000003d003d7308 */ /* 0x000ea20000000800 */
[C---:B0-----:R-:W-:Y:S01]  /*5350*/  FADD.FTZ R6, R10.reuse, R25 ;  /* 0x000000190a067221 */ /* 0x041fe20000010000 */
[----:B------:R-:W-:Y:S02]  /*5360*/  F2FP.F16.F32.PACK_AB R178, R10, R127 ;  /* 0x0000007f0ab2723e */ /* 0x000fe400000000ff */
[----:B------:R-:W-:-:S04]  /*5370*/  CS2R R24, SRZ ;  /* 0x0000000000187805 */ /* 0x000fc8000001ff00 */
[----:B------:R0:W3:Y:S01]  /*5380*/  MUFU.EX2 R38, R27 ;  /* 0x0000001b00267308 */ /* 0x0000e20000000800 */
[C---:B-1----:R-:W-:Y:S01]  /*5390*/  FADD.FTZ R10, R36.reuse, R5 ;  /* 0x00000005240a7221 */ /* 0x042fe20000010000 */
[----:B------:R-:W-:Y:S02]  /*53a0*/  F2FP.F16.F32.PACK_AB R183, R36, R65 ;  /* 0x0000004124b7723e */ /* 0x000fe400000000ff */
[----:B------:R-:W-:Y:S02]  /*53b0*/  CS2R R64, SRZ ;  /* 0x0000000000407805 */ /* 0x000fe4000001ff00 */
[----:B------:R-:W-:Y:S02]  /*53c0*/  CS2R R36, SRZ ;  /* 0x0000000000247805 */ /* 0x000fe4000001ff00 */
[----:B------:R-:W1:Y:S01]  /*53d0*/  MUFU.EX2 R69, R69 ;  /* 0x0000004500457308 */ /* 0x000e620000000800 */
[----:B--2---:R-:W-:Y:S01]  /*53e0*/  FADD.FTZ R5, R61, R10 ;  /* 0x0000000a3d057221 */ /* 0x004fe20000010000 */
[----:B0-----:R-:W-:-:S06]  /*53f0*/  CS2R R26, SRZ ;  /* 0x00000000001a7805 */ /* 0x001fcc000001ff00 */
[----:B------:R0:W2:Y:S01]  /*5400*/  MUFU.EX2 R8, R31 ;  /* 0x0000001f00087308 */ /* 0x0000a20000000800 */
[C---:B---3--:R-:W-:Y:S01]  /*5410*/  FADD.FTZ R10, R38.reuse, R5 ;  /* 0x00000005260a7221 */ /* 0x048fe20000010000 */
[----:B------:R-:W-:Y:S02]  /*5420*/  F2FP.F16.F32.PACK_AB R177, R38, R61 ;  /* 0x0000003d26b1723e */ /* 0x000fe400000000ff */
[----:B------:R-:W-:Y:S02]  /*5430*/  CS2R R60, SRZ ;  /* 0x00000000003c7805 */ /* 0x000fe4000001ff00 */
[----:B------:R-:W-:Y:S01]  /*5440*/  CS2R R38, SRZ ;  /* 0x0000000000267805 */ /* 0x000fe2000001ff00 */
[----:B-1----:R-:W-:Y:S01]  /*5450*/  FADD.FTZ R5, R69, R10 ;  /* 0x0000000a45057221 */ /* 0x002fe20000010000 */
[----:B0-----:R-:W-:-:S03]  /*5460*/  CS2R R30, SRZ ;  /* 0x00000000001e7805 */ /* 0x001fc6000001ff00 */
[C---:B--2---:R-:W-:Y:S01]  /*5470*/  FADD.FTZ R5, R8.reuse, R5 ;  /* 0x0000000508057221 */ /* 0x044fe20000010000 */
[----:B------:R-:W-:Y:S01]  /*5480*/  F2FP.F16.F32.PACK_AB R179, R8, R69 ;  /* 0x0000004508b3723e */ /* 0x000fe200000000ff */
[----:B------:R-:W-:Y:S01]  /*5490*/  IMAD.MOV.U32 R8, RZ, RZ, 0x3f800000 ;  /* 0x3f800000ff087424 */ /* 0x000fe200078e00ff */
[----:B------:R-:W-:Y:S01]  /*54a0*/  CS2R R68, SRZ ;  /* 0x0000000000447805 */ /* 0x000fe2000001ff00 */
[----:B------:R-:W-:Y:S06]  /*54b0*/  @!P2 BRA `(.L_x_195) ;  /* 0x0000003c0020a947 */ /* 0x000fec0003800000 */
[----:B------:R-:W-:Y:S01]  /*54c0*/  VIADD R9, R120, 0xfffffffe ;  /* 0xfffffffe78097836 */ /* 0x000fe20000000000 */
[----:B------:R-:W-:Y:S01]  /*54d0*/  UMOV UR60, UR61 ;  /* 0x0000003d003c7c82 */ /* 0x000fe20008000000 */
[----:B------:R-:W-:Y:S01]  /*54e0*/  IMAD.MOV.U32 R10, RZ, RZ, R3 ;  /* 0x000000ffff0a7224 */ /* 0x000fe200078e0003 */
[----:B------:R-:W-:Y:S01]  /*54f0*/  UMOV UR37, UR36 ;  /* 0x0000002400257c82 */ /* 0x000fe20008000000 */
[----:B------:R-:W-:Y:S02]  /*5500*/  IMAD.MOV.U32 R11, RZ, RZ, R4 ;  /* 0x000000ffff0b7224 */ /* 0x000fe400078e0004 */
[----:B------:R-:W-:Y:S02]  /*5510*/  IMAD.MOV.U32 R2, RZ, RZ, 0x3f800000 ;  /* 0x3f800000ff027424 */ /* 0x000fe400078e00ff */
[----:B------:R-:W-:-:S07]  /*5520*/  IMAD.MOV.U32 R119, RZ, RZ, RZ ;  /* 0x000000ffff777224 */ /* 0x000fce00078e00ff */
.L_x_206:
[----:B------:R-:W-:-:S04]  /*5530*/  UIADD3 UR6, UR37, 0x1, URZ ;  /* 0x0000000125067890 */ /* 0x000fc8000fffe03f */
[----:B------:R-:W-:-:S04]  /*5540*/  UISETP.NE.AND UP0, UPT, UR6, 0x2, UPT ;  /* 0x000000020600788c */ /* 0x000fc8000bf05270 */
[----:B------:R-:W-:Y:S02]  /*5550*/  USEL UR61, URZ, 0x1, UP0 ;  /* 0x000000013f3d7887 */ /* 0x000fe40008000000 */
[----:B------:R-:W-:Y:S02]  /*5560*/  USEL UR36, UR6, URZ, UP0 ;  /* 0x0000003f06247287 */ /* 0x000fe40008000000 */
[----:B------:R-:W-:Y:S01]  /*5570*/  ULOP3.LUT UR61, UR60, UR61, URZ, 0x3c, !UPT ;  /* 0x0000003d3c3d7292 */ /* 0x000fe2000f8e3c3f */
[----:B------:R-:W-:Y:S11]  /*5580*/  @!P0 BRA `(.L_x_196) ;  /* 0x0000000000048947 */ /* 0x000ff60003800000 */
[----:B------:R-:W-:Y:S01]  /*5590*/  BPT.TRAP 0x1 ;  /* 0x000000040000795c */ /* 0x000fe20000300000 */
.L_x_196:
        /* <DEDUP_REMOVED lines=9> */
.L_x_197:
[----:B-1----:R-:W-:Y:S05]  /*5630*/  @P1 BRA `(.L_x_198) ;  /* 0x0000000000081947 */ /* 0x002fea0003800000 */
[----:B------:R-:W1:Y:S02]  /*5640*/  SYNCS.PHASECHK.TRANS64.TRYWAIT P1, [UR38+0x36830], R0 ;  /* 0x03683000ff0075a7 */ /* 0x000e640008020166 */
[----:B-1----:R-:W-:Y:S05]  /*5650*/  @!P1 BRA `(.L_x_199) ;  /* 0x000000b000f89947 */ /* 0x002fea0003800000 */
.L_x_198:
        /* <DEDUP_REMOVED lines=602> */
.L_x_200:
[----:B------:R-:W-:Y:S01]  /*7c00*/  ULEA UR7, UR37, UR39, 0x3 ;  /* 0x0000002725077291 */ /* 0x000fe2000f8e183f */
[----:B01----:R-:W-:-:S05]  /*7c10*/  IMAD.U32 R0, RZ, RZ, UR60 ;  /* 0x0000003cff007e24 */ /* 0x003fca000f8e00ff */
[----:B------:R-:W-:-:S04]  /*7c20*/  SHF.L.U32 R0, R0, 0x1f, RZ ;  /* 0x0000001f00007819 */ /* 0x000fc800000006ff */
[----:B------:R0:W1:Y:S01]  /*7c30*/  SYNCS.PHASECHK.TRANS64.TRYWAIT P1, [UR7+0x36850], R0 ;  /* 0x03685000ff0075a7 */ /* 0x0000620008020147 */
[----:B------:R-:W-:Y:S05]  /*7c40*/  @!P0 BRA `(.L_x_201) ;  /* 0x0000000000048947 */ /* 0x000fea0003800000 */
[----:B------:R-:W-:Y:S01]  /*7c50*/  BPT.TRAP 0x1 ;  /* 0x000000040000795c */ /* 0x000fe20000300000 */
.L_x_201:
[----:B-1----:R-:W-:Y:S05]  /*7c60*/  @P1 BRA `(.L_x_202) ;  /* 0x0000000000081947 */ /* 0x002fea0003800000 */
[----:B------:R-:W1:Y:S02]  /*7c70*/  SYNCS.PHASECHK.TRANS64.TRYWAIT P1, [UR7+0x36850], R0 ;  /* 0x03685000ff0075a7 */ /* 0x000e640008020147 */
[----:B-1----:R-:W-:Y:S05]  /*7c80*/  @!P1 BRA `(.L_x_203) ;  /* 0x0000008c00849947 */ /* 0x002fea0003800000 */
.L_x_202:
[----:B------:R-:W-:Y:S01]  /*7c90*/  UIADD3 UR39, UR39, 0x400, URZ ;  /* 0x0000040027277890 */ /* 0x000fe2000fffe03f */
[----:B------:R-:W-:Y:S01]  /*7ca0*/  WARPGROUP.ARRIVE ;  /* 0x00000000000079c5 */ /* 0x000fe20000000000 */
[----:B------:R-:W-:Y:S02]  /*7cb0*/  UMOV UR11, 0x40000040 ;  /* 0x40000040000b7882 */ /* 0x000fe40000000000 */
[----:B------:R-:W-:-:S04]  /*7cc0*/  USHF.R.U32.HI UR39, URZ, 0x4, UR39 ;  /* 0x000000043f277899 */ /* 0x000fc80008011627 */
[----:B------:R-:W-:-:S04]  /*7cd0*/  ULOP3.LUT UR39, UR39, 0x3fff, URZ, 0xc0, !UPT ;  /* 0x00003fff27277892 */ /* 0x000fc8000f8ec03f */
[----:B------:R-:W-:-:S04]  /*7ce0*/  ULOP3.LUT UR6, UR39, 0x3800000, URZ, 0xfc, !UPT ;  /* 0x0380000027067892 */ /* 0x000fc8000f8efc3f */
[----:B------:R-:W-:-:S07]  /*7cf0*/  UIMAD UR6, UR37, 0xa80, UR6 ;  /* 0x00000a80250678a4 */ /* 0x000fce000f8e0206 */
[----:B------:R-:W-:Y:S02]  /*7d00*/  UMOV UR10, UR6 ;  /* 0x00000006000a7c82 */ /* 0x000fe40008000000 */
        /* <DEDUP_REMOVED lines=28> */
[----:B------:R-:W-:Y:S01]  /*7ed0*/  UMOV UR11, 0x40000040 ;  /* 0x40000040000b7882 */ /* 0x000fe20000000000 */
[----:B------:R-:W-:Y:S02]  /*7ee0*/  WARPGROUP.DEPBAR.LE gsb0, 0x0 ;  /* 0x00008000000079c5 */ /* 0x000fe40000010000 */
[----:B------:R-:W-:-:S15]  /*7ef0*/  WARPGROUP.ARRIVE ;  /* 0x00000000000079c5 */ /* 0x000fde0000000000 */
[----:B------:R-:W-:Y:S03]  /*7f00*/  HGMMA.64x192x16.F32 R24, R176, gdesc[UR8].tnspB, R24, gsb0 ;  /* 0x42e00008b0187df0 */ /* 0x000fe60008000818 */
[----:B------:R-:W-:Y:S02]  /*7f10*/  WARPGROUP.DEPBAR.LE gsb0, 0x0 ;  /* 0x00008000000079c5 */ /* 0x000fe40000010000 */
[----:B------:R-:W-:Y:S05]  /*7f20*/  @!P0 BRA `(.L_x_204) ;  /* 0x0000000000048947 */ /* 0x000fea0003800000 */
[----:B------:R-:W-:Y:S01]  /*7f30*/  BPT.TRAP 0x1 ;  /* 0x000000040000795c */ /* 0x000fe20000300000 */
.L_x_204:
[----:B01----:R-:W-:Y:S02]  /*7f40*/  FMNMX.FTZ R0, R168, R11, !PT ;  /* 0x0000000ba8007209 */ /* 0x003fe40007810000 */
[----:B------:R-:W-:Y:S02]  /*7f50*/  FMNMX.FTZ R2, R170, R10, !PT ;  /* 0x0000000aaa027209 */ /* 0x000fe40007810000 */
[----:B------:R-:W-:Y:S02]  /*7f60*/  FMNMX.FTZ R3, R169, R0, !PT ;  /* 0x00000000a9037209 */ /* 0x000fe40007810000 */
[----:B------:R-:W-:Y:S02]  /*7f70*/  FMNMX.FTZ R13, R171, R2, !PT ;  /* 0x00000002ab0d7209 */ /* 0x000fe40007810000 */
[----:B------:R-:W-:Y:S02]  /*7f80*/  FMNMX.FTZ R0, R172, R3, !PT ;  /* 0x00000003ac007209 */ /* 0x000fe40007810000 */
[----:B------:R-:W-:-:S02]  /*7f90*/  FMNMX.FTZ R2, R174, R13, !PT ;  /* 0x0000000dae027209 */ /* 0x000fc40007810000 */
[----:B------:R-:W-:Y:S02]  /*7fa0*/  FMNMX.FTZ R3, R173, R0, !PT ;  /* 0x00000000ad037209 */ /* 0x000fe40007810000 */
        /* <DEDUP_REMOVED lines=48> */
[----:B------:R-:W-:Y:S01]  /*82b0*/  FMNMX.FTZ R2, R127, R2, !PT ;  /* 0x000000027f027209 */ /* 0x000fe20007810000 */
[----:B------:R-:W0:Y:S01]  /*82c0*/  LDC R0, c[0x0][0x988] ;  /* 0x00026200ff007b82 */ /* 0x000e220000000800 */
[----:B------:R-:W-:Y:S01]  /*82d0*/  ISETP.NE.AND P1, PT, R18, RZ, PT ;  /* 0x000000ff1200720c */ /* 0x000fe20003f25270 */
[----:B------:R-:W1:Y:S04]  /*82e0*/  SHFL.BFLY PT, R3, R8, 0x2, 0x1f ;  /* 0x0c401f0008037f89 */ /* 0x000e6800000e0000 */
[----:B------:R-:W2:Y:S01]  /*82f0*/  SHFL.BFLY PT, R13, R2, 0x2, 0x1f ;  /* 0x0c401f00020d7f89 */ /* 0x000ea200000e0000 */
[----:B-1----:R-:W-:-:S02]  /*8300*/  FMNMX.FTZ R12, R8, R3, !PT ;  /* 0x00000003080c7209 */ /* 0x002fc40007810000 */
[----:B--2---:R-:W-:-:S03]  /*8310*/  FMNMX.FTZ R13, R2, R13, !PT ;  /* 0x0000000d020d7209 */ /* 0x004fc60007810000 */
[----:B------:R-:W1:Y:S04]  /*8320*/  SHFL.BFLY PT, R3, R12, 0x1, 0x1f ;  /* 0x0c201f000c037f89 */ /* 0x000e6800000e0000 */
[----:B------:R-:W2:Y:S01]  /*8330*/  SHFL.BFLY PT, R14, R13, 0x1, 0x1f ;  /* 0x0c201f000d0e7f89 */ /* 0x000ea200000e0000 */
[----:B-1----:R-:W-:Y:S02]  /*8340*/  FMNMX.FTZ R4, R12, R3, !PT ;  /* 0x000000030c047209 */ /* 0x002fe40007810000 */
[----:B--2---:R-:W-:-:S03]  /*8350*/  FMNMX.FTZ R3, R13, R14, !PT ;  /* 0x0000000e0d037209 */ /* 0x004fc60007810000 */
[C---:B------:R-:W-:Y:S01]  /*8360*/  FADD.FTZ R11, -R4.reuse, R11 ;  /* 0x0000000b040b7221 */ /* 0x040fe20000010100 */
[----:B0-----:R-:W-:-:S03]  /*8370*/  FMUL.FTZ R177, R4, R0 ;  /* 0x0000000004b17220 */ /* 0x001fc60000410000 */
[-C--:B------:R-:W-:Y:S01]  /*8380*/  FMUL.FTZ R14, R11, R0.reuse ;  /* 0x000000000b0e7220 */ /* 0x080fe20000410000 */
[----:B------:R-:W-:Y:S01]  /*8390*/  FADD.FTZ R11, -R3, R10 ;  /* 0x0000000a030b7221 */ /* 0x000fe20000010100 */
[-CC-:B------:R-:W-:Y:S01]  /*83a0*/  FFMA.FTZ R13, R121, R0.reuse, -R177.reuse ;  /* 0x00000000790d7223 */ /* 0x180fe200000108b1 */
[-CC-:B------:R-:W-:Y:S01]  /*83b0*/  FFMA.FTZ R121, R125, R0.reuse, -R177.reuse ;  /* 0x000000007d797223 */ /* 0x180fe200000108b1 */
[-C--:B------:R-:W-:Y:S01]  /*83c0*/  FMUL.FTZ R125, R3, R0.reuse ;  /* 0x00000000037d7220 */ /* 0x080fe20000410000 */
[-C--:B------:R-:W-:Y:S01]  /*83d0*/  FMUL.FTZ R2, R11, R0.reuse ;  /* 0x000000000b027220 */ /* 0x080fe20000410000 */
[-CC-:B------:R-:W-:Y:S01]  /*83e0*/  FFMA.FTZ R11, R168, R0.reuse, -R177.reuse ;  /* 0x00000000a80b7223 */ /* 0x180fe200000108b1 */
[-C--:B------:R-:W-:Y:S01]  /*83f0*/  FFMA.FTZ R200, R169, R0.reuse, -R177 ;  /* 0x00000000a9c87223 */ /* 0x080fe200000108b1 */
[-CC-:B------:R-:W-:Y:S01]  /*8400*/  FFMA.FTZ R201, R170, R0.reuse, -R125.reuse ;  /* 0x00000000aac97223 */ /* 0x180fe2000001087d */
[-C--:B------:R-:W-:Y:S01]  /*8410*/  FFMA.FTZ R10, R171, R0.reuse, -R125 ;  /* 0x00000000ab0a7223 */ /* 0x080fe2000001087d */
[----:B------:R0:W-:Y:S01]  /*8420*/  MUFU.EX2 R8, R14 ;  /* 0x0000000e00087308 */ /* 0x0001e20000000800 */
[-C--:B------:R-:W-:Y:S01]  /*8430*/  FFMA.FTZ R202, R172, R0.reuse, -R177 ;  /* 0x00000000acca7223 */ /* 0x080fe200000108b1 */
[-C--:B------:R-:W-:Y:S01]  /*8440*/  FFMA.FTZ R203, R174, R0.reuse, -R125 ;  /* 0x00000000aecb7223 */ /* 0x080fe2000001087d */
[-C--:B------:R-:W-:Y:S01]  /*8450*/  FFMA.FTZ R173, R173, R0.reuse, -R177 ;  /* 0x00000000adad7223 */ /* 0x080fe200000108b1 */
[-C--:B------:R-:W-:Y:S01]  /*8460*/  FFMA.FTZ R12, R175, R0.reuse, -R125 ;  /* 0x00000000af0c7223 */ /* 0x080fe2000001087d */
[-C--:B------:R-:W-:Y:S01]  /*8470*/  FFMA.FTZ R196, R160, R0.reuse, -R177 ;  /* 0x00000000a0c47223 */ /* 0x080fe200000108b1 */
[-C--:B------:R-:W-:Y:S01]  /*8480*/  FFMA.FTZ R197, R162, R0.reuse, -R125 ;  /* 0x00000000a2c57223 */ /* 0x080fe2000001087d */
[-C--:B------:R-:W-:Y:S01]  /*8490*/  FFMA.FTZ R169, R161, R0.reuse, -R177 ;  /* 0x00000000a1a97223 */ /* 0x080fe200000108b1 */
[----:B------:R-:W1:Y:S01]  /*84a0*/  MUFU.EX2 R11, R11 ;  /* 0x0000000b000b7308 */ /* 0x000e620000000800 */
[-C--:B0-----:R-:W-:Y:S01]  /*84b0*/  FFMA.FTZ R14, R163, R0.reuse, -R125 ;  /* 0x00000000a30e7223 */ /* 0x081fe2000001087d */
[-CC-:B------:R-:W-:Y:S01]  /*84c0*/  FFMA.FTZ R21, R129, R0.reuse, -R177.reuse ;  /* 0x0000000081157223 */ /* 0x180fe200000108b1 */
[-C--:B------:R-:W-:Y:S01]  /*84d0*/  FFMA.FTZ R198, R164, R0.reuse, -R177 ;  /* 0x00000000a4c67223 */ /* 0x080fe200000108b1 */
[-C--:B------:R-:W-:Y:S01]  /*84e0*/  FFMA.FTZ R199, R166, R0.reuse, -R125 ;  /* 0x00000000a6c77223 */ /* 0x080fe2000001087d */
[-C--:B------:R-:W-:Y:S01]  /*84f0*/  FFMA.FTZ R165, R165, R0.reuse, -R177 ;  /* 0x00000000a5a57223 */ /* 0x080fe200000108b1 */
[-CC-:B------:R-:W-:Y:S01]  /*8500*/  FFMA.FTZ R20, R167, R0.reuse, -R125.reuse ;  /* 0x00000000a7147223 */ /* 0x180fe2000001087d */
[-C--:B------:R-:W-:Y:S01]  /*8510*/  FFMA.FTZ R185, R138, R0.reuse, -R125 ;  /* 0x000000008ab97223 */ /* 0x080fe2000001087d */
[----:B------:R-:W-:Y:S01]  /*8520*/  MUFU.EX2 R2, R2 ;  /* 0x0000000200027308 */ /* 0x000fe20000000800 */
[-C--:B------:R-:W-:Y:S01]  /*8530*/  FFMA.FTZ R192, R152, R0.reuse, -R177 ;  /* 0x0000000098c07223 */ /* 0x080fe200000108b1 */
[-C--:B------:R-:W-:Y:S01]  /*8540*/  FFMA.FTZ R193, R154, R0.reuse, -R125 ;  /* 0x000000009ac17223 */ /* 0x080fe2000001087d */
[-CC-:B------:R-:W-:Y:S01]  /*8550*/  FFMA.FTZ R161, R153, R0.reuse, -R177.reuse ;  /* 0x0000000099a17223 */ /* 0x180fe200000108b1 */
[-C--:B------:R-:W-:Y:S01]  /*8560*/  FFMA.FTZ R176, R120, R0.reuse, -R177 ;  /* 0x0000000078b07223 */ /* 0x080fe200000108b1 */
[-C--:B------:R-:W-:Y:S01]  /*8570*/  FFMA.FTZ R120, R155, R0.reuse, -R125 ;  /* 0x000000009b787223 */ /* 0x080fe2000001087d */
[-C--:B------:R-:W-:Y:S01]  /*8580*/  FFMA.FTZ R194, R156, R0.reuse, -R177 ;  /* 0x000000009cc27223 */ /* 0x080fe200000108b1 */
[----:B------:R-:W-:Y:S01]  /*8590*/  FFMA.FTZ R195, R158, R0, -R125 ;  /* 0x000000009ec37223 */ /* 0x000fe2000001087d */
[----:B------:R-:W0:Y:S01]  /*85a0*/  MUFU.EX2 R201, R201 ;  /* 0x000000c900c97308 */ /* 0x000e220000000800 */
[----:B-1----:R-:W-:Y:S01]  /*85b0*/  FFMA.FTZ R129, R8, R6, R11 ;  /* 0x0000000608817223 */ /* 0x002fe2000001000b */
[-CC-:B------:R-:W-:Y:S01]  /*85c0*/  FFMA.FTZ R157, R157, R0.reuse, -R177.reuse ;  /* 0x000000009d9d7223 */ /* 0x180fe200000108b1 */
[-C--:B------:R-:W-:Y:S01]  /*85d0*/  FFMA.FTZ R178, R124, R0.reuse, -R177 ;  /* 0x000000007cb27223 */ /* 0x080fe200000108b1 */
[-C--:B------:R-:W-:Y:S01]  /*85e0*/  FFMA.FTZ R124, R159, R0.reuse, -R125 ;  /* 0x000000009f7c7223 */ /* 0x080fe2000001087d */
[-CC-:B------:R-:W-:Y:S01]  /*85f0*/  FFMA.FTZ R186, R140, R0.reuse, -R177.reuse ;  /* 0x000000008cba7223 */ /* 0x180fe200000108b1 */
[-C--:B------:R-:W-:Y:S01]  /*8600*/  FFMA.FTZ R188, R144, R0.reuse, -R177 ;  /* 0x0000000090bc7223 */ /* 0x080fe200000108b1 */
[-C--:B------:R-:W-:Y:S01]  /*8610*/  FFMA.FTZ R189, R146, R0.reuse, -R125 ;  /* 0x0000000092bd7223 */ /* 0x080fe2000001087d */
[----:B------:R-:W1:Y:S01]  /*8620*/  MUFU.EX2 R200, R200 ;  /* 0x000000c800c87308 */ /* 0x000e620000000800 */
[-CC-:B------:R-:W-:Y:S01]  /*8630*/  FFMA.FTZ R153, R145, R0.reuse, -R177.reuse ;  /* 0x0000000091997223 */ /* 0x180fe200000108b1 */
[-C--:B------:R-:W-:Y:S01]  /*8640*/  FFMA.FTZ R180, R128, R0.reuse, -R177 ;  /* 0x0000000080b47223 */ /* 0x080fe200000108b1 */
[-CC-:B------:R-:W-:Y:S01]  /*8650*/  FFMA.FTZ R128, R147, R0.reuse, -R125.reuse ;  /* 0x0000000093807223 */ /* 0x180fe2000001087d */
[-C--:B------:R-:W-:Y:S01]  /*8660*/  FFMA.FTZ R181, R130, R0.reuse, -R125 ;  /* 0x0000000082b57223 */ /* 0x080fe2000001087d */
[-C--:B------:R-:W-:Y:S01]  /*8670*/  FFMA.FTZ R190, R148, R0.reuse, -R177 ;  /* 0x0000000094be7223 */ /* 0x080fe200000108b1 */
[-C--:B------:R-:W-:Y:S01]  /*8680*/  FFMA.FTZ R191, R150, R0.reuse, -R125 ;  /* 0x0000000096bf7223 */ /* 0x080fe2000001087d */
[-C--:B------:R-:W-:Y:S01]  /*8690*/  FFMA.FTZ R149, R149, R0.reuse, -R177 ;  /* 0x0000000095957223 */ /* 0x080fe200000108b1 */
[----:B------:R-:W2:Y:S01]  /*86a0*/  MUFU.EX2 R10, R10 ;  /* 0x0000000a000a7308 */ /* 0x000ea20000000800 */
[----:B0-----:R-:W-:Y:S01]  /*86b0*/  FFMA.FTZ R5, R2, R5, R201 ;  /* 0x0000000502057223 */ /* 0x001fe200000100c9 */
[-C--:B------:R-:W-:Y:S01]  /*86c0*/  FFMA.FTZ R182, R132, R0.reuse, -R177 ;  /* 0x0000000084b67223 */ /* 0x080fe200000108b1 */
[-C--:B------:R-:W-:Y:S01]  /*86d0*/  FFMA.FTZ R132, R151, R0.reuse, -R125 ;  /* 0x0000000097847223 */ /* 0x080fe2000001087d */
[-CC-:B------:R-:W-:Y:S01]  /*86e0*/  FFMA.FTZ R184, R136, R0.reuse, -R177.reuse ;  /* 0x0000000088b87223 */ /* 0x180fe200000108b1 */
[-C--:B------:R-:W-:Y:S01]  /*86f0*/  FFMA.FTZ R145, R137, R0.reuse, -R177 ;  /* 0x0000000089917223 */ /* 0x080fe200000108b1 */
[-CC-:B------:R-:W-:Y:S01]  /*8700*/  FFMA.FTZ R136, R139, R0.reuse, -R125.reuse ;  /* 0x000000008b887223 */ /* 0x180fe2000001087d */
[-C--:B------:R-:W-:Y:S01]  /*8710*/  FFMA.FTZ R183, R134, R0.reuse, -R125 ;  /* 0x0000000086b77223 */ /* 0x080fe2000001087d */
[----:B------:R-:W0:Y:S01]  /*8720*/  MUFU.EX2 R202, R202 ;  /* 0x000000ca00ca7308 */ /* 0x000e220000000800 */
[----:B-1----:R-:W-:Y:S01]  /*8730*/  FADD.FTZ R129, R200, R129 ;  /* 0x00000081c8817221 */ /* 0x002fe20000010000 */
[-C--:B------:R-:W-:Y:S01]  /*8740*/  FFMA.FTZ R187, R142, R0.reuse, -R125 ;  /* 0x000000008ebb7223 */ /* 0x080fe2000001087d */
[-CC-:B------:R-:W-:Y:S01]  /*8750*/  FFMA.FTZ R137, R141, R0.reuse, -R177.reuse ;  /* 0x000000008d897223 */ /* 0x180fe200000108b1 */
[-C--:B------:R-:W-:Y:S01]  /*8760*/  FFMA.FTZ R15, R133, R0.reuse, -R177 ;  /* 0x00000000850f7223 */ /* 0x080fe200000108b1 */
[-CC-:B------:R-:W-:Y:S01]  /*8770*/  FFMA.FTZ R177, R122, R0.reuse, -R125.reuse ;  /* 0x000000007ab17223 */ /* 0x180fe2000001087d */
[----:B------:R-:W-:-:S02]  /*8780*/  FFMA.FTZ R126, R126, R0, -R125 ;  /* 0x000000007e7e7223 */ /* 0x000fc4000001087d */
[----:B------:R-:W1:Y:S01]  /*8790*/  MUFU.EX2 R203, R203 ;  /* 0x000000cb00cb7308 */ /* 0x000e620000000800 */
[----:B--2---:R-:W-:-:S07]  /*87a0*/  FADD.FTZ R6, R10, R5 ;  /* 0x000000050a067221 */ /* 0x004fce0000010000 */
[----:B------:R-:W2:Y:S01]  /*87b0*/  MUFU.EX2 R173, R173 ;  /* 0x000000ad00ad7308 */ /* 0x000ea20000000800 */
[----:B0-----:R-:W-:-:S07]  /*87c0*/  FADD.FTZ R138, R202, R129 ;  /* 0x00000081ca8a7221 */ /* 0x001fce0000010000 */
[----:B------:R-:W0:Y:S01]  /*87d0*/  MUFU.EX2 R12, R12 ;  /* 0x0000000c000c7308 */ /* 0x000e220000000800 */
[----:B-1----:R-:W-:-:S07]  /*87e0*/  FADD.FTZ R5, R203, R6 ;  /* 0x00000006cb057221 */ /* 0x002fce0000010000 */
        /* <DEDUP_REMOVED lines=9> */
[----:B0-----:R-:W-:Y:S01]  /*8880*/  FADD.FTZ R129, R169, R138 ;  /* 0x0000008aa9817221 */ /* 0x001fe20000010000 */
[----:B------:R-:W-:-:S06]  /*8890*/  FFMA.FTZ R138, R143, R0, -R125 ;  /* 0x000000008f8a7223 */ /* 0x000fcc000001087d */
        /* <DEDUP_REMOVED lines=15> */
[----:B--2---:R-:W-:Y:S01]  /*8990*/  FADD.FTZ R129, R161, R130 ;  /* 0x00000082a1817221 */ /* 0x004fe20000010000 */
[----:B------:R-:W-:-:S06]  /*89a0*/  FFMA.FTZ R130, R131, R0, -R125 ;  /* 0x0000000083827223 */ /* 0x000fcc000001087d */
        /* <DEDUP_REMOVED lines=15> */
[----:B-1----:R-:W-:Y:S01]  /*8aa0*/  FADD.FTZ R129, R153, R134 ;  /* 0x0000008699817221 */ /* 0x002fe20000010000 */
[----:B------:R-:W-:-:S06]  /*8ab0*/  FFMA.FTZ R134, R135, R0, -R125 ;  /* 0x0000000087867223 */ /* 0x000fcc000001087d */
        /* <DEDUP_REMOVED lines=16> */
[-CC-:B------:R-:W-:Y:S01]  /*8bc0*/  FFMA.FTZ R122, R123, R0.reuse, -R125.reuse ;  /* 0x000000007b7a7223 */ /* 0x180fe2000001087d */
[----:B------:R-:W-:-:S05]  /*8bd0*/  FFMA.FTZ R125, R127, R0, -R125 ;  /* 0x000000007f7d7223 */ /* 0x000fca000001087d */
        /* <DEDUP_REMOVED lines=10> */
[----:B------:R-:W-:-:S04]  /*8c80*/  IMAD.U32 R5, RZ, RZ, UR38 ;  /* 0x00000026ff057e24 */ /* 0x000fc8000f8e00ff */
[----:B------:R-:W-:Y:S02]  /*8c90*/  @P1 VIADD R5, R5, 0x36840 ;  /* 0x0003684005051836 */ /* 0x000fe40000000000 */
[----:B------:R-:W2:Y:S01]  /*8ca0*/  MUFU.EX2 R21, R21 ;  /* 0x0000001500157308 */ /* 0x000ea20000000800 */
[----:B0-----:R-:W-:Y:S02]  /*8cb0*/  FADD.FTZ R140, R180, R123 ;  /* 0x0000007bb48c7221 */ /* 0x001fe40000010000 */
[----:B------:R-:W-:-:S04]  /*8cc0*/  @P1 PRMT R5, R22, 0x654, R5 ;  /* 0x0000065416051816 */ /* 0x000fc80000000005 */
[----:B------:R0:W-:Y:S01]  /*8cd0*/  @P1 SYNCS.ARRIVE.TRANS64.RED.A1T0 RZ, [R5+URZ], RZ ;  /* 0x000000ff05ff19a7 */ /* 0x0001e2000810043f */
[----:B------:R-:W3:Y:S01]  /*8ce0*/  MUFU.EX2 R130, R130 ;  /* 0x0000008200827308 */ /* 0x000ee20000000800 */
[----:B-1----:R-:W-:-:S07]  /*8cf0*/  FADD.FTZ R123, R181, R6 ;  /* 0x00000006b57b7221 */ /* 0x002fce0000010000 */
[----:B------:R-:W1:Y:S01]  /*8d00*/  MUFU.EX2 R182, R182 ;  /* 0x000000b600b67308 */ /* 0x000e620000000800 */
[----:B--2---:R-:W-:-:S07]  /*8d10*/  FADD.FTZ R129, R21, R140 ;  /* 0x0000008c15817221 */ /* 0x004fce0000010000 */
[----:B------:R-:W2:Y:S01]  /*8d20*/  MUFU.EX2 R183, R183 ;  /* 0x000000b700b77308 */ /* 0x000ea20000000800 */
[----:B---3--:R-:W-:-:S07]  /*8d30*/  FADD.FTZ R6, R130, R123 ;  /* 0x0000007b82067221 */ /* 0x008fce0000010000 */
        /* <DEDUP_REMOVED lines=8> */
[----:B------:R-:W1:Y:S08]  /*8dc0*/  MUFU.EX2 R13, R13 ;  /* 0x0000000d000d7308 */ /* 0x000e700000000800 */
[----:B------:R-:W3:Y:S08]  /*8dd0*/  MUFU.EX2 R122, R122 ;  /* 0x0000007a007a7308 */ /* 0x000ef00000000800 */
[----:B------:R-:W4:Y:S08]  /*8de0*/  MUFU.EX2 R178, R178 ;  /* 0x000000b200b27308 */ /* 0x000f300000000800 */
[----:B------:R2:W5:Y:S08]  /*8df0*/  MUFU.EX2 R142, R126 ;  /* 0x0000007e008e7308 */ /* 0x0005700000000800 */
[----:B------:R-:W5:Y:S01]  /*8e00*/  MUFU.EX2 R121, R121 ;  /* 0x0000007900797308 */ /* 0x000f620000000800 */
[----:B--2---:R-:W-:Y:S01]  /*8e10*/  FADD.FTZ R126, R176, R5 ;  /* 0x00000005b07e7221 */ /* 0x004fe20000010000 */
[----:B0-----:R-:W-:-:S03]  /*8e20*/  FADD.FTZ R5, R177, R6 ;  /* 0x00000006b1057221 */ /* 0x001fc60000010000 */
[----:B-1----:R-:W-:Y:S01]  /*8e30*/  FADD.FTZ R123, R13, R126 ;  /* 0x0000007e0d7b7221 */ /* 0x002fe20000010000 */
[----:B---3--:R-:W-:Y:S02]  /*8e40*/  FADD.FTZ R5, R122, R5 ;  /* 0x000000057a057221 */ /* 0x008fe40000010000 */
[----:B------:R-:W0:Y:S01]  /*8e50*/  MUFU.EX2 R125, R125 ;  /* 0x0000007d007d7308 */ /* 0x000e220000000800 */
[----:B----4-:R-:W-:Y:S01]  /*8e60*/  FADD.FTZ R6, R178, R123 ;  /* 0x0000007bb2067221 */ /* 0x010fe20000010000 */
[----:B-----5:R-:W-:-:S03]  /*8e70*/  FADD.FTZ R5, R142, R5 ;  /* 0x000000058e057221 */ /* 0x020fc60000010000 */
[----:B------:R-:W-:Y:S01]  /*8e80*/  FADD.FTZ R6, R121, R6 ;  /* 0x0000000679067221 */ /* 0x000fe20000010000 */
[----:B0-----:R-:W-:Y:S01]  /*8e90*/  FADD.FTZ R5, R125, R5 ;  /* 0x000000057d057221 */ /* 0x001fe20000010000 */
[----:B------:R-:W-:Y:S06]  /*8ea0*/  @!P0 BRA `(.L_x_205) ;  /* 0x0000000000048947 */ /* 0x000fec0003800000 */
[----:B------:R-:W-:Y:S01]  /*8eb0*/  BPT.TRAP 0x1 ;  /* 0x000000040000795c */ /* 0x000fe20000300000 */
.L_x_205:
[----:B------:R-:W-:Y:S01]  /*8ec0*/  ISETP.NE.AND P1, PT, R17, RZ, PT ;  /* 0x000000ff1100720c */ /* 0x000fe20003f25270 */
[----:B------:R-:W-:Y:S01]  /*8ed0*/  IMAD.U32 R126, RZ, RZ, UR7 ;  /* 0x00000007ff7e7e24 */ /* 0x000fe2000f8e00ff */
[----:B------:R-:W-:Y:S01]  /*8ee0*/  UMOV UR60, UR61 ;  /* 0x0000003d003c7c82 */ /* 0x000fe20008000000 */
[----:B------:R-:W-:Y:S01]  /*8ef0*/  UMOV UR37, UR36 ;  /* 0x0000002400257c82 */ /* 0x000fe20008000000 */
[----:B------:R-:W-:Y:S01]  /*8f00*/  F2FP.F16.F32.PACK_AB R200, R200, R11 ;  /* 0x0000000bc8c8723e */ /* 0x000fe200000000ff */
[----:B------:R-:W-:Y:S01]  /*8f10*/  IMAD.MOV.U32 R11, RZ, RZ, R4 ;  /* 0x000000ffff0b7224 */ /* 0x000fe200078e0004 */
[----:B------:R-:W-:Y:S01]  /*8f20*/  F2FP.F16.F32.PACK_AB R201, R10, R201 ;  /* 0x000000c90ac9723e */ /* 0x000fe200000000ff */
[----:B------:R-:W-:Y:S01]  /*8f30*/  IMAD.MOV.U32 R10, RZ, RZ, R3 ;  /* 0x000000ffff0a7224 */ /* 0x000fe200078e0003 */
[----:B------:R-:W-:Y:S02]  /*8f40*/  F2FP.F16.F32.PACK_AB R202, R173, R202 ;  /* 0x000000caadca723e */ /* 0x000fe400000000ff */
[----:B------:R-:W-:-:S02]  /*8f50*/  F2FP.F16.F32.PACK_AB R203, R12, R203 ;  /* 0x000000cb0ccb723e */ /* 0x000fc400000000ff */
[----:B------:R-:W-:Y:S01]  /*8f60*/  F2FP.F16.F32.PACK_AB R196, R169, R196 ;  /* 0x000000c4a9c4723e */ /* 0x000fe200000000ff */
[----:B------:R-:W-:Y:S01]  /*8f70*/  @P1 VIADD R126, R126, 0x36860 ;  /* 0x000368607e7e1836 */ /* 0x000fe20000000000 */
[----:B------:R-:W-:Y:S02]  /*8f80*/  F2FP.F16.F32.PACK_AB R197, R14, R197 ;  /* 0x000000c50ec5723e */ /* 0x000fe400000000ff */
[----:B------:R-:W-:Y:S02]  /*8f90*/  F2FP.F16.F32.PACK_AB R198, R165, R198 ;  /* 0x000000c6a5c6723e */ /* 0x000fe400000000ff */
[----:B------:R-:W-:Y:S02]  /*8fa0*/  @P1 PRMT R126, R19, 0x654, R126 ;  /* 0x00000654137e1816 */ /* 0x000fe4000000007e */
[----:B------:R-:W-:Y:S02]  /*8fb0*/  F2FP.F16.F32.PACK_AB R199, R20, R199 ;  /* 0x000000c714c7723e */ /* 0x000fe400000000ff */
[----:B------:R0:W-:Y:S01]  /*8fc0*/  @P1 SYNCS.ARRIVE.TRANS64.RED.A1T0 RZ, [R126+URZ], RZ ;  /* 0x000000ff7eff19a7 */ /* 0x0001e2000810043f */
[C---:B------:R-:W-:Y:S01]  /*8fd0*/  ISETP.GT.AND P1, PT, R9.reuse, RZ, PT ;  /* 0x000000ff0900720c */ /* 0x040fe20003f24270 */
[----:B------:R-:W-:Y:S01]  /*8fe0*/  VIADD R9, R9, 0xffffffff ;  /* 0xffffffff09097836 */ /* 0x000fe20000000000 */
[----:B------:R-:W-:-:S02]  /*8ff0*/  F2FP.F16.F32.PACK_AB R192, R161, R192 ;  /* 0x000000c0a1c0723e */ /* 0x000fc400000000ff */
[----:B------:R-:W-:Y:S02]  /*9000*/  F2FP.F16.F32.PACK_AB R193, R120, R193 ;  /* 0x000000c178c1723e */ /* 0x000fe400000000ff */
[----:B------:R-:W-:Y:S02]  /*9010*/  F2FP.F16.F32.PACK_AB R194, R157, R194 ;  /* 0x000000c29dc2723e */ /* 0x000fe400000000ff */
[----:B------:R-:W-:Y:S02]  /*9020*/  F2FP.F16.F32.PACK_AB R195, R124, R195 ;  /* 0x000000c37cc3723e */ /* 0x000fe400000000ff */
[----:B------:R-:W-:Y:S02]  /*9030*/  F2FP.F16.F32.PACK_AB R188, R153, R188 ;  /* 0x000000bc99bc723e */ /* 0x000fe400000000ff */
[----:B------:R-:W-:Y:S02]  /*9040*/  F2FP.F16.F32.PACK_AB R189, R128, R189 ;  /* 0x000000bd80bd723e */ /* 0x000fe400000000ff */
        /* <DEDUP_REMOVED lines=13> */
[----:B------:R-:W-:Y:S01]  /*9120*/  F2FP.F16.F32.PACK_AB R179, R125, R142 ;  /* 0x0000008e7db3723e */ /* 0x000fe200000000ff */
[----:B0-----:R-:W-:Y:S06]  /*9130*/  @P1 BRA `(.L_x_206) ;  /* 0xffffffc000fc1947 */ /* 0x001fec000383ffff */
.L_x_195:
        /* <DEDUP_REMOVED lines=99> */
.L_x_207:
        /* <DEDUP_REMOVED lines=9> */
.L_x_208:
[----:B-1----:R-:W-:Y:S05]  /*9800*/  @P1 BRA `(.L_x_209) ;  /* 0x0000000000081947 */ /* 0x002fea0003800000 */
[----:B------:R-:W1:Y:S02]  /*9810*/  SYNCS.PHASECHK.TRANS64.TRYWAIT P1, [UR9+0x36850], R2 ;  /* 0x03685002ff0075a7 */ /* 0x000e640008020149 */
[----:B-1----:R-:W-:Y:S05]  /*9820*/  @!P1 BRA `(.L_x_210) ;  /* 0x0000007000b49947 */ /* 0x002fea0003800000 */
.L_x_209:
[----:B------:R-:W-:Y:S01]  /*9830*/  UIADD3 UR5, UR4, 0x400, URZ ;  /* 0x0000040004057890 */ /* 0x000fe2000fffe03f */
[----:B------:R-:W-:Y:S01]  /*9840*/  WARPGROUP.ARRIVE ;  /* 0x00000000000079c5 */ /* 0x000fe20000000000 */
[----:B------:R-:W-:Y:S01]  /*9850*/  UMOV UR7, 0x40000040 ;  /* 0x4000004000077882 */ /* 0x000fe20000000000 */
[----:B------:R-:W-:Y:S01]  /*9860*/  UMOV UR11, 0x40000040 ;  /* 0x40000040000b7882 */ /* 0x000fe20000000000 */
[----:B------:R-:W-:Y:S01]  /*9870*/  USHF.R.U32.HI UR5, URZ, 0x4, UR5 ;  /* 0x000000043f057899 */ /* 0x000fe20008011605 */
[----:B-1----:R-:W1:Y:S01]  /*9880*/  SHFL.BFLY PT, R7, R6, 0x2, 0x1f ;  /* 0x0c401f0006077f89 */ /* 0x002e6200000e0000 */
[----:B------:R-:W-:Y:S02]  /*9890*/  IMAD.MOV.U32 R121, RZ, RZ, RZ ;  /* 0x000000ffff797224 */ /* 0x000fe400078e00ff */
[----:B------:R-:W-:Y:S01]  /*98a0*/  ULOP3.LUT UR5, UR5, 0x3fff, URZ, 0xc0, !UPT ;  /* 0x00003fff05057892 */ /* 0x000fe2000f8ec03f */
[----:B0-----:R-:W0:Y:S01]  /*98b0*/  SHFL.BFLY PT, R2, R5, 0x2, 0x1f ;  /* 0x0c401f0005027f89 */ /* 0x001e2200000e0000 */
[----:B------:R-:W-:-:S02]  /*98c0*/  IMAD.MOV.U32 R149, RZ, RZ, RZ ;  /* 0x000000ffff957224 */ /* 0x000fc400078e00ff */
[----:B------:R-:W-:Y:S01]  /*98d0*/  ULOP3.LUT UR5, UR5, 0x3800000, URZ, 0xfc, !UPT ;  /* 0x0380000005057892 */ /* 0x000fe2000f8efc3f */
[----:B------:R-:W-:-:S03]  /*98e0*/  IMAD.MOV.U32 R20, RZ, RZ, -0x800000 ;  /* 0xff800000ff147424 */ /* 0x000fc600078e00ff */
[----:B------:R-:W-:-:S04]  /*98f0*/  UIMAD UR6, UR36, 0xa80, UR5 ;  /* 0x00000a80240678a4 */ /* 0x000fc8000f8e0205 */
[----:B------:R-:W-:-:S05]  /*9900*/  UIADD3 UR8, UR6, 0x80, URZ ;  /* 0x0000008006087890 */ /* 0x000fca000fffe03f */
[----:B------:R-:W-:Y:S01]  /*9910*/  HGMMA.64x192x16.F32 R24, R200, gdesc[UR4].tnspB, R24, gsb0 ;  /* 0x42e00004c8187df0 */ /* 0x000fe20008000818 */
[----:B------:R-:W-:Y:S01]  /*9920*/  UMOV UR7, 0x40000040 ;  /* 0x4000004000077882 */ /* 0x000fe20000000000 */
[----:B------:R-:W-:Y:S01]  /*9930*/  UMOV UR10, UR8 ;  /* 0x00000008000a7c82 */ /* 0x000fe20008000000 */
[----:B------:R-:W-:Y:S01]  /*9940*/  UIADD3 UR8, UR6, 0x100, URZ ;  /* 0x0000010006087890 */ /* 0x000fe2000fffe03f */
[----:B-1----:R-:W-:Y:S01]  /*9950*/  FADD.FTZ R7, R7, R6 ;  /* 0x0000000607077221 */ /* 0x002fe20000010000 */
[----:B0-----:R-:W-:-:S04]  /*9960*/  FADD.FTZ R8, R2, R5 ;  /* 0x0000000502087221 */ /* 0x001fc80000010000 */
[----:B------:R-:W0:Y:S04]  /*9970*/  SHFL.BFLY PT, R2, R7, 0x1, 0x1f ;  /* 0x0c201f0007027f89 */ /* 0x000e2800000e0000 */
[----:B------:R-:W1:Y:S01]  /*9980*/  SHFL.BFLY PT, R9, R8, 0x1, 0x1f ;  /* 0x0c201f0008097f89 */ /* 0x000e6200000e0000 */
[----:B0-----:R-:W-:Y:S01]  /*9990*/  FADD.FTZ R10, R7, R2 ;  /* 0x00000002070a7221 */ /* 0x001fe20000010000 */
[----:B------:R-:W-:Y:S02]  /*99a0*/  IMAD.MOV.U32 R2, RZ, RZ, -0x800000 ;  /* 0xff800000ff027424 */ /* 0x000fe400078e00ff */
[----:B-1----:R-:W-:Y:S02]  /*99b0*/  FADD.FTZ R11, R8, R9 ;  /* 0x00000009080b7221 */ /* 0x002fe40000010000 */
[----:B------:R-:W-:-:S03]  /*99c0*/  FSETP.NE.FTZ.AND P1, PT, R10, RZ, PT ;  /* 0x000000ff0a00720b */ /* 0x000fc60003f35000 */
[----:B------:R-:W-:-:S10]  /*99d0*/  FSETP.NE.FTZ.AND P2, PT, R11, RZ, PT ;  /* 0x000000ff0b00720b */ /* 0x000fd40003f55000 */
[----:B------:R-:W0:Y:S01]  /*99e0*/  @P1 MUFU.LG2 R9, R10 ;  /* 0x0000000a00091308 */ /* 0x000e220000000c00 */
[C---:B------:R-:W-:Y:S02]  /*99f0*/  @P1 FMUL.FTZ R5, R0.reuse, 0.69314718246459960938 ;  /* 0x3f31721800051820 */ /* 0x040fe40000410000 */
[----:B------:R-:W-:-:S05]  /*9a00*/  @P2 FMUL.FTZ R7, R0, 0.69314718246459960938 ;  /* 0x3f31721800072820 */ /* 0x000fca0000410000 */
[----:B------:R-:W1:Y:S08]  /*9a10*/  @P2 MUFU.LG2 R6, R11 ;  /* 0x0000000b00062308 */ /* 0x000e700000000c00 */
[----:B------:R2:W3:Y:S01]  /*9a20*/  @P1 MUFU.RCP R121, R10 ;  /* 0x0000000a00791308 */ /* 0x0004e20000001000 */
[----:B0-----:R-:W-:-:S04]  /*9a30*/  @P1 FMUL.FTZ R0, R9, 0.69314718246459960938 ;  /* 0x3f31721809001820 */ /* 0x001fc80000410000 */
[----:B------:R-:W-:-:S03]  /*9a40*/  @P1 FFMA.FTZ R20, R5, R4, R0 ;  /* 0x0000000405141223 */ /* 0x000fc60000010000 */
[----:B------:R2:W0:Y:S01]  /*9a50*/  @P2 MUFU.RCP R149, R11 ;  /* 0x0000000b00952308 */ /* 0x0004220000001000 */
[----:B-1----:R-:W-:-:S04]  /*9a60*/  @P2 FMUL.FTZ R6, R6, 0.69314718246459960938 ;  /* 0x3f31721806062820 */ /* 0x002fc80000410000 */
[----:B------:R-:W-:Y:S01]  /*9a70*/  @P2 FFMA.FTZ R2, R7, R3, R6 ;  /* 0x0000000307022223 */ /* 0x000fe20000010006 */
[----:B------:R-:W-:Y:S02]  /*9a80*/  WARPGROUP.DEPBAR.LE gsb0, 0x0 ;  /* 0x00008000000079c5 */ /* 0x000fe40000010000 */
[----:B------:R-:W-:-:S06]  /*9a90*/  WARPGROUP.ARRIVE ;  /* 0x00000000000079c5 */ /* 0x000fcc0000000000 */
[----:B------:R-:W-:Y:S01]  /*9aa0*/  HGMMA.64x192x16.F32 R24, R196, gdesc[UR8].tnspB, R24, gsb0 ;  /* 0x42e00008c4187df0 */ /* 0x000fe20008000818 */
[----:B------:R-:W-:Y:S01]  /*9ab0*/  UMOV UR10, UR8 ;  /* 0x00000008000a7c82 */ /* 0x000fe20008000000 */
[----:B------:R-:W-:Y:S01]  /*9ac0*/  UMOV UR11, 0x40000040 ;  /* 0x40000040000b7882 */ /* 0x000fe20000000000 */
[----:B------:R-:W-:Y:S01]  /*9ad0*/  UIADD3 UR8, UR6, 0x180, URZ ;  /* 0x0000018006087890 */ /* 0x000fe2000fffe03f */
[----:B------:R-:W-:Y:S02]  /*9ae0*/  WARPGROUP.DEPBAR.LE gsb0, 0x0 ;  /* 0x00008000000079c5 */ /* 0x000fe40000010000 */
[----:B------:R-:W-:-:S14]  /*9af0*/  WARPGROUP.ARRIVE ;  /* 0x00000000000079c5 */ /* 0x000fdc0000000000 */
        /* <DEDUP_REMOVED lines=9> */
[----:B------:R-:W-:Y:S02]  /*9b90*/  UIADD3 UR8, UR6, 0x280, URZ ;  /* 0x0000028006087890 */ /* 0x000fe4000fffe03f */
[----:B------:R-:W-:Y:S01]  /*9ba0*/  UIADD3 UR6, UR6, 0x300, URZ ;  /* 0x0000030006067890 */ /* 0x000fe2000fffe03f */
[----:B------:R-:W-:Y:S02]  /*9bb0*/  WARPGROUP.DEPBAR.LE gsb0, 0x0 ;  /* 0x00008000000079c5 */ /* 0x000fe40000010000 */
[----:B------:R-:W-:-:S12]  /*9bc0*/  WARPGROUP.ARRIVE ;  /* 0x00000000000079c5 */ /* 0x000fd80000000000 */
[----:B------:R-:W-:Y:S01]  /*9bd0*/  HGMMA.64x192x16.F32 R24, R184, gdesc[UR8].tnspB, R24, gsb0 ;  /* 0x42e00008b8187df0 */ /* 0x000fe20008000818 */
[----:B------:R-:W-:Y:S01]  /*9be0*/  UMOV UR10, UR8 ;  /* 0x00000008000a7c82 */ /* 0x000fe20008000000 */
[----:B------:R-:W-:Y:S01]  /*9bf0*/  UMOV UR11, 0x40000040 ;  /* 0x40000040000b7882 */ /* 0x000fe20000000000 */
[----:B------:R-:W-:Y:S02]  /*9c00*/  WARPGROUP.DEPBAR.LE gsb0, 0x0 ;  /* 0x00008000000079c5 */ /* 0x000fe40000010000 */
[----:B------:R-:W-:-:S15]  /*9c10*/  WARPGROUP.ARRIVE ;  /* 0x00000000000079c5 */ /* 0x000fde0000000000 */
[----:B------:R-:W-:Y:S03]  /*9c20*/  HGMMA.64x192x16.F32 R24, R180, gdesc[UR8].tnspB, R24, gsb0 ;  /* 0x42e00008b4187df0 */ /* 0x000fe60008000818 */
[----:B------:R-:W-:Y:S02]  /*9c30*/  WARPGROUP.DEPBAR.LE gsb0, 0x0 ;  /* 0x00008000000079c5 */ /* 0x000fe40000010000 */
[----:B------:R-:W-:-:S15]  /*9c40*/  WARPGROUP.ARRIVE ;  /* 0x00000000000079c5 */ /* 0x000fde0000000000 */
[----:B------:R-:W-:Y:S03]  /*9c50*/  HGMMA.64x192x16.F32 R24, R176, gdesc[UR4].tnspB, R24, gsb0 ;  /* 0x42e00004b0187df0 */ /* 0x000fe60008000818 */
[----:B------:R-:W-:Y:S02]  /*9c60*/  WARPGROUP.DEPBAR.LE gsb0, 0x0 ;  /* 0x00008000000079c5 */ /* 0x000fe40000010000 */
[----:B0-23--:R-:W-:Y:S05]  /*9c70*/  @!P0 BRA `(.L_x_211) ;  /* 0x0000000000048947 */ /* 0x00dfea0003800000 */
[----:B------:R-:W-:Y:S01]  /*9c80*/  BPT.TRAP 0x1 ;  /* 0x000000040000795c */ /* 0x000fe20000300000 */
.L_x_211:
[----:B------:R-:W0:Y:S01]  /*9c90*/  S2UR UR5, SR_SWINHI ;  /* 0x00000000000579c3 */ /* 0x000e220000002f00 */
[----:B------:R-:W-:Y:S01]  /*9ca0*/  ISETP.NE.AND P0, PT, R17, RZ, PT ;  /* 0x000000ff1100720c */ /* 0x000fe20003f05270 */
[-C--:B------:R-:W-:Y:S01]  /*9cb0*/  FMUL.FTZ R154, R26, R149.reuse ;  /* 0x000000951a9a7220 */ /* 0x080fe20000410000 */
[-C--:B------:R-:W-:Y:S01]  /*9cc0*/  FMUL.FTZ R135, R51, R149.reuse ;  /* 0x0000009533877220 */ /* 0x080fe20000410000 */
[----:B------:R-:W-:Y:S01]  /*9cd0*/  FMUL.FTZ R142, R50, R149 ;  /* 0x00000095328e7220 */ /* 0x000fe20000410000 */
[----:B------:R-:W-:Y:S02]  /*9ce0*/  IMAD.U32 R26, RZ, RZ, UR9 ;  /* 0x00000009ff1a7e24 */ /* 0x000fe4000f8e00ff */
[-C--:B------:R-:W-:Y:S01]  /*9cf0*/  FMUL.FTZ R12, R49, R121.reuse ;  /* 0x00000079310c7220 */ /* 0x080fe20000410000 */
[-C--:B------:R-:W-:Y:S01]  /*9d00*/  FMUL.FTZ R13, R48, R121.reuse ;  /* 0x00000079300d7220 */ /* 0x080fe20000410000 */
[----:B------:R-:W-:Y:S01]  /*9d10*/  FMUL.FTZ R10, R45, R121 ;  /* 0x000000792d0a7220 */ /* 0x000fe20000410000 */
[----:B------:R-:W-:Y:S01]  /*9d20*/  FMUL.FTZ R143, R47, R149 ;  /* 0x000000952f8f7220 */ /* 0x000fe20000410000 */
[----:B------:R-:W-:Y:S01]  /*9d30*/  FMUL.FTZ R7, R28, R121 ;  /* 0x000000791c077220 */ /* 0x000fe20000410000 */
[----:B------:R-:W-:Y:S01]  /*9d40*/  FMUL.FTZ R127, R75, R149 ;  /* 0x000000954b7f7220 */ /* 0x000fe20000410000 */
[----:B------:R-:W-:Y:S01]  /*9d50*/  FMUL.FTZ R6, R29, R121 ;  /* 0x000000791d067220 */ /* 0x000fe20000410000 */
[----:B------:R-:W-:Y:S01]  /*9d60*/  FMUL.FTZ R130, R74, R149 ;  /* 0x000000954a827220 */ /* 0x000fe20000410000 */
[----:B------:R-:W-:-:S02]  /*9d70*/  @P0 VIADD R26, R26, 0x36860 ;  /* 0x000368601a1a0836 */ /* 0x000fc40000000000 */
[-C--:B------:R-:W-:Y:S01]  /*9d80*/  FMUL.FTZ R126, R86, R149.reuse ;  /* 0x00000095567e7220 */ /* 0x080fe20000410000 */
[-C--:B------:R-:W-:Y:S01]  /*9d90*/  FMUL.FTZ R141, R43, R149.reuse ;  /* 0x000000952b8d7220 */ /* 0x080fe20000410000 */
[-C--:B------:R-:W-:Y:S01]  /*9da0*/  FMUL.FTZ R125, R82, R149.reuse ;  /* 0x00000095527d7220 */ /* 0x080fe20000410000 */
[----:B------:R-:W-:Y:S01]  /*9db0*/  FMUL.FTZ R152, R30, R149 ;  /* 0x000000951e987220 */ /* 0x000fe20000410000 */
[----:B------:R-:W-:Y:S01]  /*9dc0*/  @P0 PRMT R26, R19, 0x654, R26 ;  /* 0x00000654131a0816 */ /* 0x000fe2000000001a */
[----:B------:R-:W-:Y:S01]  /*9dd0*/  FMUL.FTZ R9, R37, R121 ;  /* 0x0000007925097220 */ /* 0x000fe20000410000 */
[----:B------:R-:W-:Y:S01]  /*9de0*/  FMUL.FTZ R132, R70, R149 ;  /* 0x0000009546847220 */ /* 0x000fe20000410000 */
[----:B------:R-:W-:Y:S01]  /*9df0*/  FMUL.FTZ R8, R41, R121 ;  /* 0x0000007929087220 */ /* 0x000fe20000410000 */
[----:B------:R1:W-:Y:S01]  /*9e00*/  @P0 SYNCS.ARRIVE.TRANS64.RED.A1T0 RZ, [R26+URZ], RZ ;  /* 0x000000ff1aff09a7 */ /* 0x0003e2000810043f */
[----:B------:R-:W-:Y:S01]  /*9e10*/  UMOV UR6, UR4 ;  /* 0x0000000400067c82 */ /* 0x000fe20008000000 */
[----:B0-----:R-:W-:Y:S01]  /*9e20*/  UMOV UR7, UR5 ;  /* 0x0000000500077c82 */ /* 0x001fe20008000000 */
[----:B------:R-:W-:Y:S01]  /*9e30*/  FMUL.FTZ R37, R27, R149 ;  /* 0x000000951b257220 */ /* 0x000fe20000410000 */
[----:B------:R-:W-:-:S02]  /*9e40*/  IMAD.U32 R50, RZ, RZ, UR6 ;  /* 0x00000006ff327e24 */ /* 0x000fc4000f8e00ff */
[-C--:B------:R-:W-:Y:S01]  /*9e50*/  FMUL.FTZ R138, R66, R149.reuse ;  /* 0x00000095428a7220 */ /* 0x080fe20000410000 */
[----:B------:R-:W-:Y:S02]  /*9e60*/  IMAD.U32 R51, RZ, RZ, UR7 ;  /* 0x00000007ff337e24 */ /* 0x000fe4000f8e00ff */
[-C--:B------:R-:W-:Y:S01]  /*9e70*/  FMUL.FTZ R136, R55, R149.reuse ;  /* 0x0000009537887220 */ /* 0x080fe20000410000 */
[----:B------:R-:W-:Y:S02]  /*9e80*/  IMAD R27, R209, 0x40, R23 ;  /* 0x00000040d11b7824 */ /* 0x000fe400078e0217 */
[----:B------:R-:W-:Y:S01]  /*9e90*/  FMUL.FTZ R139, R54, R149 ;  /* 0x00000095368b7220 */ /* 0x000fe20000410000 */
[----:B------:R-:W-:-:S04]  /*9ea0*/  IMAD.WIDE R48, R217, 0x2, R50 ;  /* 0x00000002d9307825 */ /* 0x000fc800078e0232 */
[-C--:B------:R-:W-:Y:S01]  /*9eb0*/  FMUL.FTZ R3, R56, R121.reuse ;  /* 0x0000007938037220 */ /* 0x080fe20000410000 */
[----:B------:R-:W-:Y:S01]  /*9ec0*/  FMUL.FTZ R14, R53, R121 ;  /* 0x00000079350e7220 */ /* 0x000fe20000410000 */
[----:B------:R-:W-:Y:S01]  /*9ed0*/  FMUL.FTZ R123, R87, R149 ;  /* 0x00000095577b7220 */ /* 0x000fe20000410000 */
[----:B------:R-:W-:Y:S01]  /*9ee0*/  IMAD.WIDE R50, R27, 0x2, R50 ;  /* 0x000000021b327825 */ /* 0x000fe200078e0232 */
[----:B------:R-:W-:-:S03]  /*9ef0*/  IADD3 R45, P1, R48, 0x8000, RZ ;  /* 0x00008000302d7810 */ /* 0x000fc60007f3e0ff */
[-C--:B------:R-:W-:Y:S01]  /*9f00*/  FMUL.FTZ R145, R35, R149.reuse ;  /* 0x0000009523917220 */ /* 0x080fe20000410000 */
[C---:B------:R-:W-:Y:S01]  /*9f10*/  IADD3 R47, P0, R48.reuse, 0x8020, RZ ;  /* 0x00008020302f7810 */ /* 0x040fe20007f1e0ff */
[----:B------:R-:W-:Y:S01]  /*9f20*/  FMUL.FTZ R122, R83, R149 ;  /* 0x00000095537a7220 */ /* 0x000fe20000410000 */
[----:B-1----:R-:W-:Y:S01]  /*9f30*/  LOP3.LUT R26, R45, 0x380, RZ, 0xc0, !PT ;  /* 0x000003802d1a7812 */ /* 0x002fe200078ec0ff */
[--C-:B------:R-:W-:Y:S01]  /*9f40*/  IMAD.X R87, RZ, RZ, R49.reuse, P1 ;  /* 0x000000ffff577224 */ /* 0x100fe200008e0631 */
[----:B------:R-:W-:Y:S01]  /*9f50*/  IADD3 R75, P5, R48, 0x8060, RZ ;  /* 0x00008060304b7810 */ /* 0x000fe20007fbe0ff */
[-C--:B------:R-:W-:Y:S01]  /*9f60*/  FMUL.FTZ R4, R25, R121.reuse ;  /* 0x0000007919047220 */ /* 0x080fe20000410000 */
[----:B------:R-:W-:Y:S01]  /*9f70*/  LOP3.LUT R28, R47, 0x380, RZ, 0xc0, !PT ;  /* 0x000003802f1c7812 */ /* 0x000fe200078ec0ff */
[----:B------:R-:W-:Y:S01]  /*9f80*/  FMUL.FTZ R5, R24, R121 ;  /* 0x0000007918057220 */ /* 0x000fe20000410000 */
[----:B------:R-:W-:Y:S01]  /*9f90*/  SHF.R.U64 R26, R26, 0x3, RZ ;  /* 0x000000031a1a7819 */ /* 0x000fe200000012ff */
[----:B------:R-:W-:Y:S01]  /*9fa0*/  FMUL.FTZ R144, R39, R149 ;  /* 0x0000009527907220 */ /* 0x000fe20000410000 */
[----:B------:R-:W-:Y:S01]  /*9fb0*/  IADD3 R29, P3, R48, 0x20, RZ ;  /* 0x00000020301d7810 */ /* 0x000fe20007f7e0ff */
[--C-:B------:R-:W-:Y:S01]  /*9fc0*/  IMAD.X R83, RZ, RZ, R49.reuse, P0 ;  /* 0x000000ffff537224 */ /* 0x100fe200000e0631 */
[----:B------:R-:W-:Y:S01]  /*9fd0*/  LOP3.LUT R74, R75, 0x380, RZ, 0xc0, !PT ;  /* 0x000003804b4a7812 */ /* 0x000fe200078ec0ff */
[-C--:B------:R-:W-:Y:S01]  /*9fe0*/  FMUL.FTZ R0, R33, R121.reuse ;  /* 0x0000007921007220 */ /* 0x080fe20000410000 */
[----:B------:R-:W-:Y:S01]  /*9ff0*/  SHF.R.U64 R28, R28, 0x3, RZ ;  /* 0x000000031c1c7819 */ /* 0x000fe200000012ff */
[----:B------:R-:W-:Y:S01]  /*a000*/  FMUL.FTZ R11, R32, R121 ;  /* 0x00000079200b7220 */ /* 0x000fe20000410000 */
[----:B------:R-:W-:Y:S01]  /*a010*/  LOP3.LUT R86, R26, R45, RZ, 0x3c, !PT ;  /* 0x0000002d1a567212 */ /* 0x000fe200078e3cff */
[-C--:B------:R-:W-:Y:S01]  /*a020*/  FMUL.FTZ R120, R36, R121.reuse ;  /* 0x0000007924787220 */ /* 0x080fe20000410000 */
[----:B------:R-:W-:Y:S01]  /*a030*/  IADD3 R43, P2, R48, 0x4060, RZ ;  /* 0x00004060302b7810 */ /* 0x000fe20007f5e0ff */
[-C--:B------:R-:W-:Y:S01]  /*a040*/  FMUL.FTZ R21, R40, R121.reuse ;  /* 0x0000007928157220 */ /* 0x080fe20000410000 */
[----:B------:R-:W-:Y:S01]  /*a050*/  LOP3.LUT R26, R29, 0x380, RZ, 0xc0, !PT ;  /* 0x000003801d1a7812 */ /* 0x000fe200078ec0ff */
[-C--:B------:R-:W-:Y:S01]  /*a060*/  FMUL.FTZ R25, R44, R121.reuse ;  /* 0x000000792c197220 */ /* 0x080fe20000410000 */
[----:B------:R-:W-:Y:S01]  /*a070*/  SHF.R.U64 R74, R74, 0x3, RZ ;  /* 0x000000034a4a7819 */ /* 0x000fe200000012ff */
[----:B------:R-:W-:Y:S01]  /*a080*/  FMUL.FTZ R15, R52, R121 ;  /* 0x00000079340f7220 */ /* 0x000fe20000410000 */
[----:B------:R-:W-:Y:S01]  /*a090*/  LOP3.LUT R82, R28, R47, RZ, 0x3c, !PT ;  /* 0x0000002f1c527212 */ /* 0x000fe200078e3cff */
[-C--:B------:R-:W-:Y:S01]  /*a0a0*/  FMUL.FTZ R24, R57, R121.reuse ;  /* 0x0000007939187220 */ /* 0x080fe20000410000 */
[----:B------:R-:W-:Y:S01]  /*a0b0*/  LOP3.LUT R28, R43, 0x380, RZ, 0xc0, !PT ;  /* 0x000003802b1c7812 */ /* 0x000fe200078ec0ff */
[-C--:B------:R-:W-:Y:S01]  /*a0c0*/  FMUL.FTZ R61, R61, R121.reuse ;  /* 0x000000793d3d7220 */ /* 0x080fe20000410000 */
[----:B------:R-:W-:Y:S01]  /*a0d0*/  SHF.R.U64 R26, R26, 0x3, RZ ;  /* 0x000000031a1a7819 */ /* 0x000fe200000012ff */
[-C--:B------:R-:W-:Y:S01]  /*a0e0*/  FMUL.FTZ R60, R60, R121.reuse ;  /* 0x000000793c3c7220 */ /* 0x080fe20000410000 */
[----:B------:R-:W-:Y:S01]  /*a0f0*/  IADD3 R30, P4, R48, 0x4040, RZ ;  /* 0x00004040301e7810 */ /* 0x000fe20007f9e0ff */
[----:B------:R-:W-:Y:S01]  /*a100*/  FMUL.FTZ R65, R65, R121 ;  /* 0x0000007941417220 */ /* 0x000fe20000410000 */
[----:B------:R-:W-:Y:S01]  /*a110*/  LOP3.LUT R74, R74, R75, RZ, 0x3c, !PT ;  /* 0x0000004b4a4a7212 */ /* 0x000fe200078e3cff */
[--C-:B------:R-:W-:Y:S01]  /*a120*/  IMAD.X R75, RZ, RZ, R49.reuse, P5 ;  /* 0x000000ffff4b7224 */ /* 0x100fe200028e0631 */
[----:B------:R-:W-:Y:S01]  /*a130*/  SHF.R.U64 R28, R28, 0x3, RZ ;  /* 0x000000031c1c7819 */ /* 0x000fe200000012ff */
[--C-:B------:R-:W-:Y:S01]  /*a140*/  IMAD.X R55, RZ, RZ, R49.reuse, P4 ;  /* 0x000000ffff377224 */ /* 0x100fe200020e0631 */
[----:B------:R-:W-:Y:S01]  /*a150*/  LOP3.LUT R70, R26, R29, RZ, 0x3c, !PT ;  /* 0x0000001d1a467212 */ /* 0x000fe200078e3cff */
[-C--:B------:R-:W-:Y:S01]  /*a160*/  FMUL.FTZ R64, R64, R121.reuse ;  /* 0x0000007940407220 */ /* 0x080fe20000410000 */
[----:B------:R-:W-:Y:S01]  /*a170*/  IADD3 R41, P5, R48, 0x4020, RZ ;  /* 0x0000402030297810 */ /* 0x000fe20007fbe0ff */
[-C--:B------:R-:W-:Y:S01]  /*a180*/  FMUL.FTZ R69, R69, R121.reuse ;  /* 0x0000007945457220 */ /* 0x080fe20000410000 */
[----:B------:R-:W-:Y:S01]  /*a190*/  LOP3.LUT R29, R30, 0x380, RZ, 0xc0, !PT ;  /* 0x000003801e1d7812 */ /* 0x000fe200078ec0ff */
[----:B------:R-:W-:Y:S01]  /*a1a0*/  FMUL.FTZ R68, R68, R121 ;  /* 0x0000007944447220 */ /* 0x000fe20000410000 */
[----:B------:R-:W-:Y:S01]  /*a1b0*/  LOP3.LUT R66, R28, R43, RZ, 0x3c, !PT ;  /* 0x0000002b1c427212 */ /* 0x000fe200078e3cff */
[-C--:B------:R-:W-:Y:S01]  /*a1c0*/  FMUL.FTZ R73, R73, R121.reuse ;  /* 0x0000007949497220 */ /* 0x080fe20000410000 */
[----:B------:R-:W-:Y:S01]  /*a1d0*/  LOP3.LUT R28, R41, 0x380, RZ, 0xc0, !PT ;  /* 0x00000380291c7812 */ /* 0x000fe200078ec0ff */
[-C--:B------:R-:W-:Y:S01]  /*a1e0*/  FMUL.FTZ R72, R72, R121.reuse ;  /* 0x0000007948487220 */ /* 0x080fe20000410000 */
[----:B------:R-:W-:Y:S01]  /*a1f0*/  SHF.R.U64 R29, R29, 0x3, RZ ;  /* 0x000000031d1d7819 */ /* 0x000fe200000012ff */
[-C--:B------:R-:W-:Y:S01]  /*a200*/  FMUL.FTZ R77, R77, R121.reuse ;  /* 0x000000794d4d7220 */ /* 0x080fe20000410000 */
[----:B------:R-:W-:Y:S01]  /*a210*/  SHF.R.U64 R28, R28, 0x3, RZ ;  /* 0x000000031c1c7819 */ /* 0x000fe200000012ff */
[-C--:B------:R-:W-:Y:S01]  /*a220*/  FMUL.FTZ R76, R76, R121.reuse ;  /* 0x000000794c4c7220 */ /* 0x080fe20000410000 */
[----:B------:R-:W-:Y:S01]  /*a230*/  LOP3.LUT R54, R29, R30, RZ, 0x3c, !PT ;  /* 0x0000001e1d367212 */ /* 0x000fe200078e3cff */
[-C--:B------:R-:W-:Y:S01]  /*a240*/  FMUL.FTZ R81, R81, R121.reuse ;  /* 0x0000007951517220 */ /* 0x080fe20000410000 */
[----:B------:R-:W-:Y:S01]  /*a250*/  IADD3 R29, P4, R50, 0x1000, RZ ;  /* 0x00001000321d7810 */ /* 0x000fe20007f9e0ff */
[----:B------:R-:W-:Y:S01]  /*a260*/  FMUL.FTZ R80, R80, R121 ;  /* 0x0000007950507220 */ /* 0x000fe20000410000 */
[----:B------:R-:W-:Y:S01]  /*a270*/  LOP3.LUT R56, R28, R41, RZ, 0x3c, !PT ;  /* 0x000000291c387212 */ /* 0x000fe200078e3cff */
[-C--:B------:R-:W-:Y:S01]  /*a280*/  FMUL.FTZ R85, R85, R121.reuse ;  /* 0x0000007955557220 */ /* 0x080fe20000410000 */
[----:B------:R-:W-:Y:S01]  /*a290*/  LOP3.LUT R27, R48, 0x380, RZ, 0xc0, !PT ;  /* 0x00000380301b7812 */ /* 0x000fe200078ec0ff */
[-C--:B------:R-:W-:Y:S01]  /*a2a0*/  FMUL.FTZ R84, R84, R121.reuse ;  /* 0x0000007954547220 */ /* 0x080fe20000410000 */
[----:B------:R-:W-:Y:S01]  /*a2b0*/  LOP3.LUT R28, R29, 0x380, RZ, 0xc0, !PT ;  /* 0x000003801d1c7812 */ /* 0x000fe200078ec0ff */
[-C--:B------:R-:W-:Y:S01]  /*a2c0*/  FMUL.FTZ R89, R89, R121.reuse ;  /* 0x0000007959597220 */ /* 0x080fe20000410000 */
[----:B------:R-:W-:Y:S01]  /*a2d0*/  IADD3 R53, P6, R48, 0x8040, RZ ;  /* 0x0000804030357810 */ /* 0x000fe20007fde0ff */
[-C--:B------:R-:W-:Y:S01]  /*a2e0*/  FMUL.FTZ R88, R88, R121.reuse ;  /* 0x0000007958587220 */ /* 0x080fe20000410000 */
[----:B------:R-:W-:Y:S01]  /*a2f0*/  IADD3 R35, P1, R48, 0x40, RZ ;  /* 0x0000004030237810 */ /* 0x000fe20007f3e0ff */
        /* <DEDUP_REMOVED lines=14> */
[----:B------:R-:W-:Y:S01]  /*a3e0*/  IADD3 R39, P0, R48, 0x60, RZ ;  /* 0x0000006030277810 */ /* 0x000fe20007f1e0ff */
[-C--:B------:R-:W-:Y:S01]  /*a3f0*/  FMUL.FTZ R121, R79, R149.reuse ;  /* 0x000000954f797220 */ /* 0x080fe20000410000 */
[----:B------:R-:W-:Y:S01]  /*a400*/  SHF.R.U64 R27, R27, 0x3, RZ ;  /* 0x000000031b1b7819 */ /* 0x000fe200000012ff */
[----:B------:R-:W-:Y:S01]  /*a410*/  FMUL.FTZ R33, R31, R149 ;  /* 0x000000951f217220 */ /* 0x000fe20000410000 */
[----:B------:R-:W-:Y:S01]  /*a420*/  SHF.R.U64 R28, R28, 0x3, RZ ;  /* 0x000000031c1c7819 */ /* 0x000fe200000012ff */
[----:B------:R-:W-:-:S02]  /*a430*/  IMAD.X R79, RZ, RZ, R49, P6 ;  /* 0x000000ffff4f7224 */ /* 0x000fc400030e0631 */
[----:B------:R-:W-:Y:S01]  /*a440*/  FMUL.FTZ R134, R63, R149 ;  /* 0x000000953f867220 */ /* 0x000fe20000410000 */
[----:B------:R-:W-:Y:S01]  /*a450*/  IADD3 R31, P6, R48, 0x4000, RZ ;  /* 0x00004000301f7810 */ /* 0x000fe20007fde0ff */
[--C-:B------:R-:W-:Y:S01]  /*a460*/  IMAD.X R63, RZ, RZ, R49.reuse, P1 ;  /* 0x000000ffff3f7224 */ /* 0x100fe200008e0631 */
[----:B------:R-:W-:Y:S01]  /*a470*/  LOP3.LUT R48, R27, R48, RZ, 0x3c, !PT ;  /* 0x000000301b307212 */ /* 0x000fe200078e3cff */
[----:B------:R-:W-:Y:S01]  /*a480*/  IMAD.X R27, RZ, RZ, R49, P0 ;  /* 0x000000ffff1b7224 */ /* 0x000fe200000e0631 */
[----:B------:R-:W-:Y:S01]  /*a490*/  LOP3.LUT R28, R28, R29, RZ, 0x3c, !PT ;  /* 0x0000001d1c1c7212 */ /* 0x000fe200078e3cff */
[-C--:B------:R-:W-:Y:S01]  /*a4a0*/  FMUL.FTZ R124, R91, R149.reuse ;  /* 0x000000955b7c7220 */ /* 0x080fe20000410000 */
[----:B------:R-:W-:Y:S01]  /*a4b0*/  LOP3.LUT R32, R53, 0x380, RZ, 0xc0, !PT ;  /* 0x0000038035207812 */ /* 0x000fe200078ec0ff */
[-C--:B------:R-:W-:Y:S01]  /*a4c0*/  FMUL.FTZ R91, R90, R149.reuse ;  /* 0x000000955a5b7220 */ /* 0x080fe20000410000 */
[C---:B------:R-:W-:Y:S01]  /*a4d0*/  IADD3 R29, P1, R50.reuse, 0x4000, RZ ;  /* 0x00004000321d7810 */ /* 0x040fe20007f3e0ff */
[----:B------:R-:W0:Y:S01]  /*a4e0*/  LDC R90, c[0x0][0xbe8] ;  /* 0x0002fa00ff5a7b82 */ /* 0x000e220000000800 */
[----:B------:R-:W-:Y:S01]  /*a4f0*/  IADD3 R41, P0, R50, 0x5000, RZ ;  /* 0x0000500032297810 */ /* 0x000fe20007f1e0ff */
[-C--:B------:R-:W-:Y:S01]  /*a500*/  FMUL.FTZ R128, R78, R149.reuse ;  /* 0x000000954e807220 */ /* 0x080fe20000410000 */
[----:B------:R-:W-:Y:S01]  /*a510*/  SHF.R.U64 R32, R32, 0x3, RZ ;  /* 0x0000000320207819 */ /* 0x000fe200000012ff */
[-C--:B------:R-:W-:Y:S01]  /*a520*/  FMUL.FTZ R137, R62, R149.reuse ;  /* 0x000000953e897220 */ /* 0x080fe20000410000 */
[----:B------:R-:W-:Y:S01]  /*a530*/  LOP3.LUT R36, R29, 0x380, RZ, 0xc0, !PT ;  /* 0x000003801d247812 */ /* 0x000fe200078ec0ff */
[-C--:B------:R-:W-:Y:S01]  /*a540*/  FMUL.FTZ R146, R34, R149.reuse ;  /* 0x0000009522927220 */ /* 0x080fe20000410000 */
[----:B------:R-:W-:Y:S01]  /*a550*/  LOP3.LUT R40, R41, 0x380, RZ, 0xc0, !PT ;  /* 0x0000038029287812 */ /* 0x000fe200078ec0ff */
[----:B------:R-:W-:Y:S01]  /*a560*/  FMUL.FTZ R147, R38, R149 ;  /* 0x0000009526937220 */ /* 0x000fe20000410000 */
[----:B------:R-:W-:Y:S01]  /*a570*/  LOP3.LUT R78, R32, R53, RZ, 0x3c, !PT ;  /* 0x00000035204e7212 */ /* 0x000fe200078e3cff */
[-C--:B------:R-:W-:Y:S01]  /*a580*/  FMUL.FTZ R150, R42, R149.reuse ;  /* 0x000000952a967220 */ /* 0x080fe20000410000 */
[----:B------:R-:W-:Y:S01]  /*a590*/  SHF.R.U64 R36, R36, 0x3, RZ ;  /* 0x0000000324247819 */ /* 0x000fe200000012ff */
[-C--:B------:R-:W-:Y:S01]  /*a5a0*/  FMUL.FTZ R148, R46, R149.reuse ;  /* 0x000000952e947220 */ /* 0x080fe20000410000 */
[----:B------:R-:W-:Y:S01]  /*a5b0*/  LOP3.LUT R32, R35, 0x380, RZ, 0xc0, !PT ;  /* 0x0000038023207812 */ /* 0x000fe200078ec0ff */
[-C--:B------:R-:W-:Y:S01]  /*a5c0*/  FMUL.FTZ R133, R59, R149.reuse ;  /* 0x000000953b857220 */ /* 0x080fe20000410000 */
[----:B------:R-:W-:Y:S01]  /*a5d0*/  SHF.R.U64 R40, R40, 0x3, RZ ;  /* 0x0000000328287819 */ /* 0x000fe200000012ff */
[----:B------:R-:W-:Y:S01]  /*a5e0*/  FMUL.FTZ R140, R58, R149 ;  /* 0x000000953a8c7220 */ /* 0x000fe20000410000 */
[----:B------:R-:W-:Y:S01]  /*a5f0*/  LOP3.LUT R36, R36, R29, RZ, 0x3c, !PT ;  /* 0x0000001d24247212 */ /* 0x000fe200078e3cff */
[--C-:B------:R-:W-:Y:S01]  /*a600*/  IMAD.X R29, RZ, RZ, R51.reuse, P4 ;  /* 0x000000ffff1d7224 */ /* 0x100fe200020e0633 */
[----:B------:R-:W-:Y:S01]  /*a610*/  SHF.R.U64 R32, R32, 0x3, RZ ;  /* 0x0000000320207819 */ /* 0x000fe200000012ff */
[----:B------:R-:W-:Y:S01]  /*a620*/  FMUL.FTZ R131, R67, R149 ;  /* 0x0000009543837220 */ /* 0x000fe20000410000 */
[----:B------:R-:W-:Y:S01]  /*a630*/  LOP3.LUT R40, R40, R41, RZ, 0x3c, !PT ;  /* 0x0000002928287212 */ /* 0x000fe200078e3cff */
[-C--:B------:R-:W-:Y:S01]  /*a640*/  FMUL.FTZ R129, R71, R149.reuse ;  /* 0x0000009547817220 */ /* 0x080fe20000410000 */
[----:B------:R-:W-:Y:S01]  /*a650*/  IADD3 R41, P4, R50, 0x8000, RZ ;  /* 0x0000800032297810 */ /* 0x000fe20007f9e0ff */
[----:B------:R-:W-:Y:S01]  /*a660*/  FMUL.FTZ R95, R95, R149 ;  /* 0x000000955f5f7220 */ /* 0x000fe20000410000 */
[----:B------:R-:W-:Y:S01]  /*a670*/  LOP3.LUT R62, R32, R35, RZ, 0x3c, !PT ;  /* 0x00000023203e7212 */ /* 0x000fe200078e3cff */
[-C--:B------:R-:W-:Y:S01]  /*a680*/  FMUL.FTZ R94, R94, R149.reuse ;  /* 0x000000955e5e7220 */ /* 0x080fe20000410000 */
[----:B------:R-:W-:Y:S01]  /*a690*/  LOP3.LUT R32, R41, 0x380, RZ, 0xc0, !PT ;  /* 0x0000038029207812 */ /* 0x000fe200078ec0ff */
[----:B------:R-:W-:Y:S01]  /*a6a0*/  FMUL.FTZ R99, R99, R149 ;  /* 0x0000009563637220 */ /* 0x000fe20000410000 */
[----:B------:R-:W-:Y:S01]  /*a6b0*/  F2FP.F16.F32.PACK_AB R4, R4, R5 ;  /* 0x000000050404723e */ /* 0x000fe200000000ff */
[-C--:B------:R-:W-:Y:S01]  /*a6c0*/  FMUL.FTZ R98, R98, R149.reuse ;  /* 0x0000009562627220 */ /* 0x080fe20000410000 */
[----:B------:R-:W-:Y:S01]  /*a6d0*/  SHF.R.U64 R32, R32, 0x3, RZ ;  /* 0x0000000320207819 */ /* 0x000fe200000012ff */
[----:B------:R-:W-:Y:S01]  /*a6e0*/  FMUL.FTZ R103, R103, R149 ;  /* 0x0000009567677220 */ /* 0x000fe20000410000 */
[----:B------:R-:W-:Y:S01]  /*a6f0*/  F2FP.F16.F32.PACK_AB R5, R37, R154 ;  /* 0x0000009a2505723e */ /* 0x000fe200000000ff */
[--C-:B------:R-:W-:Y:S01]  /*a700*/  IMAD.X R37, RZ, RZ, R51.reuse, P1 ;  /* 0x000000ffff257224 */ /* 0x100fe200008e0633 */
[----:B------:R-:W-:Y:S01]  /*a710*/  LOP3.LUT R32, R32, R41, RZ, 0x3c, !PT ;  /* 0x0000002920207212 */ /* 0x000fe200078e3cff */
[----:B------:R-:W-:Y:S01]  /*a720*/  IMAD.X R41, RZ, RZ, R51, P0 ;  /* 0x000000ffff297224 */ /* 0x000fe200000e0633 */
[----:B0-----:R-:W-:Y:S01]  /*a730*/  ISETP.NE.AND P1, PT, R90, 0x1, PT ;  /* 0x000000015a00780c */ /* 0x001fe20003f25270 */
        /* <DEDUP_REMOVED lines=10> */
[----:B------:R-:W-:Y:S01]  /*a7e0*/  MOV R149, R48 ;  /* 0x0000003000957202 */ /* 0x000fe20000000f00 */
[----:B------:R-:W0:Y:S01]  /*a7f0*/  LDC R155, c[0x0][0xc38] ;  /* 0x00030e00ff9b7b82 */ /* 0x000e220000000800 */
[----:B------:R-:W-:Y:S01]  /*a800*/  LOP3.LUT R48, R151, 0x380, RZ, 0xc0, !PT ;  /* 0x0000038097307812 */ /* 0x000fe200078ec0ff */
[--C-:B------:R-:W-:Y:S01]  /*a810*/  IMAD.X R67, RZ, RZ, R49.reuse, P2 ;  /* 0x000000ffff437224 */ /* 0x100fe200010e0631 */
[----:B------:R-:W-:Y:S01]  /*a820*/  R2UR UR14, R212 ;  /* 0x00000000d40e72ca */ /* 0x000fe200000e0000 */
[----:B------:R-:W-:Y:S01]  /*a830*/  ULDC UR10, c[0x0][0xc44] ;  /* 0x00031100000a7ab9 */ /* 0x000fe20000000800 */
[----:B------:R-:W-:Y:S01]  /*a840*/  SHF.R.U64 R48, R48, 0x3, RZ ;  /* 0x0000000330307819 */ /* 0x000fe200000012ff */
[----:B------:R-:W-:Y:S01]  /*a850*/  ULDC.64 UR8, c[0x0][0xb90] ;  /* 0x0002e40000087ab9 */ /* 0x000fe20000000a00 */
[----:B------:R-:W-:Y:S01]  /*a860*/  R2UR UR13, R213 ;  /* 0x00000000d50d72ca */ /* 0x000fe200000e0000 */
[----:B------:R-:W1:Y:S01]  /*a870*/  @P1 LDC R153, c[0x0][0xbf0] ;  /* 0x0002fc00ff991b82 */ /* 0x000e620000000800 */
[----:B------:R-:W-:Y:S01]  /*a880*/  LOP3.LUT R48, R48, R151, RZ, 0x3c, !PT ;  /* 0x0000009730307212 */ /* 0x000fe200078e3cff */
[--C-:B------:R-:W-:Y:S01]  /*a890*/  IMAD.X R71, RZ, RZ, R49.reuse, P3 ;  /* 0x000000ffff477224 */ /* 0x100fe200018e0631 */
[----:B------:R-:W-:Y:S01]  /*a8a0*/  R2UR UR12, R211 ;  /* 0x00000000d30c72ca */ /* 0x000fe200000e0000 */
[--C-:B------:R-:W-:Y:S01]  /*a8b0*/  IMAD.X R57, RZ, RZ, R49.reuse, P5 ;  /* 0x000000ffff397224 */ /* 0x100fe200028e0631 */
[----:B------:R-:W-:Y:S01]  /*a8c0*/  MOV R75, R74 ;  /* 0x0000004a004b7202 */ /* 0x000fe20000000f00 */
[----:B------:R-:W-:Y:S01]  /*a8d0*/  IMAD.X R59, RZ, RZ, R49, P6 ;  /* 0x000000ffff3b7224 */ /* 0x000fe200030e0631 */
[----:B------:R-:W-:Y:S01]  /*a8e0*/  MOV R78, R78 ;  /* 0x0000004e004e7202 */ /* 0x000fe20000000f00 */
[----:B------:R-:W2:Y:S01]  /*a8f0*/  @P1 LDC R151, c[0x0][0xbec] ;  /* 0x0002fb00ff971b82 */ /* 0x000ea20000000800 */
[----:B------:R-:W-:Y:S01]  /*a900*/  UIADD3 UR5, -UR14, URZ, URZ ;  /* 0x0000003f0e057290 */ /* 0x000fe2000fffe13f */
[----:B------:R-:W-:Y:S01]  /*a910*/  MOV R79, R66 ;  /* 0x00000042004f7202 */ /* 0x000fe20000000f00 */
[----:B------:R-:W-:Y:S01]  /*a920*/  IMAD.X R49, RZ, RZ, R51, P0 ;  /* 0x000000ffff317224 */ /* 0x000fe200000e0633 */
[----:B------:R-:W-:Y:S01]  /*a930*/  LOP3.LUT R26, R31, 0x380, RZ, 0xc0, !PT ;  /* 0x000003801f1a7812 */ /* 0x000fe200078ec0ff */
[----:B------:R-:W-:-:S02]  /*a940*/  UIMAD UR10, UR10, UR5, UR13 ;  /* 0x000000050a0a72a4 */ /* 0x000fc4000f8e020d */
[----:B------:R-:W-:Y:S01]  /*a950*/  IMAD R74, RZ, RZ, -UR13 ;  /* 0x8000000dff4a7e24 */ /* 0x000fe2000f8e02ff */
[----:B------:R-:W-:Y:S01]  /*a960*/  F2FP.F16.F32.PACK_AB R6, R6, R7 ;  /* 0x000000070606723e */ /* 0x000fe200000000ff */
[----:B------:R-:W3:Y:S01]  /*a970*/  LDC.64 R66, c[0x0][0xb98] ;  /* 0x0002e600ff427b82 */ /* 0x000ee20000000a00 */
[----:B------:R-:W-:Y:S01]  /*a980*/  USHF.R.S32.HI UR11, URZ, 0x1f, UR10 ;  /* 0x0000001f3f0b7899 */ /* 0x000fe2000801140a */
[----:B0-----:R-:W-:Y:S01]  /*a990*/  IMAD R74, R155, R74, UR12 ;  /* 0x0000000c9b4a7e24 */ /* 0x001fe2000f8e024a */
[----:B------:R-:W-:-:S05]  /*a9a0*/  F2FP.F16.F32.PACK_AB R7, R33, R152 ;  /* 0x000000982107723e */ /* 0x000fca00000000ff */
[----:B------:R-:W-:Y:S01]  /*a9b0*/  BAR.SYNC.DEFER_BLOCKING 0x1, 0x100 ;  /* 0x0044000000007b1d */ /* 0x000fe20000010000 */
[----:B------:R-:W-:Y:S01]  /*a9c0*/  SHF.R.U64 R26, R26, 0x3, RZ ;  /* 0x000000031a1a7819 */ /* 0x000fe200000012ff */
[----:B------:R-:W-:Y:S01]  /*a9d0*/  UIMAD UR5, UR11, UR8, URZ ;  /* 0x000000080b0572a4 */ /* 0x000fe2000f8e023f */
[----:B------:R-:W-:Y:S01]  /*a9e0*/  IMAD R152, R74, 0x80, R216 ;  /* 0x000000804a987824 */ /* 0x000fe200078e02d8 */
[----:B------:R-:W-:Y:S01]  /*a9f0*/  UIMAD.WIDE.U32 UR6, UR10, UR8, URZ ;  /* 0x000000080a0672a5 */ /* 0x000fe2000f8e003f */
[----:B------:R-:W-:Y:S01]  /*aa00*/  LOP3.LUT R58, R26, R31, RZ, 0x3c, !PT ;  /* 0x0000001f1a3a7212 */ /* 0x000fe200078e3cff */
[----:B------:R-:W-:Y:S01]  /*aa10*/  UIMAD UR5, UR10, UR9, UR5 ;  /* 0x000000090a0572a4 */ /* 0x000fe2000f8e0205 */
[----:B------:R-:W-:Y:S01]  /*aa20*/  LOP3.LUT R26, R39, 0x380, RZ, 0xc0, !PT ;  /* 0x00000380271a7812 */ /* 0x000fe200078ec0ff */
[----:B------:R-:W-:Y:S01]  /*aa30*/  USHF.R.S32.HI UR12, URZ, 0x1f, UR14 ;  /* 0x0000001f3f0c7899 */ /* 0x000fe2000801140e */
[----:B------:R-:W-:Y:S01]  /*aa40*/  MOV R54, R54 ;  /* 0x0000003600367202 */ /* 0x000fe20000000f00 */
[----:B------:R-:W-:Y:S01]  /*aa50*/  IMAD.U32 R52, RZ, RZ, UR6 ;  /* 0x00000006ff347e24 */ /* 0x000fe2000f8e00ff */
[----:B------:R-:W-:Y:S01]  /*aa60*/  UIADD3 UR6, UR7, UR5, URZ ;  /* 0x0000000507067290 */ /* 0x000fe2000fffe03f */
[----:B------:R-:W-:Y:S01]  /*aa70*/  IMAD.MOV.U32 R55, RZ, RZ, R152 ;  /* 0x000000ffff377224 */ /* 0x000fe200078e0098 */
[----:B------:R-:W-:Y:S01]  /*aa80*/  SHF.R.U64 R26, R26, 0x3, RZ ;  /* 0x000000031a1a7819 */ /* 0x000fe200000012ff */
[----:B------:R-:W-:Y:S01]  /*aa90*/  IMAD.U32 R53, RZ, RZ, UR7 ;  /* 0x00000007ff357e24 */ /* 0x000fe2000f8e00ff */
[----:B------:R-:W-:Y:S01]  /*aaa0*/  F2FP.F16.F32.PACK_AB R8, R8, R21 ;  /* 0x000000150808723e */ /* 0x000fe200000000ff */
[----:B------:R-:W-:Y:S01]  /*aab0*/  ULDC UR5, c[0x0][0xa88] ;  /* 0x0002a20000057ab9 */ /* 0x000fe20000000800 */
[----:B------:R-:W-:Y:S01]  /*aac0*/  LOP3.LUT R26, R26, R39, RZ, 0x3c, !PT ;  /* 0x000000271a1a7212 */ /* 0x000fe200078e3cff */
[----:B------:R-:W-:Y:S01]  /*aad0*/  IMAD.U32 R53, RZ, RZ, UR6 ;  /* 0x00000006ff357e24 */ /* 0x000fe2000f8e00ff */
[----:B------:R-:W-:Y:S01]  /*aae0*/  MOV R70, R70 ;  /* 0x0000004600467202 */ /* 0x000fe20000000f00 */
[----:B------:R-:W-:Y:S01]  /*aaf0*/  ULDC.64 UR6, c[0x0][0xb88] ;  /* 0x0002e20000067ab9 */ /* 0x000fe20000000a00 */
[----:B------:R-:W-:Y:S01]  /*ab00*/  MOV R62, R62 ;  /* 0x0000003e003e7202 */ /* 0x000fe20000000f00 */
[----:B---3--:R-:W-:Y:S01]  /*ab10*/  IMAD.WIDE.U32 R52, R66, UR14, R52 ;  /* 0x0000000e42347c25 */ /* 0x008fe2000f8e0034 */
[----:B------:R-:W-:Y:S01]  /*ab20*/  F2FP.F16.F32.PACK_AB R10, R10, R25 ;  /* 0x000000190a0a723e */ /* 0x000fe200000000ff */
[----:B------:R2:W-:Y:S01]  /*ab30*/  STSM.16.M88.4 [R149], R4 ;  /* 0x0000000495007844 */ /* 0x0005e20000000200 */
[----:B------:R-:W-:Y:S01]  /*ab40*/  F2FP.F16.F32.PACK_AB R24, R24, R3 ;  /* 0x000000031818723e */ /* 0x000fe200000000ff */
[----:B------:R-:W-:Y:S01]  /*ab50*/  ULDC.64 UR8, c[0x0][0x208] ;  /* 0x0000820000087ab9 */ /* 0x000fe20000000a00 */
[----:B------:R-:W-:Y:S01]  /*ab60*/  IADD3 R47, P3, R50, 0x7000, RZ ;  /* 0x00007000322f7810 */ /* 0x000fe20007f7e0ff */
[----:B------:R-:W-:Y:S01]  /*ab70*/  IMAD.X R33, RZ, RZ, R51, P4 ;  /* 0x000000ffff217224 */ /* 0x000fe200020e0633 */
[----:B------:R-:W-:-:S02]  /*ab80*/  F2FP.F16.F32.PACK_AB R12, R12, R13 ;  /* 0x0000000d0c0c723e */ /* 0x000fc400000000ff */
[----:B------:R-:W-:Y:S02]  /*ab90*/  LOP3.LUT R46, R47, 0x380, RZ, 0xc0, !PT ;  /* 0x000003802f2e7812 */ /* 0x000fe400078ec0ff */
[----:B------:R-:W-:Y:S02]  /*aba0*/  F2FP.F16.F32.PACK_AB R14, R14, R15 ;  /* 0x0000000f0e0e723e */ /* 0x000fe400000000ff */
[----:B------:R-:W-:Y:S02]  /*abb0*/  F2FP.F16.F32.PACK_AB R13, R135, R142 ;  /* 0x0000008e870d723e */ /* 0x000fe400000000ff */
[----:B------:R-:W-:Y:S02]  /*abc0*/  F2FP.F16.F32.PACK_AB R15, R136, R139 ;  /* 0x0000008b880f723e */ /* 0x000fe400000000ff */
[----:B------:R-:W-:Y:S01]  /*abd0*/  MOV R58, R58 ;  /* 0x0000003a003a7202 */ /* 0x000fe20000000f00 */
[----:B--2---:R-:W-:Y:S01]  /*abe0*/  @P1 IMAD.HI.U32 R4, R152, R151, RZ ;  /* 0x0000009798041227 */ /* 0x004fe200078e00ff */
[----:B------:R-:W-:-:S02]  /*abf0*/  F2FP.F16.F32.PACK_AB R5, R145, R146 ;  /* 0x000000929105723e */ /* 0x000fc400000000ff */
[----:B------:R-:W-:Y:S02]  /*ac00*/  F2FP.F16.F32.PACK_AB R6, R9, R120 ;  /* 0x000000780906723e */ /* 0x000fe400000000ff */
[----:B-1----:R-:W-:Y:S02]  /*ac10*/  @P1 SHF.R.U32.HI R55, RZ, R153, R4 ;  /* 0x00000099ff371219 */ /* 0x002fe40000011604 */
[----:B------:R-:W-:Y:S02]  /*ac20*/  F2FP.F16.F32.PACK_AB R4, R0, R11 ;  /* 0x0000000b0004723e */ /* 0x000fe400000000ff */
[----:B------:R-:W-:Y:S01]  /*ac30*/  F2FP.F16.F32.PACK_AB R7, R144, R147 ;  /* 0x000000939007723e */ /* 0x000fe200000000ff */
[----:B------:R-:W-:Y:S01]  /*ac40*/  IMAD.MOV R21, RZ, RZ, -R55 ;  /* 0x000000ffff157224 */ /* 0x000fe200078e0a37 */
[----:B------:R-:W-:Y:S02]  /*ac50*/  F2FP.F16.F32.PACK_AB R9, R141, R150 ;  /* 0x000000968d09723e */ /* 0x000fe400000000ff */
[----:B------:R-:W-:Y:S01]  /*ac60*/  F2FP.F16.F32.PACK_AB R11, R143, R148 ;  /* 0x000000948f0b723e */ /* 0x000fe200000000ff */
[----:B------:R-:W-:Y:S01]  /*ac70*/  IMAD R21, R90, R21, R152 ;  /* 0x000000155a157224 */ /* 0x000fe200078e0298 */
[----:B------:R-:W-:Y:S01]  /*ac80*/  MOV R0, R26 ;  /* 0x0000001a00007202 */ /* 0x000fe20000000f00 */
[----:B------:R-:W-:Y:S01]  /*ac90*/  IMAD R26, R66, UR12, RZ ;  /* 0x0000000c421a7c24 */ /* 0x000fe2000f8e02ff */
[----:B------:R0:W-:Y:S01]  /*aca0*/  STSM.16.M88.4 [R70], R4 ;  /* 0x0000000446007844 */ /* 0x0001e20000000200 */
[----:B------:R-:W-:-:S02]  /*acb0*/  IADD3 R52, P0, R55, R52, RZ ;  /* 0x0000003437347210 */ /* 0x000fc40007f1e0ff */
[----:B------:R-:W-:Y:S01]  /*acc0*/  IMAD R67, R67, UR14, R26 ;  /* 0x0000000e43437c24 */ /* 0x000fe2000f8e021a */
[----:B------:R1:W-:Y:S01]  /*acd0*/  STSM.16.M88.4 [R62], R8 ;  /* 0x000000083e007844 */ /* 0x0003e20000000200 */
[----:B------:R-:W-:Y:S02]  /*ace0*/  SHF.R.S32.HI R3, RZ, 0x1f, R21 ;  /* 0x0000001fff037819 */ /* 0x000fe40000011415 */
[----:B------:R-:W-:Y:S01]  /*acf0*/  F2FP.F16.F32.PACK_AB R25, R133, R140 ;  /* 0x0000008c8519723e */ /* 0x000fe200000000ff */
[----:B------:R2:W-:Y:S01]  /*ad00*/  STSM.16.M88.4 [R0], R12 ;  /* 0x0000000c00007844 */ /* 0x0005e20000000200 */
[----:B------:R-:W-:Y:S02]  /*ad10*/  F2FP.F16.F32.PACK_AB R26, R61, R60 ;  /* 0x0000003c3d1a723e */ /* 0x000fe400000000ff */
[----:B------:R-:W-:Y:S02]  /*ad20*/  F2FP.F16.F32.PACK_AB R27, R134, R137 ;  /* 0x00000089861b723e */ /* 0x000fe400000000ff */
[----:B------:R-:W-:Y:S01]  /*ad30*/  MOV R56, R56 ;  /* 0x0000003800387202 */ /* 0x000fe20000000f00 */
[----:B------:R-:W-:Y:S01]  /*ad40*/  IMAD R57, R74, 0x80, R215 ;  /* 0x000000804a397824 */ /* 0x000fe200078e02d7 */
[----:B------:R-:W-:Y:S01]  /*ad50*/  SHF.R.U64 R46, R46, 0x3, RZ ;  /* 0x000000032e2e7819 */ /* 0x000fe200000012ff */
[----:B------:R-:W-:Y:S01]  /*ad60*/  STSM.16.M88.4 [R58], R24 ;  /* 0x000000183a007844 */ /* 0x000fe20000000200 */
[----:B0-----:R-:W-:-:S02]  /*ad70*/  F2FP.F16.F32.PACK_AB R4, R65, R64 ;  /* 0x000000404104723e */ /* 0x001fc400000000ff */
[----:B------:R-:W-:Y:S01]  /*ad80*/  F2FP.F16.F32.PACK_AB R5, R131, R138 ;  /* 0x0000008a8305723e */ /* 0x000fe200000000ff */
[----:B-1----:R-:W-:Y:S01]  /*ad90*/  IMAD R8, R3, UR6, RZ ;  /* 0x0000000603087c24 */ /* 0x002fe2000f8e02ff */
[----:B------:R-:W-:Y:S01]  /*ada0*/  SHF.R.S32.HI R9, RZ, 0x1f, R55 ;  /* 0x0000001fff097819 */ /* 0x000fe20000011437 */
[----:B------:R-:W-:Y:S01]  /*adb0*/  VIADD R3, R57, 0x8 ;  /* 0x0000000839037836 */ /* 0x000fe20000000000 */
[----:B------:R-:W-:Y:S01]  /*adc0*/  F2FP.F16.F32.PACK_AB R6, R69, R68 ;  /* 0x000000444506723e */ /* 0x000fe200000000ff */
[----:B------:R-:W-:Y:S01]  /*add0*/  IMAD R55, R21, UR7, R8 ;  /* 0x0000000715377c24 */ /* 0x000fe2000f8e0208 */
[----:B------:R-:W-:Y:S01]  /*ade0*/  IADD3.X R53, R9, R53, R67, P0, !PT ;  /* 0x0000003509357210 */ /* 0x000fe200007fe443 */
[----:B--2---:R-:W-:Y:S01]  /*adf0*/  IMAD R0, R90, UR5, RZ ;  /* 0x000000055a007c24 */ /* 0x004fe2000f8e02ff */
[----:B------:R-:W-:Y:S02]  /*ae00*/  F2FP.F16.F32.PACK_AB R7, R129, R132 ;  /* 0x000000848107723e */ /* 0x000fe400000000ff */
[----:B------:R-:W-:Y:S01]  /*ae10*/  LOP3.LUT R46, R46, R47, RZ, 0x3c, !PT ;  /* 0x0000002f2e2e7212 */ /* 0x000fe200078e3cff */
[----:B------:R-:W-:Y:S01]  /*ae20*/  IMAD.WIDE.U32 R52, R21, UR6, R52 ;  /* 0x0000000615347c25 */ /* 0x000fe2000f8e0034 */
[----:B------:R-:W-:Y:S01]  /*ae30*/  ULDC.64 UR6, c[0x0][0xb50] ;  /* 0x0002d40000067ab9 */ /* 0x000fe20000000a00 */
[----:B------:R0:W-:Y:S01]  /*ae40*/  STSM.16.M88.4 [R56], R4 ;  /* 0x0000000438007844 */ /* 0x0001e20000000200 */
[----:B------:R-:W-:Y:S01]  /*ae50*/  F2FP.F16.F32.PACK_AB R8, R73, R72 ;  /* 0x000000484908723e */ /* 0x000fe200000000ff */
[----:B------:R-:W-:Y:S01]  /*ae60*/  IMAD.X R47, RZ, RZ, R51, P3 ;  /* 0x000000ffff2f7224 */ /* 0x000fe200018e0633 */
[----:B------:R-:W-:-:S02]  /*ae70*/  LEA R21, P3, R52, UR6, 0x2 ;  /* 0x0000000634157c11 */ /* 0x000fc4000f8610ff */
[----:B------:R-:W-:Y:S02]  /*ae80*/  F2FP.F16.F32.PACK_AB R9, R127, R130 ;  /* 0x000000827f09723e */ /* 0x000fe400000000ff */
[----:B------:R-:W-:Y:S01]  /*ae90*/  F2FP.F16.F32.PACK_AB R10, R77, R76 ;  /* 0x0000004c4d0a723e */ /* 0x000fe200000000ff */
[----:B------:R-:W-:Y:S01]  /*aea0*/  SHFL.IDX PT, R64, R21, RZ, 0x1c1f ;  /* 0x001c1fff15407589 */ /* 0x000fe200000e0000 */
[----:B------:R-:W-:Y:S02]  /*aeb0*/  F2FP.F16.F32.PACK_AB R11, R121, R128 ;  /* 0x00000080790b723e */ /* 0x000fe400000000ff */
[----:B------:R-:W-:Y:S01]  /*aec0*/  F2FP.F16.F32.PACK_AB R96, R97, R96 ;  /* 0x000000606160723e */ /* 0x000fe200000000ff */
[----:B------:R1:W-:Y:S01]  /*aed0*/  SHFL.IDX PT, R66, R21, 0x1, 0x1c1f ;  /* 0x003c1f0015427f89 */ /* 0x0003e200000e0000 */
[----:B------:R-:W-:Y:S02]  /*aee0*/  MOV R86, R86 ;  /* 0x0000005600567202 */ /* 0x000fe40000000f00 */
[----:B------:R-:W-:Y:S01]  /*aef0*/  F2FP.F16.F32.PACK_AB R12, R89, R88 ;  /* 0x00000058590c723e */ /* 0x000fe200000000ff */
[----:B0-----:R-:W-:Y:S01]  /*af00*/  IMAD.IADD R5, R53, 0x1, R55 ;  /* 0x0000000135057824 */ /* 0x001fe200078e0237 */
[----:B------:R-:W-:Y:S01]  /*af10*/  F2FP.F16.F32.PACK_AB R4, R81, R80 ;  /* 0x000000505104723e */ /* 0x000fe200000000ff */
[----:B------:R-:W-:Y:S01]  /*af20*/  STSM.16.M88.4 [R54], R8 ;  /* 0x0000000836007844 */ /* 0x000fe20000000200 */
[----:B------:R-:W-:Y:S01]  /*af30*/  F2FP.F16.F32.PACK_AB R6, R85, R84 ;  /* 0x000000545506723e */ /* 0x000fe200000000ff */
[----:B-1----:R-:W0:Y:S01]  /*af40*/  @P1 LDC R21, c[0x0][0xbec] ;  /* 0x0002fb00ff151b82 */ /* 0x002e220000000800 */
[----:B------:R-:W-:-:S02]  /*af50*/  LEA.HI.X R52, R52, UR7, R5, 0x2, P3 ;  /* 0x0000000734347c11 */ /* 0x000fc400098f1405 */
[----:B------:R-:W-:Y:S02]  /*af60*/  F2FP.F16.F32.PACK_AB R5, R122, R125 ;  /* 0x0000007d7a05723e */ /* 0x000fe400000000ff */
[----:B------:R-:W-:Y:S01]  /*af70*/  F2FP.F16.F32.PACK_AB R7, R123, R126 ;  /* 0x0000007e7b07723e */ /* 0x000fe200000000ff */
[----:B------:R-:W1:Y:S01]  /*af80*/  SHFL.IDX PT, R65, R52, RZ, 0x1c1f ;  /* 0x001c1fff34417589 */ /* 0x000e6200000e0000 */
[----:B------:R-:W-:Y:S02]  /*af90*/  F2FP.F16.F32.PACK_AB R13, R124, R91 ;  /* 0x0000005b7c0d723e */ /* 0x000fe400000000ff */
[----:B------:R-:W-:Y:S01]  /*afa0*/  F2FP.F16.F32.PACK_AB R14, R93, R92 ;  /* 0x0000005c5d0e723e */ /* 0x000fe200000000ff */
[----:B------:R-:W-:Y:S01]  /*afb0*/  STSM.16.M88.4 [R79], R4 ;  /* 0x000000044f007844 */ /* 0x000fe20000000200 */
[----:B------:R-:W-:Y:S02]  /*afc0*/  F2FP.F16.F32.PACK_AB R15, R95, R94 ;  /* 0x0000005e5f0f723e */ /* 0x000fe400000000ff */
[----:B------:R-:W-:Y:S01]  /*afd0*/  F2FP.F16.F32.PACK_AB R97, R99, R98 ;  /* 0x000000626361723e */ /* 0x000fe200000000ff */
[----:B------:R-:W2:Y:S01]  /*afe0*/  SHFL.IDX PT, R67, R52, 0x1, 0x1c1f ;  /* 0x003c1f0034437f89 */ /* 0x000ea200000e0000 */
[----:B------:R-:W-:-:S02]  /*aff0*/  F2FP.F16.F32.PACK_AB R104, R105, R104 ;  /* 0x000000686968723e */ /* 0x000fc400000000ff */
[----:B------:R-:W-:Y:S01]  /*b000*/  MOV R82, R82 ;  /* 0x0000005200527202 */ /* 0x000fe20000000f00 */
[----:B------:R-:W-:Y:S01]  /*b010*/  STSM.16.M88.4 [R86], R12 ;  /* 0x0000000c56007844 */ /* 0x000fe20000000200 */
[----:B------:R-:W-:Y:S02]  /*b020*/  F2FP.F16.F32.PACK_AB R98, R101, R100 ;  /* 0x000000646562723e */ /* 0x000fe400000000ff */
[----:B------:R-:W-:Y:S02]  /*b030*/  F2FP.F16.F32.PACK_AB R99, R103, R102 ;  /* 0x000000666763723e */ /* 0x000fe400000000ff */
[----:B------:R-:W-:Y:S02]  /*b040*/  F2FP.F16.F32.PACK_AB R105, R107, R106 ;  /* 0x0000006a6b69723e */ /* 0x000fe400000000ff */
[----:B------:R-:W-:Y:S01]  /*b050*/  F2FP.F16.F32.PACK_AB R112, R113, R112 ;  /* 0x000000707170723e */ /* 0x000fe200000000ff */
[----:B------:R-:W-:Y:S01]  /*b060*/  STSM.16.M88.4 [R82], R96 ;  /* 0x0000006052007844 */ /* 0x000fe20000000200 */
[----:B------:R-:W-:-:S02]  /*b070*/  F2FP.F16.F32.PACK_AB R106, R109, R108 ;  /* 0x0000006c6d6a723e */ /* 0x000fc400000000ff */
[----:B------:R-:W-:Y:S02]  /*b080*/  F2FP.F16.F32.PACK_AB R107, R111, R110 ;  /* 0x0000006e6f6b723e */ /* 0x000fe400000000ff */
[----:B------:R-:W-:Y:S02]  /*b090*/  F2FP.F16.F32.PACK_AB R113, R115, R114 ;  /* 0x000000727371723e */ /* 0x000fe400000000ff */
[----:B------:R-:W-:Y:S01]  /*b0a0*/  F2FP.F16.F32.PACK_AB R114, R117, R116 ;  /* 0x000000747572723e */ /* 0x000fe200000000ff */
[----:B------:R-:W-:Y:S01]  /*b0b0*/  STSM.16.M88.4 [R78], R104 ;  /* 0x000000684e007844 */ /* 0x000fe20000000200 */
[----:B------:R-:W-:Y:S02]  /*b0c0*/  F2FP.F16.F32.PACK_AB R115, R119, R118 ;  /* 0x000000767773723e */ /* 0x000fe400000000ff */
[C---:B------:R-:W-:Y:S02]  /*b0d0*/  IADD3 R43, P2, R50.reuse, 0x6000, RZ ;  /* 0x00006000322b7810 */ /* 0x040fe40007f5e0ff */
[----:B------:R-:W-:Y:S01]  /*b0e0*/  IADD3 R31, P5, R50, 0x2000, RZ ;  /* 0x00002000321f7810 */ /* 0x000fe20007fbe0ff */
[----:B------:R-:W-:Y:S01]  /*b0f0*/  STSM.16.M88.4 [R75], R112 ;  /* 0x000000704b007844 */ /* 0x000fe20000000200 */
[----:B------:R-:W-:-:S02]  /*b100*/  LOP3.LUT R42, R43, 0x380, RZ, 0xc0, !PT ;  /* 0x000003802b2a7812 */ /* 0x000fc400078ec0ff */
[----:B------:R-:W-:Y:S02]  /*b110*/  LOP3.LUT R30, R31, 0x380, RZ, 0xc0, !PT ;  /* 0x000003801f1e7812 */ /* 0x000fe400078ec0ff */
[----:B------:R-:W-:Y:S02]  /*b120*/  SHF.R.U64 R42, R42, 0x3, RZ ;  /* 0x000000032a2a7819 */ /* 0x000fe400000012ff */
[----:B------:R-:W-:Y:S02]  /*b130*/  SHF.R.U64 R30, R30, 0x3, RZ ;  /* 0x000000031e1e7819 */ /* 0x000fe400000012ff */
[----:B------:R-:W-:Y:S01]  /*b140*/  LOP3.LUT P0, RZ, R210, 0x3, RZ, 0xc0, !PT ;  /* 0x00000003d2ff7812 */ /* 0x000fe2000780c0ff */
[----:B------:R-:W-:Y:S01]  /*b150*/  BAR.SYNC.DEFER_BLOCKING 0x1, 0x100 ;  /* 0x0044000000007b1d */ /* 0x000fe20000010000 */
[----:B------:R-:W-:Y:S02]  /*b160*/  IADD3 R35, P6, R50, 0x3000, RZ ;  /* 0x0000300032237810 */ /* 0x000fe40007fde0ff */
[----:B------:R-:W-:Y:S01]  /*b170*/  LOP3.LUT R42, R42, R43, RZ, 0x3c, !PT ;  /* 0x0000002b2a2a7212 */ /* 0x000fe200078e3cff */
[--C-:B------:R-:W-:Y:S01]  /*b180*/  IMAD.X R43, RZ, RZ, R51.reuse, P2 ;  /* 0x000000ffff2b7224 */ /* 0x100fe200010e0633 */
[----:B------:R-:W-:Y:S01]  /*b190*/  LOP3.LUT R30, R30, R31, RZ, 0x3c, !PT ;  /* 0x0000001f1e1e7212 */ /* 0x000fe200078e3cff */
[----:B------:R-:W-:Y:S01]  /*b1a0*/  IMAD.X R31, RZ, RZ, R51, P5 ;  /* 0x000000ffff1f7224 */ /* 0x000fe200028e0633 */
[----:B------:R-:W-:-:S02]  /*b1b0*/  ISETP.GE.OR P2, PT, R57, R0, P0 ;  /* 0x000000003900720c */ /* 0x000fc40000746670 */
[----:B------:R-:W-:Y:S02]  /*b1c0*/  LOP3.LUT R34, R35, 0x380, RZ, 0xc0, !PT ;  /* 0x0000038023227812 */ /* 0x000fe400078ec0ff */
[----:B------:R-:W-:Y:S02]  /*b1d0*/  ISETP.GE.OR P0, PT, R3, R0, P0 ;  /* 0x000000000300720c */ /* 0x000fe40000706670 */
[----:B------:R-:W-:Y:S02]  /*b1e0*/  IADD3 R39, P5, R50, 0x9000, RZ ;  /* 0x0000900032277810 */ /* 0x000fe40007fbe0ff */
[----:B------:R-:W-:Y:S02]  /*b1f0*/  SHF.R.U64 R34, R34, 0x3, RZ ;  /* 0x0000000322227819 */ /* 0x000fe400000012ff */
[----:B------:R-:W-:Y:S02]  /*b200*/  LOP3.LUT R38, R39, 0x380, RZ, 0xc0, !PT ;  /* 0x0000038027267812 */ /* 0x000fe400078ec0ff */
[----:B------:R-:W-:Y:S01]  /*b210*/  LOP3.LUT R34, R34, R35, RZ, 0x3c, !PT ;  /* 0x0000002322227212 */ /* 0x000fe200078e3cff */
[----:B------:R-:W-:Y:S01]  /*b220*/  IMAD.X R35, RZ, RZ, R51, P6 ;  /* 0x000000ffff237224 */ /* 0x000fe200030e0633 */
[----:B------:R-:W-:-:S02]  /*b230*/  SHF.R.U64 R38, R38, 0x3, RZ ;  /* 0x0000000326267819 */ /* 0x000fc400000012ff */
[----:B------:R-:W-:Y:S01]  /*b240*/  IADD3 R45, P6, R50, 0xa000, RZ ;  /* 0x0000a000322d7810 */ /* 0x000fe20007fde0ff */
[----:B-1----:R1:W-:Y:S01]  /*b250*/  @!P2 ST.E desc[UR8][R64.64], R20 ;  /* 0x000000144000a985 */ /* 0x0023e2000c101908 */
[----:B------:R-:W-:Y:S02]  /*b260*/  LOP3.LUT R38, R38, R39, RZ, 0x3c, !PT ;  /* 0x0000002726267212 */ /* 0x000fe400078e3cff */
[----:B------:R-:W-:Y:S01]  /*b270*/  LOP3.LUT R44, R45, 0x380, RZ, 0xc0, !PT ;  /* 0x000003802d2c7812 */ /* 0x000fe200078ec0ff */
[----:B--2---:R2:W-:Y:S01]  /*b280*/  @!P0 ST.E desc[UR8][R66.64], R2 ;  /* 0x0000000242008985 */ /* 0x0045e2000c101908 */
[----:B------:R-:W-:Y:S02]  /*b290*/  LOP3.LUT R39, R50, 0x380, RZ, 0xc0, !PT ;  /* 0x0000038032277812 */ /* 0x000fe400078ec0ff */
[----:B------:R-:W-:Y:S01]  /*b2a0*/  SHF.R.U64 R44, R44, 0x3, RZ ;  /* 0x000000032c2c7819 */ /* 0x000fe200000012ff */
[----:B------:R3:W5:Y:S01]  /*b2b0*/  LD.E.128 R8, desc[UR8][R30.64] ;  /* 0x000000081e087980 */ /* 0x000762000c101d00 */
[----:B------:R-:W-:-:S02]  /*b2c0*/  SHF.R.U64 R39, R39, 0x3, RZ ;  /* 0x0000000327277819 */ /* 0x000fc400000012ff */
[----:B------:R-:W-:Y:S01]  /*b2d0*/  LOP3.LUT R44, R44, R45, RZ, 0x3c, !PT ;  /* 0x0000002d2c2c7212 */ /* 0x000fe200078e3cff */
[--C-:B------:R-:W-:Y:S01]  /*b2e0*/  IMAD.X R45, RZ, RZ, R51.reuse, P6 ;  /* 0x000000ffff2d7224 */ /* 0x100fe200030e0633 */
[----:B------:R-:W-:Y:S01]  /*b2f0*/  LOP3.LUT R50, R39, R50, RZ, 0x3c, !PT ;  /* 0x0000003227327212 */ /* 0x000fe200078e3cff */
[----:B------:R-:W-:Y:S01]  /*b300*/  IMAD.X R39, RZ, RZ, R51, P5 ;  /* 0x000000ffff277224 */ /* 0x000fe200028e0633 */
[----:B------:R4:W5:Y:S01]  /*b310*/  LD.E.128 R24, desc[UR8][R28.64] ;  /* 0x000000081c187980 */ /* 0x000962000c101d00 */
[----:B---3--:R-:W3:Y:S01]  /*b320*/  @P1 LDC R30, c[0x0][0xbf0] ;  /* 0x0002fc00ff1e1b82 */ /* 0x008ee20000000800 */
[----:B------:R-:W-:Y:S02]  /*b330*/  IMAD R3, R206, 0x20, R209 ;  /* 0x00000020ce037824 */ /* 0x000fe400078e02d1 */
[----:B------:R-:W5:Y:S04]  /*b340*/  LD.E.128 R56, desc[UR8][R50.64] ;  /* 0x0000000832387980 */ /* 0x000f68000c101d00 */
[----:B------:R3:W5:Y:S01]  /*b350*/  LD.E.128 R4, desc[UR8][R34.64] ;  /* 0x0000000822047980 */ /* 0x000762000c101d00 */
[----:B----4-:R-:W4:Y:S03]  /*b360*/  LDC.64 R28, c[0x0][0xae0] ;  /* 0x0002b800ff1c7b82 */ /* 0x010f260000000a00 */
[----:B------:R-:W5:Y:S01]  /*b370*/  LD.E.128 R68, desc[UR8][R36.64] ;  /* 0x0000000824447980 */ /* 0x000f62000c101d00 */
[----:B-1----:R-:W-:-:S03]  /*b380*/  IMAD R20, R74, 0x80, R3 ;  /* 0x000000804a147824 */ /* 0x002fc600078e0203 */
[----:B------:R-:W5:Y:S04]  /*b390*/  LD.E.128 R60, desc[UR8][R40.64] ;  /* 0x00000008283c7980 */ /* 0x000f68000c101d00 */
[----:B------:R-:W5:Y:S04]  /*b3a0*/  LD.E.128 R52, desc[UR8][R42.64] ;  /* 0x000000082a347980 */ /* 0x000f68000c101d00 */
[----:B------:R-:W5:Y:S04]  /*b3b0*/  LD.E.128 R12, desc[UR8][R46.64] ;  /* 0x000000082e0c7980 */ /* 0x000f68000c101d00 */
[----:B------:R1:W5:Y:S04]  /*b3c0*/  LD.E.128 R80, desc[UR8][R32.64] ;  /* 0x0000000820507980 */ /* 0x000368000c101d00 */
[----:B------:R0:W5:Y:S04]  /*b3d0*/  LD.E.128 R76, desc[UR8][R38.64] ;  /* 0x00000008264c7980 */ /* 0x000168000c101d00 */
[----:B--2---:R2:W5:Y:S04]  /*b3e0*/  LD.E.128 R64, desc[UR8][R44.64] ;  /* 0x000000082c407980 */ /* 0x004568000c101d00 */
[----:B------:R-:W5:Y:S01]  /*b3f0*/  LD.E.128 R48, desc[UR8][R48.64] ;  /* 0x0000000830307980 */ /* 0x000f62000c101d00 */
[----:B------:R-:W-:-:S02]  /*b400*/  ULDC.64 UR8, c[0x0][0xae8] ;  /* 0x0002ba0000087ab9 */ /* 0x000fc40000000a00 */
[----:B------:R-:W-:Y:S01]  /*b410*/  UIMAD UR5, UR11, UR8, URZ ;  /* 0x000000080b0572a4 */ /* 0x000fe2000f8e023f */
[----:B0-----:R-:W-:Y:S01]  /*b420*/  @P1 IMAD.HI.U32 R3, R20, R21, RZ ;  /* 0x0000001514031227 */ /* 0x001fe200078e00ff */
[----:B------:R-:W-:Y:S01]  /*b430*/  UIMAD.WIDE.U32 UR6, UR10, UR8, URZ ;  /* 0x000000080a0672a5 */ /* 0x000fe2000f8e003f */
[----:B------:R-:W-:Y:S01]  /*b440*/  @!PT LDS RZ, [RZ] ;  /* 0x00000000fffff984 */ /* 0x000fe20000000800 */
[----:B------:R-:W-:Y:S01]  /*b450*/  @!PT LDS RZ, [RZ] ;  /* 0x00000000fffff984 */ /* 0x000fe20000000800 */
[----:B------:R-:W-:Y:S01]  /*b460*/  @!PT LDS RZ, [RZ] ;  /* 0x00000000fffff984 */ /* 0x000fe20000000800 */
[----:B------:R-:W-:Y:S01]  /*b470*/  @!PT LDS RZ, [RZ] ;  /* 0x00000000fffff984 */ /* 0x000fe20000000800 */
[----:B------:R0:W-:Y:S06]  /*b480*/  MEMBAR.ALL.CTA ;  /* 0x0000000000007992 */ /* 0x0001ec0000008000 */
[----:B0-----:R-:W0:Y:S01]  /*b490*/  FENCE.VIEW.ASYNC.S ;  /* 0x00000000000073c6 */ /* 0x001e220000000000 */
[----:B------:R-:W-:Y:S01]  /*b4a0*/  UIMAD UR5, UR10, UR9, UR5 ;  /* 0x000000090a0572a4 */ /* 0x000fe2000f8e0205 */
[----:B------:R-:W-:Y:S01]  /*b4b0*/  IMAD.MOV.U32 R2, RZ, RZ, R20 ;  /* 0x000000ffff027224 */ /* 0x000fe200078e0014 */
[----:B---3--:R-:W-:Y:S01]  /*b4c0*/  @P1 SHF.R.U32.HI R2, RZ, R30, R3 ;  /* 0x0000001eff021219 */ /* 0x008fe20000011603 */
[----:B------:R-:W-:Y:S01]  /*b4d0*/  ULDC.64 UR8, c[0x0][0xaf0] ;  /* 0x0002bc0000087ab9 */ /* 0x000fe20000000a00 */
[----:B------:R-:W-:-:S02]  /*b4e0*/  UIADD3 UR7, UR7, UR5, URZ ;  /* 0x0000000507077290 */ /* 0x000fc4000fffe03f */
[----:B------:R-:W-:Y:S01]  /*b4f0*/  UIMAD UR5, UR12, UR8, URZ ;  /* 0x000000080c0572a4 */ /* 0x000fe2000f8e023f */
[--C-:B------:R-:W-:Y:S01]  /*b500*/  SHF.R.S32.HI R3, RZ, 0x1f, R2.reuse ;  /* 0x0000001fff037819 */ /* 0x100fe20000011402 */
[----:B------:R-:W-:Y:S01]  /*b510*/  UIMAD.WIDE.U32 UR6, UR14, UR8, UR6 ;  /* 0x000000080e0672a5 */ /* 0x000fe2000f8e0006 */
[----:B------:R-:W-:Y:S01]  /*b520*/  IMAD.MOV R21, RZ, RZ, -R2 ;  /* 0x000000ffff157224 */ /* 0x000fe200078e0a02 */
[----:B------:R-:W-:Y:S02]  /*b530*/  UIMAD UR5, UR14, UR9, UR5 ;  /* 0x000000090e0572a4 */ /* 0x000fe4000f8e0205 */
[----:B----4-:R-:W-:Y:S01]  /*b540*/  IMAD R3, R3, R28, RZ ;  /* 0x0000001c03037224 */ /* 0x010fe200078e02ff */
[----:B------:R-:W-:Y:S01]  /*b550*/  R2UR UR13, R207 ;  /* 0x00000000cf0d72ca */ /* 0x000fe200000e0000 */
[----:B------:R-:W-:Y:S01]  /*b560*/  UIADD3 UR7, UR7, UR5, URZ ;  /* 0x0000000507077290 */ /* 0x000fe2000fffe03f */
[----:B------:R-:W-:Y:S01]  /*b570*/  IMAD R21, R90, R21, R20 ;  /* 0x000000155a157224 */ /* 0x000fe200078e0214 */
[----:B------:R-:W-:Y:S01]  /*b580*/  ULDC.64 UR8, c[0x0][0xad8] ;  /* 0x0002b60000087ab9 */ /* 0x000fe20000000a00 */
[----:B------:R-:W-:Y:S01]  /*b590*/  IMAD R29, R2, R29, R3 ;  /* 0x0000001d021d7224 */ /* 0x000fe200078e0203 */
[----:B------:R-:W-:-:S02]  /*b5a0*/  UIADD3 UR4, UR4, 0x36820, URZ ;  /* 0x0003682004047890 */ /* 0x000fc4000fffe03f */
[----:B------:R-:W-:Y:S01]  /*b5b0*/  SHF.R.S32.HI R20, RZ, 0x1f, R21 ;  /* 0x0000001fff147819 */ /* 0x000fe20000011415 */
[----:B------:R-:W-:Y:S01]  /*b5c0*/  IMAD.WIDE.U32 R2, R2, R28, UR6 ;  /* 0x0000000602027e25 */ /* 0x000fe2000f8e001c */
[----:B------:R-:W-:Y:S01]  /*b5d0*/  UIADD3 UR36, UR36, 0x1, URZ ;  /* 0x0000000124247890 */ /* 0x000fe2000fffe03f */
[----:B------:R-:W-:Y:S02]  /*b5e0*/  ULDC.64 UR10, c[0x0][0xa80] ;  /* 0x0002a000000a7ab9 */ /* 0x000fe40000000a00 */
[----:B------:R-:W-:Y:S02]  /*b5f0*/  IMAD.IADD R3, R3, 0x1, R29 ;  /* 0x0000000103037824 */ /* 0x000fe400078e021d */
[----:B------:R-:W-:Y:S02]  /*b600*/  IMAD R20, R20, UR8, RZ ;  /* 0x0000000814147c24 */ /* 0x000fe4000f8e02ff */
[----:B------:R-:W-:Y:S01]  /*b610*/  IMAD R35, R74, 0x80, R209 ;  /* 0x000000804a237824 */ /* 0x000fe200078e02d1 */
[----:B------:R-:W-:Y:S01]  /*b620*/  ULDC UR5, c[0x0][0xc] ;  /* 0x0000030000057ab9 */ /* 0x000fe20000000800 */
[----:B------:R-:W-:-:S02]  /*b630*/  IMAD R29, R21, UR9, R20 ;  /* 0x00000009151d7c24 */ /* 0x000fc4000f8e0214 */
[----:B------:R-:W-:Y:S01]  /*b640*/  IMAD.WIDE.U32 R2, R21, UR8, R2 ;  /* 0x0000000815027c25 */ /* 0x000fe2000f8e0002 */
[----:B------:R-:W-:Y:S01]  /*b650*/  ISETP.GE.AND P2, PT, R35, R0, PT ;  /* 0x000000002300720c */ /* 0x000fe20003f46270 */
[----:B------:R-:W-:Y:S01]  /*b660*/  UMOV UR6, 0x1 ;  /* 0x0000000100067882 */ /* 0x000fe20000000000 */
[----:B------:R-:W-:Y:S01]  /*b670*/  UIADD3 UR13, UR5, UR13, URZ ;  /* 0x0000000d050d7290 */ /* 0x000fe2000fffe03f */
[----:B------:R-:W-:Y:S01]  /*b680*/  IMAD.IADD R29, R3, 0x1, R29 ;  /* 0x00000001031d7824 */ /* 0x000fe200078e021d */
[----:B------:R-:W-:Y:S01]  /*b690*/  UPRMT UR5, URZ, 0x654, UR4 ;  /* 0x000006543f057896 */ /* 0x000fe20008000004 */
[C---:B-1----:R-:W-:Y:S01]  /*b6a0*/  LEA R32, P1, R2.reuse, UR10, 0x1 ;  /* 0x0000000a02207c11 */ /* 0x042fe2000f8208ff */
[----:B------:R-:W-:Y:S02]  /*b6b0*/  UPRMT UR4, UR6, 0x654, UR4 ;  /* 0x0000065406047896 */ /* 0x000fe40008000004 */
[----:B------:R-:W-:Y:S01]  /*b6c0*/  UISETP.NE.AND UP0, UPT, UR36, 0x2, UPT ;  /* 0x000000022400788c */ /* 0x000fe2000bf05270 */
[----:B------:R-:W-:Y:S01]  /*b6d0*/  VIADD R21, R35, 0x20 ;  /* 0x0000002023157836 */ /* 0x000fe20000000000 */
[----:B------:R-:W-:-:S02]  /*b6e0*/  LEA.HI.X R33, R2, UR11, R29, 0x1, P1 ;  /* 0x0000000b02217c11 */ /* 0x000fc400088f0c1d */
[----:B------:R-:W-:Y:S01]  /*b6f0*/  USEL UR6, URZ, 0x1, UP0 ;  /* 0x000000013f067887 */ /* 0x000fe20008000000 */
[----:B------:R-:W-:Y:S01]  /*b700*/  VIADD R3, R35, 0x40 ;  /* 0x0000004023037836 */ /* 0x000fe20000000000 */
[-C--:B------:R-:W-:Y:S01]  /*b710*/  ISETP.GE.AND P0, PT, R21, R0.reuse, PT ;  /* 0x000000001500720c */ /* 0x080fe20003f06270 */
[----:B0-----:R-:W-:Y:S01]  /*b720*/  SYNCS.ARRIVE.TRANS64.RED.A1T0 RZ, [UR5], RZ ;  /* 0x000000ffffff79a7 */ /* 0x001fe20008100405 */
[----:B------:R-:W-:Y:S01]  /*b730*/  IMAD.U32 R207, RZ, RZ, UR13 ;  /* 0x0000000dffcf7e24 */ /* 0x000fe2000f8e00ff */
[----:B------:R-:W-:Y:S01]  /*b740*/  USEL UR36, UR36, URZ, UP0 ;  /* 0x0000003f24247287 */ /* 0x000fe20008000000 */
[----:B------:R2:W0:Y:S01]  /*b750*/  SHFL.IDX PT, R20, R32, RZ, 0x181f ;  /* 0x00181fff20147589 */ /* 0x00042200000e0000 */
[----:B------:R-:W-:Y:S01]  /*b760*/  ULOP3.LUT UR61, UR61, UR6, URZ, 0x3c, !UPT ;  /* 0x000000063d3d7292 */ /* 0x000fe2000f8e3c3f */
[----:B------:R-:W-:Y:S02]  /*b770*/  BSSY B0, `(.L_x_212) ;  /* 0x0000012000007945 */ /* 0x000fe40003800000 */
[----:B------:R2:W1:Y:S01]  /*b780*/  SHFL.IDX PT, R21, R33, RZ, 0x181f ;  /* 0x00181fff21157589 */ /* 0x00046200000e0000 */
[----:B------:R-:W-:Y:S01]  /*b790*/  SYNCS.ARRIVE.TRANS64.RED.A1T0 RZ, [UR4], RZ ;  /* 0x000000ffffff79a7 */ /* 0x000fe20008100404 */
[----:B------:R-:W-:Y:S01]  /*b7a0*/  ISETP.GE.AND P1, PT, R3, R0, PT ;  /* 0x000000000300720c */ /* 0x000fe20003f26270 */
[----:B------:R-:W-:-:S12]  /*b7b0*/  @P2 BRA `(.L_x_213) ;  /* 0x0000000000342947 */ /* 0x000fd80003800000 */
[----:B------:R-:W-:Y:S01]  /*b7c0*/  ULDC UR4, c[0x0][0xac8] ;  /* 0x0002b20000047ab9 */ /* 0x000fe20000000800 */
[----:B------:R-:W-:Y:S01]  /*b7d0*/  ULDC.64 UR6, c[0x0][0x208] ;  /* 0x0000820000067ab9 */ /* 0x000fe20000000a00 */
[----:B------:R-:W-:Y:S02]  /*b7e0*/  ISETP.GE.AND P3, PT, R205, UR4, PT ;  /* 0x00000004cd007c0c */ /* 0x000fe4000bf66270 */
[----:B------:R-:W-:Y:S02]  /*b7f0*/  ISETP.GE.AND P4, PT, R204, UR4, PT ;  /* 0x00000004cc007c0c */ /* 0x000fe4000bf86270 */
[----:B------:R-:W-:-:S09]  /*b800*/  ISETP.GE.AND P2, PT, R23, UR4, PT ;  /* 0x0000000417007c0c */ /* 0x000fd2000bf46270 */
[-C--:B0-----:R-:W-:Y:S02]  /*b810*/  @!P3 LEA R28, P5, R205, R20.reuse, 0x1 ;  /* 0x00000014cd1cb211 */ /* 0x081fe400078a08ff */
[C---:B------:R-:W-:Y:S02]  /*b820*/  @!P4 LEA R30, P6, R204.reuse, R20, 0x1 ;  /* 0x00000014cc1ec211 */ /* 0x040fe400078c08ff */
[----:B-1----:R-:W-:Y:S01]  /*b830*/  @!P2 IMAD.WIDE R2, R23, 0x2, R20 ;  /* 0x000000021702a825 */ /* 0x002fe200078e0214 */
[-C--:B------:R-:W-:Y:S02]  /*b840*/  @!P3 LEA.HI.X R29, R205, R21.reuse, R220, 0x1, P5 ;  /* 0x00000015cd1db211 */ /* 0x080fe400028f0cdc */
[----:B------:R-:W-:Y:S02]  /*b850*/  @!P4 LEA.HI.X R31, R204, R21, R219, 0x1, P6 ;  /* 0x00000015cc1fc211 */ /* 0x000fe400030f0cdb */
[----:B-----5:R3:W-:Y:S04]  /*b860*/  @!P2 ST.E.128 desc[UR6][R2.64], R56 ;  /* 0x000000380200a985 */ /* 0x0207e8000c101d06 */
[----:B------:R3:W-:Y:S04]  /*b870*/  @!P3 ST.E.128 desc[UR6][R28.64], R68 ;  /* 0x000000441c00b985 */ /* 0x0007e8000c101d06 */
[----:B------:R3:W-:Y:S02]  /*b880*/  @!P4 ST.E.128 desc[UR6][R30.64], R80 ;  /* 0x000000501e00c985 */ /* 0x0007e4000c101d06 */
.L_x_213:
[----:B------:R-:W-:Y:S05]  /*b890*/  BSYNC B0 ;  /* 0x0000000000007941 */ /* 0x000fea0003800000 */
.L_x_212:
[----:B-1----:R1:W4:Y:S01]  /*b8a0*/  SHFL.IDX PT, R21, R33, 0x1, 0x181f ;  /* 0x00381f0021157f89 */ /* 0x00232200000e0000 */
[----:B------:R-:W-:Y:S03]  /*b8b0*/  BSSY B0, `(.L_x_214) ;  /* 0x0000010000007945 */ /* 0x000fe60003800000 */
[----:B0-----:R1:W0:Y:S01]  /*b8c0*/  SHFL.IDX PT, R20, R32, 0x1, 0x181f ;  /* 0x00381f0020147f89 */ /* 0x00122200000e0000 */
[----:B------:R-:W-:Y:S05]  /*b8d0*/  @P0 BRA `(.L_x_215) ;  /* 0x0000000000340947 */ /* 0x000fea0003800000 */
[----:B------:R-:W-:Y:S01]  /*b8e0*/  ULDC UR4, c[0x0][0xac8] ;  /* 0x0002b20000047ab9 */ /* 0x000fe20000000800 */
[----:B------:R-:W-:Y:S01]  /*b8f0*/  ULDC.64 UR6, c[0x0][0x208] ;  /* 0x0000820000067ab9 */ /* 0x000fe20000000a00 */
[----:B------:R-:W-:Y:S02]  /*b900*/  ISETP.GE.AND P4, PT, R205, UR4, PT ;  /* 0x00000004cd007c0c */ /* 0x000fe4000bf86270 */
[----:B------:R-:W-:Y:S02]  /*b910*/  ISETP.GE.AND P5, PT, R204, UR4, PT ;  /* 0x00000004cc007c0c */ /* 0x000fe4000bfa6270 */
[----:B------:R-:W-:-:S09]  /*b920*/  ISETP.GE.AND P3, PT, R23, UR4, PT ;  /* 0x0000000417007c0c */ /* 0x000fd2000bf66270 */
[-C--:B0--3--:R-:W-:Y:S02]  /*b930*/  @!P4 LEA R28, P0, R205, R20.reuse, 0x1 ;  /* 0x00000014cd1cc211 */ /* 0x089fe400078008ff */
[C---:B------:R-:W-:Y:S02]  /*b940*/  @!P5 LEA R30, P2, R204.reuse, R20, 0x1 ;  /* 0x00000014cc1ed211 */ /* 0x040fe400078408ff */
[----:B----4-:R-:W-:Y:S01]  /*b950*/  @!P3 IMAD.WIDE R2, R23, 0x2, R20 ;  /* 0x000000021702b825 */ /* 0x010fe200078e0214 */
[-C--:B------:R-:W-:Y:S02]  /*b960*/  @!P4 LEA.HI.X R29, R205, R21.reuse, R220, 0x1, P0 ;  /* 0x00000015cd1dc211 */ /* 0x080fe400000f0cdc */
[----:B------:R-:W-:Y:S02]  /*b970*/  @!P5 LEA.HI.X R31, R204, R21, R219, 0x1, P2 ;  /* 0x00000015cc1fd211 */ /* 0x000fe400010f0cdb */
[----:B-----5:R0:W-:Y:S04]  /*b980*/  @!P3 ST.E.128 desc[UR6][R2.64], R24 ;  /* 0x000000180200b985 */ /* 0x0201e8000c101d06 */
[----:B------:R0:W-:Y:S04]  /*b990*/  @!P4 ST.E.128 desc[UR6][R28.64], R60 ;  /* 0x0000003c1c00c985 */ /* 0x0001e8000c101d06 */
[----:B------:R0:W-:Y:S02]  /*b9a0*/  @!P5 ST.E.128 desc[UR6][R30.64], R76 ;  /* 0x0000004c1e00d985 */ /* 0x0001e4000c101d06 */
.L_x_215:
[----:B------:R-:W-:Y:S05]  /*b9b0*/  BSYNC B0 ;  /* 0x0000000000007941 */ /* 0x000fea0003800000 */
.L_x_214:
[----:B----4-:R4:W1:Y:S01]  /*b9c0*/  SHFL.IDX PT, R21, R33, 0x2, 0x181f ;  /* 0x00581f0021157f89 */ /* 0x01086200000e0000 */
        /* <DEDUP_REMOVED lines=8> */
[-C--:B0----5:R-:W-:Y:S02]  /*ba50*/  @!P3 LEA R24, P0, R205, R20.reuse, 0x1 ;  /* 0x00000014cd18b211 */ /* 0x0a1fe400078008ff */
[C---:B------:R-:W-:Y:S02]  /*ba60*/  @!P4 LEA R26, P1, R204.reuse, R20, 0x1 ;  /* 0x00000014cc1ac211 */ /* 0x040fe400078208ff */
[----:B-1-3--:R-:W-:Y:S01]  /*ba70*/  @!P2 IMAD.WIDE R2, R23, 0x2, R20 ;  /* 0x000000021702a825 */ /* 0x00afe200078e0214 */
[-C--:B------:R-:W-:Y:S02]  /*ba80*/  @!P3 LEA.HI.X R25, R205, R21.reuse, R220, 0x1, P0 ;  /* 0x00000015cd19b211 */ /* 0x080fe400000f0cdc */
[----:B------:R-:W-:Y:S02]  /*ba90*/  @!P4 LEA.HI.X R27, R204, R21, R219, 0x1, P1 ;  /* 0x00000015cc1bc211 */ /* 0x000fe400008f0cdb */
[----:B------:R0:W-:Y:S04]  /*baa0*/  @!P2 ST.E.128 desc[UR6][R2.64], R8 ;  /* 0x000000080200a985 */ /* 0x0001e8000c101d06 */
[----:B------:R0:W-:Y:S04]  /*bab0*/  @!P3 ST.E.128 desc[UR6][R24.64], R52 ;  /* 0x000000341800b985 */ /* 0x0001e8000c101d06 */
[----:B------:R0:W-:Y:S02]  /*bac0*/  @!P4 ST.E.128 desc[UR6][R26.64], R64 ;  /* 0x000000401a00c985 */ /* 0x0001e4000c101d06 */
.L_x_217:
[----:B------:R-:W-:Y:S05]  /*bad0*/  BSYNC B0 ;  /* 0x0000000000007941 */ /* 0x000fea0003800000 */
.L_x_216:
[----:B0--3--:R-:W-:Y:S01]  /*bae0*/  VIADD R3, R35, 0x60 ;  /* 0x0000006023037836 */ /* 0x009fe20000000000 */
[----:B-----5:R0:W3:Y:S01]  /*baf0*/  SHFL.IDX PT, R9, R33, 0x3, 0x181f ;  /* 0x00781f0021097f89 */ /* 0x0200e200000e0000 */
[----:B------:R-:W-:Y:S01]  /*bb00*/  BSSY B0, `(.L_x_218) ;  /* 0x0000012000007945 */ /* 0x000fe20003800000 */
[----:B------:R-:W-:Y:S02]  /*bb10*/  VIADD R208, R208, 0x1 ;  /* 0x00000001d0d07836 */ /* 0x000fe40000000000 */
[----:B------:R-:W-:Y:S01]  /*bb20*/  ISETP.GE.AND P0, PT, R3, R0, PT ;  /* 0x000000000300720c */ /* 0x000fe20003f06270 */
[----:B------:R0:W0:-:S12]  /*bb30*/  SHFL.IDX PT, R8, R32, 0x3, 0x181f ;  /* 0x00781f0020087f89 */ /* 0x00001800000e0000 */
[----:B------:R-:W-:Y:S05]  /*bb40*/  @P0 BRA `(.L_x_219) ;  /* 0x0000000000340947 */ /* 0x000fea0003800000 */
[----:B------:R-:W-:Y:S01]  /*bb50*/  ULDC UR4, c[0x0][0xac8] ;  /* 0x0002b20000047ab9 */ /* 0x000fe20000000800 */
[----:B------:R-:W-:Y:S01]  /*bb60*/  ULDC.64 UR6, c[0x0][0x208] ;  /* 0x0000820000067ab9 */ /* 0x000fe20000000a00 */
[----:B------:R-:W-:Y:S02]  /*bb70*/  ISETP.GE.AND P3, PT, R205, UR4, PT ;  /* 0x00000004cd007c0c */ /* 0x000fe4000bf66270 */
[----:B------:R-:W-:Y:S02]  /*bb80*/  ISETP.GE.AND P4, PT, R204, UR4, PT ;  /* 0x00000004cc007c0c */ /* 0x000fe4000bf86270 */
[----:B------:R-:W-:-:S09]  /*bb90*/  ISETP.GE.AND P2, PT, R23, UR4, PT ;  /* 0x0000000417007c0c */ /* 0x000fd2000bf46270 */
[-C--:B0-----:R-:W-:Y:S02]  /*bba0*/  @!P3 LEA R10, P0, R205, R8.reuse, 0x1 ;  /* 0x00000008cd0ab211 */ /* 0x081fe400078008ff */
[C---:B------:R-:W-:Y:S02]  /*bbb0*/  @!P4 LEA R20, P1, R204.reuse, R8, 0x1 ;  /* 0x00000008cc14c211 */ /* 0x040fe400078208ff */
[----:B---3--:R-:W-:Y:S01]  /*bbc0*/  @!P2 IMAD.WIDE R2, R23, 0x2, R8 ;  /* 0x000000021702a825 */ /* 0x008fe200078e0208 */
[-C--:B------:R-:W-:Y:S02]  /*bbd0*/  @!P3 LEA.HI.X R11, R205, R9.reuse, R220, 0x1, P0 ;  /* 0x00000009cd0bb211 */ /* 0x080fe400000f0cdc */
[----:B-1----:R-:W-:Y:S02]  /*bbe0*/  @!P4 LEA.HI.X R21, R204, R9, R219, 0x1, P1 ;  /* 0x00000009cc15c211 */ /* 0x002fe400008f0cdb */
[----:B------:R0:W-:Y:S04]  /*bbf0*/  @!P2 ST.E.128 desc[UR6][R2.64], R4 ;  /* 0x000000040200a985 */ /* 0x0001e8000c101d06 */
[----:B------:R0:W-:Y:S04]  /*bc00*/  @!P3 ST.E.128 desc[UR6][R10.64], R12 ;  /* 0x0000000c0a00b985 */ /* 0x0001e8000c101d06 */
[----:B------:R0:W-:Y:S02]  /*bc10*/  @!P4 ST.E.128 desc[UR6][R20.64], R48 ;  /* 0x000000301400c985 */ /* 0x0001e4000c101d06 */
.L_x_219:
[----:B------:R-:W-:Y:S05]  /*bc20*/  BSYNC B0 ;  /* 0x0000000000007941 */ /* 0x000fea0003800000 */
.L_x_218:
[----:B------:R-:W5:Y:S01]  /*bc30*/  LDC R0, c[0x0][0xc34] ;  /* 0x00030d00ff007b82 */ /* 0x000f620000000800 */
[----:B------:R-:W-:-:S13]  /*bc40*/  R2UR UR4, R207 ;  /* 0x00000000cf0472ca */ /* 0x000fda00000e0000 */
[----:B-----5:R-:W-:-:S13]  /*bc50*/  ISETP.LE.AND P0, PT, R0, UR4, PT ;  /* 0x0000000400007c0c */ /* 0x020fda000bf03270 */
[----:B------:R-:W-:Y:S05]  /*bc60*/  @!P0 BRA `(.L_x_220) ;  /* 0xffffff5400888947 */ /* 0x000fea000383ffff */
[----:B------:R-:W-:Y:S05]  /*bc70*/  EXIT ;  /* 0x000000000000794d */ /* 0x000fea0003800000 */
.L_x_186:
        /* <DEDUP_REMOVED lines=8> */
[----:B------:R0:W-:Y:S07]  /*bd00*/  STL [R1], R3 ;  /* 0x0000000301007387 */ /* 0x0001ee0000100800 */
[----:B------:R-:W-:Y:S05]  /*bd10*/  @P0 BRA `(.L_x_221) ;  /* 0x0000004800440947 */ /* 0x000fea0003800000 */
[----:B------:R-:W2:Y:S01]  /*bd20*/  LDL R5, [R1+0x2c] ;  /* 0x00002c0001057983 */ /* 0x000ea20000100800 */
[----:B------:R-:W1:Y:S01]  /*bd30*/  S2UR UR4, SR_CgaCtaId ;  /* 0x00000000000479c3 */ /* 0x000e620000008800 */
[C---:B------:R-:W-:Y:S01]  /*bd40*/  IMAD.SHL.U32 R2, R0.reuse, 0x8, RZ ;  /* 0x0000000800027824 */ /* 0x040fe200078e00ff */
[C---:B------:R-:W-:Y:S01]  /*bd50*/  LOP3.LUT R6, R0.reuse, 0x7f, RZ, 0xc0, !PT ;  /* 0x0000007f00067812 */ /* 0x040fe200078ec0ff */
[----:B------:R-:W-:Y:S01]  /*bd60*/  UMOV UR36, 0x400 ;  /* 0x0000040000247882 */ /* 0x000fe20000000000 */
[----:B------:R-:W-:Y:S01]  /*bd70*/  LOP3.LUT P0, RZ, R0, 0x1f, RZ, 0xc0, !PT ;  /* 0x0000001f00ff7812 */ /* 0x000fe2000780c0ff */
[----:B------:R-:W-:Y:S01]  /*bd80*/  IMAD.MOV.U32 R19, RZ, RZ, RZ ;  /* 0x000000ffff137224 */ /* 0x000fe200078e00ff */
[----:B0-----:R-:W-:Y:S01]  /*bd90*/  LOP3.LUT R3, R2, 0x1f8, RZ, 0xc0, !PT ;  /* 0x000001f802037812 */ /* 0x001fe200078ec0ff */
[----:B------:R-:W-:Y:S01]  /*bda0*/  ULDC.64 UR38, c[0x0][0x198] ;  /* 0x0000660000267ab9 */ /* 0x000fe20000000a00 */
[----:B------:R-:W0:Y:S01]  /*bdb0*/  S2UR UR5, SR_CTAID.X ;  /* 0x00000000000579c3 */ /* 0x000e220000002500 */
[C---:B------:R-:W-:Y:S01]  /*bdc0*/  ISETP.NE.AND P1, PT, R6.reuse, RZ, PT ;  /* 0x000000ff0600720c */ /* 0x040fe20003f25270 */
[----:B------:R-:W-:Y:S01]  /*bdd0*/  ULDC UR37, c[0x0][0xc] ;  /* 0x0000030000257ab9 */ /* 0x000fe20000000800 */
[----:B------:R-:W-:Y:S01]  /*bde0*/  LOP3.LUT R4, R3, 0x38, R0, 0x78, !PT ;  /* 0x0000003803047812 */ /* 0x000fe200078e7800 */
[C---:B------:R-:W-:Y:S01]  /*bdf0*/  IMAD.SHL.U32 R3, R6.reuse, 0x8, RZ ;  /* 0x0000000806037824 */ /* 0x040fe200078e00ff */
[----:B------:R-:W-:Y:S01]  /*be00*/  ISETP.NE.OR P0, PT, R6, RZ, !P0 ;  /* 0x000000ff0600720c */ /* 0x000fe20004705670 */
[----:B------:R-:W-:Y:S01]  /*be10*/  IMAD.SHL.U32 R0, R0, 0x10, RZ ;  /* 0x0000001000007824 */ /* 0x000fe200078e00ff */
[----:B------:R-:W-:-:S02]  /*be20*/  LOP3.LUT R18, R18, 0xfffffffe, RZ, 0xc0, !PT ;  /* 0xfffffffe12127812 */ /* 0x000fc400078ec0ff */
[----:B------:R-:W-:Y:S02]  /*be30*/  LOP3.LUT R3, R4, 0x200, R3, 0xf8, !PT ;  /* 0x0000020004037812 */ /* 0x000fe400078ef803 */
[----:B------:R-:W-:Y:S02]  /*be40*/  SHF.R.U32.HI R4, RZ, 0x3, R6 ;  /* 0x00000003ff047819 */ /* 0x000fe40000011606 */
[----:B------:R-:W-:Y:S02]  /*be50*/  LOP3.LUT R2, R2, 0x38, RZ, 0xc0, !PT ;  /* 0x0000003802027812 */ /* 0x000fe400078ec0ff */
[----:B------:R-:W-:Y:S01]  /*be60*/  LOP3.LUT R6, R4, 0x70, R0, 0xf8, !PT ;  /* 0x0000007004067812 */ /* 0x000fe200078ef800 */
[----:B-1----:R-:W-:Y:S01]  /*be70*/  ULEA UR36, UR4, UR36, 0x18 ;  /* 0x0000002404247291 */ /* 0x002fe2000f8ec03f */
[----:B------:R-:W-:-:S04]  /*be80*/  @P1 LOP3.LUT R18, R18, 0x1, RZ, 0xfc, !PT ;  /* 0x0000000112121812 */ /* 0x000fc800078efcff */
[----:B------:R-:W-:Y:S02]  /*be90*/  LOP3.LUT R18, R18, 0xfffffffd, RZ, 0xc0, !PT ;  /* 0xfffffffd12127812 */ /* 0x000fe400078ec0ff */
[----:B------:R-:W-:Y:S01]  /*bea0*/  LEA R4, R3, UR36, 0x1 ;  /* 0x0000002403047c11 */ /* 0x000fe2000f8e08ff */
[----:B0-----:R-:W-:Y:S01]  /*beb0*/  IMAD.U32 R0, RZ, RZ, UR5 ;  /* 0x00000005ff007e24 */ /* 0x001fe2000f8e00ff */
[----:B------:R-:W-:-:S03]  /*bec0*/  @P0 LOP3.LUT R18, R18, 0x2, RZ, 0xfc, !PT ;  /* 0x0000000212120812 */ /* 0x000fc600078efcff */
[----:B------:R-:W-:Y:S04]  /*bed0*/  STL [R1+0x10], R4 ;  /* 0x0000100401007387 */ /* 0x000fe80000100800 */
[----:B------:R0:W-:Y:S02]  /*bee0*/  STL [R1+0x28], R0 ;  /* 0x0000280001007387 */ /* 0x0001e40000100800 */
[----:B0-----:R-:W-:Y:S01]  /*bef0*/  IMAD.MOV.U32 R0, RZ, RZ, 0x1 ;  /* 0x00000001ff007424 */ /* 0x001fe200078e00ff */
[----:B--2---:R-:W-:-:S05]  /*bf00*/  LOP3.LUT R3, R5, 0x2, RZ, 0xfc, !PT ;  /* 0x0000000205037812 */ /* 0x004fca00078efcff */
[----:B------:R0:W-:Y:S04]  /*bf10*/  STL [R1+0x18], R3 ;  /* 0x0000180301007387 */ /* 0x0001e80000100800 */
[----:B------:R-:W-:Y:S04]  /*bf20*/  STL [R1+0x34], RZ ;  /* 0x000034ff01007387 */ /* 0x000fe80000100800 */
[----:B------:R1:W-:Y:S01]  /*bf30*/  STL [R1], R0 ;  /* 0x0000000001007387 */ /* 0x0003e20000100800 */
[C---:B0-----:R-:W-:Y:S02]  /*bf40*/  LOP3.LUT R3, R2.reuse, 0x40, RZ, 0xfc, !PT ;  /* 0x0000004002037812 */ /* 0x041fe400078efcff */
[----:B-1----:R-:W-:-:S07]  /*bf50*/  LOP3.LUT R0, R2, 0x80, RZ, 0xfc, !PT ;  /* 0x0000008002007812 */ /* 0x002fce00078efcff */
.L_x_309:
[----:B--2---:R-:W2:Y:S01]  /*bf60*/  LDL R2, [R1+0x28] ;  /* 0x0000280001027983 */ /* 0x004ea20000100800 */
[----:B0-----:R-:W0:Y:S01]  /*bf70*/  LDC R0, c[0x0][0xc38] ;  /* 0x00030e00ff007b82 */ /* 0x001e220000000800 */
[----:B------:R-:W-:Y:S05]  /*bf80*/  YIELD ;  /* 0x0000000000007946 */ /* 0x000fea0003800000 */
[----:B------:R-:W-:Y:S02]  /*bf90*/  ULDC.64 UR4, c[0x0][0x418] ;  /* 0x0001060000047ab9 */ /* 0x000fe40000000a00 */
[----:B------:R-:W1:Y:S01]  /*bfa0*/  LDC R16, c[0x0][0xc44] ;  /* 0x00031100ff107b82 */ /* 0x000e620000000800 */
[----:B------:R-:W-:-:S03]  /*bfb0*/  UISETP.NE.U32.AND UP0, UPT, UR4, URZ, UPT ;  /* 0x0000003f0400728c */ /* 0x000fc6000bf05070 */
[----:B------:R-:W-:Y:S01]  /*bfc0*/  ULDC UR4, c[0x0][0x424] ;  /* 0x0001090000047ab9 */ /* 0x000fe20000000800 */
[----:B------:R-:W-:-:S04]  /*bfd0*/  UISETP.NE.AND.EX UP0, UPT, UR5, URZ, UPT, UP0 ;  /* 0x0000003f0500728c */ /* 0x000fc8000bf05300 */
[----:B------:R-:W-:Y:S01]  /*bfe0*/  USEL UR4, UR4, 0x1, UP0 ;  /* 0x0000000104047887 */ /* 0x000fe20008000000 */
[----:B0-----:R-:W-:Y:S02]  /*bff0*/  ISETP.NE.AND P0, PT, R0, 0x1, PT ;  /* 0x000000010000780c */ /* 0x001fe40003f05270 */
[----:B-1----:R-:W-:-:S11]  /*c000*/  ISETP.NE.AND P1, PT, R16, 0x1, PT ;  /* 0x000000011000780c */ /* 0x002fd60003f25270 */
[----:B------:R-:W2:Y:S08]  /*c010*/  @P0 LDC R0, c[0x0][0xc3c] ;  /* 0x00030f00ff000b82 */ /* 0x000eb00000000800 */
[----:B------:R-:W0:Y:S01]  /*c020*/  @P0 LDC R3, c[0x0][0xc40] ;  /* 0x00031000ff030b82 */ /* 0x000e220000000800 */
[----:B--2---:R-:W-:-:S04]  /*c030*/  @P0 IMAD.HI.U32 R0, R2, R0, RZ ;  /* 0x0000000002000227 */ /* 0x004fc800078e00ff */
[----:B------:R-:W-:Y:S01]  /*c040*/  IMAD.MOV.U32 R4, RZ, RZ, R2 ;  /* 0x000000ffff047224 */ /* 0x000fe200078e0002 */
[----:B0-----:R-:W-:Y:S02]  /*c050*/  @P0 SHF.R.U32.HI R4, RZ, R3, R0 ;  /* 0x00000003ff040219 */ /* 0x001fe40000011600 */
[----:B------:R-:W0:Y:S03]  /*c060*/  @P1 LDC.64 R2, c[0x0][0xc48] ;  /* 0x00031200ff021b82 */ /* 0x000e260000000a00 */
[----:B------:R-:W-:Y:S01]  /*c070*/  IMAD.MOV.U32 R5, RZ, RZ, R4 ;  /* 0x000000ffff057224 */ /* 0x000fe200078e0004 */
[----:B------:R1:W-:Y:S04]  /*c080*/  STL [R1+0x1c], R4 ;  /* 0x00001c0401007387 */ /* 0x0003e80000100800 */
[----:B------:R-:W2:Y:S01]  /*c090*/  LDC R0, c[0x0][0x2f0] ;  /* 0x0000bc00ff007b82 */ /* 0x000ea20000000800 */
[----:B0-----:R-:W-:-:S05]  /*c0a0*/  @P1 IMAD.HI.U32 R2, R4, R2, RZ ;  /* 0x0000000204021227 */ /* 0x001fca00078e00ff */
[----:B------:R-:W-:Y:S01]  /*c0b0*/  @P1 SHF.R.U32.HI R5, RZ, R3, R2 ;  /* 0x00000003ff051219 */ /* 0x000fe20000011602 */
[----:B------:R-:W-:Y:S02]  /*c0c0*/  IMAD.MOV.U32 R2, RZ, RZ, RZ ;  /* 0x000000ffff027224 */ /* 0x000fe400078e00ff */
[----:B--2---:R-:W-:Y:S01]  /*c0d0*/  IMAD R6, R0, UR4, RZ ;  /* 0x0000000400067c24 */ /* 0x004fe2000f8e02ff */
        /* <DEDUP_REMOVED lines=12> */
[----:B------:R-:W-:Y:S05]  /*c1a0*/  @!P0 BRA `(.L_x_222) ;  /* 0x0000000000408947 */ /* 0x000fea0003800000 */
        /* <DEDUP_REMOVED lines=15> */
[----:B0-----:R-:W-:Y:S05]  /*c2a0*/  CALL.ABS.NOINC R2 ;  /* 0x0000000002007343 */ /* 0x001fea0003c00000 */
.L_x_222:
        /* <DEDUP_REMOVED lines=8> */
[----:B------:R0:W2:Y:S01]  /*c330*/  LDC.64 R2, c[0x4][R17] ;  /* 0x0100000011027b82 */ /* 0x0000a20000000a00 */
        /* <DEDUP_REMOVED lines=10> */
[----:B--2---:R-:W-:Y:S05]  /*c3e0*/  CALL.ABS.NOINC R2 ;  /* 0x0000000002007343 */ /* 0x004fea0003c00000 */
.L_x_224:
[----:B------:R0:W1:Y:S01]  /*c3f0*/  LDC.64 R2, c[0x4][R17] ;  /* 0x0100000011027b82 */ /* 0x0000620000000a00 */
[----:B------:R-:W-:Y:S01]  /*c400*/  ULDC.64 UR6, c[0x4][0xa8] ;  /* 0x01002a0000067ab9 */ /* 0x000fe20000000a00 */
[----:B------:R-:W-:Y:S01]  /*c410*/  ULDC.64 UR8, c[0x4][0xb0] ;  /* 0x01002c0000087ab9 */ /* 0x000fe20000000a00 */
[----:B------:R-:W-:Y:S01]  /*c420*/  ULDC.64 UR4, c[0x4][0x18] ;  /* 0x0100060000047ab9 */ /* 0x000fe20000000a00 */
[----:B------:R-:W-:Y:S02]  /*c430*/  IMAD.U32 R4, RZ, RZ, UR6 ;  /* 0x00000006ff047e24 */ /* 0x000fe4000f8e00ff */
        /* <DEDUP_REMOVED lines=9> */
[----:B-1----:R-:W-:Y:S05]  /*c4d0*/  CALL.ABS.NOINC R2 ;  /* 0x0000000002007343 */ /* 0x002fea0003c00000 */
.L_x_223:
[----:B------:R-:W2:Y:S01]  /*c4e0*/  LDL R2, [R1+0x24] ;  /* 0x0000240001027983 */ /* 0x000ea20000100800 */
[----:B------:R-:W-:-:S03]  /*c4f0*/  ULDC.64 UR4, c[0x0][0x9f8] ;  /* 0x00027e0000047ab9 */ /* 0x000fc60000000a00 */
[----:B-1----:R-:W3:Y:S01]  /*c500*/  LDL R0, [R1+0x14] ;  /* 0x0000140001007983 */ /* 0x002ee20000100800 */
[----:B------:R-:W-:Y:S01]  /*c510*/  ISETP.NE.U32.AND P0, PT, RZ, UR4, PT ;  /* 0x00000004ff007c0c */ /* 0x000fe2000bf05070 */
[----:B------:R-:W-:-:S03]  /*c520*/  ULDC.64 UR6, c[0x0][0x208] ;  /* 0x0000820000067ab9 */ /* 0x000fc60000000a00 */
[----:B------:R-:W-:Y:S01]  /*c530*/  ISETP.NE.AND.EX P0, PT, RZ, UR5, PT, P0 ;  /* 0x00000005ff007c0c */ /* 0x000fe2000bf05300 */
[----:B--2---:R-:W-:-:S12]  /*c540*/  IMAD.MOV.U32 R17, RZ, RZ, R2 ;  /* 0x000000ffff117224 */ /* 0x004fd800078e0002 */
[----:B------:R-:W3:Y:S02]  /*c550*/  @P0 LDC.64 R2, c[0x0][0x9f8] ;  /* 0x00027e00ff020b82 */ /* 0x000ee40000000a00 */
[----:B---3--:R-:W-:-:S05]  /*c560*/  @P0 IMAD.WIDE R2, R0, 0x4, R2 ;  /* 0x0000000400020825 */ /* 0x008fca00078e0202 */
[----:B------:R0:W2:Y:S01]  /*c570*/  @P0 LDG.E R0, desc[UR6][R2.64] ;  /* 0x0000000602000981 */ /* 0x0000a2000c1e1900 */
[----:B------:R-:W-:Y:S01]  /*c580*/  VIADD R9, R17, 0xffffffff ;  /* 0xffffffff11097836 */ /* 0x000fe20000000000 */
[----:B------:R-:W-:Y:S01]  /*c590*/  UMOV UR4, 0xffffffff ;  /* 0xffffffff00047882 */ /* 0x000fe20000000000 */
[----:B------:R-:W-:-:S03]  /*c5a0*/  LOP3.LUT R18, R18, 0xfffffffb, RZ, 0xc0, !PT ;  /* 0xfffffffb12127812 */ /* 0x000fc600078ec0ff */
[----:B------:R1:W-:Y:S01]  /*c5b0*/  STL [R1+0x20], R9 ;  /* 0x0000200901007387 */ /* 0x0003e20000100800 */
[----:B0-----:R-:W0:Y:S02]  /*c5c0*/  LDC.64 R2, c[0x0][0x418] ;  /* 0x00010600ff027b82 */ /* 0x001e240000000a00 */
[----:B0-----:R-:W-:-:S04]  /*c5d0*/  ISETP.NE.U32.AND P0, PT, R2, RZ, PT ;  /* 0x000000ff0200720c */ /* 0x001fc80003f05070 */
[----:B------:R-:W-:-:S13]  /*c5e0*/  ISETP.NE.AND.EX P1, PT, R3, RZ, PT, P0 ;  /* 0x000000ff0300720c */ /* 0x000fda0003f25300 */
[----:B------:R-:W-:Y:S02]  /*c5f0*/  @P1 LOP3.LUT R18, R18, 0x4, RZ, 0xfc, !PT ;  /* 0x0000000412121812 */ /* 0x000fe400078efcff */
[----:B--2---:R-:W-:Y:S01]  /*c600*/  SHF.R.S32.HI R8, RZ, 0x1f, R0 ;  /* 0x0000001fff087819 */ /* 0x004fe20000011400 */
[----:B------:R1:W-:Y:S01]  /*c610*/  STL [R1+0x8], R0 ;  /* 0x0000080001007387 */ /* 0x0003e20000100800 */
[----:B------:R-:W-:-:S03]  /*c620*/  SEL R17, R0, RZ, !P1 ;  /* 0x000000ff00117207 */ /* 0x000fc60004800000 */
[----:B------:R1:W-:Y:S01]  /*c630*/  STL [R1+0xc], R8 ;  /* 0x00000c0801007387 */ /* 0x0003e20000100800 */
[----:B------:R-:W-:Y:S05]  /*c640*/  BRA.DIV UR4, `(.L_x_225) ;  /* 0x0000004604447947 */ /* 0x000fea000b800000 */
[----:B------:R-:W0:Y:S02]  /*c650*/  S2R R4, SR_TID.X ;  /* 0x0000000000047919 */ /* 0x000e240000002100 */
[----:B0-----:R-:W-:-:S04]  /*c660*/  SHF.R.U32.HI R4, RZ, 0x5, R4 ;  /* 0x00000005ff047819 */ /* 0x001fc80000011604 */
[----:B------:R-:W-:-:S05]  /*c670*/  LOP3.LUT R4, R4, 0x3, RZ, 0xc0, !PT ;  /* 0x0000000304047812 */ /* 0x000fca00078ec0ff */
[----:B------:R0:W2:Y:S02]  /*c680*/  SHFL.IDX PT, R14, R4, RZ, 0x1f ;  /* 0x00001fff040e7589 */ /* 0x0000a400000e0000 */
.L_x_325:
[----:B--2---:R-:W-:Y:S02]  /*c690*/  ISETP.NE.AND P0, PT, R14, RZ, PT ;  /* 0x000000ff0e00720c */ /* 0x004fe40003f05270 */
[----:B------:R-:W-:Y:S02]  /*c6a0*/  PLOP3.LUT P2, PT, PT, PT, PT, 0x8, 0x0 ;  /* 0x000000000000781c */ /* 0x000fe40003f4e170 */
[----:B------:R-:W-:-:S11]  /*c6b0*/  LOP3.LUT R18, R18, 0xfffffff7, RZ, 0xc0, !PT ;  /* 0xfffffff712127812 */ /* 0x000fd600078ec0ff */
[----:B------:R-:W-:Y:S01]  /*c6c0*/  @P2 LOP3.LUT R18, R18, 0x8, RZ, 0xfc, !PT ;  /* 0x0000000812122812 */ /* 0x000fe200078efcff */
[----:B------:R-:W-:Y:S06]  /*c6d0*/  @P0 BRA `(.L_x_226) ;  /* 0x0000000400500947 */ /* 0x000fec0003800000 */
[----:B------:R-:W-:-:S03]  /*c6e0*/  UMOV UR4, 0xffffffff ;  /* 0xffffffff00047882 */ /* 0x000fc60000000000 */
[----:B------:R-:W-:Y:S05]  /*c6f0*/  BRA.DIV UR4, `(.L_x_227) ;  /* 0x00000046044c7947 */ /* 0x000fea000b800000 */
[----:B------:R-:W-:-:S13]  /*c700*/  ELECT P6, URZ, PT ;  /* 0x00000000003f782f */ /* 0x000fda00038c0000 */
.L_x_328:
[----:B------:R-:W-:Y:S05]  /*c710*/  @!P6 BRA `(.L_x_226) ;  /* 0x000000040040e947 */ /* 0x000fea0003800000 */
[----:B------:R2:W-:Y:S01]  /*c720*/  STL [R1+0x4], R9 ;  /* 0x0000040901007387 */ /* 0x0005e20000100800 */
[----:B------:R-:W-:Y:S05]  /*c730*/  @!P1 BRA `(.L_x_228) ;  /* 0x00000000004c9947 */ /* 0x000fea0003800000 */
[----:B------:R-:W3:Y:S01]  /*c740*/  LDC R7, c[0x0][0x43c] ;  /* 0x00010f00ff077b82 */ /* 0x000ee20000000800 */
[----:B------:R-:W-:Y:S01]  /*c750*/  ULDC.64 UR4, c[0x0][0x428] ;  /* 0x00010a0000047ab9 */ /* 0x000fe20000000a00 */
[----:B------:R-:W-:Y:S01]  /*c760*/  ULDC.64 UR6, c[0x0][0x208] ;  /* 0x0000820000067ab9 */ /* 0x000fe20000000a00 */
[----:B---3--:R-:W-:-:S13]  /*c770*/  ISETP.NE.AND P0, PT, R7, 0x1, PT ;  /* 0x000000010700780c */ /* 0x008fda0003f05270 */
[----:B0-----:R-:W0:Y:S02]  /*c780*/  @P0 LDC.64 R4, c[0x0][0x440] ;  /* 0x00011000ff040b82 */ /* 0x001e240000000a00 */
[----:B0-----:R-:W-:-:S04]  /*c790*/  @P0 IMAD.HI.U32 R6, R9, R4, RZ ;  /* 0x0000000409060227 */ /* 0x001fc800078e00ff */
[----:B------:R-:W-:Y:S01]  /*c7a0*/  IMAD.MOV.U32 R4, RZ, RZ, R9 ;  /* 0x000000ffff047224 */ /* 0x000fe200078e0009 */
[----:B------:R-:W-:-:S05]  /*c7b0*/  @P0 SHF.R.U32.HI R4, RZ, R5, R6 ;  /* 0x00000005ff040219 */ /* 0x000fca0000011606 */
[----:B------:R-:W-:-:S04]  /*c7c0*/  IMAD.MOV R5, RZ, RZ, -R4 ;  /* 0x000000ffff057224 */ /* 0x000fc800078e0a04 */
[----:B------:R-:W-:Y:S01]  /*c7d0*/  IMAD R6, R7, R5, R9 ;  /* 0x0000000507067224 */ /* 0x000fe200078e0209 */
[----:B------:R-:W-:-:S04]  /*c7e0*/  SHF.R.S32.HI R5, RZ, 0x1f, R4 ;  /* 0x0000001fff057819 */ /* 0x000fc80000011404 */
[----:B------:R0:W-:Y:S01]  /*c7f0*/  STL [R1+0x4], R6 ;  /* 0x0000040601007387 */ /* 0x0001e20000100800 */
[----:B------:R-:W-:-:S03]  /*c800*/  IMAD.WIDE.U32 R4, R0, UR4, R4 ;  /* 0x0000000400047c25 */ /* 0x000fc6000f8e0004 */
[----:B------:R-:W-:Y:S01]  /*c810*/  LEA R2, P0, R4, R2, 0x2 ;  /* 0x0000000204027211 */ /* 0x000fe200078010ff */
[----:B0-----:R-:W-:-:S04]  /*c820*/  IMAD R6, R8, UR4, RZ ;  /* 0x0000000408067c24 */ /* 0x001fc8000f8e02ff */
[----:B-1----:R-:W-:-:S04]  /*c830*/  IMAD R0, R0, UR5, R6 ;  /* 0x0000000500007c24 */ /* 0x002fc8000f8e0206 */
[----:B------:R-:W-:-:S05]  /*c840*/  IMAD.IADD R0, R5, 0x1, R0 ;  /* 0x0000000105007824 */ /* 0x000fca00078e0200 */
[----:B------:R-:W-:-:S05]  /*c850*/  LEA.HI.X R3, R4, R3, R0, 0x2, P0 ;  /* 0x0000000304037211 */ /* 0x000fca00000f1400 */
[----:B------:R3:W5:Y:S02]  /*c860*/  LDG.E R0, desc[UR6][R2.64] ;  /* 0x0000000602007981 */ /* 0x000764000c1e1900 */
.L_x_228:
[----:B---3--:R-:W3:Y:S01]  /*c870*/  LDL R3, [R1] ;  /* 0x0000000001037983 */ /* 0x008ee20000100800 */
[----:B------:R-:W-:Y:S02]  /*c880*/  LEA R2, R19, UR36, 0x3 ;  /* 0x0000002413027c11 */ /* 0x000fe4000f8e18ff */
[----:B---3--:R-:W-:-:S04]  /*c890*/  SHF.L.U32 R3, R3, 0x1f, RZ ;  /* 0x0000001f03037819 */ /* 0x008fc800000006ff */
[----:B------:R-:W3:Y:S02]  /*c8a0*/  SYNCS.PHASECHK.TRANS64.TRYWAIT P0, [R2+URZ+0x36840], R3 ;  /* 0x03684003020075a7 */ /* 0x000ee4000800017f */
[----:B---3--:R-:W-:Y:S05]  /*c8b0*/  @!P0 BRA `(.L_x_229) ;  /* 0x0000004000fc8947 */ /* 0x008fea0003800000 */
.L_x_329:
[----:B0-----:R-:W4:Y:S01]  /*c8c0*/  LDL R4, [R1+0x18] ;  /* 0x0000180001047983 */ /* 0x001f220000100800 */
[----:B------:R-:W0:Y:S02]  /*c8d0*/  S2R R5, SR_TID.X ;  /* 0x0000000000057919 */ /* 0x000e240000002100 */
[----:B0-----:R-:W-:-:S04]  /*c8e0*/  LOP3.LUT R5, R5, 0x7f, RZ, 0xc0, !PT ;  /* 0x0000007f05057812 */ /* 0x001fc800078ec0ff */
[----:B------:R-:W-:-:S13]  /*c8f0*/  ISETP.NE.AND P0, PT, R5, RZ, PT ;  /* 0x000000ff0500720c */ /* 0x000fda0003f05270 */
[----:B---3--:R-:W-:-:S04]  /*c900*/  @!P0 IMAD.MOV.U32 R3, RZ, RZ, 0xa800 ;  /* 0x0000a800ff038424 */ /* 0x008fc800078e00ff */
[----:B------:R4:W-:Y:S02]  /*c910*/  @!P0 SYNCS.ARRIVE.TRANS64 RZ, [R2+URZ+0x36830], R3 ;  /* 0x0368300302ff89a7 */ /* 0x0009e4000800003f */
[----:B----4-:R-:W-:-:S04]  /*c920*/  PRMT R3, R4, 0x9910, RZ ;  /* 0x0000991004037816 */ /* 0x010fc800000000ff */
[----:B------:R-:W-:-:S13]  /*c930*/  ISETP.NE.AND P0, PT, R3, 0x2, PT ;  /* 0x000000020300780c */ /* 0x000fda0003f05270 */
[----:B------:R-:W-:Y:S05]  /*c940*/  @P0 BRA `(.L_x_230) ;  /* 0x0000000000040947 */ /* 0x000fea0003800000 */
[----:B------:R-:W-:Y:S01]  /*c950*/  BPT.TRAP 0x1 ;  /* 0x000000040000795c */ /* 0x000fe20000300000 */
.L_x_230:
[----:B------:R-:W-:-:S13]  /*c960*/  LOP3.LUT P0, RZ, R18, 0x2, RZ, 0xc0, !PT ;  /* 0x0000000212ff7812 */ /* 0x000fda000780c0ff */
[----:B------:R-:W-:Y:S05]  /*c970*/  @P0 BRA `(.L_x_231) ;  /* 0x0000000000040947 */ /* 0x000fea0003800000 */
[----:B------:R-:W-:Y:S01]  /*c980*/  BPT.TRAP 0x1 ;  /* 0x000000040000795c */ /* 0x000fe20000300000 */
.L_x_231:
[----:B------:R-:W3:Y:S01]  /*c990*/  LDL R4, [R1+0x4] ;  /* 0x0000040001047983 */ /* 0x000ee20000100800 */
[----:B------:R-:W-:Y:S01]  /*c9a0*/  R2UR UR14, R2 ;  /* 0x00000000020e72ca */ /* 0x000fe200000e0000 */
[----:B------:R-:W-:Y:S01]  /*c9b0*/  UIADD3 UR4, UP0, UR38, 0x370, URZ ;  /* 0x0000037026047890 */ /* 0x000fe2000ff1e03f */
[----:B------:R-:W-:Y:S01]  /*c9c0*/  R2UR UR12, R16 ;  /* 0x00000000100c72ca */ /* 0x000fe200000e0000 */
[----:B------:R-:W0:Y:S01]  /*c9d0*/  S2R R5, SR_CgaCtaId ;  /* 0x0000000000057919 */ /* 0x000e220000008800 */
[----:B-----5:R-:W-:Y:S01]  /*c9e0*/  R2UR UR13, R0 ;  /* 0x00000000000d72ca */ /* 0x020fe200000e0000 */
[----:B------:R-:W-:Y:S01]  /*c9f0*/  UMOV UR10, URZ ;  /* 0x0000003f000a7c82 */ /* 0x000fe20008000000 */
[----:B------:R-:W-:Y:S01]  /*ca00*/  UMOV UR18, 0x30000 ;  /* 0x0003000000127882 */ /* 0x000fe20000000000 */
[----:B------:R-:W4:Y:S01]  /*ca10*/  S2R R3, SR_CgaCtaId ;  /* 0x0000000000037919 */ /* 0x000f220000008800 */
[----:B------:R-:W-:Y:S01]  /*ca20*/  UMOV UR6, 0x0 ;  /* 0x0000000000067882 */ /* 0x000fe20000000000 */
[----:B------:R-:W-:Y:S01]  /*ca30*/  UMOV UR7, 0x14f00000 ;  /* 0x14f0000000077882 */ /* 0x000fe20000000000 */
[----:B------:R-:W-:Y:S01]  /*ca40*/  UMOV UR16, 0x40 ;  /* 0x0000004000107882 */ /* 0x000fe20000000000 */
[----:B------:R-:W-:Y:S01]  /*ca50*/  PLOP3.LUT P0, PT, PT, PT, PT, 0x80, 0x0 ;  /* 0x000000000000781c */ /* 0x000fe20003f0f070 */
[----:B------:R-:W-:Y:S01]  /*ca60*/  IMAD.MOV.U32 R17, RZ, RZ, R0 ;  /* 0x000000ffff117224 */ /* 0x000fe200078e0000 */
[----:B------:R-:W-:-:S11]  /*ca70*/  LOP3.LUT R18, R18, 0xfffffff7, RZ, 0xc0, !PT ;  /* 0xfffffff712127812 */ /* 0x000fd600078ec0ff */
[----:B------:R-:W-:Y:S02]  /*ca80*/  @P0 LOP3.LUT R18, R18, 0x8, RZ, 0xfc, !PT ;  /* 0x0000000812120812 */ /* 0x000fe400078efcff */
[----:B0-----:R-:W-:Y:S02]  /*ca90*/  LOP3.LUT R5, R5, 0x1, RZ, 0xc0, !PT ;  /* 0x0000000105057812 */ /* 0x001fe400078ec0ff */
[----:B----4-:R-:W-:-:S03]  /*caa0*/  LOP3.LUT R3, R3, 0x1, RZ, 0xc0, !PT ;  /* 0x0000000103037812 */ /* 0x010fc600078ec0ff */
[----:B------:R-:W-:-:S04]  /*cab0*/  IMAD R5, R5, 0xe00, RZ ;  /* 0x00000e0005057824 */ /* 0x000fc800078e02ff */
[----:B------:R-:W-:Y:S02]  /*cac0*/  IMAD R2, R19, 0x5400, R5 ;  /* 0x0000540013027824 */ /* 0x000fe400078e0205 */
[----:B------:R-:W-:-:S03]  /*cad0*/  IMAD R3, R3, 0x38, RZ ;  /* 0x0000003803037824 */ /* 0x000fc600078e02ff */
[----:B------:R-:W-:Y:S02]  /*cae0*/  R2UR UR5, R2 ;  /* 0x00000000020572ca */ /* 0x000fe400000e0000 */
[----:B------:R-:W-:-:S11]  /*caf0*/  R2UR UR9, R3 ;  /* 0x00000000030972ca */ /* 0x000fd600000e0000 */
[----:B------:R-:W-:Y:S02]  /*cb00*/  ULEA UR8, UR5, UR36, 0x1 ;  /* 0x0000002405087291 */ /* 0x000fe4000f8e083f */
[----:B------:R-:W-:Y:S02]  /*cb10*/  UIADD3.X UR5, URZ, UR39, URZ, UP0, !UPT ;  /* 0x000000273f057290 */ /* 0x000fe400087fe43f */
[----:B------:R-:W-:Y:S02]  /*cb20*/  UIADD3 UR15, UR8, 0x24c00, URZ ;  /* 0x00024c00080f7890 */ /* 0x000fe4000fffe03f */
[----:B------:R-:W-:Y:S01]  /*cb30*/  UIADD3 UR17, UR8, 0x28400, URZ ;  /* 0x0002840008117890 */ /* 0x000fe2000fffe03f */
[----:B---3--:R-:W-:-:S13]  /*cb40*/  R2UR UR11, R4 ;  /* 0x00000000040b72ca */ /* 0x008fda00000e0000 */
[----:B------:R-:W-:Y:S02]  /*cb50*/  UIMAD UR11, UR11, 0x70, UR9 ;  /* 0x000000700b0b78a4 */ /* 0x000fe4000f8e0209 */
[----:B------:R-:W-:Y:S02]  /*cb60*/  UIADD3 UR9, UR14, 0x36830, URZ ;  /* 0x000368300e097890 */ /* 0x000fe4000fffe03f */
[----:B------:R-:W-:-:S07]  /*cb70*/  UIADD3 UR14, UR8, 0x21400, URZ ;  /* 0x00021400080e7890 */ /* 0x000fce000fffe03f */
[----:B------:R-:W-:Y:S01]  /*cb80*/  UMOV UR8, UR14 ;  /* 0x0000000e00087c82 */ /* 0x000fe20008000000 */
[----:B------:R-:W-:Y:S01]  /*cb90*/  UMOV UR14, 0x80 ;  /* 0x00000080000e7882 */ /* 0x000fe20000000000 */
[----:B------:R0:W-:Y:S02]  /*cba0*/  UTMALDG.4D.MULTICAST [UR8], [UR4], UR18, desc[UR6] ;  /* 0x00000608040073b4 */ /* 0x0001e40008019812 */
[----:B0-----:R-:W-:Y:S01]  /*cbb0*/  UMOV UR8, UR15 ;  /* 0x0000000f00087c82 */ /* 0x001fe20008000000 */
[----:B------:R-:W-:Y:S02]  /*cbc0*/  UMOV UR10, UR16 ;  /* 0x00000010000a7c82 */ /* 0x000fe40008000000 */
[----:B------:R0:W-:Y:S02]  /*cbd0*/  UTMALDG.4D.MULTICAST [UR8], [UR4], UR18, desc[UR6] ;  /* 0x00000608040073b4 */ /* 0x0001e40008019812 */
[----:B0-----:R-:W-:Y:S01]  /*cbe0*/  UMOV UR8, UR17 ;  /* 0x0000001100087c82 */ /* 0x001fe20008000000 */
[----:B------:R-:W-:-:S02]  /*cbf0*/  UMOV UR10, UR14 ;  /* 0x0000000e000a7c82 */ /* 0x000fc40008000000 */
[----:B------:R3:W-:Y:S02]  /*cc00*/  UTMALDG.4D.MULTICAST [UR8], [UR4], UR18, desc[UR6] ;  /* 0x00000608040073b4 */ /* 0x0007e40008019812 */
[----:B---3--:R-:W-:Y:S01]  /*cc10*/  NOP ;  /* 0x0000000000007918 */ /* 0x008fe20000000000 */
.L_x_226:
        /* <DEDUP_REMOVED lines=10> */
[----:B0-----:R-:W-:Y:S02]  /*ccc0*/  IMAD.U32 R4, RZ, RZ, UR6 ;  /* 0x00000006ff047e24 */ /* 0x001fe4000f8e00ff */
[----:B------:R-:W0:Y:S01]  /*ccd0*/  LDC.64 R2, c[0x4][R2] ;  /* 0x0100000002027b82 */ /* 0x000e220000000a00 */
[----:B------:R-:W-:Y:S02]  /*cce0*/  IMAD.U32 R5, RZ, RZ, UR7 ;  /* 0x00000007ff057e24 */ /* 0x000fe4000f8e00ff */
[----:B------:R-:W-:Y:S02]  /*ccf0*/  IMAD.U32 R6, RZ, RZ, UR8 ;  /* 0x00000008ff067e24 */ /* 0x000fe4000f8e00ff */
[----:B------:R-:W-:-:S02]  /*cd00*/  IMAD.U32 R7, RZ, RZ, UR9 ;  /* 0x00000009ff077e24 */ /* 0x000fc4000f8e00ff */
[----:B------:R-:W-:Y:S02]  /*cd10*/  IMAD.U32 R10, RZ, RZ, UR4 ;  /* 0x00000004ff0a7e24 */ /* 0x000fe4000f8e00ff */
[----:B------:R-:W-:Y:S02]  /*cd20*/  IMAD.U32 R11, RZ, RZ, UR5 ;  /* 0x00000005ff0b7e24 */ /* 0x000fe4000f8e00ff */
[----:B-1----:R-:W-:Y:S02]  /*cd30*/  IMAD.MOV.U32 R8, RZ, RZ, 0x70 ;  /* 0x00000070ff087424 */ /* 0x002fe400078e00ff */
[----:B------:R-:W-:Y:S02]  /*cd40*/  IMAD.MOV.U32 R12, RZ, RZ, 0x1 ;  /* 0x00000001ff0c7424 */ /* 0x000fe400078e00ff */
[----:B------:R-:W-:-:S07]  /*cd50*/  IMAD.MOV.U32 R13, RZ, RZ, RZ ;  /* 0x000000ffff0d7224 */ /* 0x000fce00078e00ff */
[----:B------:R-:W-:-:S07]  /*cd60*/  LEPC R20, `(.L_x_232) ;  /* 0x000000001014794e */ /* 0x000fce0000000000 */
[----:B0-2---:R-:W-:Y:S05]  /*cd70*/  CALL.ABS.NOINC R2 ;  /* 0x0000000002007343 */ /* 0x005fea0003c00000 */
.L_x_232:
[----:B0-----:R-:W3:Y:S01]  /*cd80*/  LDL.LU R4, [R1+0x14] ;  /* 0x0000140001047983 */ /* 0x001ee20000300800 */
[----:B-1----:R-:W-:Y:S01]  /*cd90*/  SHF.R.S32.HI R0, RZ, 0x1f, R16 ;  /* 0x0000001fff007819 */ /* 0x002fe20000011410 */
[----:B------:R-:W-:Y:S01]  /*cda0*/  ULDC.64 UR4, c[0x0][0x2d8] ;  /* 0x0000b60000047ab9 */ /* 0x000fe20000000a00 */
[----:B------:R-:W0:Y:S01]  /*cdb0*/  LDC R8, c[0x0][0x448] ;  /* 0x00011200ff087b82 */ /* 0x000e220000000800 */
[----:B------:R-:W4:Y:S04]  /*cdc0*/  LDL.LU R7, [R1+0x1c] ;  /* 0x00001c0001077983 */ /* 0x000f280000300800 */
[----:B------:R-:W2:Y:S01]  /*cdd0*/  LDL R5, [R1+0x28] ;  /* 0x0000280001057983 */ /* 0x000ea20000100800 */
        /* <DEDUP_REMOVED lines=9> */
[----:B------:R-:W-:Y:S02]  /*ce70*/  LOP3.LUT R10, R10, 0x38, RZ, 0xc0, !PT ;  /* 0x000000380a0a7812 */ /* 0x000fe400078ec0ff */
[----:B---3--:R-:W-:Y:S01]  /*ce80*/  SHF.R.S32.HI R0, RZ, 0x1f, R4 ;  /* 0x0000001fff007819 */ /* 0x008fe20000011404 */
[----:B------:R-:W-:-:S04]  /*ce90*/  IMAD.WIDE.U32 R2, R4, UR4, R2 ;  /* 0x0000000404027c25 */ /* 0x000fc8000f8e0002 */
[----:B------:R-:W-:Y:S01]  /*cea0*/  IMAD R0, R0, UR4, RZ ;  /* 0x0000000400007c24 */ /* 0x000fe2000f8e02ff */
[----:B------:R-:W-:-:S03]  /*ceb0*/  ULDC UR4, c[0x0][0xc38] ;  /* 0x00030e0000047ab9 */ /* 0x000fc60000000800 */
[----:B------:R-:W-:Y:S02]  /*cec0*/  IMAD R0, R4, UR5, R0 ;  /* 0x0000000504007c24 */ /* 0x000fe4000f8e0200 */
[----:B------:R-:W1:Y:S02]  /*ced0*/  S2R R4, SR_TID.X ;  /* 0x0000000000047919 */ /* 0x000e640000002100 */
[----:B------:R-:W-:Y:S02]  /*cee0*/  IMAD.IADD R3, R3, 0x1, R0 ;  /* 0x0000000103037824 */ /* 0x000fe400078e0200 */
[----:B----4-:R-:W-:Y:S02]  /*cef0*/  IMAD.MOV R0, RZ, RZ, -R7 ;  /* 0x000000ffff007224 */ /* 0x010fe400078e0a07 */
[----:B------:R-:W3:Y:S02]  /*cf00*/  @P0 LDC R7, c[0x0][0x450] ;  /* 0x00011400ff070b82 */ /* 0x000ee40000000800 */
[----:B--2---:R-:W-:Y:S01]  /*cf10*/  IMAD R0, R0, UR4, R5 ;  /* 0x0000000400007c24 */ /* 0x004fe2000f8e0205 */
        /* <DEDUP_REMOVED lines=8> */
[----:B------:R-:W-:-:S05]  /*cfa0*/  LOP3.LUT R0, R4, R5, RZ, 0xfc, !PT ;  /* 0x0000000504007212 */ /* 0x000fca00078efcff */
[----:B0-----:R-:W-:-:S04]  /*cfb0*/  @P0 IMAD.HI.U32 R6, R0, R6, RZ ;  /* 0x0000000600060227 */ /* 0x001fc800078e00ff */
[----:B------:R-:W-:Y:S01]  /*cfc0*/  IMAD.MOV.U32 R4, RZ, RZ, R0 ;  /* 0x000000ffff047224 */ /* 0x000fe200078e0000 */
[----:B---3--:R-:W-:-:S05]  /*cfd0*/  @P0 SHF.R.U32.HI R4, RZ, R7, R6 ;  /* 0x00000007ff040219 */ /* 0x008fca0000011606 */
[----:B------:R-:W-:Y:S02]  /*cfe0*/  IMAD.MOV R6, RZ, RZ, -R4 ;  /* 0x000000ffff067224 */ /* 0x000fe400078e0a04 */
[----:B------:R-:W-:-:S04]  /*cff0*/  IMAD.WIDE.U32 R2, R4, UR4, R2 ;  /* 0x0000000404027c25 */ /* 0x000fc8000f8e0002 */
[----:B------:R-:W-:Y:S01]  /*d000*/  IMAD R0, R8, R6, R0 ;  /* 0x0000000608007224 */ /* 0x000fe200078e0200 */
[----:B------:R-:W-:-:S05]  /*d010*/  SHF.R.S32.HI R6, RZ, 0x1f, R4 ;  /* 0x0000001fff067819 */ /* 0x000fca0000011404 */
[----:B------:R-:W-:Y:S02]  /*d020*/  IMAD R6, R6, UR4, RZ ;  /* 0x0000000406067c24 */ /* 0x000fe4000f8e02ff */
[----:B-1----:R-:W-:Y:S02]  /*d030*/  IMAD.SHL.U32 R9, R9, 0x8, RZ ;  /* 0x0000000809097824 */ /* 0x002fe400078e00ff */
[----:B------:R-:W-:Y:S01]  /*d040*/  IMAD R4, R4, UR5, R6 ;  /* 0x0000000504047c24 */ /* 0x000fe2000f8e0206 */
[----:B------:R-:W-:Y:S02]  /*d050*/  ULDC.64 UR4, c[0x0][0x2c8] ;  /* 0x0000b20000047ab9 */ /* 0x000fe40000000a00 */
[----:B------:R-:W-:Y:S01]  /*d060*/  LOP3.LUT R9, R9, 0x38, RZ, 0xc0, !PT ;  /* 0x0000003809097812 */ /* 0x000fe200078ec0ff */
[----:B------:R-:W-:Y:S01]  /*d070*/  IMAD.IADD R3, R3, 0x1, R4 ;  /* 0x0000000103037824 */ /* 0x000fe200078e0204 */
[----:B------:R-:W-:Y:S02]  /*d080*/  SHF.R.S32.HI R4, RZ, 0x1f, R0 ;  /* 0x0000001fff047819 */ /* 0x000fe40000011400 */
[C---:B------:R-:W-:Y:S01]  /*d090*/  LOP3.LUT R11, R9.reuse, 0x40, RZ, 0xfc, !PT ;  /* 0x00000040090b7812 */ /* 0x040fe200078efcff */
[----:B------:R-:W-:Y:S01]  /*d0a0*/  IMAD.WIDE.U32 R2, R0, UR4, R2 ;  /* 0x0000000400027c25 */ /* 0x000fe2000f8e0002 */
[----:B------:R-:W-:-:S03]  /*d0b0*/  LOP3.LUT R9, R9, 0x80, RZ, 0xfc, !PT ;  /* 0x0000008009097812 */ /* 0x000fc600078efcff */
[----:B------:R-:W-:-:S04]  /*d0c0*/  IMAD R4, R4, UR4, RZ ;  /* 0x0000000404047c24 */ /* 0x000fc8000f8e02ff */
[----:B------:R-:W-:Y:S01]  /*d0d0*/  IMAD R4, R0, UR5, R4 ;  /* 0x0000000500047c24 */ /* 0x000fe2000f8e0204 */
[----:B------:R-:W-:Y:S02]  /*d0e0*/  ULDC.64 UR4, c[0x0][0x280] ;  /* 0x0000a00000047ab9 */ /* 0x000fe40000000a00 */
[----:B------:R-:W-:Y:S01]  /*d0f0*/  LEA R0, P0, R2, UR4, 0x1 ;  /* 0x0000000402007c11 */ /* 0x000fe2000f8008ff */
[----:B------:R-:W-:Y:S01]  /*d100*/  ULDC UR4, c[0x0][0x2b8] ;  /* 0x0000ae0000047ab9 */ /* 0x000fe20000000800 */
[----:B------:R-:W-:Y:S01]  /*d110*/  IMAD.IADD R3, R3, 0x1, R4 ;  /* 0x0000000103037824 */ /* 0x000fe200078e0204 */
[----:B------:R-:W-:Y:S02]  /*d120*/  ISETP.GE.AND P1, PT, R9, UR4, PT ;  /* 0x0000000409007c0c */ /* 0x000fe4000bf26270 */
[----:B------:R0:W5:Y:S01]  /*d130*/  LDL R9, [R1+0x10] ;  /* 0x0000100001097983 */ /* 0x0001620000100800 */
[----:B------:R-:W-:Y:S02]  /*d140*/  ISETP.GE.AND P3, PT, R10, UR4, PT ;  /* 0x000000040a007c0c */ /* 0x000fe4000bf66270 */
[----:B------:R-:W-:-:S02]  /*d150*/  LEA.HI.X R2, R2, UR5, R3, 0x1, P0 ;  /* 0x0000000502027c11 */ /* 0x000fc400080f0c03 */
[----:B------:R-:W-:Y:S01]  /*d160*/  ISETP.GE.AND P0, PT, R11, UR4, PT ;  /* 0x000000040b007c0c */ /* 0x000fe2000bf06270 */
[----:B------:R-:W-:-:S03]  /*d170*/  UMOV UR4, 0xffffffff ;  /* 0xffffffff00047882 */ /* 0x000fc60000000000 */
[----:B0-----:R-:W-:Y:S09]  /*d180*/  BRA.DIV UR4, `(.L_x_233) ;  /* 0x0000003a04dc7947 */ /* 0x001ff2000b800000 */
[----:B------:R-:W0:Y:S01]  /*d190*/  S2R R6, SR_TID.X ;  /* 0x0000000000067919 */ /* 0x000e220000002100 */
[----:B------:R-:W-:Y:S01]  /*d1a0*/  ULDC UR4, c[0x0][0x288] ;  /* 0x0000a20000047ab9 */ /* 0x000fe20000000800 */
[----:B------:R-:W-:Y:S01]  /*d1b0*/  ULDC.64 UR6, c[0x0][0x208] ;  /* 0x0000820000067ab9 */ /* 0x000fe20000000a00 */
[----:B------:R-:W-:Y:S01]  /*d1c0*/  IMAD R3, R8, UR4, RZ ;  /* 0x0000000408037c24 */ /* 0x000fe2000f8e02ff */
[----:B------:R-:W1:Y:S01]  /*d1d0*/  SHFL.IDX PT, R7, R0, RZ, 0x181f ;  /* 0x00181fff00077589 */ /* 0x000e6200000e0000 */
[----:B0-----:R-:W-:-:S04]  /*d1e0*/  LOP3.LUT R6, R6, 0x7f, RZ, 0xc0, !PT ;  /* 0x0000007f06067812 */ /* 0x001fc800078ec0ff */
[----:B------:R-:W-:Y:S02]  /*d1f0*/  SHF.R.U32.HI R11, RZ, 0x3, R6 ;  /* 0x00000003ff0b7819 */ /* 0x000fe40000011606 */
[----:B------:R-:W0:Y:S03]  /*d200*/  SHFL.IDX PT, R6, R2, RZ, 0x181f ;  /* 0x00181fff02067589 */ /* 0x000e2600000e0000 */
[----:B------:R-:W-:-:S04]  /*d210*/  IMAD.IADD R4, R11, 0x1, R5 ;  /* 0x000000010b047824 */ /* 0x000fc800078e0205 */
[C---:B------:R-:W-:Y:S01]  /*d220*/  VIADD R5, R4.reuse, 0x10 ;  /* 0x0000001004057836 */ /* 0x040fe20000000000 */
[----:B------:R-:W-:-:S13]  /*d230*/  ISETP.GE.AND P2, PT, R4, R3, PT ;  /* 0x000000030400720c */ /* 0x000fda0003f46270 */
[----:B-1----:R-:W-:-:S05]  /*d240*/  @!P2 LEA R7, P4, R10, R7, 0x1 ;  /* 0x000000070a07a211 */ /* 0x002fca00078808ff */
[----:B0-----:R-:W-:-:S05]  /*d250*/  @!P2 IMAD.X R6, RZ, RZ, R6, P4 ;  /* 0x000000ffff06a224 */ /* 0x001fca00020e0606 */
[----:B------:R-:W-:-:S04]  /*d260*/  @!P2 LOP3.LUT R7, R7, R6, RZ, 0x3c, !PT ;  /* 0x000000060707a212 */ /* 0x000fc800078e3cff */
[----:B------:R-:W-:-:S04]  /*d270*/  @!P2 LOP3.LUT R6, R7, R6, RZ, 0x3c, !PT ;  /* 0x000000060706a212 */ /* 0x000fc800078e3cff */
[----:B------:R-:W-:-:S05]  /*d280*/  @!P2 LOP3.LUT R7, R7, R6, RZ, 0x3c, !PT ;  /* 0x000000060707a212 */ /* 0x000fca00078e3cff */
[----:B------:R-:W-:Y:S01]  /*d290*/  @!PT LDS RZ, [RZ] ;  /* 0x00000000fffff984 */ /* 0x000fe20000000800 */
[----:B-----5:R-:W-:Y:S04]  /*d2a0*/  @!P2 LDGSTS.E.BYPASS.LTC128B.128 [R9+0x15400], desc[UR6][R6.64], !P3 ;  /* 0x154000000609afae */ /* 0x020fe8000d901d46 */
[----:B------:R-:W-:Y:S04]  /*d2b0*/  @!P2 LDGSTS.E.BYPASS.LTC128B.128 [R9+0x19400], desc[UR6][R6.64+0x80], !P0 ;  /* 0x194000800609afae */ /* 0x000fe8000c101d46 */
[----:B------:R0:W-:Y:S01]  /*d2c0*/  @!P2 LDGSTS.E.BYPASS.LTC128B.128 [R9+0x1d400], desc[UR6][R6.64+0x100], !P1 ;  /* 0x1d4001000609afae */ /* 0x0001e2000c901d46 */
[----:B------:R-:W-:-:S03]  /*d2d0*/  ISETP.GE.AND P2, PT, R5, R3, PT ;  /* 0x000000030500720c */ /* 0x000fc60003f46270 */
[----:B------:R-:W1:Y:S04]  /*d2e0*/  SHFL.IDX PT, R5, R0, 0x1, 0x181f ;  /* 0x00381f0000057f89 */ /* 0x000e6800000e0000 */
[----:B0-----:R-:W0:Y:S06]  /*d2f0*/  SHFL.IDX PT, R6, R2, 0x1, 0x181f ;  /* 0x00381f0002067f89 */ /* 0x001e2c00000e0000 */
[----:B-1----:R-:W-:-:S05]  /*d300*/  @!P2 LEA R5, P4, R10, R5, 0x1 ;  /* 0x000000050a05a211 */ /* 0x002fca00078808ff */
[----:B0-----:R-:W-:-:S04]  /*d310*/  @!P2 IMAD.X R6, RZ, RZ, R6, P4 ;  /* 0x000000ffff06a224 */ /* 0x001fc800020e0606 */
[----:B------:R-:W-:Y:S02]  /*d320*/  @!P2 IMAD.MOV.U32 R7, RZ, RZ, R6 ;  /* 0x000000ffff07a224 */ /* 0x000fe400078e0006 */
[----:B------:R-:W-:Y:S02]  /*d330*/  @!P2 IMAD.MOV.U32 R6, RZ, RZ, R5 ;  /* 0x000000ffff06a224 */ /* 0x000fe400078e0005 */
[----:B------:R-:W-:-:S03]  /*d340*/  VIADD R5, R4, 0x20 ;  /* 0x0000002004057836 */ /* 0x000fc60000000000 */
[----:B------:R-:W-:Y:S04]  /*d350*/  @!P2 LDGSTS.E.BYPASS.LTC128B.128 [R9+0x15c00], desc[UR6][R6.64], !P3 ;  /* 0x15c000000609afae */ /* 0x000fe8000d901d46 */
        /* <DEDUP_REMOVED lines=48> */
[----:B------:R-:W-:Y:S04]  /*d660*/  SHFL.IDX PT, R0, R0, 0x7, 0x181f ;  /* 0x00f81f0000007f89 */ /* 0x000fe800000e0000 */
[----:B0-----:R-:W0:Y:S02]  /*d670*/  SHFL.IDX PT, R6, R2, 0x6, 0x181f ;  /* 0x00d81f0002067f89 */ /* 0x001e2400000e0000 */
[----:B-1----:R-:W-:-:S05]  /*d680*/  @!P2 LEA R5, P4, R10, R5, 0x1 ;  /* 0x000000050a05a211 */ /* 0x002fca00078808ff */
[----:B0-----:R-:W-:-:S04]  /*d690*/  @!P2 IMAD.X R6, RZ, RZ, R6, P4 ;  /* 0x000000ffff06a224 */ /* 0x001fc800020e0606 */
[----:B------:R-:W-:Y:S02]  /*d6a0*/  @!P2 IMAD.MOV.U32 R7, RZ, RZ, R6 ;  /* 0x000000ffff07a224 */ /* 0x000fe400078e0006 */
[----:B------:R-:W-:Y:S02]  /*d6b0*/  @!P2 IMAD.MOV.U32 R6, RZ, RZ, R5 ;  /* 0x000000ffff06a224 */ /* 0x000fe400078e0005 */
[----:B------:R0:W1:Y:S04]  /*d6c0*/  SHFL.IDX PT, R5, R2, 0x7, 0x181f ;  /* 0x00f81f0002057f89 */ /* 0x00006800000e0000 */
[----:B------:R0:W-:Y:S04]  /*d6d0*/  @!P2 LDGSTS.E.BYPASS.LTC128B.128 [R9+0x18400], desc[UR6][R6.64], !P3 ;  /* 0x184000000609afae */ /* 0x0001e8000d901d46 */
[----:B------:R0:W-:Y:S04]  /*d6e0*/  @!P2 LDGSTS.E.BYPASS.LTC128B.128 [R9+0x1c400], desc[UR6][R6.64+0x80], !P0 ;  /* 0x1c4000800609afae */ /* 0x0001e8000c101d46 */
[----:B------:R0:W-:Y:S02]  /*d6f0*/  @!P2 LDGSTS.E.BYPASS.LTC128B.128 [R9+0x20400], desc[UR6][R6.64+0x100], !P1 ;  /* 0x204001000609afae */ /* 0x0001e4000c901d46 */
.L_x_346:
[----:B------:R-:W-:Y:S01]  /*d700*/  VIADD R4, R4, 0x70 ;  /* 0x0000007004047836 */ /* 0x000fe20000000000 */
[----:B------:R-:W-:Y:S04]  /*d710*/  BSSY B0, `(.L_x_234) ;  /* 0x000000c000007945 */ /* 0x000fe80003800000 */
[----:B------:R-:W-:-:S13]  /*d720*/  ISETP.GE.AND P2, PT, R4, R3, PT ;  /* 0x000000030400720c */ /* 0x000fda0003f46270 */
[----:B------:R-:W-:Y:S05]  /*d730*/  @P2 BRA `(.L_x_235) ;  /* 0x0000000000242947 */ /* 0x000fea0003800000 */
[----:B0-----:R-:W-:Y:S01]  /*d740*/  LEA R2, P2, R10, R0, 0x1 ;  /* 0x000000000a027211 */ /* 0x001fe200078408ff */
[----:B------:R-:W-:-:S04]  /*d750*/  ULDC.64 UR4, c[0x0][0x208] ;  /* 0x0000820000047ab9 */ /* 0x000fc80000000a00 */
[----:B-1----:R-:W-:-:S05]  /*d760*/  IMAD.X R3, RZ, RZ, R5, P2 ;  /* 0x000000ffff037224 */ /* 0x002fca00010e0605 */
[----:B------:R-:W-:Y:S01]  /*d770*/  @!PT LDS RZ, [RZ] ;  /* 0x00000000fffff984 */ /* 0x000fe20000000800 */
[----:B------:R-:W-:Y:S01]  /*d780*/  @!PT LDS RZ, [RZ] ;  /* 0x00000000fffff984 */ /* 0x000fe20000000800 */
[----:B------:R-:W-:Y:S01]  /*d790*/  @!PT LDS RZ, [RZ] ;  /* 0x00000000fffff984 */ /* 0x000fe20000000800 */
[----:B------:R2:W-:Y:S04]  /*d7a0*/  LDGSTS.E.BYPASS.LTC128B.128 [R9+0x18c00], desc[UR4][R2.64], !P3 ;  /* 0x18c0000002097fae */ /* 0x0005e8000d901d44 */
[----:B------:R2:W-:Y:S04]  /*d7b0*/  LDGSTS.E.BYPASS.LTC128B.128 [R9+0x1cc00], desc[UR4][R2.64+0x80], !P0 ;  /* 0x1cc0008002097fae */ /* 0x0005e8000c101d44 */
[----:B------:R2:W-:Y:S02]  /*d7c0*/  LDGSTS.E.BYPASS.LTC128B.128 [R9+0x20c00], desc[UR4][R2.64+0x100], !P1 ;  /* 0x20c0010002097fae */ /* 0x0005e4000c901d44 */
.L_x_235:
[----:B------:R-:W-:Y:S05]  /*d7d0*/  BSYNC B0 ;  /* 0x0000000000007941 */ /* 0x000fea0003800000 */
.L_x_234:
[----:B0-2---:R-:W2:Y:S01]  /*d7e0*/  LDL R2, [R1+0x34] ;  /* 0x0000340001027983 */ /* 0x005ea20000100800 */
        /* <DEDUP_REMOVED lines=9> */
[----:B------:R-:W0:Y:S01]  /*d880*/  SYNCS.PHASECHK.TRANS64.TRYWAIT P0, [UR36+0x36820], R0 ;  /* 0x03682000ff0075a7 */ /* 0x000e220008000164 */
[----:B--2---:R-:W-:Y:S02]  /*d890*/  ISETP.GE.AND P1, PT, R2, 0x71, PT ;  /* 0x000000710200780c */ /* 0x004fe40003f26270 */
[----:B0-----:R-:W-:Y:S11]  /*d8a0*/  @!P0 BRA `(.L_x_237) ;  /* 0x0000004000048947 */ /* 0x001ff60003800000 */
.L_x_347:
[----:B------:R-:W-:Y:S05]  /*d8b0*/  BSYNC B0 ;  /* 0x0000000000007941 */ /* 0x000fea0003800000 */
.L_x_236:
[----:B------:R-:W-:Y:S05]  /*d8c0*/  @!P1 BRA `(.L_x_238) ;  /* 0x0000002400b89947 */ /* 0x000fea0003800000 */
[----:B0-----:R-:W2:Y:S01]  /*d8d0*/  LDL R2, [R1+0x24] ;  /* 0x0000240001027983 */ /* 0x001ea20000100800 */
[----:B------:R-:W-:Y:S02]  /*d8e0*/  IMAD.MOV.U32 R0, RZ, RZ, 0x1 ;  /* 0x00000001ff007424 */ /* 0x000fe400078e00ff */
[----:B--2---:R-:W-:-:S05]  /*d8f0*/  IMAD.MOV R8, RZ, RZ, -R2 ;  /* 0x000000ffff087224 */ /* 0x004fca00078e0a02 */
[----:B------:R-:W-:-:S05]  /*d900*/  VIADDMNMX R8, R8, R0, 0xffffffff, !PT ;  /* 0xffffffff08087446 */ /* 0x000fca0007800100 */
[----:B------:R-:W-:-:S05]  /*d910*/  IMAD.IADD R0, R2, 0x1, R8 ;  /* 0x0000000102007824 */ /* 0x000fca00078e0208 */
[----:B------:R-:W-:-:S04]  /*d920*/  LOP3.LUT R0, R0, 0x1, RZ, 0xc0, !PT ;  /* 0x0000000100007812 */ /* 0x000fc800078ec0ff */
[----:B------:R-:W-:Y:S01]  /*d930*/  ISETP.NE.U32.AND P0, PT, R0, 0x1, PT ;  /* 0x000000010000780c */ /* 0x000fe20003f05070 */
[----:B------:R-:W-:-:S12]  /*d940*/  VIADD R0, R2, 0xfffffffe ;  /* 0xfffffffe02007836 */ /* 0x000fd80000000000 */
[----:B------:R-:W-:Y:S05]  /*d950*/  @P0 BRA `(.L_x_239) ;  /* 0x0000000c00300947 */ /* 0x000fea0003800000 */
[----:B------:R-:W2:Y:S01]  /*d960*/  LDL R2, [R1] ;  /* 0x0000000001027983 */ /* 0x000ea20000100800 */
[----:B------:R-:W-:Y:S01]  /*d970*/  LOP3.LUT P2, RZ, R18, 0x8, RZ, 0xc0, !PT ;  /* 0x0000000812ff7812 */ /* 0x000fe2000784c0ff */
[----:B------:R-:W-:Y:S01]  /*d980*/  VIADD R7, R19, 0x1 ;  /* 0x0000000113077836 */ /* 0x000fe20000000000 */
[----:B------:R-:W-:Y:S04]  /*d990*/  BSSY B0, `(.L_x_240) ;  /* 0x00000c4000007945 */ /* 0x000fe80003800000 */
[----:B------:R-:W-:-:S04]  /*d9a0*/  ISETP.NE.AND P0, PT, R7, 0x2, PT ;  /* 0x000000020700780c */ /* 0x000fc80003f05270 */
[----:B------:R-:W-:Y:S02]  /*d9b0*/  SEL R9, RZ, 0x1, P0 ;  /* 0x00000001ff097807 */ /* 0x000fe40000000000 */
[----:B------:R-:W-:Y:S02]  /*d9c0*/  SEL R7, R7, RZ, P0 ;  /* 0x000000ff07077207 */ /* 0x000fe40000000000 */
[----:B--2---:R-:W-:Y:S01]  /*d9d0*/  LOP3.LUT R9, R2, R9, RZ, 0x3c, !PT ;  /* 0x0000000902097212 */ /* 0x004fe200078e3cff */
[----:B------:R-:W-:Y:S06]  /*d9e0*/  @!P2 BRA `(.L_x_241) ;  /* 0x0000000800f8a947 */ /* 0x000fec0003800000 */
[----:B------:R-:W-:Y:S01]  /*d9f0*/  LOP3.LUT P2, RZ, R18, 0x4, RZ, 0xc0, !PT ;  /* 0x0000000412ff7812 */ /* 0x000fe2000784c0ff */
[----:B------:R-:W-:-:S12]  /*da00*/  IMAD.MOV.U32 R4, RZ, RZ, R17 ;  /* 0x000000ffff047224 */ /* 0x000fd800078e0011 */
[----:B------:R-:W-:Y:S05]  /*da10*/  @!P2 BRA `(.L_x_242) ;  /* 0x000000000054a947 */ /* 0x000fea0003800000 */
[----:B------:R-:W2:Y:S01]  /*da20*/  LDL R10, [R1+0xc] ;  /* 0x00000c00010a7983 */ /* 0x000ea20000100800 */
[----:B-1----:R-:W0:Y:S01]  /*da30*/  LDC R5, c[0x0][0x43c] ;  /* 0x00010f00ff057b82 */ /* 0x002e220000000800 */
[----:B------:R-:W-:Y:S02]  /*da40*/  ULDC.64 UR4, c[0x0][0x428] ;  /* 0x00010a0000047ab9 */ /* 0x000fe40000000a00 */
[----:B------:R-:W3:Y:S01]  /*da50*/  LDL R6, [R1+0x8] ;  /* 0x0000080001067983 */ /* 0x000ee20000100800 */
        /* <DEDUP_REMOVED lines=17> */
.L_x_242:
[----:B------:R-:W-:Y:S01]  /*db70*/  LEA R3, R7, UR36, 0x3 ;  /* 0x0000002407037c11 */ /* 0x000fe2000f8e18ff */
[----:B------:R-:W-:Y:S01]  /*db80*/  BSSY B1, `(.L_x_243) ;  /* 0x0000004000017945 */ /* 0x000fe20003800000 */
[----:B------:R-:W-:-:S04]  /*db90*/  SHF.L.U32 R2, R9, 0x1f, RZ ;  /* 0x0000001f09027819 */ /* 0x000fc800000006ff */
[----:B------:R-:W2:Y:S02]  /*dba0*/  SYNCS.PHASECHK.TRANS64.TRYWAIT P0, [R3+URZ+0x36840], R2 ;  /* 0x03684002030075a7 */ /* 0x000ea4000800017f */
[----:B--2---:R-:W-:Y:S05]  /*dbb0*/  @!P0 BRA `(.L_x_244) ;  /* 0x0000003c00588947 */ /* 0x004fea0003800000 */
.L_x_348:
[----:B------:R-:W-:Y:S05]  /*dbc0*/  BSYNC B1 ;  /* 0x0000000000017941 */ /* 0x000fea0003800000 */
.L_x_243:
[----:B01----:R-:W3:Y:S01]  /*dbd0*/  LDL R5, [R1+0x18] ;  /* 0x0000180001057983 */ /* 0x003ee20000100800 */
[----:B------:R-:W0:Y:S02]  /*dbe0*/  S2R R6, SR_TID.X ;  /* 0x0000000000067919 */ /* 0x000e240000002100 */
[----:B0-----:R-:W-:-:S04]  /*dbf0*/  LOP3.LUT R6, R6, 0x7f, RZ, 0xc0, !PT ;  /* 0x0000007f06067812 */ /* 0x001fc800078ec0ff */
[----:B------:R-:W-:-:S13]  /*dc00*/  ISETP.NE.AND P0, PT, R6, RZ, PT ;  /* 0x000000ff0600720c */ /* 0x000fda0003f05270 */
[----:B--2---:R-:W-:-:S04]  /*dc10*/  @!P0 IMAD.MOV.U32 R2, RZ, RZ, 0xa800 ;  /* 0x0000a800ff028424 */ /* 0x004fc800078e00ff */
[----:B------:R3:W-:Y:S02]  /*dc20*/  @!P0 SYNCS.ARRIVE.TRANS64 RZ, [R3+URZ+0x36830], R2 ;  /* 0x0368300203ff89a7 */ /* 0x0007e4000800003f */
[----:B---3--:R-:W-:-:S04]  /*dc30*/  PRMT R2, R5, 0x9910, RZ ;  /* 0x0000991005027816 */ /* 0x008fc800000000ff */
[----:B------:R-:W-:-:S13]  /*dc40*/  ISETP.NE.AND P1, PT, R2, 0x2, PT ;  /* 0x000000020200780c */ /* 0x000fda0003f25270 */
[----:B------:R-:W-:Y:S05]  /*dc50*/  @P1 BRA `(.L_x_245) ;  /* 0x0000000000041947 */ /* 0x000fea0003800000 */
[----:B------:R-:W-:Y:S01]  /*dc60*/  BPT.TRAP 0x1 ;  /* 0x000000040000795c */ /* 0x000fe20000300000 */
.L_x_245:
[----:B------:R-:W-:Y:S01]  /*dc70*/  LOP3.LUT P0, RZ, R18, 0x2, RZ, 0xc0, !PT ;  /* 0x0000000212ff7812 */ /* 0x000fe2000780c0ff */
[----:B------:R-:W-:-:S12]  /*dc80*/  BSSY B1, `(.L_x_246) ;  /* 0x0000003000017945 */ /* 0x000fd80003800000 */
[----:B------:R-:W-:Y:S05]  /*dc90*/  @P0 BRA `(.L_x_247) ;  /* 0x0000000000040947 */ /* 0x000fea0003800000 */
[----:B------:R-:W-:Y:S01]  /*dca0*/  BPT.TRAP 0x1 ;  /* 0x000000040000795c */ /* 0x000fe20000300000 */
.L_x_247:
[----:B------:R-:W-:Y:S05]  /*dcb0*/  BSYNC B1 ;  /* 0x0000000000017941 */ /* 0x000fea0003800000 */
.L_x_246:
[----:B------:R-:W0:Y:S01]  /*dcc0*/  S2R R2, SR_CgaCtaId ;  /* 0x0000000000027919 */ /* 0x000e220000008800 */
[----:B------:R-:W-:Y:S01]  /*dcd0*/  IMAD.MOV.U32 R10, RZ, RZ, RZ ;  /* 0x000000ffff0a7224 */ /* 0x000fe200078e00ff */
[----:B------:R-:W-:Y:S01]  /*dce0*/  UIADD3 UR4, UP0, UR38, 0x370, URZ ;  /* 0x0000037026047890 */ /* 0x000fe2000ff1e03f */
[----:B------:R-:W-:Y:S01]  /*dcf0*/  PLOP3.LUT P0, PT, PT, PT, PT, 0x80, 0x0 ;  /* 0x000000000000781c */ /* 0x000fe20003f0f070 */
[----:B------:R-:W-:Y:S01]  /*dd00*/  VIADD R3, R3, 0x36830 ;  /* 0x0003683003037836 */ /* 0x000fe20000000000 */
[----:B------:R-:W-:Y:S01]  /*dd10*/  UMOV UR6, 0x30000 ;  /* 0x0003000000067882 */ /* 0x000fe20000000000 */
[----:B------:R-:W-:Y:S01]  /*dd20*/  R2UR UR10, R10 ;  /* 0x000000000a0a72ca */ /* 0x000fe200000e0000 */
[----:B------:R-:W-:Y:S01]  /*dd30*/  UIADD3.X UR5, URZ, UR39, URZ, UP0, !UPT ;  /* 0x000000273f057290 */ /* 0x000fe200087fe43f */
[----:B------:R-:W-:Y:S01]  /*dd40*/  UMOV UR14, 0x0 ;  /* 0x00000000000e7882 */ /* 0x000fe20000000000 */
[----:B------:R-:W-:Y:S01]  /*dd50*/  UMOV UR15, 0x14f00000 ;  /* 0x14f00000000f7882 */ /* 0x000fe20000000000 */
[----:B0-----:R-:W-:-:S05]  /*dd60*/  LOP3.LUT R2, R2, 0x1, RZ, 0xc0, !PT ;  /* 0x0000000102027812 */ /* 0x001fca00078ec0ff */
[----:B------:R-:W-:-:S04]  /*dd70*/  IMAD R2, R2, 0xe00, RZ ;  /* 0x00000e0002027824 */ /* 0x000fc800078e02ff */
[----:B------:R-:W-:Y:S02]  /*dd80*/  IMAD R6, R7, 0x5400, R2 ;  /* 0x0000540007067824 */ /* 0x000fe400078e0202 */
[----:B------:R-:W0:Y:S03]  /*dd90*/  S2R R2, SR_CgaCtaId ;  /* 0x0000000000027919 */ /* 0x000e260000008800 */
[----:B------:R-:W-:-:S05]  /*dda0*/  LEA R6, R6, UR36, 0x1 ;  /* 0x0000002406067c11 */ /* 0x000fca000f8e08ff */
[----:B------:R-:W-:Y:S01]  /*ddb0*/  VIADD R5, R6, 0x21400 ;  /* 0x0002140006057836 */ /* 0x000fe20000000000 */
[----:B0-----:R-:W-:-:S05]  /*ddc0*/  LOP3.LUT R2, R2, 0x1, RZ, 0xc0, !PT ;  /* 0x0000000102027812 */ /* 0x001fca00078ec0ff */
[----:B------:R-:W-:-:S04]  /*ddd0*/  IMAD R2, R2, 0x38, RZ ;  /* 0x0000003802027824 */ /* 0x000fc800078e02ff */
[----:B------:R-:W-:-:S07]  /*dde0*/  IMAD R2, R0, 0x70, R2 ;  /* 0x0000007000027824 */ /* 0x000fce00078e0202 */
.L_x_248:
        /* <DEDUP_REMOVED lines=8> */
[----:B------:R0:W-:Y:S02]  /*de70*/  UTMALDG.4D.MULTICAST [UR8], [UR4], UR6, desc[UR14] ;  /* 0x00000e08040073b4 */ /* 0x0001e40008019806 */
[----:B0-----:R-:W-:Y:S05]  /*de80*/  @P0 BRA.U.ANY `(.L_x_248) ;  /* 0xfffffffd00d80947 */ /* 0x001fea000393ffff */
[----:B------:R-:W-:Y:S01]  /*de90*/  IMAD.MOV.U32 R12, RZ, RZ, 0x40 ;  /* 0x00000040ff0c7424 */ /* 0x000fe200078e00ff */
[----:B------:R-:W-:Y:S01]  /*dea0*/  PLOP3.LUT P0, PT, PT, PT, PT, 0x80, 0x0 ;  /* 0x000000000000781c */ /* 0x000fe20003f0f070 */
[----:B------:R-:W-:Y:S01]  /*deb0*/  VIADD R5, R6, 0x24c00 ;  /* 0x00024c0006057836 */ /* 0x000fe20000000000 */
[----:B------:R-:W-:Y:S01]  /*dec0*/  UMOV UR6, 0x30000 ;  /* 0x0003000000067882 */ /* 0x000fe20000000000 */
[----:B------:R-:W-:Y:S01]  /*ded0*/  UMOV UR14, 0x0 ;  /* 0x00000000000e7882 */ /* 0x000fe20000000000 */
[----:B------:R-:W-:Y:S01]  /*dee0*/  R2UR UR10, R12 ;  /* 0x000000000c0a72ca */ /* 0x000fe200000e0000 */
[----:B------:R-:W-:-:S14]  /*def0*/  UMOV UR15, 0x14f00000 ;  /* 0x14f00000000f7882 */ /* 0x000fdc0000000000 */
.L_x_249:
        /* <DEDUP_REMOVED lines=17> */
.L_x_250:
        /* <DEDUP_REMOVED lines=10> */
[----:B------:R-:W2:Y:S01]  /*e0b0*/  LDL.LU R5, [R1] ;  /* 0x0000000001057983 */ /* 0x000ea20000300800 */
[----:B------:R-:W-:Y:S01]  /*e0c0*/  LEA R2, R19, UR36, 0x3 ;  /* 0x0000002413027c11 */ /* 0x000fe2000f8e18ff */
[----:B------:R-:W-:Y:S01]  /*e0d0*/  BSSY B1, `(.L_x_251) ;  /* 0x0000004000017945 */ /* 0x000fe20003800000 */
[----:B--2---:R-:W-:-:S04]  /*e0e0*/  SHF.L.U32 R3, R5, 0x1f, RZ ;  /* 0x0000001f05037819 */ /* 0x004fc800000006ff */
[----:B------:R-:W0:Y:S02]  /*e0f0*/  SYNCS.PHASECHK.TRANS64.TRYWAIT P0, [R2+URZ+0x36860], R3 ;  /* 0x03686003020075a7 */ /* 0x000e24000800017f */
[----:B0-----:R-:W-:Y:S05]  /*e100*/  @!P0 BRA `(.L_x_252) ;  /* 0x0000003800188947 */ /* 0x001fea0003800000 */
.L_x_349:
[----:B------:R-:W-:Y:S05]  /*e110*/  BSYNC B1 ;  /* 0x0000000000017941 */ /* 0x000fea0003800000 */
.L_x_251:
[----:B------:R-:W1:Y:S02]  /*e120*/  S2R R5, SR_TID.X ;  /* 0x0000000000057919 */ /* 0x000e640000002100 */
[----:B-1----:R-:W-:-:S04]  /*e130*/  LOP3.LUT R5, R5, 0x7f, RZ, 0xc0, !PT ;  /* 0x0000007f05057812 */ /* 0x002fc800078ec0ff */
[----:B------:R-:W-:-:S13]  /*e140*/  ISETP.NE.AND P0, PT, R5, RZ, PT ;  /* 0x000000ff0500720c */ /* 0x000fda0003f05270 */
[----:B0-----:R-:W-:-:S04]  /*e150*/  @!P0 IMAD.MOV.U32 R3, RZ, RZ, 0xa800 ;  /* 0x0000a800ff038424 */ /* 0x001fc800078e00ff */
[----:B------:R0:W-:Y:S01]  /*e160*/  @!P0 SYNCS.ARRIVE.TRANS64 RZ, [R2+URZ+0x36850], R3 ;  /* 0x0368500302ff89a7 */ /* 0x0001e2000800003f */
[----:B------:R-:W-:Y:S05]  /*e170*/  @P1 BRA `(.L_x_253) ;  /* 0x0000000000041947 */ /* 0x000fea0003800000 */
[----:B------:R-:W-:Y:S01]  /*e180*/  BPT.TRAP 0x1 ;  /* 0x000000040000795c */ /* 0x000fe20000300000 */
.L_x_253:
[----:B------:R-:W-:Y:S01]  /*e190*/  LOP3.LUT P0, RZ, R18, 0x2, RZ, 0xc0, !PT ;  /* 0x0000000212ff7812 */ /* 0x000fe2000780c0ff */
[----:B------:R-:W-:-:S12]  /*e1a0*/  BSSY B1, `(.L_x_254) ;  /* 0x0000003000017945 */ /* 0x000fd80003800000 */
[----:B------:R-:W-:Y:S05]  /*e1b0*/  @P0 BRA `(.L_x_255) ;  /* 0x0000000000040947 */ /* 0x000fea0003800000 */
[----:B------:R-:W-:Y:S01]  /*e1c0*/  BPT.TRAP 0x1 ;  /* 0x000000040000795c */ /* 0x000fe20000300000 */
.L_x_255:
[----:B------:R-:W-:Y:S05]  /*e1d0*/  BSYNC B1 ;  /* 0x0000000000017941 */ /* 0x000fea0003800000 */
.L_x_254:
[----:B------:R-:W2:Y:S01]  /*e1e0*/  LDL.LU R5, [R1+0x4] ;  /* 0x0000040001057983 */ /* 0x000ea20000300800 */
[----:B0-----:R-:W0:Y:S01]  /*e1f0*/  S2R R3, SR_CgaCtaId ;  /* 0x0000000000037919 */ /* 0x001e220000008800 */
[----:B------:R-:W1:Y:S01]  /*e200*/  S2R R6, SR_CgaCtaId ;  /* 0x0000000000067919 */ /* 0x000e620000008800 */
[----:B------:R-:W-:Y:S01]  /*e210*/  R2UR UR10, R10 ;  /* 0x000000000a0a72ca */ /* 0x000fe200000e0000 */
[----:B------:R-:W-:Y:S01]  /*e220*/  UIADD3 UR4, UP0, UR38, 0x470, URZ ;  /* 0x0000047026047890 */ /* 0x000fe2000ff1e03f */
[----:B------:R-:W-:Y:S01]  /*e230*/  PLOP3.LUT P0, PT, PT, PT, PT, 0x80, 0x0 ;  /* 0x000000000000781c */ /* 0x000fe20003f0f070 */
[----:B------:R-:W-:Y:S01]  /*e240*/  VIADD R2, R2, 0x36850 ;  /* 0x0003685002027836 */ /* 0x000fe20000000000 */
[----:B------:R-:W-:Y:S01]  /*e250*/  UMOV UR6, 0x30000 ;  /* 0x0003000000067882 */ /* 0x000fe20000000000 */
[----:B------:R-:W-:Y:S01]  /*e260*/  UIADD3.X UR5, URZ, UR39, URZ, UP0, !UPT ;  /* 0x000000273f057290 */ /* 0x000fe200087fe43f */
[----:B0-----:R-:W-:-:S05]  /*e270*/  LOP3.LUT R3, R3, 0x1, RZ, 0xc0, !PT ;  /* 0x0000000103037812 */ /* 0x001fca00078ec0ff */
[----:B------:R-:W-:Y:S01]  /*e280*/  IMAD R3, R3, 0xe00, RZ ;  /* 0x00000e0003037824 */ /* 0x000fe200078e02ff */
[----:B-1----:R-:W-:-:S03]  /*e290*/  LOP3.LUT R6, R6, 0x1, RZ, 0xc0, !PT ;  /* 0x0000000106067812 */ /* 0x002fc600078ec0ff */
[----:B------:R-:W-:Y:S02]  /*e2a0*/  IMAD R3, R19, 0x5400, R3 ;  /* 0x0000540013037824 */ /* 0x000fe400078e0203 */
[----:B------:R-:W-:-:S03]  /*e2b0*/  IMAD R6, R6, 0x38, RZ ;  /* 0x0000003806067824 */ /* 0x000fc600078e02ff */
[----:B------:R-:W-:Y:S01]  /*e2c0*/  LEA R3, R3, UR36, 0x1 ;  /* 0x0000002403037c11 */ /* 0x000fe2000f8e08ff */
[----:B------:R-:W-:Y:S01]  /*e2d0*/  UMOV UR14, 0x0 ;  /* 0x00000000000e7882 */ /* 0x000fe20000000000 */
[----:B------:R-:W-:Y:S01]  /*e2e0*/  UMOV UR15, 0x14f00000 ;  /* 0x14f00000000f7882 */ /* 0x000fe20000000000 */
[----:B--2---:R-:W-:Y:S02]  /*e2f0*/  IMAD R5, R5, 0x70, R6 ;  /* 0x0000007005057824 */ /* 0x004fe400078e0206 */
[----:B------:R-:W-:-:S07]  /*e300*/  VIADD R6, R3, 0x400 ;  /* 0x0000040003067836 */ /* 0x000fce0000000000 */
.L_x_256:
        /* <DEDUP_REMOVED lines=10> */
[----:B------:R-:W-:Y:S01]  /*e3b0*/  R2UR UR10, R12 ;  /* 0x000000000c0a72ca */ /* 0x000fe200000e0000 */
[----:B------:R-:W-:Y:S01]  /*e3c0*/  VIADD R6, R3, 0x3c00 ;  /* 0x00003c0003067836 */ /* 0x000fe20000000000 */
[----:B------:R-:W-:Y:S01]  /*e3d0*/  PLOP3.LUT P0, PT, PT, PT, PT, 0x80, 0x0 ;  /* 0x000000000000781c */ /* 0x000fe20003f0f070 */
[----:B------:R-:W-:Y:S01]  /*e3e0*/  UMOV UR6, 0x30000 ;  /* 0x0003000000067882 */ /* 0x000fe20000000000 */
[----:B------:R-:W-:Y:S01]  /*e3f0*/  UMOV UR14, 0x0 ;  /* 0x00000000000e7882 */ /* 0x000fe20000000000 */
[----:B------:R-:W-:-:S10]  /*e400*/  UMOV UR15, 0x14f00000 ;  /* 0x14f00000000f7882 */ /* 0x000fd40000000000 */
.L_x_257:
        /* <DEDUP_REMOVED lines=16> */
.L_x_258:
        /* <DEDUP_REMOVED lines=10> */
[----:B------:R0:W-:Y:S01]  /*e5b0*/  STL [R1+0x4], R0 ;  /* 0x0000040001007387 */ /* 0x0001e20000100800 */
[----:B------:R-:W-:-:S07]  /*e5c0*/  IMAD.MOV.U32 R17, RZ, RZ, R4 ;  /* 0x000000ffff117224 */ /* 0x000fce00078e0004 */
.L_x_241:
[----:B------:R-:W-:Y:S05]  /*e5d0*/  BSYNC B0 ;  /* 0x0000000000007941 */ /* 0x000fea0003800000 */
.L_x_240:
[----:B0-----:R-:W2:Y:S01]  /*e5e0*/  LDL.LU R0, [R1+0x24] ;  /* 0x0000240001007983 */ /* 0x001ea20000300800 */
[----:B------:R-:W-:-:S03]  /*e5f0*/  IMAD.MOV.U32 R19, RZ, RZ, R7 ;  /* 0x000000ffff137224 */ /* 0x000fc600078e0007 */
[----:B------:R0:W-:Y:S02]  /*e600*/  STL [R1], R9 ;  /* 0x0000000901007387 */ /* 0x0001e40000100800 */
[----:B0-2---:R-:W-:-:S07]  /*e610*/  VIADD R0, R0, 0xfffffffd ;  /* 0xfffffffd00007836 */ /* 0x005fce0000000000 */
.L_x_239:
[----:B------:R-:W2:Y:S01]  /*e620*/  LDL.LU R2, [R1+0x20] ;  /* 0x0000200001027983 */ /* 0x000ea20000300800 */
[----:B------:R-:W-:Y:S01]  /*e630*/  IMAD.MOV R8, RZ, RZ, -R8 ;  /* 0x000000ffff087224 */ /* 0x000fe200078e0a08 */
[----:B------:R-:W-:Y:S04]  /*e640*/  BSSY B0, `(.L_x_238) ;  /* 0x0000196000007945 */ /* 0x000fe80003800000 */
[----:B--2---:R-:W-:-:S13]  /*e650*/  ISETP.NE.AND P0, PT, R2, R8, PT ;  /* 0x000000080200720c */ /* 0x004fda0003f05270 */
[----:B------:R-:W-:Y:S05]  /*e660*/  @!P0 BRA `(.L_x_259) ;  /* 0x00000018004c8947 */ /* 0x000fea0003800000 */
[----:B------:R-:W-:-:S07]  /*e670*/  IMAD.MOV.U32 R6, RZ, RZ, R17 ;  /* 0x000000ffff067224 */ /* 0x000fce00078e0011 */
.L_x_298:
[----:B--2---:R-:W2:Y:S01]  /*e680*/  LDL R2, [R1] ;  /* 0x0000000001027983 */ /* 0x004ea20000100800 */
[----:B------:R-:W-:Y:S01]  /*e690*/  LOP3.LUT P1, RZ, R18, 0x8, RZ, 0xc0, !PT ;  /* 0x0000000812ff7812 */ /* 0x000fe2000782c0ff */
[----:B------:R-:W-:Y:S01]  /*e6a0*/  VIADD R4, R19, 0x1 ;  /* 0x0000000113047836 */ /* 0x000fe20000000000 */
[----:B------:R-:W-:Y:S04]  /*e6b0*/  BSSY B1, `(.L_x_260) ;  /* 0x00000c4000017945 */ /* 0x000fe80003800000 */
[----:B------:R-:W-:-:S04]  /*e6c0*/  ISETP.NE.AND P0, PT, R4, 0x2, PT ;  /* 0x000000020400780c */ /* 0x000fc80003f05270 */
[----:B-1----:R-:W-:Y:S02]  /*e6d0*/  SEL R5, RZ, 0x1, P0 ;  /* 0x00000001ff057807 */ /* 0x002fe40000000000 */
[----:B------:R-:W-:Y:S02]  /*e6e0*/  SEL R4, R4, RZ, P0 ;  /* 0x000000ff04047207 */ /* 0x000fe40000000000 */
[----:B--2---:R-:W-:Y:S01]  /*e6f0*/  LOP3.LUT R5, R2, R5, RZ, 0x3c, !PT ;  /* 0x0000000502057212 */ /* 0x004fe200078e3cff */
[----:B0-----:R-:W-:Y:S06]  /*e700*/  @!P1 BRA `(.L_x_261) ;  /* 0x0000000800f89947 */ /* 0x001fec0003800000 */
[----:B------:R-:W-:Y:S01]  /*e710*/  LOP3.LUT P1, RZ, R18, 0x4, RZ, 0xc0, !PT ;  /* 0x0000000412ff7812 */ /* 0x000fe2000782c0ff */
[----:B------:R-:W-:-:S12]  /*e720*/  IMAD.MOV.U32 R8, RZ, RZ, R0 ;  /* 0x000000ffff087224 */ /* 0x000fd800078e0000 */
[----:B------:R-:W-:Y:S05]  /*e730*/  @!P1 BRA `(.L_x_262) ;  /* 0x0000000000549947 */ /* 0x000fea0003800000 */
[----:B------:R-:W2:Y:S01]  /*e740*/  LDL R10, [R1+0xc] ;  /* 0x00000c00010a7983 */ /* 0x000ea20000100800 */
[----:B------:R-:W0:Y:S01]  /*e750*/  LDC R7, c[0x0][0x43c] ;  /* 0x00010f00ff077b82 */ /* 0x000e220000000800 */
[----:B------:R-:W-:Y:S02]  /*e760*/  ULDC.64 UR4, c[0x0][0x428] ;  /* 0x00010a0000047ab9 */ /* 0x000fe40000000a00 */
[----:B------:R-:W3:Y:S01]  /*e770*/  LDL R9, [R1+0x8] ;  /* 0x0000080001097983 */ /* 0x000ee20000100800 */
[----:B------:R-:W-:Y:S01]  /*e780*/  ULDC.64 UR6, c[0x0][0x208] ;  /* 0x0000820000067ab9 */ /* 0x000fe20000000a00 */
[----:B0-----:R-:W-:-:S13]  /*e790*/  ISETP.NE.AND P0, PT, R7, 0x1, PT ;  /* 0x000000010700780c */ /* 0x001fda0003f05270 */
[----:B------:R-:W0:Y:S02]  /*e7a0*/  @P0 LDC.64 R2, c[0x0][0x440] ;  /* 0x00011000ff020b82 */ /* 0x000e240000000a00 */
[----:B0-----:R-:W-:-:S04]  /*e7b0*/  @P0 IMAD.HI.U32 R6, R0, R2, RZ ;  /* 0x0000000200060227 */ /* 0x001fc800078e00ff */
[----:B------:R-:W-:Y:S01]  /*e7c0*/  IMAD.MOV.U32 R2, RZ, RZ, R0 ;  /* 0x000000ffff027224 */ /* 0x000fe200078e0000 */
[----:B------:R-:W-:-:S04]  /*e7d0*/  @P0 SHF.R.U32.HI R2, RZ, R3, R6 ;  /* 0x00000003ff020219 */ /* 0x000fc80000011606 */
[--C-:B------:R-:W-:Y:S01]  /*e7e0*/  SHF.R.S32.HI R3, RZ, 0x1f, R2.reuse ;  /* 0x0000001fff037819 */ /* 0x100fe20000011402 */
[----:B------:R-:W-:-:S04]  /*e7f0*/  IMAD.MOV R8, RZ, RZ, -R2 ;  /* 0x000000ffff087224 */ /* 0x000fc800078e0a02 */
[----:B------:R-:W-:Y:S02]  /*e800*/  IMAD R8, R7, R8, R0 ;  /* 0x0000000807087224 */ /* 0x000fe400078e0200 */
        /* <DEDUP_REMOVED lines=8> */
.L_x_262:
[----:B------:R-:W-:Y:S01]  /*e890*/  LEA R3, R4, UR36, 0x3 ;  /* 0x0000002404037c11 */ /* 0x000fe2000f8e18ff */
[----:B------:R-:W-:Y:S01]  /*e8a0*/  BSSY B2, `(.L_x_263) ;  /* 0x0000004000027945 */ /* 0x000fe20003800000 */
[----:B------:R-:W-:-:S04]  /*e8b0*/  SHF.L.U32 R2, R5, 0x1f, RZ ;  /* 0x0000001f05027819 */ /* 0x000fc800000006ff */
[----:B------:R-:W1:Y:S02]  /*e8c0*/  SYNCS.PHASECHK.TRANS64.TRYWAIT P0, [R3+URZ+0x36840], R2 ;  /* 0x03684002030075a7 */ /* 0x000e64000800017f */
[----:B-1----:R-:W-:Y:S05]  /*e8d0*/  @!P0 BRA `(.L_x_264) ;  /* 0x0000003000388947 */ /* 0x002fea0003800000 */
.L_x_350:
[----:B------:R-:W-:Y:S05]  /*e8e0*/  BSYNC B2 ;  /* 0x0000000000027941 */ /* 0x000fea0003800000 */
.L_x_263:
[----:B0-----:R-:W2:Y:S01]  /*e8f0*/  LDL R7, [R1+0x18] ;  /* 0x0000180001077983 */ /* 0x001ea20000100800 */
[----:B------:R-:W0:Y:S02]  /*e900*/  S2R R9, SR_TID.X ;  /* 0x0000000000097919 */ /* 0x000e240000002100 */
[----:B0-----:R-:W-:-:S04]  /*e910*/  LOP3.LUT R9, R9, 0x7f, RZ, 0xc0, !PT ;  /* 0x0000007f09097812 */ /* 0x001fc800078ec0ff */
[----:B------:R-:W-:-:S13]  /*e920*/  ISETP.NE.AND P0, PT, R9, RZ, PT ;  /* 0x000000ff0900720c */ /* 0x000fda0003f05270 */
[----:B-1----:R-:W-:-:S04]  /*e930*/  @!P0 IMAD.MOV.U32 R2, RZ, RZ, 0xa800 ;  /* 0x0000a800ff028424 */ /* 0x002fc800078e00ff */
[----:B------:R2:W-:Y:S02]  /*e940*/  @!P0 SYNCS.ARRIVE.TRANS64 RZ, [R3+URZ+0x36830], R2 ;  /* 0x0368300203ff89a7 */ /* 0x0005e4000800003f */
[----:B--2---:R-:W-:-:S04]  /*e950*/  PRMT R2, R7, 0x9910, RZ ;  /* 0x0000991007027816 */ /* 0x004fc800000000ff */
[----:B------:R-:W-:-:S13]  /*e960*/  ISETP.NE.AND P1, PT, R2, 0x2, PT ;  /* 0x000000020200780c */ /* 0x000fda0003f25270 */
[----:B------:R-:W-:Y:S05]  /*e970*/  @P1 BRA `(.L_x_265) ;  /* 0x0000000000041947 */ /* 0x000fea0003800000 */
[----:B------:R-:W-:Y:S01]  /*e980*/  BPT.TRAP 0x1 ;  /* 0x000000040000795c */ /* 0x000fe20000300000 */
.L_x_265:
[----:B------:R-:W-:Y:S01]  /*e990*/  LOP3.LUT P0, RZ, R18, 0x2, RZ, 0xc0, !PT ;  /* 0x0000000212ff7812 */ /* 0x000fe2000780c0ff */
[----:B------:R-:W-:-:S12]  /*e9a0*/  BSSY B2, `(.L_x_266) ;  /* 0x0000003000027945 */ /* 0x000fd80003800000 */
[----:B------:R-:W-:Y:S05]  /*e9b0*/  @P0 BRA `(.L_x_267) ;  /* 0x0000000000040947 */ /* 0x000fea0003800000 */
[----:B------:R-:W-:Y:S01]  /*e9c0*/  BPT.TRAP 0x1 ;  /* 0x000000040000795c */ /* 0x000fe20000300000 */
.L_x_267:
[----:B------:R-:W-:Y:S05]  /*e9d0*/  BSYNC B2 ;  /* 0x0000000000027941 */ /* 0x000fea0003800000 */
.L_x_266:
        /* <DEDUP_REMOVED lines=19> */
.L_x_268:
        /* <DEDUP_REMOVED lines=17> */
.L_x_269:
        /* <DEDUP_REMOVED lines=17> */
.L_x_270:
        /* <DEDUP_REMOVED lines=16> */
.L_x_351:
[----:B------:R-:W-:Y:S05]  /*ee30*/  BSYNC B2 ;  /* 0x0000000000027941 */ /* 0x000fea0003800000 */
.L_x_271:
[----:B------:R-:W1:Y:S02]  /*ee40*/  S2R R7, SR_TID.X ;  /* 0x0000000000077919 */ /* 0x000e640000002100 */
[----:B-1----:R-:W-:-:S04]  /*ee50*/  LOP3.LUT R7, R7, 0x7f, RZ, 0xc0, !PT ;  /* 0x0000007f07077812 */ /* 0x002fc800078ec0ff */
[----:B------:R-:W-:-:S13]  /*ee60*/  ISETP.NE.AND P0, PT, R7, RZ, PT ;  /* 0x000000ff0700720c */ /* 0x000fda0003f05270 */
[----:B0-----:R-:W-:-:S04]  /*ee70*/  @!P0 IMAD.MOV.U32 R3, RZ, RZ, 0xa800 ;  /* 0x0000a800ff038424 */ /* 0x001fc800078e00ff */
[----:B------:R0:W-:Y:S01]  /*ee80*/  @!P0 SYNCS.ARRIVE.TRANS64 RZ, [R2+URZ+0x36850], R3 ;  /* 0x0368500302ff89a7 */ /* 0x0001e2000800003f */
[----:B------:R-:W-:Y:S05]  /*ee90*/  @P1 BRA `(.L_x_273) ;  /* 0x0000000000041947 */ /* 0x000fea0003800000 */
[----:B------:R-:W-:Y:S01]  /*eea0*/  BPT.TRAP 0x1 ;  /* 0x000000040000795c */ /* 0x000fe20000300000 */
.L_x_273:
[----:B------:R-:W-:Y:S01]  /*eeb0*/  LOP3.LUT P0, RZ, R18, 0x2, RZ, 0xc0, !PT ;  /* 0x0000000212ff7812 */ /* 0x000fe2000780c0ff */
[----:B------:R-:W-:-:S12]  /*eec0*/  BSSY B2, `(.L_x_274) ;  /* 0x0000003000027945 */ /* 0x000fd80003800000 */
[----:B------:R-:W-:Y:S05]  /*eed0*/  @P0 BRA `(.L_x_275) ;  /* 0x0000000000040947 */ /* 0x000fea0003800000 */
[----:B------:R-:W-:Y:S01]  /*eee0*/  BPT.TRAP 0x1 ;  /* 0x000000040000795c */ /* 0x000fe20000300000 */
.L_x_275:
[----:B------:R-:W-:Y:S05]  /*eef0*/  BSYNC B2 ;  /* 0x0000000000027941 */ /* 0x000fea0003800000 */
.L_x_274:
        /* <DEDUP_REMOVED lines=19> */
.L_x_276:
        /* <DEDUP_REMOVED lines=16> */
.L_x_277:
        /* <DEDUP_REMOVED lines=16> */
.L_x_278:
        /* <DEDUP_REMOVED lines=12> */
.L_x_261:
[----:B------:R-:W-:Y:S05]  /*f2f0*/  BSYNC B1 ;  /* 0x0000000000017941 */ /* 0x000fea0003800000 */
.L_x_260:
[----:B------:R-:W-:Y:S01]  /*f300*/  VIADD R19, R4, 0x1 ;  /* 0x0000000104137836 */ /* 0x000fe20000000000 */
[----:B------:R-:W-:Y:S01]  /*f310*/  LOP3.LUT P1, RZ, R18, 0x8, RZ, 0xc0, !PT ;  /* 0x0000000812ff7812 */ /* 0x000fe2000782c0ff */
[----:B------:R-:W-:Y:S03]  /*f320*/  BSSY B1, `(.L_x_279) ;  /* 0x00000c4000017945 */ /* 0x000fe60003800000 */
[----:B------:R-:W-:-:S04]  /*f330*/  ISETP.NE.AND P0, PT, R19, 0x2, PT ;  /* 0x000000021300780c */ /* 0x000fc80003f05270 */
[----:B------:R-:W-:Y:S02]  /*f340*/  SEL R2, RZ, 0x1, P0 ;  /* 0x00000001ff027807 */ /* 0x000fe40000000000 */
[----:B------:R-:W-:Y:S02]  /*f350*/  SEL R19, R19, RZ, P0 ;  /* 0x000000ff13137207 */ /* 0x000fe40000000000 */
[----:B------:R-:W-:-:S05]  /*f360*/  LOP3.LUT R9, R5, R2, RZ, 0x3c, !PT ;  /* 0x0000000205097212 */ /* 0x000fca00078e3cff */
[----:B------:R1:W-:Y:S01]  /*f370*/  STL [R1], R9 ;  /* 0x0000000901007387 */ /* 0x0003e20000100800 */
[----:B------:R-:W-:Y:S05]  /*f380*/  @!P1 BRA `(.L_x_280) ;  /* 0x0000000800f49947 */ /* 0x000fea0003800000 */
[----:B------:R-:W-:Y:S01]  /*f390*/  LOP3.LUT P1, RZ, R18, 0x4, RZ, 0xc0, !PT ;  /* 0x0000000412ff7812 */ /* 0x000fe2000782c0ff */
[----:B0-----:R-:W-:-:S12]  /*f3a0*/  VIADD R8, R0, 0xffffffff ;  /* 0xffffffff00087836 */ /* 0x001fd80000000000 */
        /* <DEDUP_REMOVED lines=22> */
.L_x_281:
[----:B------:R-:W-:Y:S01]  /*f510*/  LEA R3, R19, UR36, 0x3 ;  /* 0x0000002413037c11 */ /* 0x000fe2000f8e18ff */
[----:B------:R-:W-:Y:S01]  /*f520*/  BSSY B2, `(.L_x_282) ;  /* 0x0000004000027945 */ /* 0x000fe20003800000 */
[----:B------:R-:W-:-:S04]  /*f530*/  SHF.L.U32 R2, R9, 0x1f, RZ ;  /* 0x0000001f09027819 */ /* 0x000fc800000006ff */
[----:B------:R-:W2:Y:S02]  /*f540*/  SYNCS.PHASECHK.TRANS64.TRYWAIT P0, [R3+URZ+0x36840], R2 ;  /* 0x03684002030075a7 */ /* 0x000ea4000800017f */
[----:B--2---:R-:W-:Y:S05]  /*f550*/  @!P0 BRA `(.L_x_283) ;  /* 0x0000002400408947 */ /* 0x004fea0003800000 */
.L_x_352:
[----:B------:R-:W-:Y:S05]  /*f560*/  BSYNC B2 ;  /* 0x0000000000027941 */ /* 0x000fea0003800000 */
.L_x_282:
[----:B0-----:R-:W3:Y:S01]  /*f570*/  LDL R7, [R1+0x18] ;  /* 0x0000180001077983 */ /* 0x001ee20000100800 */
[----:B-1----:R-:W0:Y:S02]  /*f580*/  S2R R9, SR_TID.X ;  /* 0x0000000000097919 */ /* 0x002e240000002100 */
        /* <DEDUP_REMOVED lines=8> */
.L_x_284:
[----:B------:R-:W-:Y:S01]  /*f610*/  LOP3.LUT P0, RZ, R18, 0x2, RZ, 0xc0, !PT ;  /* 0x0000000212ff7812 */ /* 0x000fe2000780c0ff */
[----:B------:R-:W-:-:S12]  /*f620*/  BSSY B2, `(.L_x_285) ;  /* 0x0000003000027945 */ /* 0x000fd80003800000 */
[----:B------:R-:W-:Y:S05]  /*f630*/  @P0 BRA `(.L_x_286) ;  /* 0x0000000000040947 */ /* 0x000fea0003800000 */
[----:B------:R-:W-:Y:S01]  /*f640*/  BPT.TRAP 0x1 ;  /* 0x000000040000795c */ /* 0x000fe20000300000 */
.L_x_286:
[----:B------:R-:W-:Y:S05]  /*f650*/  BSYNC B2 ;  /* 0x0000000000027941 */ /* 0x000fea0003800000 */
.L_x_285:
        /* <DEDUP_REMOVED lines=19> */
.L_x_287:
        /* <DEDUP_REMOVED lines=17> */
.L_x_288:
        /* <DEDUP_REMOVED lines=17> */
.L_x_289:
        /* <DEDUP_REMOVED lines=10> */
[----:B------:R-:W-:Y:S01]  /*fa50*/  SHF.L.U32 R5, R5, 0x1f, RZ ;  /* 0x0000001f05057819 */ /* 0x000fe200000006ff */
[----:B------:R-:W-:Y:S01]  /*fa60*/  BSSY B2, `(.L_x_290) ;  /* 0x0000004000027945 */ /* 0x000fe20003800000 */
[----:B------:R-:W-:-:S04]  /*fa70*/  LEA R2, R4, UR36, 0x3 ;  /* 0x0000002404027c11 */ /* 0x000fc8000f8e18ff */
[----:B------:R-:W0:Y:S02]  /*fa80*/  SYNCS.PHASECHK.TRANS64.TRYWAIT P0, [R2+URZ+0x36860], R5 ;  /* 0x03686005020075a7 */ /* 0x000e24000800017f */
[----:B0-----:R-:W-:Y:S05]  /*fa90*/  @!P0 BRA `(.L_x_291) ;  /* 0x0000002000048947 */ /* 0x001fea0003800000 */
.L_x_353:
[----:B------:R-:W-:Y:S05]  /*faa0*/  BSYNC B2 ;  /* 0x0000000000027941 */ /* 0x000fea0003800000 */
.L_x_290:
[----:B------:R-:W1:Y:S02]  /*fab0*/  S2R R3, SR_TID.X ;  /* 0x0000000000037919 */ /* 0x000e640000002100 */
[----:B-1----:R-:W-:-:S04]  /*fac0*/  LOP3.LUT R3, R3, 0x7f, RZ, 0xc0, !PT ;  /* 0x0000007f03037812 */ /* 0x002fc800078ec0ff */
[----:B------:R-:W-:-:S13]  /*fad0*/  ISETP.NE.AND P0, PT, R3, RZ, PT ;  /* 0x000000ff0300720c */ /* 0x000fda0003f05270 */
[----:B------:R-:W-:-:S04]  /*fae0*/  @!P0 IMAD.MOV.U32 R3, RZ, RZ, 0xa800 ;  /* 0x0000a800ff038424 */ /* 0x000fc800078e00ff */
[----:B------:R1:W-:Y:S01]  /*faf0*/  @!P0 SYNCS.ARRIVE.TRANS64 RZ, [R2+URZ+0x36850], R3 ;  /* 0x0368500302ff89a7 */ /* 0x0003e2000800003f */
[----:B------:R-:W-:Y:S05]  /*fb00*/  @P1 BRA `(.L_x_292) ;  /* 0x0000000000041947 */ /* 0x000fea0003800000 */
[----:B------:R-:W-:Y:S01]  /*fb10*/  BPT.TRAP 0x1 ;  /* 0x000000040000795c */ /* 0x000fe20000300000 */
.L_x_292:
[----:B------:R-:W-:Y:S01]  /*fb20*/  LOP3.LUT P0, RZ, R18, 0x2, RZ, 0xc0, !PT ;  /* 0x0000000212ff7812 */ /* 0x000fe2000780c0ff */
[----:B------:R-:W-:-:S12]  /*fb30*/  BSSY B2, `(.L_x_293) ;  /* 0x0000003000027945 */ /* 0x000fd80003800000 */
[----:B------:R-:W-:Y:S05]  /*fb40*/  @P0 BRA `(.L_x_294) ;  /* 0x0000000000040947 */ /* 0x000fea0003800000 */
[----:B------:R-:W-:Y:S01]  /*fb50*/  BPT.TRAP 0x1 ;  /* 0x000000040000795c */ /* 0x000fe20000300000 */
.L_x_294:
[----:B------:R-:W-:Y:S05]  /*fb60*/  BSYNC B2 ;  /* 0x0000000000027941 */ /* 0x000fea0003800000 */
.L_x_293:
[----:B0-----:R-:W2:Y:S01]  /*fb70*/  LDL.LU R5, [R1+0x4] ;  /* 0x0000040001057983 */ /* 0x001ea20000300800 */
[----:B-1----:R-:W0:Y:S01]  /*fb80*/  S2R R3, SR_CgaCtaId ;  /* 0x0000000000037919 */ /* 0x002e220000008800 */
        /* <DEDUP_REMOVED lines=17> */
.L_x_295:
        /* <DEDUP_REMOVED lines=16> */
.L_x_296:
        /* <DEDUP_REMOVED lines=16> */
.L_x_297:
        /* <DEDUP_REMOVED lines=12> */
.L_x_280:
[----:B------:R-:W-:Y:S05]  /*ff60*/  BSYNC B1 ;  /* 0x0000000000017941 */ /* 0x000fea0003800000 */
.L_x_279:
[C---:B------:R-:W-:Y:S01]  /*ff70*/  ISETP.GT.AND P0, PT, R0.reuse, 0x1, PT ;  /* 0x000000010000780c */ /* 0x040fe20003f04270 */
[----:B------:R-:W-:-:S12]  /*ff80*/  VIADD R0, R0, 0xfffffffe ;  /* 0xfffffffe00007836 */ /* 0x000fd80000000000 */
[----:B------:R-:W-:Y:S05]  /*ff90*/  @P0 BRA `(.L_x_298) ;  /* 0xffffffe400b80947 */ /* 0x000fea000383ffff */
.L_x_259:
[----:B------:R-:W-:Y:S05]  /*ffa0*/  BSYNC B0 ;  /* 0x0000000000007941 */ /* 0x000fea0003800000 */
.L_x_238:
[----:B------:R-:W-:Y:S01]  /*ffb0*/  LOP3.LUT P0, RZ, R18, 0x8, RZ, 0xc0, !PT ;  /* 0x0000000812ff7812 */ /* 0x000fe2000780c0ff */
[----:B------:R-:W-:-:S12]  /*ffc0*/  BSSY B0, `(.L_x_299) ;  /* 0x0000055000007945 */ /* 0x000fd80003800000 */
[----:B------:R-:W-:Y:S05]  /*ffd0*/  @!P0 BRA `(.L_x_300) ;  /* 0x00000004004c8947 */ /* 0x000fea0003800000 */
[----:B0-----:R-:W3:Y:S01]  /*ffe0*/  LDL R2, [R1] ;  /* 0x0000000001027983 */ /* 0x001ee20000100800 */
[----:B------:R-:W-:Y:S01]  /*fff0*/  LEA R0, R19, UR36, 0x3 ;  /* 0x0000002413007c11 */ /* 0x000fe2000f8e18ff */
[----:B------:R-:W-:Y:S01]  /*10000*/  BSSY B1, `(.L_x_301) ;  /* 0x0000004000017945 */ /* 0x000fe20003800000 */
[----:B---3--:R-:W-:-:S04]  /*10010*/  SHF.L.U32 R2, R2, 0x1f, RZ ;  /* 0x0000001f02027819 */ /* 0x008fc800000006ff */
[----:B------:R-:W0:Y:S02]  /*10020*/  SYNCS.PHASECHK.TRANS64.TRYWAIT P0, [R0+URZ+0x36860], R2 ;  /* 0x03686002000075a7 */ /* 0x000e24000800017f */
[----:B0-----:R-:W-:Y:S05]  /*10030*/  @!P0 BRA `(.L_x_302) ;  /* 0x0000001800b08947 */ /* 0x001fea0003800000 */
.L_x_354:
[----:B------:R-:W-:Y:S05]  /*10040*/  BSYNC B1 ;  /* 0x0000000000017941 */ /* 0x000fea0003800000 */
.L_x_301:
[----:B------:R-:W3:Y:S01]  /*10050*/  LDL R3, [R1+0x18] ;  /* 0x0000180001037983 */ /* 0x000ee20000100800 */
[----:B------:R-:W4:Y:S02]  /*10060*/  S2R R4, SR_TID.X ;  /* 0x0000000000047919 */ /* 0x000f240000002100 */
[----:B----4-:R-:W-:-:S04]  /*10070*/  LOP3.LUT R4, R4, 0x7f, RZ, 0xc0, !PT ;  /* 0x0000007f04047812 */ /* 0x010fc800078ec0ff */
[----:B------:R-:W-:-:S13]  /*10080*/  ISETP.NE.AND P0, PT, R4, RZ, PT ;  /* 0x000000ff0400720c */ /* 0x000fda0003f05270 */
[----:B0-----:R-:W-:-:S04]  /*10090*/  @!P0 IMAD.MOV.U32 R2, RZ, RZ, 0xa800 ;  /* 0x0000a800ff028424 */ /* 0x001fc800078e00ff */
[----:B------:R3:W-:Y:S02]  /*100a0*/  @!P0 SYNCS.ARRIVE.TRANS64 RZ, [R0+URZ+0x36850], R2 ;  /* 0x0368500200ff89a7 */ /* 0x0007e4000800003f */
[----:B---3--:R-:W-:-:S04]  /*100b0*/  PRMT R2, R3, 0x9910, RZ ;  /* 0x0000991003027816 */ /* 0x008fc800000000ff */
[----:B------:R-:W-:-:S13]  /*100c0*/  ISETP.NE.AND P0, PT, R2, 0x2, PT ;  /* 0x000000020200780c */ /* 0x000fda0003f05270 */
[----:B------:R-:W-:Y:S05]  /*100d0*/  @P0 BRA `(.L_x_303) ;  /* 0x0000000000040947 */ /* 0x000fea0003800000 */
[----:B------:R-:W-:Y:S01]  /*100e0*/  BPT.TRAP 0x1 ;  /* 0x000000040000795c */ /* 0x000fe20000300000 */
.L_x_303:
[----:B------:R-:W-:Y:S01]  /*100f0*/  LOP3.LUT P0, RZ, R18, 0x2, RZ, 0xc0, !PT ;  /* 0x0000000212ff7812 */ /* 0x000fe2000780c0ff */
[----:B------:R-:W-:-:S12]  /*10100*/  BSSY B1, `(.L_x_304) ;  /* 0x0000003000017945 */ /* 0x000fd80003800000 */
[----:B------:R-:W-:Y:S05]  /*10110*/  @P0 BRA `(.L_x_305) ;  /* 0x0000000000040947 */ /* 0x000fea0003800000 */
[----:B------:R-:W-:Y:S01]  /*10120*/  BPT.TRAP 0x1 ;  /* 0x000000040000795c */ /* 0x000fe20000300000 */
.L_x_305:
[----:B------:R-:W-:Y:S05]  /*10130*/  BSYNC B1 ;  /* 0x0000000000017941 */ /* 0x000fea0003800000 */
.L_x_304:
[----:B------:R-:W3:Y:S01]  /*10140*/  LDL R3, [R1+0x4] ;  /* 0x0000040001037983 */ /* 0x000ee20000100800 */
[----:B------:R-:W0:Y:S01]  /*10150*/  S2R R2, SR_CgaCtaId ;  /* 0x0000000000027919 */ /* 0x000e220000008800 */
[----:B------:R-:W4:Y:S01]  /*10160*/  S2R R4, SR_CgaCtaId ;  /* 0x0000000000047919 */ /* 0x000f220000008800 */
[----:B------:R-:W-:Y:S01]  /*10170*/  UIADD3 UR4, UP0, UR38, 0x470, URZ ;  /* 0x0000047026047890 */ /* 0x000fe2000ff1e03f */
[----:B------:R-:W-:Y:S01]  /*10180*/  PLOP3.LUT P0, PT, PT, PT, PT, 0x80, 0x0 ;  /* 0x000000000000781c */ /* 0x000fe20003f0f070 */
[----:B------:R-:W-:Y:S01]  /*10190*/  VIADD R0, R0, 0x36850 ;  /* 0x0003685000007836 */ /* 0x000fe20000000000 */
[----:B------:R-:W-:Y:S01]  /*101a0*/  UMOV UR6, 0x30000 ;  /* 0x0003000000067882 */ /* 0x000fe20000000000 */
[----:B------:R-:W-:Y:S01]  /*101b0*/  UIADD3.X UR5, URZ, UR39, URZ, UP0, !UPT ;  /* 0x000000273f057290 */ /* 0x000fe200087fe43f */
[----:B0-----:R-:W-:Y:S02]  /*101c0*/  LOP3.LUT R2, R2, 0x1, RZ, 0xc0, !PT ;  /* 0x0000000102027812 */ /* 0x001fe400078ec0ff */
[----:B----4-:R-:W-:-:S03]  /*101d0*/  LOP3.LUT R4, R4, 0x1, RZ, 0xc0, !PT ;  /* 0x0000000104047812 */ /* 0x010fc600078ec0ff */
[----:B------:R-:W-:-:S04]  /*101e0*/  IMAD R2, R2, 0xe00, RZ ;  /* 0x00000e0002027824 */ /* 0x000fc800078e02ff */
[----:B------:R-:W-:Y:S02]  /*101f0*/  IMAD R2, R19, 0x5400, R2 ;  /* 0x0000540013027824 */ /* 0x000fe400078e0202 */
[----:B------:R-:W-:-:S03]  /*10200*/  IMAD R4, R4, 0x38, RZ ;  /* 0x0000003804047824 */ /* 0x000fc600078e02ff */
[----:B------:R-:W-:Y:S01]  /*10210*/  LEA R2, R2, UR36, 0x1 ;  /* 0x0000002402027c11 */ /* 0x000fe2000f8e08ff */
[----:B------:R-:W-:Y:S01]  /*10220*/  UMOV UR14, 0x0 ;  /* 0x00000000000e7882 */ /* 0x000fe20000000000 */
[----:B------:R-:W-:Y:S01]  /*10230*/  UMOV UR15, 0x14f00000 ;  /* 0x14f00000000f7882 */ /* 0x000fe20000000000 */
[----:B------:R-:W-:Y:S01]  /*10240*/  UMOV UR10, URZ ;  /* 0x0000003f000a7c82 */ /* 0x000fe20008000000 */
[----:B---3--:R-:W-:Y:S02]  /*10250*/  IMAD R3, R3, 0x70, R4 ;  /* 0x0000007003037824 */ /* 0x008fe400078e0204 */
[----:B------:R-:W-:-:S07]  /*10260*/  VIADD R4, R2, 0x400 ;  /* 0x0000040002047836 */ /* 0x000fce0000000000 */
.L_x_306:
        /* <DEDUP_REMOVED lines=10> */
[----:B------:R-:W-:Y:S01]  /*10310*/  PLOP3.LUT P0, PT, PT, PT, PT, 0x80, 0x0 ;  /* 0x000000000000781c */ /* 0x000fe20003f0f070 */
[----:B------:R-:W-:Y:S01]  /*10320*/  VIADD R4, R2, 0x3c00 ;  /* 0x00003c0002047836 */ /* 0x000fe20000000000 */
[----:B------:R-:W-:Y:S01]  /*10330*/  UMOV UR6, 0x30000 ;  /* 0x0003000000067882 */ /* 0x000fe20000000000 */
[----:B------:R-:W-:Y:S01]  /*10340*/  UMOV UR14, 0x0 ;  /* 0x00000000000e7882 */ /* 0x000fe20000000000 */
[----:B------:R-:W-:Y:S01]  /*10350*/  UMOV UR15, 0x14f00000 ;  /* 0x14f00000000f7882 */ /* 0x000fe20000000000 */
[----:B------:R-:W-:-:S08]  /*10360*/  UMOV UR10, 0x40 ;  /* 0x00000040000a7882 */ /* 0x000fd00000000000 */
.L_x_307:
        /* <DEDUP_REMOVED lines=16> */
.L_x_308:
        /* <DEDUP_REMOVED lines=9> */
[----:B---3--:R-:W-:Y:S05]  /*10500*/  @P0 BRA.U.ANY `(.L_x_308) ;  /* 0xfffffffd00d80947 */ /* 0x008fea000393ffff */
.L_x_300:
[----:B------:R-:W-:Y:S05]  /*10510*/  BSYNC B0 ;  /* 0x0000000000007941 */ /* 0x000fea0003800000 */
.L_x_299:
[----:B------:R-:W3:Y:S01]  /*10520*/  LDL.LU R6, [R1+0x28] ;  /* 0x0000280001067983 */ /* 0x000ee20000300800 */
[----:B------:R-:W-:Y:S01]  /*10530*/  VIADD R19, R19, 0x1 ;  /* 0x0000000113137836 */ /* 0x000fe20000000000 */
[----:B------:R-:W-:Y:S02]  /*10540*/  ULDC UR4, c[0x0][0xc34] ;  /* 0x00030d0000047ab9 */ /* 0x000fe40000000800 */
[----:B-1----:R-:W4:Y:S04]  /*10550*/  LDL.LU R5, [R1] ;  /* 0x0000000001057983 */ /* 0x002f280000300800 */
[----:B------:R-:W5:Y:S01]  /*10560*/  LDL.LU R4, [R1+0x34] ;  /* 0x0000340001047983 */ /* 0x000f620000300800 */
[----:B------:R-:W-:-:S04]  /*10570*/  ISETP.NE.AND P0, PT, R19, 0x2, PT ;  /* 0x000000021300780c */ /* 0x000fc80003f05270 */
[----:B0-----:R-:W-:Y:S02]  /*10580*/  SEL R0, RZ, 0x1, P0 ;  /* 0x00000001ff007807 */ /* 0x001fe40000000000 */
[----:B------:R-:W-:Y:S01]  /*10590*/  SEL R19, R19, RZ, P0 ;  /* 0x000000ff13137207 */ /* 0x000fe20000000000 */
[----:B---3--:R-:W-:Y:S01]  /*105a0*/  VIADD R6, R6, UR37 ;  /* 0x0000002506067c36 */ /* 0x008fe20008000000 */
[----:B----4-:R-:W-:-:S04]  /*105b0*/  LOP3.LUT R5, R5, R0, RZ, 0x3c, !PT ;  /* 0x0000000005057212 */ /* 0x010fc800078e3cff */
[----:B------:R0:W-:Y:S01]  /*105c0*/  STL [R1+0x28], R6 ;  /* 0x0000280601007387 */ /* 0x0001e20000100800 */
[----:B------:R-:W-:Y:S01]  /*105d0*/  ISETP.GE.AND P1, PT, R6, UR4, PT ;  /* 0x0000000406007c0c */ /* 0x000fe2000bf26270 */
[----:B-----5:R-:W-:-:S05]  /*105e0*/  VIADD R4, R4, 0x1 ;  /* 0x0000000104047836 */ /* 0x020fca0000000000 */
[----:B------:R0:W-:Y:S04]  /*105f0*/  STL [R1+0x34], R4 ;  /* 0x0000340401007387 */ /* 0x0001e80000100800 */
[----:B------:R0:W-:Y:S03]  /*10600*/  STL [R1], R5 ;  /* 0x0000000501007387 */ /* 0x0001e60000100800 */
[----:B------:R-:W-:Y:S05]  /*10610*/  @!P1 BRA `(.L_x_309) ;  /* 0xffffffb800509947 */ /* 0x000fea000383ffff */
[----:B------:R-:W-:-:S07]  /*10620*/  LOP3.LUT R2, R4, 0x1, RZ, 0xc, !PT ;  /* 0x0000000104027812 */ /* 0x000fce00078e0cff */
.L_x_221:
[----:B0-----:R-:W0:Y:S01]  /*10630*/  S2R R3, SR_CgaCtaId ;  /* 0x0000000000037919 */ /* 0x001e220000008800 */
[----:B------:R-:W-:Y:S01]  /*10640*/  MOV R0, 0x400 ;  /* 0x0000040000007802 */ /* 0x000fe20000000f00 */
[----:B------:R-:W-:Y:S03]  /*10650*/  BSSY B0, `(.L_x_310) ;  /* 0x0000005000007945 */ /* 0x000fe60003800000 */
[----:B0-----:R-:W-:Y:S02]  /*10660*/  LEA R0, R3, R0, 0x18 ;  /* 0x0000000003007211 */ /* 0x001fe400078ec0ff */
[----:B------:R-:W-:-:S04]  /*10670*/  SHF.L.U32 R3, R2, 0x1f, RZ ;  /* 0x0000001f02037819 */ /* 0x000fc800000006ff */
[----:B------:R-:W0:Y:S02]  /*10680*/  SYNCS.PHASECHK.TRANS64.TRYWAIT P0, [R0+URZ+0x36820], R3 ;  /* 0x03682003000075a7 */ /* 0x000e24000800017f */
[----:B0-----:R-:W-:Y:S05]  /*10690*/  @!P0 BRA `(.L_x_311) ;  /* 0x00000014002c8947 */ /* 0x001fea0003800000 */
.L_x_355:
[----:B------:R-:W-:Y:S05]  /*106a0*/  BSYNC B0 ;  /* 0x0000000000007941 */ /* 0x000fea0003800000 */
.L_x_310:
[----:B------:R-:W-:-:S03]  /*106b0*/  UMOV UR4, 0xffffffff ;  /* 0xffffffff00047882 */ /* 0x000fc60000000000 */
[----:B------:R-:W-:Y:S05]  /*106c0*/  BRA.DIV UR4, `(.L_x_312) ;  /* 0x0000001604347947 */ /* 0x000fea000b800000 */
[----:B------:R-:W1:Y:S02]  /*106d0*/  S2R R2, SR_TID.X ;  /* 0x0000000000027919 */ /* 0x000e640000002100 */
[----:B-1----:R-:W-:-:S04]  /*106e0*/  SHF.R.U32.HI R2, RZ, 0x5, R2 ;  /* 0x00000005ff027819 */ /* 0x002fc80000011602 */
[----:B------:R-:W-:-:S05]  /*106f0*/  LOP3.LUT R2, R2, 0x3, RZ, 0xc0, !PT ;  /* 0x0000000302027812 */ /* 0x000fca00078ec0ff */
[----:B------:R1:W3:Y:S02]  /*10700*/  SHFL.IDX PT, R14, R2, RZ, 0x1f ;  /* 0x00001fff020e7589 */ /* 0x0002e400000e0000 */
.L_x_358:
[----:B---3--:R-:W-:Y:S01]  /*10710*/  ISETP.NE.AND P0, PT, R14, RZ, PT ;  /* 0x000000ff0e00720c */ /* 0x008fe20003f05270 */
[----:B------:R-:W-:-:S12]  /*10720*/  BSSY B0, `(.L_x_313) ;  /* 0x0000025000007945 */ /* 0x000fd80003800000 */
[----:B------:R-:W-:Y:S05]  /*10730*/  @P0 BRA `(.L_x_314) ;  /* 0x00000000008c0947 */ /* 0x000fea0003800000 */
[----:B------:R-:W-:-:S03]  /*10740*/  UMOV UR4, 0xffffffff ;  /* 0xffffffff00047882 */ /* 0x000fc60000000000 */
[----:B------:R-:W-:Y:S05]  /*10750*/  BRA.DIV UR4, `(.L_x_315) ;  /* 0x0000001604447947 */ /* 0x000fea000b800000 */
[----:B------:R-:W-:-:S13]  /*10760*/  ELECT P6, URZ, PT ;  /* 0x00000000003f782f */ /* 0x000fda00038c0000 */
.L_x_361:
[----:B------:R-:W-:Y:S05]  /*10770*/  @!P6 BRA `(.L_x_314) ;  /* 0x00000000007ce947 */ /* 0x000fea0003800000 */
[----:B-1----:R-:W3:Y:S02]  /*10780*/  LDL.LU R2, [R1+0x2c] ;  /* 0x00002c0001027983 */ /* 0x002ee40000300800 */
[----:B---3--:R-:W-:-:S04]  /*10790*/  LOP3.LUT R2, R2, 0x2, RZ, 0xfc, !PT ;  /* 0x0000000202027812 */ /* 0x008fc800078efcff */
[----:B------:R-:W-:-:S13]  /*107a0*/  ISETP.NE.AND P2, PT, R2, 0x3, PT ;  /* 0x000000030200780c */ /* 0x000fda0003f45270 */
[----:B------:R-:W-:Y:S05]  /*107b0*/  @!P2 BRA `(.L_x_316) ;  /* 0x000000000004a947 */ /* 0x000fea0003800000 */
[----:B------:R-:W-:Y:S01]  /*107c0*/  BPT.TRAP 0x1 ;  /* 0x000000040000795c */ /* 0x000fe20000300000 */
.L_x_316:
[----:B------:R-:W3:Y:S01]  /*107d0*/  LDL.LU R7, [R1] ;  /* 0x0000000001077983 */ /* 0x000ee20000300800 */
[----:B------:R-:W-:Y:S02]  /*107e0*/  VIADD R2, R0, 0x36840 ;  /* 0x0003684000027836 */ /* 0x000fe40000000000 */
[C---:B0-----:R-:W-:Y:S02]  /*107f0*/  VIADD R3, R19.reuse, 0x1 ;  /* 0x0000000113037836 */ /* 0x041fe40000000000 */
[----:B------:R-:W-:-:S03]  /*10800*/  IMAD R6, R19, 0x8, R2 ;  /* 0x0000000813067824 */ /* 0x000fc600078e0202 */
[----:B------:R-:W-:-:S04]  /*10810*/  ISETP.NE.AND P1, PT, R3, 0x2, PT ;  /* 0x000000020300780c */ /* 0x000fc80003f25270 */
[----:B------:R-:W-:Y:S02]  /*10820*/  SEL R4, RZ, 0x1, P1 ;  /* 0x00000001ff047807 */ /* 0x000fe40000800000 */
[----:B------:R-:W-:Y:S02]  /*10830*/  SEL R3, R3, RZ, P1 ;  /* 0x000000ff03037207 */ /* 0x000fe40000800000 */
[C---:B---3--:R-:W-:Y:S02]  /*10840*/  SHF.L.U32 R5, R7.reuse, 0x1f, RZ ;  /* 0x0000001f07057819 */ /* 0x048fe400000006ff */
[----:B------:R-:W-:Y:S01]  /*10850*/  LOP3.LUT R4, R7, R4, RZ, 0x3c, !PT ;  /* 0x0000000407047212 */ /* 0x000fe200078e3cff */
[----:B------:R-:W-:Y:S01]  /*10860*/  IMAD R7, R3, 0x8, R2 ;  /* 0x0000000803077824 */ /* 0x000fe200078e0202 */
[----:B------:R-:W0:Y:S02]  /*10870*/  SYNCS.PHASECHK.TRANS64.TRYWAIT P0, [R6+URZ], R5 ;  /* 0x00000005060075a7 */ /* 0x000e24000800017f */
[----:B------:R-:W-:Y:S01]  /*10880*/  SHF.L.U32 R2, R4, 0x1f, RZ ;  /* 0x0000001f04027819 */ /* 0x000fe200000006ff */
[----:B0-----:R-:W-:Y:S06]  /*10890*/  @!P0 BRA `(.L_x_317) ;  /* 0x0000001400148947 */ /* 0x001fec0003800000 */
.L_x_362:
[----:B------:R-:W1:Y:S02]  /*108a0*/  SYNCS.PHASECHK.TRANS64.TRYWAIT P0, [R7+URZ], R2 ;  /* 0x00000002070075a7 */ /* 0x000e64000800017f */
[----:B-1----:R-:W-:Y:S05]  /*108b0*/  @!P0 BRA `(.L_x_318) ;  /* 0x0000001400208947 */ /* 0x002fea0003800000 */
.L_x_363:
[----:B------:R-:W-:Y:S05]  /*108c0*/  @!P2 BRA `(.L_x_319) ;  /* 0x000000000004a947 */ /* 0x000fea0003800000 */
[----:B------:R-:W-:Y:S01]  /*108d0*/  BPT.TRAP 0x1 ;  /* 0x000000040000795c */ /* 0x000fe20000300000 */
.L_x_319:
[----:B------:R-:W-:-:S04]  /*108e0*/  VIADD R0, R0, 0x36860 ;  /* 0x0003686000007836 */ /* 0x000fc80000000000 */
[----:B------:R-:W-:-:S04]  /*108f0*/  IMAD R4, R19, 0x8, R0 ;  /* 0x0000000813047824 */ /* 0x000fc800078e0200 */
[----:B------:R-:W3:Y:S02]  /*10900*/  SYNCS.PHASECHK.TRANS64.TRYWAIT P0, [R4+URZ], R5 ;  /* 0x00000005040075a7 */ /* 0x000ee4000800017f */
[----:B---3--:R-:W-:Y:S05]  /*10910*/  @!P0 BRA `(.L_x_320) ;  /* 0x00000014001c8947 */ /* 0x008fea0003800000 */
.L_x_364:
[----:B------:R-:W-:-:S07]  /*10920*/  IMAD R3, R3, 0x8, R0 ;  /* 0x0000000803037824 */ /* 0x000fce00078e0200 */
.L_x_321:
[----:B----4-:R4:W0:Y:S02]  /*10930*/  SYNCS.PHASECHK.TRANS64.TRYWAIT P0, [R3+URZ], R2 ;  /* 0x00000002030075a7 */ /* 0x010824000800017f */
[----:B0-----:R-:W-:Y:S05]  /*10940*/  @!P0 NANOSLEEP.SYNCS 0x989680 ;  /* 0x009896800000895d */ /* 0x001fea0003900000 */
[----:B------:R-:W0:Y:S02]  /*10950*/  @!P0 SYNCS.PHASECHK.TRANS64 P0, [R3+URZ], R2 ;  /* 0x00000002030085a7 */ /* 0x000e24000800007f */
[----:B0-----:R-:W-:Y:S05]  /*10960*/  @!P0 BRA `(.L_x_321) ;  /* 0xfffffffc00f08947 */ /* 0x001fea000383ffff */
.L_x_314:
[----:B------:R-:W-:Y:S05]  /*10970*/  BSYNC B0 ;  /* 0x0000000000007941 */ /* 0x000fea0003800000 */
.L_x_313:
[----:B------:R-:W-:Y:S05]  /*10980*/  EXIT ;  /* 0x000000000000794d */ /* 0x000fea0003800000 */
.L_x_189:
[----:B0-----:R-:W-:-:S04]  /*10990*/  IMAD.U32 R3, RZ, RZ, UR37 ;  /* 0x00000025ff037e24 */ /* 0x001fc8000f8e00ff */
[----:B------:R0:W1:Y:S03]  /*109a0*/  SYNCS.PHASECHK.TRANS64.TRYWAIT P1, [R3+URZ+0x36800], R0 ;  /* 0x03680000030075a7 */ /* 0x000066000802017f */
[----:B-1----:R-:W-:Y:S05]  /*109b0*/  @!P1 NANOSLEEP.SYNCS 0x989680 ;  /* 0x009896800000995d */ /* 0x002fea0003900000 */
[----:B------:R-:W1:Y:S02]  /*109c0*/  @!P1 SYNCS.PHASECHK.TRANS64 P1, [R3+URZ+0x36800], R0 ;  /* 0x03680000030095a7 */ /* 0x000e64000802007f */
[----:B-1----:R-:W-:Y:S05]  /*109d0*/  @!P1 BRA `(.L_x_189) ;  /* 0xfffffffc00ec9947 */ /* 0x002fea000383ffff */
[----:B------:R-:W-:Y:S05]  /*109e0*/  BRA `(.L_x_322) ;  /* 0xffffff0c00307947 */ /* 0x000fea000383ffff */
.L_x_193:
[----:B-1----:R1:W2:Y:S02]  /*109f0*/  SYNCS.PHASECHK.TRANS64.TRYWAIT P1, [R2+URZ+0x36830], R3 ;  /* 0x03683003020075a7 */ /* 0x0022a4000802017f */
[----:B--2---:R-:W-:Y:S05]  /*10a00*/  @!P1 NANOSLEEP.SYNCS 0x989680 ;  /* 0x009896800000995d */ /* 0x004fea0003900000 */
[----:B------:R-:W2:Y:S02]  /*10a10*/  @!P1 SYNCS.PHASECHK.TRANS64 P1, [R2+URZ+0x36830], R3 ;  /* 0x03683003020095a7 */ /* 0x000ea4000802007f */
[----:B--2---:R-:W-:Y:S05]  /*10a20*/  @!P1 BRA `(.L_x_193) ;  /* 0xfffffffc00f09947 */ /* 0x004fea000383ffff */
[----:B------:R-:W-:Y:S05]  /*10a30*/  BRA `(.L_x_192) ;  /* 0xffffff0c004c7947 */ /* 0x000fea000383ffff */
.L_x_199:
[----:B-1----:R-:W-:-:S04]  /*10a40*/  IMAD.U32 R3, RZ, RZ, UR38 ;  /* 0x00000026ff037e24 */ /* 0x002fc8000f8e00ff */
[----:B------:R1:W2:Y:S03]  /*10a50*/  SYNCS.PHASECHK.TRANS64.TRYWAIT P1, [R3+URZ+0x36830], R0 ;  /* 0x03683000030075a7 */ /* 0x0002a6000802017f */
[----:B--2---:R-:W-:Y:S05]  /*10a60*/  @!P1 NANOSLEEP.SYNCS 0x989680 ;  /* 0x009896800000995d */ /* 0x004fea0003900000 */
[----:B------:R-:W2:Y:S02]  /*10a70*/  @!P1 SYNCS.PHASECHK.TRANS64 P1, [R3+URZ+0x36830], R0 ;  /* 0x03683000030095a7 */ /* 0x000ea4000802007f */
[----:B--2---:R-:W-:Y:S05]  /*10a80*/  @!P1 BRA `(.L_x_199) ;  /* 0xfffffffc00ec9947 */ /* 0x004fea000383ffff */
[----:B------:R-:W-:Y:S05]  /*10a90*/  BRA `(.L_x_198) ;  /* 0xffffff4800f07947 */ /* 0x000fea000383ffff */
.L_x_203:
[----:B-1----:R-:W-:-:S04]  /*10aa0*/  IMAD.U32 R3, RZ, RZ, UR7 ;  /* 0x00000007ff037e24 */ /* 0x002fc8000f8e00ff */
[----:B------:R1:W2:Y:S03]  /*10ab0*/  SYNCS.PHASECHK.TRANS64.TRYWAIT P1, [R3+URZ+0x36850], R0 ;  /* 0x03685000030075a7 */ /* 0x0002a6000802017f */
[----:B--2---:R-:W-:Y:S05]  /*10ac0*/  @!P1 NANOSLEEP.SYNCS 0x989680 ;  /* 0x009896800000995d */ /* 0x004fea0003900000 */
[----:B------:R-:W2:Y:S02]  /*10ad0*/  @!P1 SYNCS.PHASECHK.TRANS64 P1, [R3+URZ+0x36850], R0 ;  /* 0x03685000030095a7 */ /* 0x000ea4000802007f */
[----:B--2---:R-:W-:Y:S05]  /*10ae0*/  @!P1 BRA `(.L_x_203) ;  /* 0xfffffffc00ec9947 */ /* 0x004fea000383ffff */
[----:B------:R-:W-:Y:S05]  /*10af0*/  BRA `(.L_x_202) ;  /* 0xffffff7000647947 */ /* 0x000fea000383ffff */
.L_x_210:
[----:B-1----:R-:W-:-:S04]  /*10b00*/  IMAD.U32 R7, RZ, RZ, UR9 ;  /* 0x00000009ff077e24 */ /* 0x002fc8000f8e00ff */
[----:B------:R1:W2:Y:S03]  /*10b10*/  SYNCS.PHASECHK.TRANS64.TRYWAIT P1, [R7+URZ+0x36850], R2 ;  /* 0x03685002070075a7 */ /* 0x0002a6000802017f */
[----:B--2---:R-:W-:Y:S05]  /*10b20*/  @!P1 NANOSLEEP.SYNCS 0x989680 ;  /* 0x009896800000995d */ /* 0x004fea0003900000 */
[----:B------:R-:W2:Y:S02]  /*10b30*/  @!P1 SYNCS.PHASECHK.TRANS64 P1, [R7+URZ+0x36850], R2 ;  /* 0x03685002070095a7 */ /* 0x000ea4000802007f */
[----:B--2---:R-:W-:Y:S05]  /*10b40*/  @!P1 BRA `(.L_x_210) ;  /* 0xfffffffc00ec9947 */ /* 0x004fea000383ffff */
[----:B------:R-:W-:Y:S05]  /*10b50*/  BRA `(.L_x_209) ;  /* 0xffffff8c00347947 */ /* 0x000fea000383ffff */
.L_x_225:
[----:B------:R-:W0:Y:S01]  /*10b60*/  S2R R5, SR_TID.X ;  /* 0x0000000000057919 */ /* 0x000e220000002100 */
[----:B------:R-:W-:Y:S01]  /*10b70*/  BSSY B0, `(.L_x_323) ;  /* 0x000000a000007945 */ /* 0x000fe20003800000 */
[----:B------:R-:W-:Y:S02]  /*10b80*/  IMAD.MOV.U32 R12, RZ, RZ, RZ ;  /* 0x000000ffff0c7224 */ /* 0x000fe400078e00ff */
[----:B------:R-:W-:Y:S02]  /*10b90*/  IMAD.MOV.U32 R11, RZ, RZ, 0x1f ;  /* 0x0000001fff0b7424 */ /* 0x000fe400078e00ff */
[----:B------:R-:W-:Y:S01]  /*10ba0*/  IMAD.MOV.U32 R15, RZ, RZ, -0x1 ;  /* 0xffffffffff0f7424 */ /* 0x000fe200078e00ff */
[----:B0-----:R-:W-:-:S04]  /*10bb0*/  SHF.R.U32.HI R5, RZ, 0x5, R5 ;  /* 0x00000005ff057819 */ /* 0x001fc80000011605 */
[----:B------:R-:W-:-:S05]  /*10bc0*/  LOP3.LUT R5, R5, 0x3, RZ, 0xc0, !PT ;  /* 0x0000000305057812 */ /* 0x000fca00078ec0ff */
[----:B------:R-:W-:-:S07]  /*10bd0*/  IMAD.MOV.U32 R13, RZ, RZ, R5 ;  /* 0x000000ffff0d7224 */ /* 0x000fce00078e0005 */
[----:B-1----:R-:W-:Y:S05]  /*10be0*/  WARPSYNC.COLLECTIVE R15, `(.L_x_324) ;  /* 0x000000000f087348 */ /* 0x002fea0003c00000 */
[----:B------:R0:W2:Y:S02]  /*10bf0*/  SHFL.IDX P6, R14, R13, R12, R11 ;  /* 0x0000000c0d0e7389 */ /* 0x0000a400000c000b */
[----:B012---:R-:W-:Y:S01]  /*10c00*/  ENDCOLLECTIVE ;  /* 0x000000000000791b */ /* 0x007fe20003800000 */
.L_x_324:
[----:B------:R-:W-:Y:S05]  /*10c10*/  BSYNC B0 ;  /* 0x0000000000007941 */ /* 0x000fea0003800000 */
.L_x_323:
[----:B------:R-:W-:Y:S05]  /*10c20*/  BRA `(.L_x_325) ;  /* 0xffffffb800987947 */ /* 0x000fea000383ffff */
.L_x_227:
[----:B------:R-:W-:Y:S01]  /*10c30*/  BSSY B0, `(.L_x_326) ;  /* 0x0000006000007945 */ /* 0x000fe20003800000 */
[----:B------:R-:W-:-:S07]  /*10c40*/  IMAD.MOV.U32 R15, RZ, RZ, -0x1 ;  /* 0xffffffffff0f7424 */ /* 0x000fce00078e00ff */
[----:B01----:R-:W-:Y:S05]  /*10c50*/  WARPSYNC.COLLECTIVE R15, `(.L_x_327) ;  /* 0x000000000f0c7348 */ /* 0x003fea0003c00000 */
[----:B------:R-:W-:Y:S02]  /*10c60*/  ELECT P6, UR62, PT ;  /* 0x00000000003e782f */ /* 0x000fe400038c0000 */
[----:B------:R-:W-:Y:S01]  /*10c70*/  MOV R14, UR62 ;  /* 0x0000003e000e7c02 */ /* 0x000fe20008000f00 */
[----:B01----:R-:W-:Y:S10]  /*10c80*/  ENDCOLLECTIVE ;  /* 0x000000000000791b */ /* 0x003ff40003800000 */
.L_x_327:
[----:B------:R-:W-:Y:S05]  /*10c90*/  BSYNC B0 ;  /* 0x0000000000007941 */ /* 0x000fea0003800000 */
.L_x_326:
[----:B------:R-:W-:Y:S05]  /*10ca0*/  BRA `(.L_x_328) ;  /* 0xffffffb800987947 */ /* 0x000fea000383ffff */
.L_x_229:
[----:B---3--:R3:W4:Y:S02]  /*10cb0*/  SYNCS.PHASECHK.TRANS64.TRYWAIT P0, [R2+URZ+0x36840], R3 ;  /* 0x03684003020075a7 */ /* 0x008724000800017f */
[----:B----4-:R-:W-:Y:S05]  /*10cc0*/  @!P0 NANOSLEEP.SYNCS 0x989680 ;  /* 0x009896800000895d */ /* 0x010fea0003900000 */
[----:B------:R-:W4:Y:S02]  /*10cd0*/  @!P0 SYNCS.PHASECHK.TRANS64 P0, [R2+URZ+0x36840], R3 ;  /* 0x03684003020085a7 */ /* 0x000f24000800007f */
[----:B----4-:R-:W-:Y:S05]  /*10ce0*/  @!P0 BRA `(.L_x_229) ;  /* 0xfffffffc00f08947 */ /* 0x010fea000383ffff */
[----:B------:R-:W-:Y:S05]  /*10cf0*/  BRA `(.L_x_329) ;  /* 0xffffffb800f07947 */ /* 0x000fea000383ffff */
.L_x_233:
        /* <DEDUP_REMOVED lines=8> */
.L_x_330:
[----:B------:R-:W-:Y:S01]  /*10d80*/  IMAD.MOV.U32 R13, RZ, RZ, R0 ;  /* 0x000000ffff0d7224 */ /* 0x000fe200078e0000 */
[----:B------:R-:W-:Y:S01]  /*10d90*/  LOP3.LUT R7, R7, 0x7f, RZ, 0xc0, !PT ;  /* 0x0000007f07077812 */ /* 0x000fe200078ec0ff */
[----:B------:R-:W-:-:S07]  /*10da0*/  IMAD.MOV.U32 R6, RZ, RZ, R14 ;  /* 0x000000ffff067224 */ /* 0x000fce00078e000e */
[----:B------:R-:W-:Y:S05]  /*10db0*/  WARPSYNC.COLLECTIVE R15, `(.L_x_331) ;  /* 0x000000000f087348 */ /* 0x000fea0003c00000 */
[----:B------:R0:W1:Y:S02]  /*10dc0*/  SHFL.IDX P6, R14, R13, R12, R11 ;  /* 0x0000000c0d0e7389 */ /* 0x00006400000c000b */
[----:B01----:R-:W-:Y:S01]  /*10dd0*/  ENDCOLLECTIVE ;  /* 0x000000000000791b */ /* 0x003fe20003800000 */
.L_x_331:
        /* <DEDUP_REMOVED lines=25> */
.L_x_332:
[----:B------:R-:W-:Y:S02]  /*10f70*/  IMAD.MOV.U32 R13, RZ, RZ, R0 ;  /* 0x000000ffff0d7224 */ /* 0x000fe400078e0000 */
[----:B------:R-:W-:-:S07]  /*10f80*/  IMAD.MOV.U32 R6, RZ, RZ, R14 ;  /* 0x000000ffff067224 */ /* 0x000fce00078e000e */
[----:B------:R-:W-:Y:S05]  /*10f90*/  WARPSYNC.COLLECTIVE R15, `(.L_x_333) ;  /* 0x000000000f087348 */ /* 0x000fea0003c00000 */
[----:B------:R0:W1:Y:S02]  /*10fa0*/  SHFL.IDX P6, R14, R13, R12, R11 ;  /* 0x0000000c0d0e7389 */ /* 0x00006400000c000b */
[----:B01----:R-:W-:Y:S01]  /*10fb0*/  ENDCOLLECTIVE ;  /* 0x000000000000791b */ /* 0x003fe20003800000 */
.L_x_333:
[----:B------:R-:W-:Y:S01]  /*10fc0*/  ULDC.64 UR4, c[0x0][0x208] ;  /* 0x0000820000047ab9 */ /* 0x000fe20000000a00 */
[----:B------:R-:W-:Y:S02]  /*10fd0*/  IMAD.MOV.U32 R13, RZ, RZ, R2 ;  /* 0x000000ffff0d7224 */ /* 0x000fe400078e0002 */
[----:B------:R-:W-:Y:S02]  /*10fe0*/  IMAD.MOV.U32 R12, RZ, RZ, 0x2 ;  /* 0x00000002ff0c7424 */ /* 0x000fe400078e00ff */
[----:B------:R-:W-:-:S05]  /*10ff0*/  IMAD.MOV.U32 R5, RZ, RZ, R14 ;  /* 0x000000ffff057224 */ /* 0x000fca00078e000e */
[----:B------:R-:W-:-:S05]  /*11000*/  @!P2 LEA R5, P4, R10, R5, 0x1 ;  /* 0x000000050a05a211 */ /* 0x000fca00078808ff */
[----:B------:R-:W-:-:S04]  /*11010*/  @!P2 IMAD.X R6, RZ, RZ, R6, P4 ;  /* 0x000000ffff06a224 */ /* 0x000fc800020e0606 */
        /* <DEDUP_REMOVED lines=13> */
.L_x_334:
[----:B------:R-:W-:Y:S02]  /*110f0*/  IMAD.MOV.U32 R13, RZ, RZ, R0 ;  /* 0x000000ffff0d7224 */ /* 0x000fe400078e0000 */
[----:B------:R-:W-:-:S07]  /*11100*/  IMAD.MOV.U32 R6, RZ, RZ, R14 ;  /* 0x000000ffff067224 */ /* 0x000fce00078e000e */
[----:B------:R-:W-:Y:S05]  /*11110*/  WARPSYNC.COLLECTIVE R15, `(.L_x_335) ;  /* 0x000000000f087348 */ /* 0x000fea0003c00000 */
[----:B------:R0:W1:Y:S02]  /*11120*/  SHFL.IDX P6, R14, R13, R12, R11 ;  /* 0x0000000c0d0e7389 */ /* 0x00006400000c000b */
[----:B01----:R-:W-:Y:S01]  /*11130*/  ENDCOLLECTIVE ;  /* 0x000000000000791b */ /* 0x003fe20003800000 */
.L_x_335:
        /* <DEDUP_REMOVED lines=19> */
.L_x_336:
[----:B------:R-:W-:Y:S02]  /*11270*/  IMAD.MOV.U32 R13, RZ, RZ, R0 ;  /* 0x000000ffff0d7224 */ /* 0x000fe400078e0000 */
[----:B------:R-:W-:-:S07]  /*11280*/  IMAD.MOV.U32 R6, RZ, RZ, R14 ;  /* 0x000000ffff067224 */ /* 0x000fce00078e000e */
[----:B------:R-:W-:Y:S05]  /*11290*/  WARPSYNC.COLLECTIVE R15, `(.L_x_337) ;  /* 0x000000000f087348 */ /* 0x000fea0003c00000 */
[----:B------:R0:W1:Y:S02]  /*112a0*/  SHFL.IDX P6, R14, R13, R12, R11 ;  /* 0x0000000c0d0e7389 */ /* 0x00006400000c000b */
[----:B01----:R-:W-:Y:S01]  /*112b0*/  ENDCOLLECTIVE ;  /* 0x000000000000791b */ /* 0x003fe20003800000 */
.L_x_337:
        /* <DEDUP_REMOVED lines=19> */
.L_x_338:
[----:B------:R-:W-:Y:S02]  /*113f0*/  IMAD.MOV.U32 R13, RZ, RZ, R0 ;  /* 0x000000ffff0d7224 */ /* 0x000fe400078e0000 */
[----:B------:R-:W-:-:S07]  /*11400*/  IMAD.MOV.U32 R6, RZ, RZ, R14 ;  /* 0x000000ffff067224 */ /* 0x000fce00078e000e */
[----:B------:R-:W-:Y:S05]  /*11410*/  WARPSYNC.COLLECTIVE R15, `(.L_x_339) ;  /* 0x000000000f087348 */ /* 0x000fea0003c00000 */
[----:B------:R0:W1:Y:S02]  /*11420*/  SHFL.IDX P6, R14, R13, R12, R11 ;  /* 0x0000000c0d0e7389 */ /* 0x00006400000c000b */
[----:B01----:R-:W-:Y:S01]  /*11430*/  ENDCOLLECTIVE ;  /* 0x000000000000791b */ /* 0x003fe20003800000 */
.L_x_339:
        /* <DEDUP_REMOVED lines=19> */
.L_x_340:
[----:B------:R-:W-:Y:S02]  /*11570*/  IMAD.MOV.U32 R13, RZ, RZ, R0 ;  /* 0x000000ffff0d7224 */ /* 0x000fe400078e0000 */
[----:B------:R-:W-:-:S07]  /*11580*/  IMAD.MOV.U32 R6, RZ, RZ, R14 ;  /* 0x000000ffff067224 */ /* 0x000fce00078e000e */
[----:B------:R-:W-:Y:S05]  /*11590*/  WARPSYNC.COLLECTIVE R15, `(.L_x_341) ;  /* 0x000000000f087348 */ /* 0x000fea0003c00000 */
[----:B------:R0:W1:Y:S02]  /*115a0*/  SHFL.IDX P6, R14, R13, R12, R11 ;  /* 0x0000000c0d0e7389 */ /* 0x00006400000c000b */
[----:B01----:R-:W-:Y:S01]  /*115b0*/  ENDCOLLECTIVE ;  /* 0x000000000000791b */ /* 0x003fe20003800000 */
.L_x_341:
        /* <DEDUP_REMOVED lines=19> */
.L_x_342:
[----:B------:R-:W-:Y:S02]  /*116f0*/  IMAD.MOV.U32 R13, RZ, RZ, R0 ;  /* 0x000000ffff0d7224 */ /* 0x000fe400078e0000 */
[----:B------:R-:W-:-:S07]  /*11700*/  IMAD.MOV.U32 R6, RZ, RZ, R14 ;  /* 0x000000ffff067224 */ /* 0x000fce00078e000e */
[----:B------:R-:W-:Y:S05]  /*11710*/  WARPSYNC.COLLECTIVE R15, `(.L_x_343) ;  /* 0x000000000f087348 */ /* 0x000fea0003c00000 */
[----:B------:R0:W1:Y:S02]  /*11720*/  SHFL.IDX P6, R14, R13, R12, R11 ;  /* 0x0000000c0d0e7389 */ /* 0x00006400000c000b */
[----:B01----:R-:W-:Y:S01]  /*11730*/  ENDCOLLECTIVE ;  /* 0x000000000000791b */ /* 0x003fe20003800000 */
.L_x_343:
[----:B------:R-:W-:Y:S01]  /*11740*/  ULDC.64 UR4, c[0x0][0x208] ;  /* 0x0000820000047ab9 */ /* 0x000fe20000000a00 */
[----:B------:R-:W-:Y:S02]  /*11750*/  IMAD.MOV.U32 R13, RZ, RZ, R2 ;  /* 0x000000ffff0d7224 */ /* 0x000fe400078e0002 */
[----:B------:R-:W-:Y:S02]  /*11760*/  IMAD.MOV.U32 R12, RZ, RZ, 0x7 ;  /* 0x00000007ff0c7424 */ /* 0x000fe400078e00ff */
[----:B------:R-:W-:-:S05]  /*11770*/  IMAD.MOV.U32 R5, RZ, RZ, R14 ;  /* 0x000000ffff057224 */ /* 0x000fca00078e000e */
[----:B------:R-:W-:-:S05]  /*11780*/  @!P2 LEA R5, P4, R10, R5, 0x1 ;  /* 0x000000050a05a211 */ /* 0x000fca00078808ff */
[----:B------:R-:W-:-:S04]  /*11790*/  @!P2 IMAD.X R6, RZ, RZ, R6, P4 ;  /* 0x000000ffff06a224 */ /* 0x000fc800020e0606 */
[----:B------:R-:W-:Y:S02]  /*117a0*/  @!P2 IMAD.MOV.U32 R7, RZ, RZ, R6 ;  /* 0x000000ffff07a224 */ /* 0x000fe400078e0006 */
        /* <DEDUP_REMOVED lines=10> */
.L_x_344:
[----:B------:R-:W-:Y:S02]  /*11850*/  IMAD.MOV.U32 R13, RZ, RZ, R0 ;  /* 0x000000ffff0d7224 */ /* 0x000fe400078e0000 */
[----:B------:R-:W-:-:S07]  /*11860*/  IMAD.MOV.U32 R5, RZ, RZ, R14 ;  /* 0x000000ffff057224 */ /* 0x000fce00078e000e */
[----:B------:R-:W-:Y:S05]  /*11870*/  WARPSYNC.COLLECTIVE R15, `(.L_x_345) ;  /* 0x000000000f087348 */ /* 0x000fea0003c00000 */
[----:B------:R0:W1:Y:S02]  /*11880*/  SHFL.IDX P6, R14, R13, R12, R11 ;  /* 0x0000000c0d0e7389 */ /* 0x00006400000c000b */
[----:B01----:R-:W-:Y:S01]  /*11890*/  ENDCOLLECTIVE ;  /* 0x000000000000791b */ /* 0x003fe20003800000 */
.L_x_345:
[----:B------:R-:W-:Y:S01]  /*118a0*/  IMAD.MOV.U32 R0, RZ, RZ, R14 ;  /* 0x000000ffff007224 */ /* 0x000fe200078e000e */
[----:B------:R-:W-:Y:S06]  /*118b0*/  BRA `(.L_x_346) ;  /* 0xffffffbc00907947 */ /* 0x000fec000383ffff */
.L_x_237:
[----:B0-----:R-:W-:-:S04]  /*118c0*/  IMAD.U32 R2, RZ, RZ, UR36 ;  /* 0x00000024ff027e24 */ /* 0x001fc8000f8e00ff */
[----:B------:R0:W2:Y:S03]  /*118d0*/  SYNCS.PHASECHK.TRANS64.TRYWAIT P0, [R2+URZ+0x36820], R0 ;  /* 0x03682000020075a7 */ /* 0x0000a6000800017f */
[----:B--2---:R-:W-:Y:S05]  /*118e0*/  @!P0 NANOSLEEP.SYNCS 0x989680 ;  /* 0x009896800000895d */ /* 0x004fea0003900000 */
[----:B------:R-:W2:Y:S02]  /*118f0*/  @!P0 SYNCS.PHASECHK.TRANS64 P0, [R2+URZ+0x36820], R0 ;  /* 0x03682000020085a7 */ /* 0x000ea4000800007f */
[----:B--2---:R-:W-:Y:S05]  /*11900*/  @!P0 BRA `(.L_x_237) ;  /* 0xfffffffc00ec8947 */ /* 0x004fea000383ffff */
[----:B------:R-:W-:Y:S05]  /*11910*/  BRA `(.L_x_347) ;  /* 0xffffffbc00e47947 */ /* 0x000fea000383ffff */
.L_x_244:
[----:B--2---:R2:W3:Y:S02]  /*11920*/  SYNCS.PHASECHK.TRANS64.TRYWAIT P0, [R3+URZ+0x36840], R2 ;  /* 0x03684002030075a7 */ /* 0x0044e4000800017f */
[----:B---3--:R-:W-:Y:S05]  /*11930*/  @!P0 NANOSLEEP.SYNCS 0x989680 ;  /* 0x009896800000895d */ /* 0x008fea0003900000 */
[----:B------:R-:W3:Y:S02]  /*11940*/  @!P0 SYNCS.PHASECHK.TRANS64 P0, [R3+URZ+0x36840], R2 ;  /* 0x03684002030085a7 */ /* 0x000ee4000800007f */
[----:B---3--:R-:W-:Y:S05]  /*11950*/  @!P0 BRA `(.L_x_244) ;  /* 0xfffffffc00f08947 */ /* 0x008fea000383ffff */
[----:B------:R-:W-:Y:S05]  /*11960*/  BRA `(.L_x_348) ;  /* 0xffffffc000947947 */ /* 0x000fea000383ffff */
.L_x_252:
[----:B0-----:R0:W1:Y:S02]  /*11970*/  SYNCS.PHASECHK.TRANS64.TRYWAIT P0, [R2+URZ+0x36860], R3 ;  /* 0x03686003020075a7 */ /* 0x001064000800017f */
[----:B-1----:R-:W-:Y:S05]  /*11980*/  @!P0 NANOSLEEP.SYNCS 0x989680 ;  /* 0x009896800000895d */ /* 0x002fea0003900000 */
[----:B------:R-:W1:Y:S02]  /*11990*/  @!P0 SYNCS.PHASECHK.TRANS64 P0, [R2+URZ+0x36860], R3 ;  /* 0x03686003020085a7 */ /* 0x000e64000800007f */
[----:B-1----:R-:W-:Y:S05]  /*119a0*/  @!P0 BRA `(.L_x_252) ;  /* 0xfffffffc00f08947 */ /* 0x002fea000383ffff */
[----:B------:R-:W-:Y:S05]  /*119b0*/  BRA `(.L_x_349) ;  /* 0xffffffc400d47947 */ /* 0x000fea000383ffff */
.L_x_264:
[----:B-1----:R1:W2:Y:S02]  /*119c0*/  SYNCS.PHASECHK.TRANS64.TRYWAIT P0, [R3+URZ+0x36840], R2 ;  /* 0x03684002030075a7 */ /* 0x0022a4000800017f */
[----:B--2---:R-:W-:Y:S05]  /*119d0*/  @!P0 NANOSLEEP.SYNCS 0x989680 ;  /* 0x009896800000895d */ /* 0x004fea0003900000 */
[----:B------:R-:W2:Y:S02]  /*119e0*/  @!P0 SYNCS.PHASECHK.TRANS64 P0, [R3+URZ+0x36840], R2 ;  /* 0x03684002030085a7 */ /* 0x000ea4000800007f */
[----:B--2---:R-:W-:Y:S05]  /*119f0*/  @!P0 BRA `(.L_x_264) ;  /* 0xfffffffc00f08947 */ /* 0x004fea000383ffff */
[----:B------:R-:W-:Y:S05]  /*11a00*/  BRA `(.L_x_350) ;  /* 0xffffffcc00b47947 */ /* 0x000fea000383ffff */
.L_x_272:
[----:B0-----:R0:W1:Y:S02]  /*11a10*/  SYNCS.PHASECHK.TRANS64.TRYWAIT P0, [R2+URZ+0x36860], R3 ;  /* 0x03686003020075a7 */ /* 0x001064000800017f */
[----:B-1----:R-:W-:Y:S05]  /*11a20*/  @!P0 NANOSLEEP.SYNCS 0x989680 ;  /* 0x009896800000895d */ /* 0x002fea0003900000 */
[----:B------:R-:W1:Y:S02]  /*11a30*/  @!P0 SYNCS.PHASECHK.TRANS64 P0, [R2+URZ+0x36860], R3 ;  /* 0x03686003020085a7 */ /* 0x000e64000800007f */
[----:B-1----:R-:W-:Y:S05]  /*11a40*/  @!P0 BRA `(.L_x_272) ;  /* 0xfffffffc00f08947 */ /* 0x002fea000383ffff */
[----:B------:R-:W-:Y:S05]  /*11a50*/  BRA `(.L_x_351) ;  /* 0xffffffd000f47947 */ /* 0x000fea000383ffff */
.L_x_283:
[----:B--2---:R2:W3:Y:S02]  /*11a60*/  SYNCS.PHASECHK.TRANS64.TRYWAIT P0, [R3+URZ+0x36840], R2 ;  /* 0x03684002030075a7 */ /* 0x0044e4000800017f */
[----:B---3--:R-:W-:Y:S05]  /*11a70*/  @!P0 NANOSLEEP.SYNCS 0x989680 ;  /* 0x009896800000895d */ /* 0x008fea0003900000 */
[----:B------:R-:W3:Y:S02]  /*11a80*/  @!P0 SYNCS.PHASECHK.TRANS64 P0, [R3+URZ+0x36840], R2 ;  /* 0x03684002030085a7 */ /* 0x000ee4000800007f */
[----:B---3--:R-:W-:Y:S05]  /*11a90*/  @!P0 BRA `(.L_x_283) ;  /* 0xfffffffc00f08947 */ /* 0x008fea000383ffff */
[----:B------:R-:W-:Y:S05]  /*11aa0*/  BRA `(.L_x_352) ;  /* 0xffffffd800ac7947 */ /* 0x000fea000383ffff */
.L_x_291:
[----:B0-----:R0:W1:Y:S02]  /*11ab0*/  SYNCS.PHASECHK.TRANS64.TRYWAIT P0, [R2+URZ+0x36860], R5 ;  /* 0x03686005020075a7 */ /* 0x001064000800017f */
[----:B-1----:R-:W-:Y:S05]  /*11ac0*/  @!P0 NANOSLEEP.SYNCS 0x989680 ;  /* 0x009896800000895d */ /* 0x002fea0003900000 */
[----:B------:R-:W1:Y:S02]  /*11ad0*/  @!P0 SYNCS.PHASECHK.TRANS64 P0, [R2+URZ+0x36860], R5 ;  /* 0x03686005020085a7 */ /* 0x000e64000800007f */
[----:B-1----:R-:W-:Y:S05]  /*11ae0*/  @!P0 BRA `(.L_x_291) ;  /* 0xfffffffc00f08947 */ /* 0x002fea000383ffff */
[----:B------:R-:W-:Y:S05]  /*11af0*/  BRA `(.L_x_353) ;  /* 0xffffffdc00e87947 */ /* 0x000fea000383ffff */
.L_x_302:
[----:B0-----:R0:W3:Y:S02]  /*11b00*/  SYNCS.PHASECHK.TRANS64.TRYWAIT P0, [R0+URZ+0x36860], R2 ;  /* 0x03686002000075a7 */ /* 0x0010e4000800017f */
[----:B---3--:R-:W-:Y:S05]  /*11b10*/  @!P0 NANOSLEEP.SYNCS 0x989680 ;  /* 0x009896800000895d */ /* 0x008fea0003900000 */
[----:B------:R-:W3:Y:S02]  /*11b20*/  @!P0 SYNCS.PHASECHK.TRANS64 P0, [R0+URZ+0x36860], R2 ;  /* 0x03686002000085a7 */ /* 0x000ee4000800007f */
[----:B---3--:R-:W-:Y:S05]  /*11b30*/  @!P0 BRA `(.L_x_302) ;  /* 0xfffffffc00f08947 */ /* 0x008fea000383ffff */
[----:B------:R-:W-:Y:S05]  /*11b40*/  BRA `(.L_x_354) ;  /* 0xffffffe4003c7947 */ /* 0x000fea000383ffff */
.L_x_311:
[----:B0-----:R0:W1:Y:S02]  /*11b50*/  SYNCS.PHASECHK.TRANS64.TRYWAIT P0, [R0+URZ+0x36820], R3 ;  /* 0x03682003000075a7 */ /* 0x001064000800017f */
[----:B-1----:R-:W-:Y:S05]  /*11b60*/  @!P0 NANOSLEEP.SYNCS 0x989680 ;  /* 0x009896800000895d */ /* 0x002fea0003900000 */
[----:B------:R-:W1:Y:S02]  /*11b70*/  @!P0 SYNCS.PHASECHK.TRANS64 P0, [R0+URZ+0x36820], R3 ;  /* 0x03682003000085a7 */ /* 0x000e64000800007f */
[----:B-1----:R-:W-:Y:S05]  /*11b80*/  @!P0 BRA `(.L_x_311) ;  /* 0xfffffffc00f08947 */ /* 0x002fea000383ffff */
[----:B------:R-:W-:Y:S05]  /*11b90*/  BRA `(.L_x_355) ;  /* 0xffffffe800c07947 */ /* 0x000fea000383ffff */
.L_x_312:
        /* <DEDUP_REMOVED lines=11> */
.L_x_357:
[----:B------:R-:W-:Y:S05]  /*11c50*/  BSYNC B0 ;  /* 0x0000000000007941 */ /* 0x000fea0003800000 */
.L_x_356:
[----:B------:R-:W-:Y:S05]  /*11c60*/  BRA `(.L_x_358) ;  /* 0xffffffe800a87947 */ /* 0x000fea000383ffff */
.L_x_315:
[----:B------:R-:W-:Y:S01]  /*11c70*/  BSSY B1, `(.L_x_359) ;  /* 0x0000006000017945 */ /* 0x000fe20003800000 */
[----:B------:R-:W-:-:S07]  /*11c80*/  IMAD.MOV.U32 R15, RZ, RZ, -0x1 ;  /* 0xffffffffff0f7424 */ /* 0x000fce00078e00ff */
[----:B012---:R-:W-:Y:S05]  /*11c90*/  WARPSYNC.COLLECTIVE R15, `(.L_x_360) ;  /* 0x000000000f0c7348 */ /* 0x007fea0003c00000 */
[----:B------:R-:W-:Y:S02]  /*11ca0*/  ELECT P6, UR62, PT ;  /* 0x00000000003e782f */ /* 0x000fe400038c0000 */
[----:B------:R-:W-:Y:S01]  /*11cb0*/  MOV R14, UR62 ;  /* 0x0000003e000e7c02 */ /* 0x000fe20008000f00 */
[----:B012---:R-:W-:Y:S10]  /*11cc0*/  ENDCOLLECTIVE ;  /* 0x000000000000791b */ /* 0x007ff40003800000 */
.L_x_360:
[----:B------:R-:W-:Y:S05]  /*11cd0*/  BSYNC B1 ;  /* 0x0000000000017941 */ /* 0x000fea0003800000 */
.L_x_359:
[----:B------:R-:W-:Y:S05]  /*11ce0*/  BRA `(.L_x_361) ;  /* 0xffffffe800a07947 */ /* 0x000fea000383ffff */
.L_x_317:
[----:B0-----:R0:W1:Y:S02]  /*11cf0*/  SYNCS.PHASECHK.TRANS64.TRYWAIT P0, [R6+URZ], R5 ;  /* 0x00000005060075a7 */ /* 0x001064000800017f */
[----:B-1----:R-:W-:Y:S05]  /*11d00*/  @!P0 NANOSLEEP.SYNCS 0x989680 ;  /* 0x009896800000895d */ /* 0x002fea0003900000 */
[----:B------:R-:W1:Y:S02]  /*11d10*/  @!P0 SYNCS.PHASECHK.TRANS64 P0, [R6+URZ], R5 ;  /* 0x00000005060085a7 */ /* 0x000e64000800007f */
[----:B-1----:R-:W-:Y:S05]  /*11d20*/  @!P0 BRA `(.L_x_317) ;  /* 0xfffffffc00f08947 */ /* 0x002fea000383ffff */
[----:B------:R-:W-:Y:S05]  /*11d30*/  BRA `(.L_x_362) ;  /* 0xffffffe800d87947 */ /* 0x000fea000383ffff */
.L_x_318:
[----:B-1----:R1:W3:Y:S02]  /*11d40*/  SYNCS.PHASECHK.TRANS64.TRYWAIT P0, [R7+URZ], R2 ;  /* 0x00000002070075a7 */ /* 0x0022e4000800017f */
[----:B---3--:R-:W-:Y:S05]  /*11d50*/  @!P0 NANOSLEEP.SYNCS 0x989680 ;  /* 0x009896800000895d */ /* 0x008fea0003900000 */
[----:B------:R-:W3:Y:S02]  /*11d60*/  @!P0 SYNCS.PHASECHK.TRANS64 P0, [R7+URZ], R2 ;  /* 0x00000002070085a7 */ /* 0x000ee4000800007f */
[----:B---3--:R-:W-:Y:S05]  /*11d70*/  @!P0 BRA `(.L_x_318) ;  /* 0xfffffffc00f08947 */ /* 0x008fea000383ffff */
[----:B------:R-:W-:Y:S05]  /*11d80*/  BRA `(.L_x_363) ;  /* 0xffffffe800cc7947 */ /* 0x000fea000383ffff */
.L_x_320:
[----:B---3--:R3:W4:Y:S02]  /*11d90*/  SYNCS.PHASECHK.TRANS64.TRYWAIT P0, [R4+URZ], R5 ;  /* 0x00000005040075a7 */ /* 0x008724000800017f */
[----:B----4-:R-:W-:Y:S05]  /*11da0*/  @!P0 NANOSLEEP.SYNCS 0x989680 ;  /* 0x009896800000895d */ /* 0x010fea0003900000 */
[----:B------:R-:W4:Y:S02]  /*11db0*/  @!P0 SYNCS.PHASECHK.TRANS64 P0, [R4+URZ], R5 ;  /* 0x00000005040085a7 */ /* 0x000f24000800007f */
[----:B----4-:R-:W-:Y:S05]  /*11dc0*/  @!P0 BRA `(.L_x_320) ;  /* 0xfffffffc00f08947 */ /* 0x010fea000383ffff */
[----:B------:R-:W-:Y:S05]  /*11dd0*/  BRA `(.L_x_364) ;  /* 0xffffffe800d07947 */ /* 0x000fea000383ffff */
.L_x_365:
        /* <DEDUP_REMOVED lines=10> */
.L_x_3240:


//--------------------- .text._ZN7cutlass13device_kernelIN5flash11enable_sm90INS1_16FlashAttnFwdSm90INS1_25CollectiveMainloopFwdSm90ILi2EN4cute5tupleIJNS5_1CILi1EEES8_S8_EEENS6_IJNS7_ILi128EEENS7_ILi112EEENS7_ILi192EEEEEELi192ENS_6half_tEfNS_4arch4Sm90ELb0ELb0ELb0ELb1ELb0ELb0ELb0ELb1ELb1ELb1ELb0ELb0EEENS1_21CollectiveEpilogueFwdINS6_IJSA_SC_SB_EEES9_SE_SG_Li256ELb1ELb1ELb0ELb0EEENS1_36VarlenDynamicPersistentTileSchedulerILi128ELi112ELi256ELi128ELb0ELb1ELb1ELb0ELb1ELb1EEEEEEEEEvNT_6ParamsE --------------------------
	.section	.text._ZN7cutlass13device_kernelIN5flash11enable_sm90INS1_16FlashAttnFwdSm90INS1_25CollectiveMainloopFwdSm90ILi2EN4cute5tupleIJNS5_1CILi1EEES8_S8_EEENS6_IJNS7_ILi128EEENS7_ILi112EEENS7_ILi192EEEEEELi192ENS_6half_tEfNS_4arch4Sm90ELb0ELb0ELb0ELb1ELb0ELb0ELb0ELb1ELb1ELb1ELb0ELb0EEENS1_21CollectiveEpilogueFwdINS6_IJSA_SC_SB_EEES9_SE_SG_Li256ELb1ELb1ELb0ELb0EEENS1_36VarlenDynamicPersistentTileSchedulerILi128ELi112ELi256ELi128ELb0ELb1ELb1ELb0ELb1ELb1EEEEEEEEEvNT_6ParamsE,"ax",@progbits
	.align	128
.text._ZN7cutlass13device_kernelIN5flash11enable_sm90INS1_16FlashAttnFwdSm90INS1_25CollectiveMainloopFwdSm90ILi2EN4cute5tupleIJNS5_1CILi1EEES8_S8_EEENS6_IJNS7_ILi128EEENS7_ILi112EEENS7_ILi192EEEEEELi192ENS_6half_tEfNS_4arch4Sm90ELb0ELb0ELb0ELb1ELb0ELb0ELb0ELb1ELb1ELb1ELb0ELb0EEENS1_21CollectiveEpilogueFwdINS6_IJSA_SC_SB_EEES9_SE_SG_Li256ELb1ELb1ELb0ELb0EEENS1_36VarlenDynamicPersistentTileSchedulerILi128ELi112ELi256ELi128ELb0ELb1ELb1ELb0ELb1ELb1EEEEEEEEEvNT_6ParamsE:
        .type           _ZN7cutlass13device_kernelIN5flash11enable_sm90INS1_16FlashAttnFwdSm90INS1_25CollectiveMainloopFwdSm90ILi2EN4cute5tupleIJNS5_1CILi1EEES8_S8_EEENS6_IJNS7_ILi128EEENS7_ILi112EEENS7_ILi192EEEEEELi192ENS_6half_tEfNS_4arch4Sm90ELb0ELb0ELb0ELb1ELb0ELb0ELb0ELb1ELb1ELb1ELb0ELb0EEENS1_21CollectiveEpilogueFwdINS6_IJSA_SC_SB_EEES9_SE_SG_Li256ELb1ELb1ELb0ELb0EEENS1_36VarlenDynamicPersistentTileSchedulerILi128ELi112ELi256ELi128ELb0ELb1ELb1ELb0ELb1ELb1EEEEEEEEEvNT_6ParamsE,@function
        .size           _ZN7cutlass13device_kernelIN5flash11enable_sm90INS1_16FlashAttnFwdSm90INS1_25CollectiveMainloopFwdSm90ILi2EN4cute5tupleIJNS5_1CILi1EEES8_S8_EEENS6_IJNS7_ILi128EEENS7_ILi112EEENS7_ILi192EEEEEELi192ENS_6half_tEfNS_4arch4Sm90ELb0ELb0ELb0ELb1ELb0ELb0ELb0ELb1ELb1ELb1ELb0ELb0EEENS1_21CollectiveEpilogueFwdINS6_IJSA_SC_SB_EEES9_SE_SG_Li256ELb1ELb1ELb0ELb0EEENS1_36VarlenDynamicPersistentTileSchedulerILi128ELi112ELi256ELi128ELb0ELb1ELb1ELb0ELb1ELb1EEEEEEEEEvNT_6ParamsE,(.L_x_3241 - _ZN7cutlass13device_kernelIN5flash11enable_sm90INS1_16FlashAttnFwdSm90INS1_25CollectiveMainloopFwdSm90ILi2EN4cute5tupleIJNS5_1CILi1EEES8_S8_EEENS6_IJNS7_ILi128EEENS7_ILi112EEENS7_ILi192EEEEEELi192ENS_6half_tEfNS_4arch4Sm90ELb0ELb0ELb0ELb1ELb0ELb0ELb0ELb1ELb1ELb1ELb0ELb0EEENS1_21CollectiveEpilogueFwdINS6_IJSA_SC_SB_EEES9_SE_SG_Li256ELb1ELb1ELb0ELb0EEENS1_36VarlenDynamicPersistentTileSchedulerILi128ELi112ELi256ELi128ELb0ELb1ELb1ELb0ELb1ELb1EEEEEEEEEvNT_6ParamsE)
        .other          _ZN7cutlass13device_kernelIN5flash11enable_sm90INS1_16FlashAttnFwdSm90INS1_25CollectiveMainloopFwdSm90ILi2EN4cute5tupleIJNS5_1CILi1EEES8_S8_EEENS6_IJNS7_ILi128EEENS7_ILi112EEENS7_ILi192EEEEEELi192ENS_6half_tEfNS_4arch4Sm90ELb0ELb0ELb0ELb1ELb0ELb0ELb0ELb1ELb1ELb1ELb0ELb0EEENS1_21CollectiveEpilogueFwdINS6_IJSA_SC_SB_EEES9_SE_SG_Li256ELb1ELb1ELb0ELb0EEENS1_36VarlenDynamicPersistentTileSchedulerILi128ELi112ELi256ELi128ELb0ELb1ELb1ELb0ELb1ELb1EEEEEEEEEvNT_6ParamsE,@"STO_CUDA_ENTRY STV_DEFAULT"
_ZN7cutlass13device_kernelIN5flash11enable_sm90INS1_16FlashAttnFwdSm90INS1_25CollectiveMainloopFwdSm90ILi2EN4cute5tupleIJNS5_1CILi1EEES8_S8_EEENS6_IJNS7_ILi128EEENS7_ILi112EEENS7_ILi192EEEEEELi192ENS_6half_tEfNS_4arch4Sm90ELb0ELb0ELb0ELb1ELb0ELb0ELb0ELb1ELb1ELb1ELb0ELb0EEENS1_21CollectiveEpilogueFwdINS6_IJSA_SC_SB_EEES9_SE_SG_Li256ELb1ELb1ELb0ELb0EEENS1_36VarlenDynamicPersistentTileSchedulerILi128ELi112ELi256ELi128ELb0ELb1ELb1ELb0ELb1ELb1EEEEEEEEEvNT_6ParamsE:
        /* <DEDUP_REMOVED lines=17> */
.L_x_367:
[----:B------:R-:W-:Y:S05]  /*0110*/  BSYNC B0 ;  /* 0x0000000000007941 */ /* 0x000fea0003800000 */
.L_x_366:
        /* <DEDUP_REMOVED lines=40> */
.L_x_368:
        /* <DEDUP_REMOVED lines=22> */
.L_x_369:
        /* <DEDUP_REMOVED lines=18> */
.L_x_370:
        /* <DEDUP_REMOVED lines=22> */
.L_x_371:
        /* <DEDUP_REMOVED lines=22> */
.L_x_372:
[----:B0-----:R-:W-:Y:S01]  /*08e0*/  ISETP.NE.AND P0, PT, R2, RZ, PT ;  /* 0x000000ff0200720c */ /* 0x001fe20003f05270 */
[----:B------:R-:W-:Y:S01]  /*08f0*/  IMAD.MOV.U32 R2, RZ, RZ, 0x1 ;  /* 0x00000001ff027424 */ /* 0x000fe200078e00ff */
[----:B------:R-:W-:Y:S01]  /*0900*/  NOP ;  /* 0x0000000000007918 */ /* 0x000fe20000000000 */
[----:B------:R-:W-:-:S03]  /*0910*/  ULDC.64 UR60, c[0x0][0x208] ;  /* 0x00008200003c7ab9 */ /* 0x000fc60000000a00 */
[----:B------:R-:W-:-:S05]  /*0920*/  SEL R2, R2, 0x2, !P0 ;  /* 0x0000000202027807 */ /* 0x000fca0004000000 */
[----:B------:R0:W-:Y:S01]  /*0930*/  STL [R1+0x58], R2 ;  /* 0x0000580201007387 */ /* 0x0001e20000100800 */
[----:B-123--:R-:W-:Y:S06]  /*0940*/  BAR.SYNC.DEFER_BLOCKING 0x0 ;  /* 0x0000000000007b1d */ /* 0x00efec0000010000 */
[----:B------:R-:W-:Y:S05]  /*0950*/  @!P0 BRA `(.L_x_373) ;  /* 0x000000c000e48947 */ /* 0x000fea0003800000 */
.L_x_374:
[----:B------:R-:W-:-:S08]  /*0960*/  NOP ;  /* 0x0000000000007918 */ /* 0x000fd00000000000 */
[----:B------:R-:W1:Y:S02]  /*0970*/  USETMAXREG.TRY_ALLOC.CTAPOOL UP0, 0xf0 ;  /* 0x000000f0000079c8 */ /* 0x000e640008000600 */
[----:B-1----:R-:W-:-:S13]  /*0980*/  PLOP3.LUT P0, PT, PT, PT, UP0, 0x80, 0x0 ;  /* 0x000000000000781c */ /* 0x002fda0003f0f008 */
[----:B------:R-:W-:Y:S05]  /*0990*/  @!P0 BRA `(.L_x_374) ;  /* 0xfffffffc00f08947 */ /* 0x000fea000383ffff */
[----:B------:R-:W1:Y:S08]  /*09a0*/  S2UR UR5, SR_CgaCtaId ;  /* 0x00000000000579c3 */ /* 0x000e700000008800 */
[----:B------:R-:W-:Y:S06]  /*09b0*/  BAR.ARV 0x8, 0x180 ;  /* 0x0206000000007b1d */ /* 0x000fec0000002000 */
[----:B------:R-:W-:-:S02]  /*09c0*/  UMOV UR4, 0x400 ;  /* 0x0000040000047882 */ /* 0x000fc40000000000 */
[----:B------:R-:W-:Y:S01]  /*09d0*/  BAR.SYNC.DEFER_BLOCKING 0x5, 0x180 ;  /* 0x0146000000007b1d */ /* 0x000fe20000010000 */
[----:B-1----:R-:W-:-:S09]  /*09e0*/  ULEA UR4, UR5, UR4, 0x18 ;  /* 0x0000000405047291 */ /* 0x002fd2000f8ec03f */
[----:B------:R-:W1:Y:S01]  /*09f0*/  LDS.128 R40, [UR4+0x368d0] ;  /* 0x0368d004ff287984 */ /* 0x000e620008000c00 */
[----:B------:R-:W-:Y:S01]  /*0a00*/  ULDC UR4, c[0x0][0xc3c] ;  /* 0x00030f0000047ab9 */ /* 0x000fe20000000800 */
[----:B------:R-:W-:Y:S06]  /*0a10*/  BAR.ARV 0x4, 0x180 ;  /* 0x0106000000007b1d */ /* 0x000fec0000002000 */
[----:B-1----:R-:W-:-:S13]  /*0a20*/  ISETP.GE.AND P0, PT, R43, UR4, PT ;  /* 0x000000042b007c0c */ /* 0x002fda000bf06270 */
[----:B------:R-:W-:Y:S05]  /*0a30*/  @P0 EXIT ;  /* 0x000000000000094d */ /* 0x000fea0003800000 */
[----:B------:R-:W2:Y:S01]  /*0a40*/  LDL.LU R10, [R1+0x58] ;  /* 0x00005800010a7983 */ /* 0x000ea20000300800 */
[----:B------:R-:W1:Y:S02]  /*0a50*/  S2R R0, SR_TID.X ;  /* 0x0000000000007919 */ /* 0x000e640000002100 */
[----:B-1----:R-:W-:-:S05]  /*0a60*/  VIADD R220, R0, 0xffffff80 ;  /* 0xffffff8000dc7836 */ /* 0x002fca0000000000 */
[----:B------:R-:W-:-:S04]  /*0a70*/  SHF.R.S32.HI R3, RZ, 0x1f, R220 ;  /* 0x0000001fff037819 */ /* 0x000fc800000114dc */
[CC--:B------:R-:W-:Y:S02]  /*0a80*/  LEA.HI R5, R3.reuse, R220.reuse, RZ, 0x7 ;  /* 0x000000dc03057211 */ /* 0x0c0fe400078f38ff */
[-C--:B0-----:R-:W-:Y:S02]  /*0a90*/  LEA.HI R2, R3, R220.reuse, RZ, 0x5 ;  /* 0x000000dc03027211 */ /* 0x081fe400078f28ff */
[----:B------:R-:W-:Y:S02]  /*0aa0*/  LOP3.LUT R211, R5, 0xffffff80, RZ, 0xc0, !PT ;  /* 0xffffff8005d37812 */ /* 0x000fe400078ec0ff */
[----:B------:R-:W-:Y:S01]  /*0ab0*/  LEA.HI R0, R3, R220, RZ, 0x4 ;  /* 0x000000dc03007211 */ /* 0x000fe200078f20ff */
[----:B------:R-:W-:Y:S02]  /*0ac0*/  IMAD.SHL.U32 R2, R2, 0x20, RZ ;  /* 0x0000002002027824 */ /* 0x000fe400078e00ff */
[----:B------:R-:W-:Y:S01]  /*0ad0*/  IMAD.IADD R211, R220, 0x1, -R211 ;  /* 0x00000001dcd37824 */ /* 0x000fe200078e0ad3 */
[----:B------:R-:W-:-:S02]  /*0ae0*/  SHF.R.S32.HI R9, RZ, 0x4, R0 ;  /* 0x00000004ff097819 */ /* 0x000fc40000011400 */
[----:B------:R-:W-:Y:S02]  /*0af0*/  LOP3.LUT R7, R0, 0x3fffff0, RZ, 0xc0, !PT ;  /* 0x03fffff000077812 */ /* 0x000fe400078ec0ff */
[----:B------:R-:W-:Y:S02]  /*0b00*/  SHF.R.S32.HI R4, RZ, 0x1f, R211 ;  /* 0x0000001fff047819 */ /* 0x000fe400000114d3 */
[----:B------:R-:W-:Y:S01]  /*0b10*/  LOP3.LUT R2, R2, 0xfffffc00, RZ, 0xc0, !PT ;  /* 0xfffffc0002027812 */ /* 0x000fe200078ec0ff */
[----:B------:R-:W-:Y:S01]  /*0b20*/  IMAD.IADD R7, R220, 0x1, -R7 ;  /* 0x00000001dc077824 */ /* 0x000fe200078e0a07 */
[----:B------:R-:W-:Y:S02]  /*0b30*/  LEA.HI R0, R0, R9, RZ, 0x1 ;  /* 0x0000000900007211 */ /* 0x000fe400078f08ff */
[----:B------:R-:W-:Y:S01]  /*0b40*/  LEA.HI R6, R4, R211, RZ, 0x2 ;  /* 0x000000d304067211 */ /* 0x000fe200078f10ff */
[----:B------:R-:W-:Y:S01]  /*0b50*/  IMAD R7, R7, 0x40, R2 ;  /* 0x0000004007077824 */ /* 0x000fe200078e0202 */
[----:B------:R-:W-:-:S02]  /*0b60*/  LOP3.LUT R0, R0, 0x1ffffffe, RZ, 0xc0, !PT ;  /* 0x1ffffffe00007812 */ /* 0x000fc400078ec0ff */
[-C--:B------:R-:W-:Y:S02]  /*0b70*/  LEA.HI R2, R3, R220.reuse, RZ, 0x2 ;  /* 0x000000dc03027211 */ /* 0x080fe400078f10ff */
[----:B------:R-:W-:Y:S01]  /*0b80*/  SHF.R.S32.HI R8, RZ, 0x2, R6 ;  /* 0x00000002ff087819 */ /* 0x000fe20000011406 */
[----:B------:R-:W-:Y:S01]  /*0b90*/  IMAD.IADD R0, R9, 0x1, -R0 ;  /* 0x0000000109007824 */ /* 0x000fe200078e0a00 */
[----:B------:R-:W-:Y:S02]  /*0ba0*/  SHF.R.S32.HI R11, RZ, 0x1f, R6 ;  /* 0x0000001fff0b7819 */ /* 0x000fe40000011406 */
[----:B------:R-:W-:Y:S02]  /*0bb0*/  LOP3.LUT R9, R2, 0xfffffffc, RZ, 0xc0, !PT ;  /* 0xfffffffc02097812 */ /* 0x000fe400078ec0ff */
[----:B------:R-:W-:Y:S02]  /*0bc0*/  LEA.HI R3, R3, R220, RZ, 0x3 ;  /* 0x000000dc03037211 */ /* 0x000fe400078f18ff */
[----:B------:R-:W-:-:S02]  /*0bd0*/  LEA.HI R11, R11, R8, RZ, 0x3 ;  /* 0x000000080b0b7211 */ /* 0x000fc400078f18ff */
[----:B------:R-:W-:Y:S01]  /*0be0*/  SHF.R.S32.HI R212, RZ, 0x7, R5 ;  /* 0x00000007ffd47819 */ /* 0x000fe20000011405 */
[----:B------:R-:W-:Y:S01]  /*0bf0*/  IMAD.IADD R9, R220, 0x1, -R9 ;  /* 0x00000001dc097824 */ /* 0x000fe200078e0a09 */
[----:B------:R-:W-:Y:S02]  /*0c00*/  LOP3.LUT R205, R3, 0xfffffff8, RZ, 0xc0, !PT ;  /* 0xfffffff803cd7812 */ /* 0x000fe400078ec0ff */
[----:B------:R-:W-:Y:S02]  /*0c10*/  LOP3.LUT R11, R11, 0xfffffff8, RZ, 0xc0, !PT ;  /* 0xfffffff80b0b7812 */ /* 0x000fe400078ec0ff */
[----:B------:R-:W-:Y:S02]  /*0c20*/  LEA.HI R4, R4, R211, RZ, 0x5 ;  /* 0x000000d304047211 */ /* 0x000fe400078f28ff */
[----:B------:R-:W-:Y:S01]  /*0c30*/  LEA.HI R5, R5, R212, RZ, 0x1 ;  /* 0x000000d405057211 */ /* 0x000fe200078f08ff */
[----:B------:R-:W-:Y:S01]  /*0c40*/  IMAD R216, R0, 0x8, R7 ;  /* 0x0000000800d87824 */ /* 0x000fe200078e0207 */
[----:B------:R-:W-:Y:S01]  /*0c50*/  LEA.HI R0, R9, R9, RZ, 0x1 ;  /* 0x0000000909007211 */ /* 0x000fe200078f08ff */
[----:B------:R-:W-:Y:S01]  /*0c60*/  IMAD.IADD R205, R220, 0x1, -R205 ;  /* 0x00000001dccd7824 */ /* 0x000fe200078e0acd */
[----:B------:R-:W-:Y:S01]  /*0c70*/  SHF.R.S32.HI R4, RZ, 0x5, R4 ;  /* 0x00000005ff047819 */ /* 0x000fe20000011404 */
[----:B------:R-:W-:Y:S01]  /*0c80*/  IMAD.IADD R11, R8, 0x1, -R11 ;  /* 0x00000001080b7824 */ /* 0x000fe200078e0a0b */
[----:B------:R-:W-:Y:S01]  /*0c90*/  LOP3.LUT R5, R5, 0x3fffffe, RZ, 0xc0, !PT ;  /* 0x03fffffe05057812 */ /* 0x000fe200078ec0ff */
[----:B------:R-:W-:Y:S01]  /*0ca0*/  IMAD.SHL.U32 R18, R205, 0x8, RZ ;  /* 0x00000008cd127824 */ /* 0x000fe200078e00ff */
[----:B------:R-:W-:Y:S01]  /*0cb0*/  LOP3.LUT R6, R6, 0x7ffffffc, RZ, 0xc0, !PT ;  /* 0x7ffffffc06067812 */ /* 0x000fe200078ec0ff */
[----:B------:R-:W-:Y:S01]  /*0cc0*/  IMAD R4, R4, 0x10, R11 ;  /* 0x0000001004047824 */ /* 0x000fe200078e020b */
[----:B------:R-:W-:Y:S01]  /*0cd0*/  LOP3.LUT R0, R0, 0x1ffffffe, RZ, 0xc0, !PT ;  /* 0x1ffffffe00007812 */ /* 0x000fe200078ec0ff */
[----:B------:R-:W-:-:S02]  /*0ce0*/  IMAD.IADD R5, R212, 0x1, -R5 ;  /* 0x00000001d4057824 */ /* 0x000fc400078e0a05 */
[C---:B------:R-:W-:Y:S02]  /*0cf0*/  VIADD R19, R18.reuse, 0x40 ;  /* 0x0000004012137836 */ /* 0x040fe40000000000 */
[----:B------:R-:W-:Y:S02]  /*0d00*/  VIADD R23, R18, 0x80 ;  /* 0x0000008012177836 */ /* 0x000fe40000000000 */
[----:B------:R-:W-:Y:S02]  /*0d10*/  IMAD.MOV.U32 R7, RZ, RZ, -0x2 ;  /* 0xfffffffeff077424 */ /* 0x000fe400078e00ff */
[----:B------:R-:W-:Y:S02]  /*0d20*/  IMAD.IADD R6, R211, 0x1, -R6 ;  /* 0x00000001d3067824 */ /* 0x000fe400078e0a06 */
[----:B------:R-:W-:Y:S02]  /*0d30*/  IMAD.IADD R0, R9, 0x1, -R0 ;  /* 0x0000000109007824 */ /* 0x000fe400078e0a00 */
[----:B------:R-:W-:Y:S01]  /*0d40*/  IMAD R213, R5, 0x40, R4 ;  /* 0x0000004005d57824 */ /* 0x000fe200078e0204 */
[----:B------:R-:W-:Y:S01]  /*0d50*/  CS2R R16, SRZ ;  /* 0x0000000000107805 */ /* 0x000fe2000001ff00 */
[----:B------:R-:W-:Y:S01]  /*0d60*/  IMAD R214, R6, R7, 0x70 ;  /* 0x0000007006d67424 */ /* 0x000fe200078e0207 */
[----:B------:R-:W-:Y:S01]  /*0d70*/  SHF.R.S32.HI R209, RZ, 0x3, R3 ;  /* 0x00000003ffd17819 */ /* 0x000fe20000011403 */
[----:B------:R-:W-:Y:S01]  /*0d80*/  IMAD.MOV.U32 R210, RZ, RZ, RZ ;  /* 0x000000ffffd27224 */ /* 0x000fe200078e00ff */
[----:B------:R-:W-:Y:S01]  /*0d90*/  SHF.R.S32.HI R219, RZ, 0x1f, R18 ;  /* 0x0000001fffdb7819 */ /* 0x000fe20000011412 */
[----:B------:R-:W-:Y:S01]  /*0da0*/  IMAD R215, R0, 0x8, R213 ;  /* 0x0000000800d77824 */ /* 0x000fe200078e02d5 */
[----:B------:R-:W-:-:S02]  /*0db0*/  SHF.R.S32.HI R218, RZ, 0x1f, R19 ;  /* 0x0000001fffda7819 */ /* 0x000fc40000011413 */
[----:B------:R-:W-:Y:S02]  /*0dc0*/  SHF.R.S32.HI R217, RZ, 0x1f, R23 ;  /* 0x0000001fffd97819 */ /* 0x000fe40000011417 */
[----:B--2---:R-:W-:-:S07]  /*0dd0*/  LOP3.LUT R22, R10, 0x1, RZ, 0xfc, !PT ;  /* 0x000000010a167812 */ /* 0x004fce00078efcff */
.L_x_417:
[----:B0---4-:R-:W0:Y:S01]  /*0de0*/  LDC.64 R2, c[0x0][0xc88] ;  /* 0x00032200ff027b82 */ /* 0x011e220000000a00 */
[----:B------:R-:W-:Y:S01]  /*0df0*/  ULDC.64 UR4, c[0x0][0xa28] ;  /* 0x00028a0000047ab9 */ /* 0x000fe20000000a00 */
[----:B------:R-:W-:Y:S01]  /*0e00*/  IMAD.MOV.U32 R0, RZ, RZ, RZ ;  /* 0x000000ffff007224 */ /* 0x000fe200078e00ff */
[----:B------:R-:W-:Y:S01]  /*0e10*/  ULDC.64 UR6, c[0x0][0xa20] ;  /* 0x0002880000067ab9 */ /* 0x000fe20000000a00 */
[----:B0-----:R-:W-:-:S05]  /*0e20*/  IMAD.WIDE R2, R43, 0x4, R2 ;  /* 0x000000042b027825 */ /* 0x001fca00078e0202 */
[----:B--2---:R-:W2:Y:S01]  /*0e30*/  LDG.E R204, desc[UR60][R2.64] ;  /* 0x0000003c02cc7981 */ /* 0x004ea2000c1e1900 */
[----:B------:R-:W-:-:S04]  /*0e40*/  ISETP.NE.U32.AND P0, PT, RZ, UR4, PT ;  /* 0x00000004ff007c0c */ /* 0x000fc8000bf05070 */
[----:B------:R-:W-:Y:S02]  /*0e50*/  ISETP.NE.AND.EX P0, PT, RZ, UR5, PT, P0 ;  /* 0x00000005ff007c0c */ /* 0x000fe4000bf05300 */
[----:B--2---:R-:W-:-:S11]  /*0e60*/  SHF.R.S32.HI R208, RZ, 0x1f, R204 ;  /* 0x0000001fffd07819 */ /* 0x004fd600000114cc */
[----:B---3--:R-:W-:-:S04]  /*0e70*/  @P0 LEA R4, P1, R204, UR4, 0x2 ;  /* 0x00000004cc040c11 */ /* 0x008fc8000f8210ff */
[----:B------:R-:W-:Y:S01]  /*0e80*/  @P0 LEA.HI.X R5, R204, UR5, R208, 0x2, P1 ;  /* 0x00000005cc050c11 */ /* 0x000fe200088f14d0 */
[----:B------:R-:W-:-:S04]  /*0e90*/  ULDC.64 UR4, c[0x0][0x418] ;  /* 0x0001060000047ab9 */ /* 0x000fc80000000a00 */
[----:B------:R0:W5:Y:S01]  /*0ea0*/  @P0 LDG.E R0, desc[UR60][R4.64] ;  /* 0x0000003c04000981 */ /* 0x000162000c1e1900 */
[----:B------:R-:W-:Y:S01]  /*0eb0*/  ISETP.NE.U32.AND P0, PT, RZ, UR6, PT ;  /* 0x00000006ff007c0c */ /* 0x000fe2000bf05070 */
[----:B------:R-:W-:-:S03]  /*0ec0*/  UISETP.NE.U32.AND UP0, UPT, UR4, URZ, UPT ;  /* 0x0000003f0400728c */ /* 0x000fc6000bf05070 */
[----:B------:R-:W-:Y:S01]  /*0ed0*/  ISETP.NE.AND.EX P0, PT, RZ, UR7, PT, P0 ;  /* 0x00000007ff007c0c */ /* 0x000fe2000bf05300 */
[----:B------:R-:W-:Y:S01]  /*0ee0*/  UISETP.NE.AND.EX UP0, UPT, UR5, URZ, UPT, UP0 ;  /* 0x0000003f0500728c */ /* 0x000fe2000bf05300 */
[----:B------:R-:W-:Y:S02]  /*0ef0*/  ULDC UR4, c[0x0][0x424] ;  /* 0x0001090000047ab9 */ /* 0x000fe40000000800 */
[----:B------:R-:W-:Y:S01]  /*0f00*/  ULDC UR5, c[0x0][0x2f0] ;  /* 0x0000bc0000057ab9 */ /* 0x000fe20000000800 */
[----:B------:R-:W-:-:S04]  /*0f10*/  USEL UR4, UR4, 0x1, UP0 ;  /* 0x0000000104047887 */ /* 0x000fc80008000000 */
[----:B------:R-:W-:-:S04]  /*0f20*/  UIMAD UR4, UR4, UR5, URZ ;  /* 0x00000005040472a4 */ /* 0x000fc8000f8e023f */
[C---:B------:R-:W-:Y:S02]  /*0f30*/  @P0 LEA R2, P1, R204.reuse, UR6, 0x2 ;  /* 0x00000006cc020c11 */ /* 0x040fe4000f8210ff */
[----:B------:R-:W-:Y:S02]  /*0f40*/  IMAD.U32 R83, RZ, RZ, UR4 ;  /* 0x00000004ff537e24 */ /* 0x000fe4000f8e00ff */
[----:B------:R-:W-:-:S05]  /*0f50*/  @P0 LEA.HI.X R3, R204, UR7, R208, 0x2, P1 ;  /* 0x00000007cc030c11 */ /* 0x000fca00088f14d0 */
[----:B------:R0:W5:Y:S01]  /*0f60*/  @P0 LDG.E R83, desc[UR60][R2.64] ;  /* 0x0000003c02530981 */ /* 0x000162000c1e1900 */
[----:B------:R-:W-:Y:S05]  /*0f70*/  @P0 BRA `(.L_x_375) ;  /* 0x0000000000240947 */ /* 0x000fea0003800000 */
[----:B------:R-:W-:Y:S02]  /*0f80*/  ULDC.64 UR4, c[0x0][0xa08] ;  /* 0x0002820000047ab9 */ /* 0x000fe40000000a00 */
[----:B------:R-:W-:-:S04]  /*0f90*/  ISETP.NE.U32.AND P0, PT, RZ, UR4, PT ;  /* 0x00000004ff007c0c */ /* 0x000fc8000bf05070 */
[----:B------:R-:W-:-:S13]  /*0fa0*/  ISETP.NE.AND.EX P0, PT, RZ, UR5, PT, P0 ;  /* 0x00000005ff007c0c */ /* 0x000fda000bf05300 */
[----:B------:R-:W-:Y:S05]  /*0fb0*/  @!P0 BRA `(.L_x_375) ;  /* 0x0000000000148947 */ /* 0x000fea0003800000 */
[----:B0-----:R-:W0:Y:S02]  /*0fc0*/  LDC.64 R2, c[0x0][0xa08] ;  /* 0x00028200ff027b82 */ /* 0x001e240000000a00 */
[----:B0-----:R-:W-:-:S05]  /*0fd0*/  IMAD.WIDE R2, R204, 0x4, R2 ;  /* 0x00000004cc027825 */ /* 0x001fca00078e0202 */
[----:B-----5:R-:W2:Y:S04]  /*0fe0*/  LDG.E R83, desc[UR60][R2.64] ;  /* 0x0000003c02537981 */ /* 0x020ea8000c1e1900 */
[----:B------:R-:W2:Y:S02]  /*0ff0*/  LDG.E R4, desc[UR60][R2.64+0x4] ;  /* 0x0000043c02047981 */ /* 0x000ea4000c1e1900 */
[----:B--2---:R-:W-:-:S07]  /*1000*/  IMAD.IADD R83, R4, 0x1, -R83 ;  /* 0x0000000104537824 */ /* 0x004fce00078e0a53 */
.L_x_375:
[----:B-----5:R-:W-:Y:S01]  /*1010*/  IMAD.IADD R83, R83, 0x1, -R0 ;  /* 0x0000000153537824 */ /* 0x020fe200078e0a00 */
[----:B------:R-:W-:Y:S01]  /*1020*/  PLOP3.LUT P0, PT, PT, PT, PT, 0x80, 0x0 ;  /* 0x000000000000781c */ /* 0x000fe20003f0f070 */
[----:B0-----:R-:W-:Y:S01]  /*1030*/  IMAD.MOV.U32 R2, RZ, RZ, RZ ;  /* 0x000000ffff027224 */ /* 0x001fe200078e00ff */
[----:B------:R-:W-:Y:S01]  /*1040*/  CS2R R20, SRZ ;  /* 0x0000000000147805 */ /* 0x000fe2000001ff00 */
[C---:B------:R-:W-:Y:S01]  /*1050*/  VIADD R3, R83.reuse, 0x6f ;  /* 0x0000006f53037836 */ /* 0x040fe20000000000 */
[----:B------:R-:W-:Y:S01]  /*1060*/  ISETP.GE.AND P1, PT, R83, 0x1, PT ;  /* 0x000000015300780c */ /* 0x000fe20003f26270 */
[----:B------:R-:W-:Y:S01]  /*1070*/  IMAD.MOV.U32 R207, RZ, RZ, R41 ;  /* 0x000000ffffcf7224 */ /* 0x000fe200078e0029 */
[----:B------:R-:W-:Y:S01]  /*1080*/  CS2R R118, SRZ ;  /* 0x0000000000767805 */ /* 0x000fe2000001ff00 */
[----:B------:R-:W-:Y:S01]  /*1090*/  IMAD.HI R2, R3, -0x6db6db6d, R2 ;  /* 0x9249249303027827 */ /* 0x000fe200078e0202 */
[----:B------:R-:W-:Y:S02]  /*10a0*/  CS2R R116, SRZ ;  /* 0x0000000000747805 */ /* 0x000fe4000001ff00 */
[----:B------:R-:W-:-:S02]  /*10b0*/  CS2R R114, SRZ ;  /* 0x0000000000727805 */ /* 0x000fc4000001ff00 */
[----:B------:R-:W-:Y:S01]  /*10c0*/  CS2R R112, SRZ ;  /* 0x0000000000707805 */ /* 0x000fe2000001ff00 */
[----:B------:R-:W-:Y:S01]  /*10d0*/  IMAD.MOV.U32 R206, RZ, RZ, R42 ;  /* 0x000000ffffce7224 */ /* 0x000fe200078e002a */
[----:B------:R-:W-:Y:S02]  /*10e0*/  SHF.R.U32.HI R3, RZ, 0x1f, R2 ;  /* 0x0000001fff037819 */ /* 0x000fe40000011602 */
[----:B------:R-:W-:Y:S02]  /*10f0*/  CS2R R110, SRZ ;  /* 0x00000000006e7805 */ /* 0x000fe4000001ff00 */
[----:B------:R-:W-:Y:S02]  /*1100*/  CS2R R108, SRZ ;  /* 0x00000000006c7805 */ /* 0x000fe4000001ff00 */
[----:B------:R-:W-:Y:S02]  /*1110*/  CS2R R106, SRZ ;  /* 0x00000000006a7805 */ /* 0x000fe4000001ff00 */
[----:B------:R-:W-:-:S02]  /*1120*/  LEA.HI.SX32 R120, R2, R3, 0x1a ;  /* 0x0000000302787211 */ /* 0x000fc400078fd2ff */
        /* <DEDUP_REMOVED lines=12> */
[----:B------:R-:W-:Y:S01]  /*11f0*/  IMAD.MOV.U32 R47, RZ, RZ, RZ ;  /* 0x000000ffff2f7224 */ /* 0x000fe200078e00ff */
[----:B------:R-:W-:Y:S01]  /*1200*/  CS2R R80, SRZ ;  /* 0x0000000000507805 */ /* 0x000fe2000001ff00 */
[----:B------:R-:W-:Y:S01]  /*1210*/  IMAD.MOV.U32 R82, RZ, RZ, RZ ;  /* 0x000000ffff527224 */ /* 0x000fe200078e00ff */
        /* <DEDUP_REMOVED lines=20> */
[----:B------:R-:W-:Y:S01]  /*1360*/  CS2R R126, SRZ ;  /* 0x00000000007e7805 */ /* 0x000fe2000001ff00 */
[----:B------:R-:W-:Y:S01]  /*1370*/  IMAD.MOV.U32 R121, RZ, RZ, RZ ;  /* 0x000000ffff797224 */ /* 0x000fe200078e00ff */
[----:B------:R-:W-:Y:S01]  /*1380*/  CS2R R132, SRZ ;  /* 0x0000000000847805 */ /* 0x000fe2000001ff00 */
[----:B------:R-:W-:Y:S01]  /*1390*/  IMAD.MOV.U32 R0, RZ, RZ, RZ ;  /* 0x000000ffff007224 */ /* 0x000fe200078e00ff */
[----:B------:R-:W-:Y:S01]  /*13a0*/  CS2R R122, SRZ ;  /* 0x00000000007a7805 */ /* 0x000fe2000001ff00 */
[----:B------:R-:W-:Y:S01]  /*13b0*/  IMAD.MOV.U32 R36, RZ, RZ, RZ ;  /* 0x000000ffff247224 */ /* 0x000fe200078e00ff */
[----:B------:R-:W-:Y:S02]  /*13c0*/  CS2R R6, SRZ ;  /* 0x0000000000067805 */ /* 0x000fe4000001ff00 */
[----:B------:R-:W-:Y:S01]  /*13d0*/  CS2R R134, SRZ ;  /* 0x0000000000867805 */ /* 0x000fe2000001ff00 */
[----:B------:R-:W-:Y:S01]  /*13e0*/  IMAD.MOV.U32 R24, RZ, RZ, RZ ;  /* 0x000000ffff187224 */ /* 0x000fe200078e00ff */
[----:B------:R-:W-:Y:S06]  /*13f0*/  @!P1 BRA `(.L_x_376) ;  /* 0x0000009000c09947 */ /* 0x000fec0003800000 */
[----:B------:R-:W0:Y:S01]  /*1400*/  SHFL.IDX PT, R0, R212, RZ, 0x1f ;  /* 0x00001fffd4007589 */ /* 0x000e2200000e0000 */
[----:B------:R-:W1:Y:S01]  /*1410*/  S2UR UR7, SR_CgaCtaId ;  /* 0x00000000000779c3 */ /* 0x000e620000008800 */
[----:B------:R-:W-:Y:S01]  /*1420*/  UMOV UR6, 0x400 ;  /* 0x0000040000067882 */ /* 0x000fe20000000000 */
[----:B0-----:R-:W-:Y:S01]  /*1430*/  R2UR UR4, R0 ;  /* 0x00000000000472ca */ /* 0x001fe200000e0000 */
[----:B-1----:R-:W-:-:S04]  /*1440*/  ULEA UR6, UR7, UR6, 0x18 ;  /* 0x0000000607067291 */ /* 0x002fc8000f8ec03f */
[----:B------:R-:W-:-:S04]  /*1450*/  UIADD3 UR6, UR6, 0x15400, URZ ;  /* 0x0001540006067890 */ /* 0x000fc8000fffe03f */
[----:B------:R-:W-:-:S04]  /*1460*/  ULOP3.LUT UP0, URZ, UR6, 0x9f, URZ, 0xc0, !UPT ;  /* 0x0000009f063f7892 */ /* 0x000fc8000f80c03f */
[----:B------:R-:W-:Y:S02]  /*1470*/  ULEA.HI UR5, UR4, UR4, URZ, 0x1 ;  /* 0x0000000404057291 */ /* 0x000fe4000f8f083f */
[----:B------:R-:W-:Y:S02]  /*1480*/  PLOP3.LUT P0, PT, PT, PT, UP0, 0x80, 0x0 ;  /* 0x000000000000781c */ /* 0x000fe40003f0f008 */
[----:B------:R-:W-:-:S04]  /*1490*/  ULOP3.LUT UR5, UR5, 0x1e, URZ, 0xc0, !UPT ;  /* 0x0000001e05057892 */ /* 0x000fc8000f8ec03f */
[----:B------:R-:W-:-:S04]  /*14a0*/  UIADD3 UR5, UR4, -UR5, URZ ;  /* 0x8000000504057290 */ /* 0x000fc8000fffe03f */
[----:B------:R-:W-:-:S04]  /*14b0*/  ULEA UR5, UR5, UR6, 0xd ;  /* 0x0000000605057291 */ /* 0x000fc8000f8e683f */
[----:B------:R-:W-:-:S04]  /*14c0*/  USHF.R.U32.HI UR5, URZ, 0x4, UR5 ;  /* 0x000000043f057899 */ /* 0x000fc80008011605 */
[----:B------:R-:W-:Y:S01]  /*14d0*/  ULOP3.LUT UR36, UR5, 0x3fff, URZ, 0xc0, !UPT ;  /* 0x00003fff05247892 */ /* 0x000fe2000f8ec03f */
[----:B------:R-:W-:Y:S11]  /*14e0*/  @!P0 BRA `(.L_x_377) ;  /* 0x0000000000408947 */ /* 0x000ff60003800000 */
        /* <DEDUP_REMOVED lines=16> */
.L_x_377:
[----:B------:R-:W0:Y:S01]  /*15f0*/  S2UR UR5, SR_CgaCtaId ;  /* 0x00000000000579c3 */ /* 0x000e220000008800 */
[----:B------:R-:W-:Y:S01]  /*1600*/  LEA.HI R0, R210, R210, RZ, 0x1 ;  /* 0x000000d2d2007211 */ /* 0x000fe200078f08ff */
[----:B------:R-:W-:Y:S01]  /*1610*/  UMOV UR4, 0x400 ;  /* 0x0000040000047882 */ /* 0x000fe20000000000 */
[----:B------:R-:W-:Y:S01]  /*1620*/  BSSY B0, `(.L_x_378) ;  /* 0x0000009000007945 */ /* 0x000fe20003800000 */
[----:B------:R-:W-:Y:S02]  /*1630*/  ISETP.NE.AND P0, PT, R22, 0x3, PT ;  /* 0x000000031600780c */ /* 0x000fe40003f05270 */
[----:B------:R-:W-:-:S05]  /*1640*/  LOP3.LUT R3, R0, 0xfffffffe, RZ, 0xc0, !PT ;  /* 0xfffffffe00037812 */ /* 0x000fca00078ec0ff */
[----:B------:R-:W-:-:S05]  /*1650*/  IMAD.IADD R0, R210, 0x1, -R3 ;  /* 0x00000001d2007824 */ /* 0x000fca00078e0a03 */
[----:B------:R-:W-:Y:S01]  /*1660*/  SHF.L.U32 R0, R0, 0x1f, RZ ;  /* 0x0000001f00007819 */ /* 0x000fe200000006ff */
[----:B0-----:R-:W-:-:S06]  /*1670*/  ULEA UR4, UR5, UR4, 0x18 ;  /* 0x0000000405047291 */ /* 0x001fcc000f8ec03f */
[----:B------:R-:W-:-:S04]  /*1680*/  IMAD.U32 R5, RZ, RZ, UR4 ;  /* 0x00000004ff057e24 */ /* 0x000fc8000f8e00ff */
[----:B------:R-:W0:Y:S02]  /*1690*/  SYNCS.PHASECHK.TRANS64.TRYWAIT P1, [R5+URZ+0x36800], R0 ;  /* 0x03680000050075a7 */ /* 0x000e24000802017f */
[----:B0-----:R-:W-:Y:S05]  /*16a0*/  @!P1 BRA `(.L_x_379) ;  /* 0x0000011800ec9947 */ /* 0x001fea0003800000 */
.L_x_546:
[----:B------:R-:W-:Y:S05]  /*16b0*/  BSYNC B0 ;  /* 0x0000000000007941 */ /* 0x000fea0003800000 */
.L_x_378:
[----:B------:R-:W-:Y:S05]  /*16c0*/  @!P0 BRA `(.L_x_380) ;  /* 0x0000000000048947 */ /* 0x000fea0003800000 */
[----:B------:R-:W-:Y:S01]  /*16d0*/  BPT.TRAP 0x1 ;  /* 0x000000040000795c */ /* 0x000fe20000300000 */
.L_x_380:
[----:B------:R-:W-:Y:S01]  /*16e0*/  IMAD R2, R16, 0x8, R5 ;  /* 0x0000000810027824 */ /* 0x000fe200078e0205 */
[----:B------:R-:W-:-:S04]  /*16f0*/  SHF.L.U32 R3, R17, 0x1f, RZ ;  /* 0x0000001f11037819 */ /* 0x000fc800000006ff */
[----:B------:R1:W2:Y:S01]  /*1700*/  SYNCS.PHASECHK.TRANS64.TRYWAIT P2, [R2+URZ+0x36830], R3 ;  /* 0x03683003020075a7 */ /* 0x0002a2000804017f */
[----:B------:R-:W-:Y:S05]  /*1710*/  @!P0 BRA `(.L_x_381) ;  /* 0x0000000000048947 */ /* 0x000fea0003800000 */
[----:B------:R-:W-:Y:S01]  /*1720*/  BPT.TRAP 0x1 ;  /* 0x000000040000795c */ /* 0x000fe20000300000 */
.L_x_381:
[----:B0-----:R-:W0:Y:S01]  /*1730*/  S2R R0, SR_TID.X ;  /* 0x0000000000007919 */ /* 0x001e220000002100 */
[----:B------:R-:W-:Y:S01]  /*1740*/  IMAD.MOV.U32 R119, RZ, RZ, RZ ;  /* 0x000000ffff777224 */ /* 0x000fe200078e00ff */
[----:B0-----:R-:W-:Y:S01]  /*1750*/  LOP3.LUT P1, RZ, R0, 0x7f, RZ, 0xc0, !PT ;  /* 0x0000007f00ff7812 */ /* 0x001fe2000782c0ff */
[----:B--2---:R-:W-:-:S12]  /*1760*/  @P2 BRA `(.L_x_382) ;  /* 0x0000000000082947 */ /* 0x004fd80003800000 */
[----:B------:R-:W0:Y:S02]  /*1770*/  SYNCS.PHASECHK.TRANS64.TRYWAIT P2, [R2+URZ+0x36830], R3 ;  /* 0x03683003020075a7 */ /* 0x000e24000804017f */
[----:B0-----:R-:W-:Y:S05]  /*1780*/  @!P2 BRA `(.L_x_383) ;  /* 0x0000011800c8a947 */ /* 0x001fea0003800000 */
.L_x_382:
[----:B------:R-:W-:Y:S05]  /*1790*/  WARPSYNC.ALL ;  /* 0x0000000000007948 */ /* 0x000fea0003800000 */
[----:B------:R-:W-:Y:S01]  /*17a0*/  VIADD R0, R5, 0x21400 ;  /* 0x0002140005007836 */ /* 0x000fe20000000000 */
[----:B------:R-:W-:Y:S01]  /*17b0*/  ULOP3.LUT UR8, UR36, 0x10000, URZ, 0xfc, !UPT ;  /* 0x0001000024087892 */ /* 0x000fe2000f8efc3f */
[----:B------:R-:W-:Y:S01]  /*17c0*/  WARPGROUP.ARRIVE ;  /* 0x00000000000079c5 */ /* 0x000fe20000000000 */
[----:B------:R-:W-:Y:S01]  /*17d0*/  UMOV UR9, 0x40000040 ;  /* 0x4000004000097882 */ /* 0x000fe20000000000 */
[----:B------:R-:W-:Y:S01]  /*17e0*/  UMOV UR11, 0x40000040 ;  /* 0x40000040000b7882 */ /* 0x000fe20000000000 */
[----:B------:R-:W-:Y:S01]  /*17f0*/  SHF.R.U32.HI R0, RZ, 0x4, R0 ;  /* 0x00000004ff007819 */ /* 0x000fe20000011600 */
[----:B------:R-:W-:Y:S01]  /*1800*/  UMOV UR5, UR9 ;  /* 0x0000000900057c82 */ /* 0x000fe20008000000 */
[----:B------:R-:W-:Y:S01]  /*1810*/  UMOV UR7, 0x40000040 ;  /* 0x4000004000077882 */ /* 0x000fe20000000000 */
[----:B------:R-:W-:Y:S01]  /*1820*/  UMOV UR4, UR8 ;  /* 0x0000000800047c82 */ /* 0x000fe20008000000 */
[----:B------:R-:W-:Y:S01]  /*1830*/  LOP3.LUT R0, R0, 0x3fff, RZ, 0xc0, !PT ;  /* 0x00003fff00007812 */ /* 0x000fe200078ec0ff */
[----:B------:R-:W-:Y:S01]  /*1840*/  UMOV UR12, UR8 ;  /* 0x00000008000c7c82 */ /* 0x000fe20008000000 */
[----:B------:R-:W-:Y:S01]  /*1850*/  UMOV UR13, UR9 ;  /* 0x00000009000d7c82 */ /* 0x000fe20008000000 */
[----:B------:R-:W-:Y:S01]  /*1860*/  UMOV UR15, 0x40000040 ;  /* 0x40000040000f7882 */ /* 0x000fe20000000000 */
[----:B------:R-:W-:Y:S01]  /*1870*/  LOP3.LUT R9, R0, 0x10000, RZ, 0xfc, !PT ;  /* 0x0001000000097812 */ /* 0x000fe200078efcff */
[----:B------:R-:W-:Y:S01]  /*1880*/  UMOV UR16, UR8 ;  /* 0x0000000800107c82 */ /* 0x000fe20008000000 */
[----:B------:R-:W-:Y:S01]  /*1890*/  UMOV UR17, UR9 ;  /* 0x0000000900117c82 */ /* 0x000fe20008000000 */
[----:B------:R-:W-:Y:S01]  /*18a0*/  UMOV UR19, 0x40000040 ;  /* 0x4000004000137882 */ /* 0x000fe20000000000 */
[----:B------:R-:W-:Y:S01]  /*18b0*/  UMOV UR20, UR8 ;  /* 0x0000000800147c82 */ /* 0x000fe20008000000 */
[----:B------:R-:W-:Y:S01]  /*18c0*/  IMAD R0, R16, 0xa80, R9 ;  /* 0x00000a8010007824 */ /* 0x000fe200078e0209 */
[----:B------:R-:W-:Y:S01]  /*18d0*/  UMOV UR21, UR9 ;  /* 0x0000000900157c82 */ /* 0x000fe20008000000 */
[----:B------:R-:W-:Y:S01]  /*18e0*/  UMOV UR23, 0x40000040 ;  /* 0x4000004000177882 */ /* 0x000fe20000000000 */
[----:B------:R-:W-:Y:S01]  /*18f0*/  UMOV UR27, 0x40000040 ;  /* 0x40000040001b7882 */ /* 0x000fe20000000000 */
[----:B------:R-:W-:Y:S01]  /*1900*/  UMOV UR31, 0x40000040 ;  /* 0x40000040001f7882 */ /* 0x000fe20000000000 */
[----:B------:R-:W-:Y:S01]  /*1910*/  R2UR UR10, R0 ;  /* 0x00000000000a72ca */ /* 0x000fe200000e0000 */
[----:B------:R-:W-:Y:S01]  /*1920*/  UMOV UR35, 0x40000040 ;  /* 0x4000004000237882 */ /* 0x000fe20000000000 */
[----:B------:R-:W-:Y:S01]  /*1930*/  UMOV UR39, 0x40000040 ;  /* 0x4000004000277882 */ /* 0x000fe20000000000 */
[----:B------:R-:W-:Y:S01]  /*1940*/  UMOV UR43, 0x40000040 ;  /* 0x40000040002b7882 */ /* 0x000fe20000000000 */
[----:B------:R-:W-:Y:S01]  /*1950*/  UMOV UR47, 0x40000040 ;  /* 0x40000040002f7882 */ /* 0x000fe20000000000 */
[----:B------:R-:W-:Y:S01]  /*1960*/  UMOV UR51, 0x40000040 ;  /* 0x4000004000337882 */ /* 0x000fe20000000000 */
[----:B------:R-:W-:Y:S01]  /*1970*/  UMOV UR55, 0x40000040 ;  /* 0x4000004000377882 */ /* 0x000fe20000000000 */
[----:B------:R-:W-:Y:S01]  /*1980*/  UMOV UR59, 0x40000040 ;  /* 0x40000040003b7882 */ /* 0x000fe20000000000 */
[----:B01----:R-:W-:Y:S01]  /*1990*/  IMAD.IADD R3, R214, 0x1, R83 ;  /* 0x00000001d6037824 */ /* 0x003fe200078e0253 */
[----:B------:R-:W-:Y:S01]  /*19a0*/  P2R R80, PR, RZ, 0x2 ;  /* 0x00000002ff507803 */ /* 0x000fe20000000000 */
[----:B------:R-:W-:Y:S01]  /*19b0*/  IMAD.MOV.U32 R118, RZ, RZ, R119 ;  /* 0x000000ffff767224 */ /* 0x000fe200078e0077 */
[----:B------:R-:W-:Y:S01]  /*19c0*/  P2R R82, PR, RZ, 0x1 ;  /* 0x00000001ff527803 */ /* 0x000fe20000000000 */
[----:B------:R-:W-:Y:S01]  /*19d0*/  IMAD R3, R120, -0x70, R3 ;  /* 0xffffff9078037824 */ /* 0x000fe200078e0203 */
[----:B------:R-:W-:Y:S01]  /*19e0*/  HGMMA.64x16x16.F32 R72, gdesc[UR8], RZ, !UPT, gsb0 ;  /* 0x00200000084879f0 */ /* 0x000fe2000c0008ff */
[----:B------:R-:W-:Y:S01]  /*19f0*/  UIADD3 UR6, UR10, 0x80, URZ ;  /* 0x000000800a067890 */ /* 0x000fe2000fffe03f */
[--C-:B------:R-:W-:Y:S01]  /*1a00*/  IMAD.MOV.U32 R116, RZ, RZ, R119.reuse ;  /* 0x000000ffff747224 */ /* 0x100fe200078e0077 */
[----:B------:R-:W-:Y:S01]  /*1a10*/  UIADD3 UR14, UR10, 0x180, URZ ;  /* 0x000001800a0e7890 */ /* 0x000fe2000fffe03f */
[C---:B------:R-:W-:Y:S01]  /*1a20*/  ISETP.GT.AND P2, PT, R3.reuse, RZ, PT ;  /* 0x000000ff0300720c */ /* 0x040fe20003f44270 */
[----:B------:R-:W-:Y:S01]  /*1a30*/  UIADD3 UR18, UR10, 0x200, URZ ;  /* 0x000002000a127890 */ /* 0x000fe2000fffe03f */
[C---:B------:R-:W-:Y:S01]  /*1a40*/  ISETP.GT.AND P3, PT, R3.reuse, 0x1, PT ;  /* 0x000000010300780c */ /* 0x040fe20003f64270 */
        /* <DEDUP_REMOVED lines=9> */
[----:B------:R-:W-:Y:S01]  /*1ae0*/  ISETP.GT.AND P0, PT, R3, 0x50, PT ;  /* 0x000000500300780c */ /* 0x000fe20003f04270 */
[----:B------:R-:W-:Y:S01]  /*1af0*/  UIADD3 UR38, UR10, 0x502, URZ ;  /* 0x000005020a267890 */ /* 0x000fe2000fffe03f */
[--C-:B------:R-:W-:Y:S01]  /*1b00*/  IMAD.MOV.U32 R114, RZ, RZ, R119.reuse ;  /* 0x000000ffff727224 */ /* 0x100fe200078e0077 */
        /* <DEDUP_REMOVED lines=9> */
[----:B------:R-:W-:-:S02]  /*1ba0*/  IMAD.MOV.U32 R104, RZ, RZ, R119 ;  /* 0x000000ffff687224 */ /* 0x000fc400078e0077 */
[--C-:B------:R-:W-:Y:S02]  /*1bb0*/  IMAD.MOV.U32 R102, RZ, RZ, R119.reuse ;  /* 0x000000ffff667224 */ /* 0x100fe400078e0077 */
[--C-:B------:R-:W-:Y:S02]  /*1bc0*/  IMAD.MOV.U32 R100, RZ, RZ, R119.reuse ;  /* 0x000000ffff647224 */ /* 0x100fe400078e0077 */
[--C-:B------:R-:W-:Y:S02]  /*1bd0*/  IMAD.MOV.U32 R98, RZ, RZ, R119.reuse ;  /* 0x000000ffff627224 */ /* 0x100fe400078e0077 */
[--C-:B------:R-:W-:Y:S02]  /*1be0*/  IMAD.MOV.U32 R96, RZ, RZ, R119.reuse ;  /* 0x000000ffff607224 */ /* 0x100fe400078e0077 */
[--C-:B------:R-:W-:Y:S02]  /*1bf0*/  IMAD.MOV.U32 R94, RZ, RZ, R119.reuse ;  /* 0x000000ffff5e7224 */ /* 0x100fe400078e0077 */
[----:B------:R-:W-:-:S02]  /*1c00*/  IMAD.MOV.U32 R92, RZ, RZ, R119 ;  /* 0x000000ffff5c7224 */ /* 0x000fc400078e0077 */
[--C-:B------:R-:W-:Y:S02]  /*1c10*/  IMAD.MOV.U32 R90, RZ, RZ, R119.reuse ;  /* 0x000000ffff5a7224 */ /* 0x100fe400078e0077 */
[--C-:B------:R-:W-:Y:S02]  /*1c20*/  IMAD.MOV.U32 R88, RZ, RZ, R119.reuse ;  /* 0x000000ffff587224 */ /* 0x100fe400078e0077 */
[--C-:B------:R-:W-:Y:S02]  /*1c30*/  IMAD.MOV.U32 R86, RZ, RZ, R119.reuse ;  /* 0x000000ffff567224 */ /* 0x100fe400078e0077 */
[----:B------:R-:W-:Y:S01]  /*1c40*/  IMAD.MOV.U32 R84, RZ, RZ, R119 ;  /* 0x000000ffff547224 */ /* 0x000fe200078e0077 */
        /* <DEDUP_REMOVED lines=19> */
[----:B------:R-:W-:Y:S01]  /*1d80*/  UMOV UR13, 0x40000040 ;  /* 0x40000040000d7882 */ /* 0x000fe20000000000 */
[----:B------:R-:W-:Y:S01]  /*1d90*/  UMOV UR15, 0x40000040 ;  /* 0x40000040000f7882 */ /* 0x000fe20000000000 */
[----:B------:R-:W-:Y:S01]  /*1da0*/  UIADD3 UR11, UR8, 0x4, URZ ;  /* 0x00000004080b7890 */ /* 0x000fe2000fffe03f */
        /* <DEDUP_REMOVED lines=60> */
[----:B------:R-:W-:Y:S01]  /*2170*/  UMOV UR4, UR16 ;  /* 0x0000001000047c82 */ /* 0x000fe20008000000 */
[----:B------:R-:W-:Y:S02]  /*2180*/  WARPGROUP.DEPBAR.LE gsb0, 0x0 ;  /* 0x00008000000079c5 */ /* 0x000fe40000010000 */
[----:B------:R-:W-:-:S06]  /*2190*/  WARPGROUP.ARRIVE ;  /* 0x00000000000079c5 */ /* 0x000fcc0000000000 */
[----:B------:R-:W-:Y:S01]  /*21a0*/  HGMMA.64x16x16.F32 R24, gdesc[UR12], R24, gsb0 ;  /* 0x002000000c1879f0 */ /* 0x000fe20008000818 */
[----:B------:R-:W-:Y:S02]  /*21b0*/  UIADD3 UR14, UR8, 0x6, URZ ;  /* 0x00000006080e7890 */ /* 0x000fe4000fffe03f */
        /* <DEDUP_REMOVED lines=363> */
[----:B------:R-:W-:Y:S01]  /*3870*/  UMOV UR52, UR11 ;  /* 0x0000000b00347c82 */ /* 0x000fe20008000000 */
[----:B------:R-:W-:Y:S01]  /*3880*/  UMOV UR53, 0x40000040 ;  /* 0x4000004000357882 */ /* 0x000fe20000000000 */
[----:B------:R-:W-:Y:S01]  /*3890*/  UMOV UR55, 0x40000040 ;  /* 0x4000004000377882 */ /* 0x000fe20000000000 */
        /* <DEDUP_REMOVED lines=22> */
[--C-:B------:R-:W-:Y:S01]  /*3a00*/  IMAD.MOV.U32 R76, RZ, RZ, R119.reuse ;  /* 0x000000ffff4c7224 */ /* 0x100fe200078e0077 */
[----:B------:R-:W-:Y:S01]  /*3a10*/  FSEL R77, R77, -INF , P5 ;  /* 0xff8000004d4d7808 */ /* 0x000fe20002800000 */
[----:B------:R-:W-:Y:S01]  /*3a20*/  IMAD.MOV.U32 R74, RZ, RZ, R119 ;  /* 0x000000ffff4a7224 */ /* 0x000fe200078e0077 */
[----:B------:R-:W-:-:S02]  /*3a30*/  ISETP.GT.AND P2, PT, R3, 0x10, PT ;  /* 0x000000100300780c */ /* 0x000fc40003f44270 */
        /* <DEDUP_REMOVED lines=23> */
[----:B------:R-:W-:-:S02]  /*3bb0*/  FSEL R69, R69, -INF , P5 ;  /* 0xff80000045457808 */ /* 0x000fc40002800000 */
[----:B------:R-:W-:Y:S02]  /*3bc0*/  ISETP.GT.AND P2, PT, R3, 0x20, PT ;  /* 0x000000200300780c */ /* 0x000fe40003f44270 */
        /* <DEDUP_REMOVED lines=23> */
[----:B------:R-:W-:Y:S02]  /*3d40*/  FSEL R21, R58, -INF , P2 ;  /* 0xff8000003a157808 */ /* 0x000fe40001000000 */
[----:B------:R-:W-:Y:S02]  /*3d50*/  ISETP.GT.AND P2, PT, R3, 0x31, PT ;  /* 0x000000310300780c */ /* 0x000fe40003f44270 */
[----:B------:R-:W-:Y:S02]  /*3d60*/  FMNMX.FTZ R0, R97, R0, !PT ;  /* 0x0000000061007209 */ /* 0x000fe40007810000 */
[----:B------:R-:W-:Y:S02]  /*3d70*/  FSEL R59, R59, -INF , P6 ;  /* 0xff8000003b3b7808 */ /* 0x000fe40003000000 */
        /* <DEDUP_REMOVED lines=14> */
[----:B------:R-:W-:Y:S01]  /*3e60*/  ULDC UR4, c[0x0][0x988] ;  /* 0x0002620000047ab9 */ /* 0x000fe20000000800 */
[----:B------:R-:W-:Y:S01]  /*3e70*/  ISETP.GT.AND P5, PT, R3, 0x39, PT ;  /* 0x000000390300780c */ /* 0x000fe20003fa4270 */
[--C-:B------:R-:W-:Y:S01]  /*3e80*/  IMAD.MOV.U32 R62, RZ, RZ, R119.reuse ;  /* 0x000000ffff3e7224 */ /* 0x100fe200078e0077 */
[----:B------:R-:W-:Y:S01]  /*3e90*/  FSEL R103, R52, -INF , P6 ;  /* 0xff80000034677808 */ /* 0x000fe20003000000 */
[----:B------:R-:W-:Y:S01]  /*3ea0*/  IMAD.MOV.U32 R52, RZ, RZ, R119 ;  /* 0x000000ffff347224 */ /* 0x000fe200078e0077 */
[----:B------:R-:W-:-:S02]  /*3eb0*/  FMNMX.FTZ R0, R101, R0, !PT ;  /* 0x0000000065007209 */ /* 0x000fc40007810000 */
[----:B------:R-:W-:Y:S02]  /*3ec0*/  FSEL R105, R53, -INF , P5 ;  /* 0xff80000035697808 */ /* 0x000fe40002800000 */
[----:B------:R-:W-:Y:S02]  /*3ed0*/  FMNMX.FTZ R0, R103, R0, !PT ;  /* 0x0000000067007209 */ /* 0x000fe40007810000 */
[----:B------:R-:W-:Y:S01]  /*3ee0*/  FSEL R53, R50, -INF , P3 ;  /* 0xff80000032357808 */ /* 0x000fe20001800000 */
[----:B------:R-:W-:Y:S01]  /*3ef0*/  IMAD.MOV.U32 R50, RZ, RZ, R119 ;  /* 0x000000ffff327224 */ /* 0x000fe200078e0077 */
[----:B------:R-:W-:Y:S02]  /*3f00*/  ISETP.GT.AND P3, PT, R3, 0x41, PT ;  /* 0x000000410300780c */ /* 0x000fe40003f64270 */
[----:B------:R-:W-:Y:S02]  /*3f10*/  FMNMX.FTZ R0, R105, R0, !PT ;  /* 0x0000000069007209 */ /* 0x000fe40007810000 */
[----:B------:R-:W-:-:S02]  /*3f20*/  FSEL R51, R51, -INF , P2 ;  /* 0xff80000033337808 */ /* 0x000fc40001000000 */
[----:B------:R-:W-:Y:S02]  /*3f30*/  ISETP.GT.AND P2, PT, R3, 0x48, PT ;  /* 0x000000480300780c */ /* 0x000fe40003f44270 */
[----:B------:R-:W-:Y:S02]  /*3f40*/  FSEL R55, R55, -INF , P5 ;  /* 0xff80000037377808 */ /* 0x000fe40002800000 */
[----:B------:R-:W-:Y:S01]  /*3f50*/  ISETP.GT.AND P5, PT, R3, 0x68, PT ;  /* 0x000000680300780c */ /* 0x000fe20003fa4270 */
[----:B------:R-:W-:Y:S02]  /*3f60*/  WARPGROUP.DEPBAR.LE gsb0, 0x0 ;  /* 0x00008000000079c5 */ /* 0x000fe40000010000 */
[----:B------:R-:W-:Y:S01]  /*3f70*/  WARPGROUP.ARRIVE ;  /* 0x00000000000079c5 */ /* 0x000fe20000000000 */
[----:B------:R-:W-:Y:S02]  /*3f80*/  FSEL R107, R40, -INF , P4 ;  /* 0xff800000286b7808 */ /* 0x000fe40002000000 */
[----:B------:R-:W-:-:S02]  /*3f90*/  FSEL R109, R41, -INF , P3 ;  /* 0xff800000296d7808 */ /* 0x000fc40001800000 */
[----:B------:R-:W-:Y:S01]  /*3fa0*/  FMNMX.FTZ R0, R107, R0, !PT ;  /* 0x000000006b007209 */ /* 0x000fe20007810000 */
[----:B------:R-:W-:Y:S01]  /*3fb0*/  HGMMA.64x16x16.F32 R32, gdesc[UR52], R32, gsb0 ;  /* 0x00200000342079f0 */ /* 0x000fe20008000820 */
[----:B------:R-:W-:Y:S01]  /*3fc0*/  UIADD3 UR54, UR10, 0xa06, URZ ;  /* 0x00000a060a367890 */ /* 0x000fe2000fffe03f */
[----:B------:R-:W-:Y:S01]  /*3fd0*/  FSEL R111, R44, -INF , P2 ;  /* 0xff8000002c6f7808 */ /* 0x000fe20001000000 */
[----:B------:R-:W-:Y:S01]  /*3fe0*/  UMOV UR55, 0x40000040 ;  /* 0x4000004000377882 */ /* 0x000fe20000000000 */
[----:B------:R-:W-:Y:S01]  /*3ff0*/  FMNMX.FTZ R0, R109, R0, !PT ;  /* 0x000000006d007209 */ /* 0x000fe20007810000 */
[----:B------:R-:W-:Y:S01]  /*4000*/  IMAD.MOV.U32 R44, RZ, RZ, R119 ;  /* 0x000000ffff2c7224 */ /* 0x000fe200078e0077 */
[----:B------:R-:W-:Y:S02]  /*4010*/  FSEL R113, R45, -INF , P1 ;  /* 0xff8000002d717808 */ /* 0x000fe40000800000 */
[----:B------:R-:W-:Y:S02]  /*4020*/  FMNMX.FTZ R0, R111, R0, !PT ;  /* 0x000000006f007209 */ /* 0x000fe40007810000 */
[----:B------:R-:W-:-:S02]  /*4030*/  ISETP.GT.AND P1, PT, R3, 0x51, PT ;  /* 0x000000510300780c */ /* 0x000fc40003f24270 */
[----:B------:R-:W-:Y:S02]  /*4040*/  FMNMX.FTZ R0, R113, R0, !PT ;  /* 0x0000000071007209 */ /* 0x000fe40007810000 */
[----:B------:R-:W-:Y:S02]  /*4050*/  FSEL R43, R43, -INF , P3 ;  /* 0xff8000002b2b7808 */ /* 0x000fe40001800000 */
[C---:B------:R-:W-:Y:S02]  /*4060*/  ISETP.GT.AND P3, PT, R3.reuse, 0x60, PT ;  /* 0x000000600300780c */ /* 0x040fe40003f64270 */
[----:B------:R-:W-:Y:S01]  /*4070*/  FSEL R45, R42, -INF , P4 ;  /* 0xff8000002a2d7808 */ /* 0x000fe20002000000 */
[--C-:B------:R-:W-:Y:S01]  /*4080*/  IMAD.MOV.U32 R42, RZ, RZ, R119.reuse ;  /* 0x000000ffff2a7224 */ /* 0x100fe200078e0077 */
[C---:B------:R-:W-:Y:S02]  /*4090*/  ISETP.GT.AND P4, PT, R3.reuse, 0x61, PT ;  /* 0x000000610300780c */ /* 0x040fe40003f84270 */
[----:B------:R-:W-:Y:S01]  /*40a0*/  FSEL R41, R54, -INF , P6 ;  /* 0xff80000036297808 */ /* 0x000fe20003000000 */
[----:B------:R-:W-:Y:S01]  /*40b0*/  IMAD.MOV.U32 R54, RZ, RZ, R119 ;  /* 0x000000ffff367224 */ /* 0x000fe200078e0077 */
[----:B------:R-:W-:-:S02]  /*40c0*/  ISETP.GT.AND P6, PT, R3, 0x69, PT ;  /* 0x000000690300780c */ /* 0x000fc40003fc4270 */
[----:B------:R-:W-:Y:S01]  /*40d0*/  P2R R20, PR, RZ, 0x2 ;  /* 0x00000002ff147803 */ /* 0x000fe20000000000 */
[----:B------:R-:W-:Y:S02]  /*40e0*/  WARPGROUP.DEPBAR.LE gsb0, 0x0 ;  /* 0x00008000000079c5 */ /* 0x000fe40000010000 */
[----:B------:R-:W-:Y:S01]  /*40f0*/  WARPGROUP.ARRIVE ;  /* 0x00000000000079c5 */ /* 0x000fe20000000000 */
[----:B------:R-:W-:Y:S02]  /*4100*/  FSEL R115, R32, -INF , P0 ;  /* 0xff80000020737808 */ /* 0x000fe40000000000 */
[----:B------:R-:W-:Y:S02]  /*4110*/  ISETP.GT.AND P0, PT, R3, 0x58, PT ;  /* 0x000000580300780c */ /* 0x000fe40003f04270 */
[----:B------:R-:W-:Y:S01]  /*4120*/  FSEL R117, R33, -INF , P1 ;  /* 0xff80000021757808 */ /* 0x000fe20000800000 */
[----:B------:R-:W-:Y:S01]  /*4130*/  HGMMA.64x16x16.F32 R24, gdesc[UR52], R24, gsb0 ;  /* 0x00200000341879f0 */ /* 0x000fe20008000818 */
[----:B------:R-:W-:-:S02]  /*4140*/  FMNMX.FTZ R0, R115, R0, !PT ;  /* 0x0000000073007209 */ /* 0x000fc40007810000 */
[----:B------:R-:W-:Y:S01]  /*4150*/  FSEL R33, R46, -INF , P2 ;  /* 0xff8000002e217808 */ /* 0x000fe20001000000 */
[----:B------:R-:W-:Y:S01]  /*4160*/  IMAD.MOV.U32 R46, RZ, RZ, R119 ;  /* 0x000000ffff2e7224 */ /* 0x000fe200078e0077 */
[----:B------:R-:W-:Y:S02]  /*4170*/  ISETP.GT.AND P2, PT, R3, 0x59, PT ;  /* 0x000000590300780c */ /* 0x000fe40003f44270 */
[----:B------:R-:W-:Y:S02]  /*4180*/  FSEL R121, R36, -INF , P0 ;  /* 0xff80000024797808 */ /* 0x000fe40000000000 */
[----:B------:R-:W-:Y:S02]  /*4190*/  FMNMX.FTZ R0, R117, R0, !PT ;  /* 0x0000000075007209 */ /* 0x000fe40007810000 */
[----:B------:R-:W-:Y:S02]  /*41a0*/  FSEL R123, R37, -INF , P2 ;  /* 0xff800000257b7808 */ /* 0x000fe40001000000 */
[----:B------:R-:W-:-:S02]  /*41b0*/  FMNMX.FTZ R0, R121, R0, !PT ;  /* 0x0000000079007209 */ /* 0x000fc40007810000 */
[----:B------:R-:W-:Y:S02]  /*41c0*/  P2R R14, PR, RZ, 0x1 ;  /* 0x00000001ff0e7803 */ /* 0x000fe40000000000 */
[----:B------:R-:W-:Y:S02]  /*41d0*/  FMNMX.FTZ R0, R123, R0, !PT ;  /* 0x000000007b007209 */ /* 0x000fe40007810000 */
[C---:B------:R-:W-:Y:S02]  /*41e0*/  ISETP.GT.AND P0, PT, R3.reuse, 0x49, PT ;  /* 0x000000490300780c */ /* 0x040fe40003f04270 */
[----:B------:R-:W-:Y:S02]  /*41f0*/  ISETP.GT.AND P1, PT, R3, 0x50, PT ;  /* 0x000000500300780c */ /* 0x000fe40003f24270 */
[----:B------:R-:W-:Y:S02]  /*4200*/  FSEL R57, R47, -INF , P0 ;  /* 0xff8000002f397808 */ /* 0x000fe40000000000 */
[----:B------:R-:W-:-:S02]  /*4210*/  FSEL R37, R34, -INF , P1 ;  /* 0xff80000022257808 */ /* 0x000fc40000800000 */
[----:B------:R-:W-:Y:S02]  /*4220*/  ISETP.NE.AND P1, PT, R20, RZ, PT ;  /* 0x000000ff1400720c */ /* 0x000fe40003f25270 */
[----:B------:R-:W-:Y:S02]  /*4230*/  P2R R12, PR, RZ, 0x4 ;  /* 0x00000004ff0c7803 */ /* 0x000fe40000000000 */
[----:B------:R-:W-:Y:S02]  /*4240*/  ISETP.NE.AND P0, PT, R14, RZ, PT ;  /* 0x000000ff0e00720c */ /* 0x000fe40003f05270 */
        /* <DEDUP_REMOVED lines=48> */
[----:B------:R-:W-:Y:S01]  /*4550*/  MUFU.EX2 R25, R25 ;  /* 0x0000001900197308 */ /* 0x000fe20000000800 */
[----:B------:R-:W-:Y:S01]  /*4560*/  FMNMX.FTZ R6, R41, R6, !PT ;  /* 0x0000000629067209 */ /* 0x000fe20007810000 */
[-CC-:B------:R-:W-:Y:S01]  /*4570*/  FFMA.FTZ R196, R87, R0.reuse, -R10.reuse ;  /* 0x0000000057c47223 */ /* 0x180fe2000001080a */
[----:B------:R-:W-:Y:S01]  /*4580*/  FSEL R77, R30, -INF , P5 ;  /* 0xff8000001e4d7808 */ /* 0x000fe20002800000 */
[--C-:B------:R-:W-:Y:S01]  /*4590*/  FFMA.FTZ R61, R65, R0, -R10.reuse ;  /* 0x00000000413d7223 */ /* 0x100fe2000001080a */
[----:B------:R-:W-:Y:S01]  /*45a0*/  FMNMX.FTZ R6, R55, R6, !PT ;  /* 0x0000000637067209 */ /* 0x000fe20007810000 */
[-CC-:B------:R-:W-:Y:S01]  /*45b0*/  FFMA.FTZ R198, R89, R0.reuse, -R10.reuse ;  /* 0x0000000059c67223 */ /* 0x180fe2000001080a */
[--C-:B------:R-:W-:Y:S01]  /*45c0*/  FFMA.FTZ R65, R69, R0, -R10.reuse ;  /* 0x0000000045417223 */ /* 0x100fe2000001080a */
[----:B------:R-:W0:Y:S01]  /*45d0*/  MUFU.EX2 R200, R200 ;  /* 0x000000c800c87308 */ /* 0x000e220000000800 */
        /* <DEDUP_REMOVED lines=22> */
[--C-:B------:R-:W-:Y:S01]  /*4740*/  FFMA.FTZ R121, R121, R0, -R10.reuse ;  /* 0x0000000079797223 */ /* 0x100fe2000001080a */
[----:B------:R-:W4:Y:S01]  /*4750*/  MUFU.EX2 R196, R196 ;  /* 0x000000c400c47308 */ /* 0x000f220000000800 */
[----:B------:R-:W-:Y:S01]  /*4760*/  FMNMX.FTZ R6, R29, R6, !PT ;  /* 0x000000061d067209 */ /* 0x000fe20007810000 */
[-CC-:B------:R-:W-:Y:S01]  /*4770*/  FFMA.FTZ R123, R123, R0.reuse, -R10.reuse ;  /* 0x000000007b7b7223 */ /* 0x180fe2000001080a */
[-CC-:B------:R-:W-:Y:S01]  /*4780*/  FFMA.FTZ R125, R125, R0.reuse, -R10.reuse ;  /* 0x000000007d7d7223 */ /* 0x180fe2000001080a */
[--C-:B------:R-:W-:Y:S01]  /*4790*/  FFMA.FTZ R127, R127, R0, -R10.reuse ;  /* 0x000000007f7f7223 */ /* 0x100fe2000001080a */
[----:B------:R-:W-:Y:S01]  /*47a0*/  FMNMX.FTZ R6, R39, R6, !PT ;  /* 0x0000000627067209 */ /* 0x000fe20007810000 */
[-CC-:B------:R-:W-:Y:S01]  /*47b0*/  FFMA.FTZ R129, R129, R0.reuse, -R10.reuse ;  /* 0x0000000081817223 */ /* 0x180fe2000001080a */
[----:B------:R-:W-:Y:S01]  /*47c0*/  FFMA.FTZ R10, R131, R0, -R10 ;  /* 0x00000000830a7223 */ /* 0x000fe2000001080a */
[----:B------:R-:W5:Y:S01]  /*47d0*/  MUFU.EX2 R61, R61 ;  /* 0x0000003d003d7308 */ /* 0x000f620000000800 */
[----:B------:R-:W-:Y:S01]  /*47e0*/  FMNMX.FTZ R6, R73, R6, !PT ;  /* 0x0000000649067209 */ /* 0x000fe20007810000 */
[----:B------:R-:W-:-:S02]  /*47f0*/  IMAD.MOV.U32 R95, RZ, RZ, R119 ;  /* 0x000000ffff5f7224 */ /* 0x000fc400078e0077 */
[--C-:B------:R-:W-:Y:S01]  /*4800*/  IMAD.MOV.U32 R93, RZ, RZ, R119.reuse ;  /* 0x000000ffff5d7224 */ /* 0x100fe200078e0077 */
[----:B------:R-:W-:Y:S01]  /*4810*/  FMNMX.FTZ R6, R27, R6, !PT ;  /* 0x000000061b067209 */ /* 0x000fe20007810000 */
[--C-:B------:R-:W-:Y:S02]  /*4820*/  IMAD.MOV.U32 R91, RZ, RZ, R119.reuse ;  /* 0x000000ffff5b7224 */ /* 0x100fe400078e0077 */
[----:B------:R-:W-:Y:S01]  /*4830*/  MUFU.EX2 R198, R198 ;  /* 0x000000c600c67308 */ /* 0x000fe20000000800 */
[----:B------:R-:W-:Y:S01]  /*4840*/  FMNMX.FTZ R6, R77, R6, !PT ;  /* 0x000000064d067209 */ /* 0x000fe20007810000 */
[--C-:B------:R-:W-:Y:S02]  /*4850*/  IMAD.MOV.U32 R89, RZ, RZ, R119.reuse ;  /* 0x000000ffff597224 */ /* 0x100fe400078e0077 */
[--C-:B------:R-:W-:Y:S01]  /*4860*/  IMAD.MOV.U32 R87, RZ, RZ, R119.reuse ;  /* 0x000000ffff577224 */ /* 0x100fe200078e0077 */
[----:B------:R-:W-:Y:S01]  /*4870*/  FMNMX.FTZ R6, R31, R6, !PT ;  /* 0x000000061f067209 */ /* 0x000fe20007810000 */
[----:B------:R-:W-:-:S02]  /*4880*/  IMAD.MOV.U32 R85, RZ, RZ, R119 ;  /* 0x000000ffff557224 */ /* 0x000fc400078e0077 */
[----:B------:R-:W-:Y:S01]  /*4890*/  MUFU.EX2 R65, R65 ;  /* 0x0000004100417308 */ /* 0x000fe20000000800 */
[----:B------:R-:W-:Y:S01]  /*48a0*/  IMAD.MOV.U32 R81, RZ, RZ, R119 ;  /* 0x000000ffff517224 */ /* 0x000fe200078e0077 */
[----:B------:R-:W1:Y:S06]  /*48b0*/  SHFL.BFLY PT, R3, R6, 0x2, 0x1f ;  /* 0x0c401f0006037f89 */ /* 0x000e6c00000e0000 */
[----:B------:R-:W-:Y:S08]  /*48c0*/  MUFU.EX2 R192, R192 ;  /* 0x000000c000c07308 */ /* 0x000ff00000000800 */
[----:B------:R-:W-:Y:S08]  /*48d0*/  MUFU.EX2 R69, R69 ;  /* 0x0000004500457308 */ /* 0x000ff00000000800 */
[----:B------:R-:W-:Y:S01]  /*48e0*/  MUFU.EX2 R194, R194 ;  /* 0x000000c200c27308 */ /* 0x000fe20000000800 */
[----:B-1----:R-:W-:-:S05]  /*48f0*/  FMNMX.FTZ R8, R6, R3, !PT ;  /* 0x0000000306087209 */ /* 0x002fca0007810000 */
[----:B------:R-:W1:Y:S02]  /*4900*/  SHFL.BFLY PT, R3, R8, 0x1, 0x1f ;  /* 0x0c201f0008037f89 */ /* 0x000e6400000e0000 */
[----:B------:R-:W-:Y:S08]  /*4910*/  MUFU.EX2 R97, R97 ;  /* 0x0000006100617308 */ /* 0x000ff00000000800 */
[----:B------:R-:W-:Y:S08]  /*4920*/  MUFU.EX2 R99, R99 ;  /* 0x0000006300637308 */ /* 0x000ff00000000800 */
[----:B------:R0:W-:Y:S01]  /*4930*/  MUFU.EX2 R188, R101 ;  /* 0x0000006500bc7308 */ /* 0x0001e20000000800 */
[----:B-1----:R-:W-:-:S07]  /*4940*/  FMNMX.FTZ R3, R8, R3, !PT ;  /* 0x0000000308037209 */ /* 0x002fce0007810000 */
[----:B------:R-:W-:Y:S01]  /*4950*/  MUFU.EX2 R103, R103 ;  /* 0x0000006700677308 */ /* 0x000fe20000000800 */
[----:B0-----:R-:W-:Y:S01]  /*4960*/  IMAD.MOV.U32 R101, RZ, RZ, R119 ;  /* 0x000000ffff657224 */ /* 0x001fe200078e0077 */
[C---:B------:R-:W-:Y:S01]  /*4970*/  FSETP.NEU.FTZ.AND P2, PT, R3.reuse, -INF , PT ;  /* 0xff8000000300780b */ /* 0x040fe20003f5d000 */
[----:B------:R-:W-:-:S05]  /*4980*/  FMUL.FTZ R6, R3, R0 ;  /* 0x0000000003067220 */ /* 0x000fca0000410000 */
[----:B------:R-:W-:Y:S01]  /*4990*/  MUFU.EX2 R190, R105 ;  /* 0x0000006900be7308 */ /* 0x000fe20000000800 */
[----:B------:R-:W-:Y:S02]  /*49a0*/  FSEL R6, R6, RZ, P2 ;  /* 0x000000ff06067208 */ /* 0x000fe40001000000 */
[----:B------:R-:W-:Y:S01]  /*49b0*/  ISETP.GE.AND P2, PT, R83, 0x71, PT ;  /* 0x000000715300780c */ /* 0x000fe20003f46270 */
[----:B------:R-:W-:Y:S02]  /*49c0*/  IMAD.MOV.U32 R83, RZ, RZ, R119 ;  /* 0x000000ffff537224 */ /* 0x000fe400078e0077 */
        /* <DEDUP_REMOVED lines=27> */
[----:B------:R-:W-:Y:S01]  /*4b80*/  FFMA.FTZ R37, R37, R0, -R6 ;  /* 0x0000000025257223 */ /* 0x000fe20000010806 */
[----:B------:R-:W2:Y:S01]  /*4b90*/  MUFU.EX2 R12, R79 ;  /* 0x0000004f000c7308 */ /* 0x000ea20000000800 */
[----:B-----5:R-:W-:Y:S01]  /*4ba0*/  FADD.FTZ R7, R61, R32 ;  /* 0x000000203d077221 */ /* 0x020fe20000010000 */
[----:B-1----:R-:W-:Y:S01]  /*4bb0*/  FADD.FTZ R32, R201, R8 ;  /* 0x00000008c9207221 */ /* 0x002fe20000010000 */
[----:B------:R-:W-:Y:S01]  /*4bc0*/  F2FP.F16.F32.PACK_AB R200, R25, R200 ;  /* 0x000000c819c8723e */ /* 0x000fe200000000ff */
        /* <DEDUP_REMOVED lines=8> */
[-CC-:B------:R-:W-:Y:S01]  /*4c50*/  FFMA.FTZ R77, R77, R0.reuse, -R6.reuse ;  /* 0x000000004d4d7223 */ /* 0x180fe20000010806 */
[----:B------:R-:W-:Y:S01]  /*4c60*/  FFMA.FTZ R31, R31, R0, -R6 ;  /* 0x000000001f1f7223 */ /* 0x000fe20000010806 */
[----:B------:R-:W-:Y:S01]  /*4c70*/  F2FP.F16.F32.PACK_AB R201, R8, R201 ;  /* 0x000000c908c9723e */ /* 0x000fe200000000ff */
[--C-:B------:R-:W-:Y:S01]  /*4c80*/  IMAD.MOV.U32 R105, RZ, RZ, R119.reuse ;  /* 0x000000ffff697224 */ /* 0x100fe200078e0077 */
[----:B------:R0:W1:Y:S01]  /*4c90*/  MUFU.EX2 R14, R67 ;  /* 0x00000043000e7308 */ /* 0x0000620000000800 */
[----:B--2---:R-:W-:Y:S01]  /*4ca0*/  F2FP.F16.F32.PACK_AB R203, R12, R11 ;  /* 0x0000000b0ccb723e */ /* 0x004fe200000000ff */
[--C-:B------:R-:W-:Y:S01]  /*4cb0*/  IMAD.MOV.U32 R79, RZ, RZ, R119.reuse ;  /* 0x000000ffff4f7224 */ /* 0x100fe200078e0077 */
[----:B------:R-:W-:Y:S01]  /*4cc0*/  F2FP.F16.F32.PACK_AB R202, R47, R202 ;  /* 0x000000ca2fca723e */ /* 0x000fe200000000ff */
[--C-:B------:R-:W-:Y:S01]  /*4cd0*/  IMAD.MOV.U32 R75, RZ, RZ, R119.reuse ;  /* 0x000000ffff4b7224 */ /* 0x100fe200078e0077 */
[----:B------:R-:W-:Y:S01]  /*4ce0*/  F2FP.F16.F32.PACK_AB R196, R61, R196 ;  /* 0x000000c43dc4723e */ /* 0x000fe200000000ff */
[--C-:B------:R-:W-:Y:S01]  /*4cf0*/  IMAD.MOV.U32 R61, RZ, RZ, R119.reuse ;  /* 0x000000ffff3d7224 */ /* 0x100fe200078e0077 */
[----:B------:R-:W-:Y:S01]  /*4d00*/  F2FP.F16.F32.PACK_AB R198, R65, R198 ;  /* 0x000000c641c6723e */ /* 0x000fe200000000ff */
[----:B------:R-:W2:Y:S01]  /*4d10*/  MUFU.EX2 R15, R15 ;  /* 0x0000000f000f7308 */ /* 0x000ea20000000800 */
[----:B0-----:R-:W-:-:S02]  /*4d20*/  IMAD.MOV.U32 R67, RZ, RZ, R119 ;  /* 0x000000ffff437224 */ /* 0x001fc400078e0077 */
[----:B------:R-:W-:-:S05]  /*4d30*/  IMAD.MOV.U32 R47, RZ, RZ, R119 ;  /* 0x000000ffff2f7224 */ /* 0x000fca00078e0077 */
[----:B------:R0:W-:Y:S01]  /*4d40*/  MUFU.EX2 R28, R51 ;  /* 0x00000033001c7308 */ /* 0x0001e20000000800 */
[----:B-1----:R-:W-:-:S07]  /*4d50*/  F2FP.F16.F32.PACK_AB R197, R14, R13 ;  /* 0x0000000d0ec5723e */ /* 0x002fce00000000ff */
[----:B------:R1:W3:Y:S01]  /*4d60*/  MUFU.EX2 R20, R71 ;  /* 0x0000004700147308 */ /* 0x0002e20000000800 */
[----:B0-----:R-:W-:Y:S01]  /*4d70*/  FADD.FTZ R51, R65, R34 ;  /* 0x0000002241337221 */ /* 0x001fe20000010000 */
[----:B------:R-:W-:Y:S01]  /*4d80*/  FADD.FTZ R34, R12, R7 ;  /* 0x000000070c227221 */ /* 0x000fe20000010000 */
[----:B------:R-:W-:Y:S02]  /*4d90*/  IMAD.MOV.U32 R65, RZ, RZ, R119 ;  /* 0x000000ffff417224 */ /* 0x000fe400078e0077 */
[----:B------:R-:W-:Y:S01]  /*4da0*/  FADD.FTZ R36, R192, R51 ;  /* 0x00000033c0247221 */ /* 0x000fe20000010000 */
[----:B------:R-:W-:Y:S01]  /*4db0*/  FADD.FTZ R7, R13, R34 ;  /* 0x000000220d077221 */ /* 0x000fe20000010000 */
[C---:B------:R-:W-:Y:S01]  /*4dc0*/  F2FP.F16.F32.PACK_AB R192, R69.reuse, R192 ;  /* 0x000000c045c0723e */ /* 0x040fe200000000ff */
[----:B------:R-:W0:Y:S01]  /*4dd0*/  MUFU.EX2 R21, R21 ;  /* 0x0000001500157308 */ /* 0x000e220000000800 */
[----:B------:R-:W-:Y:S01]  /*4de0*/  FADD.FTZ R51, R69, R36 ;  /* 0x0000002445337221 */ /* 0x000fe20000010000 */
[----:B------:R-:W-:Y:S01]  /*4df0*/  FADD.FTZ R34, R14, R7 ;  /* 0x000000070e227221 */ /* 0x000fe20000010000 */
[----:B-1----:R-:W-:-:S02]  /*4e00*/  IMAD.MOV.U32 R71, RZ, RZ, R119 ;  /* 0x000000ffff477224 */ /* 0x002fc400078e0077 */
[----:B------:R-:W-:Y:S01]  /*4e10*/  FADD.FTZ R36, R194, R51 ;  /* 0x00000033c2247221 */ /* 0x000fe20000010000 */
[----:B--2---:R-:W-:Y:S01]  /*4e20*/  FADD.FTZ R7, R15, R34 ;  /* 0x000000220f077221 */ /* 0x004fe20000010000 */
[C---:B------:R-:W-:Y:S01]  /*4e30*/  F2FP.F16.F32.PACK_AB R194, R97.reuse, R194 ;  /* 0x000000c261c2723e */ /* 0x040fe200000000ff */
[----:B------:R1:W2:Y:S01]  /*4e40*/  MUFU.EX2 R24, R59 ;  /* 0x0000003b00187308 */ /* 0x0002a20000000800 */
[----:B------:R-:W-:Y:S01]  /*4e50*/  FADD.FTZ R38, R97, R36 ;  /* 0x0000002461267221 */ /* 0x000fe20000010000 */
[C---:B---3--:R-:W-:Y:S01]  /*4e60*/  FADD.FTZ R36, R20.reuse, R7 ;  /* 0x0000000714247221 */ /* 0x048fe20000010000 */
[----:B------:R-:W-:Y:S01]  /*4e70*/  F2FP.F16.F32.PACK_AB R199, R20, R15 ;  /* 0x0000000f14c7723e */ /* 0x000fe200000000ff */
[--C-:B------:R-:W-:Y:S02]  /*4e80*/  IMAD.MOV.U32 R97, RZ, RZ, R119.reuse ;  /* 0x000000ffff617224 */ /* 0x100fe400078e0077 */
[--C-:B------:R-:W-:Y:S02]  /*4e90*/  IMAD.MOV.U32 R69, RZ, RZ, R119.reuse ;  /* 0x000000ffff457224 */ /* 0x100fe400078e0077 */
[----:B------:R-:W3:Y:S01]  /*4ea0*/  MUFU.EX2 R49, R49 ;  /* 0x0000003100317308 */ /* 0x000ee20000000800 */
[----:B0-----:R-:W-:Y:S01]  /*4eb0*/  FADD.FTZ R7, R21, R36 ;  /* 0x0000002415077221 */ /* 0x001fe20000010000 */
[----:B-1----:R-:W-:-:S02]  /*4ec0*/  IMAD.MOV.U32 R59, RZ, RZ, R119 ;  /* 0x000000ffff3b7224 */ /* 0x002fc400078e0077 */
[----:B------:R-:W-:-:S04]  /*4ed0*/  IMAD.MOV.U32 R51, RZ, RZ, R119 ;  /* 0x000000ffff337224 */ /* 0x000fc800078e0077 */
[----:B------:R0:W1:Y:S01]  /*4ee0*/  MUFU.EX2 R26, R63 ;  /* 0x0000003f001a7308 */ /* 0x0000620000000800 */
[C---:B--2---:R-:W-:Y:S01]  /*4ef0*/  FADD.FTZ R2, R24.reuse, R7 ;  /* 0x0000000718027221 */ /* 0x044fe20000010000 */
[----:B------:R-:W-:Y:S01]  /*4f00*/  F2FP.F16.F32.PACK_AB R193, R24, R21 ;  /* 0x0000001518c1723e */ /* 0x000fe200000000ff */
[----:B------:R-:W-:-:S05]  /*4f10*/  IMAD.MOV.U32 R24, RZ, RZ, R119 ;  /* 0x000000ffff187224 */ /* 0x000fca00078e0077 */
[----:B------:R-:W2:Y:S01]  /*4f20*/  MUFU.EX2 R107, R107 ;  /* 0x0000006b006b7308 */ /* 0x000ea20000000800 */
[----:B---3--:R-:W-:Y:S01]  /*4f30*/  FADD.FTZ R7, R49, R2 ;  /* 0x0000000231077221 */ /* 0x008fe20000010000 */
[----:B0-----:R-:W-:-:S06]  /*4f40*/  IMAD.MOV.U32 R63, RZ, RZ, R119 ;  /* 0x000000ffff3f7224 */ /* 0x001fcc00078e0077 */
[----:B------:R0:W-:Y:S01]  /*4f50*/  MUFU.EX2 R32, R43 ;  /* 0x0000002b00207308 */ /* 0x0001e20000000800 */
[----:B-1----:R-:W-:Y:S01]  /*4f60*/  F2FP.F16.F32.PACK_AB R195, R26, R49 ;  /* 0x000000311ac3723e */ /* 0x002fe200000000ff */
[----:B------:R-:W-:-:S06]  /*4f70*/  IMAD.MOV.U32 R49, RZ, RZ, R119 ;  /* 0x000000ffff317224 */ /* 0x000fcc00078e0077 */
[----:B------:R-:W1:Y:S01]  /*4f80*/  MUFU.EX2 R53, R53 ;  /* 0x0000003500357308 */ /* 0x000e620000000800 */
[----:B0-----:R-:W-:-:S04]  /*4f90*/  FADD.FTZ R43, R99, R38 ;  /* 0x00000026632b7221 */ /* 0x001fc80000010000 */
[C---:B------:R-:W-:Y:S01]  /*4fa0*/  FADD.FTZ R36, R188.reuse, R43 ;  /* 0x0000002bbc247221 */ /* 0x040fe20000010000 */
[----:B------:R-:W-:Y:S01]  /*4fb0*/  F2FP.F16.F32.PACK_AB R188, R188, R99 ;  /* 0x00000063bcbc723e */ /* 0x000fe200000000ff */
[----:B------:R-:W-:Y:S01]  /*4fc0*/  IMAD.MOV.U32 R99, RZ, RZ, R119 ;  /* 0x000000ffff637224 */ /* 0x000fe200078e0077 */
[----:B------:R0:W3:Y:S01]  /*4fd0*/  MUFU.EX2 R184, R109 ;  /* 0x0000006d00b87308 */ /* 0x0000e20000000800 */
[----:B------:R-:W-:Y:S01]  /*4fe0*/  FADD.FTZ R43, R103, R36 ;  /* 0x00000024672b7221 */ /* 0x000fe20000010000 */
[----:B------:R-:W-:Y:S01]  /*4ff0*/  FADD.FTZ R36, R26, R7 ;  /* 0x000000071a247221 */ /* 0x000fe20000010000 */
[----:B------:R-:W-:Y:S02]  /*5000*/  IMAD.MOV.U32 R26, RZ, RZ, R119 ;  /* 0x000000ffff1a7224 */ /* 0x000fe400078e0077 */
[C---:B------:R-:W-:Y:S01]  /*5010*/  FADD.FTZ R38, R190.reuse, R43 ;  /* 0x0000002bbe267221 */ /* 0x040fe20000010000 */
[----:B------:R-:W-:Y:S01]  /*5020*/  F2FP.F16.F32.PACK_AB R190, R190, R103 ;  /* 0x00000067bebe723e */ /* 0x000fe200000000ff */
[--C-:B------:R-:W-:Y:S01]  /*5030*/  IMAD.MOV.U32 R103, RZ, RZ, R119.reuse ;  /* 0x000000ffff677224 */ /* 0x100fe200078e0077 */
[----:B------:R-:W4:Y:S01]  /*5040*/  MUFU.EX2 R111, R111 ;  /* 0x0000006f006f7308 */ /* 0x000f220000000800 */
[----:B--2---:R-:W-:Y:S01]  /*5050*/  FADD.FTZ R43, R107, R38 ;  /* 0x000000266b2b7221 */ /* 0x004fe20000010000 */
[----:B-1----:R-:W-:Y:S01]  /*5060*/  FADD.FTZ R7, R53, R36 ;  /* 0x0000002435077221 */ /* 0x002fe20000010000 */
[----:B------:R-:W-:Y:S01]  /*5070*/  F2FP.F16.F32.PACK_AB R189, R28, R53 ;  /* 0x000000351cbd723e */ /* 0x000fe200000000ff */
[----:B0-----:R-:W-:-:S02]  /*5080*/  IMAD.MOV.U32 R109, RZ, RZ, R119 ;  /* 0x000000ffff6d7224 */ /* 0x001fc400078e0077 */
[----:B------:R-:W-:Y:S01]  /*5090*/  FADD.FTZ R36, R28, R7 ;  /* 0x000000071c247221 */ /* 0x000fe20000010000 */
[----:B------:R-:W-:Y:S01]  /*50a0*/  IMAD.MOV.U32 R53, RZ, RZ, R119 ;  /* 0x000000ffff357224 */ /* 0x000fe200078e0077 */
[----:B------:R-:W0:Y:S01]  /*50b0*/  MUFU.EX2 R41, R41 ;  /* 0x0000002900297308 */ /* 0x000e220000000800 */
[C---:B---3--:R-:W-:Y:S01]  /*50c0*/  FADD.FTZ R38, R184.reuse, R43 ;  /* 0x0000002bb8267221 */ /* 0x048fe20000010000 */
[----:B------:R-:W-:Y:S01]  /*50d0*/  F2FP.F16.F32.PACK_AB R184, R184, R107 ;  /* 0x0000006bb8b8723e */ /* 0x000fe200000000ff */
[--C-:B------:R-:W-:Y:S02]  /*50e0*/  IMAD.MOV.U32 R107, RZ, RZ, R119.reuse ;  /* 0x000000ffff6b7224 */ /* 0x100fe400078e0077 */
[----:B------:R-:W-:-:S03]  /*50f0*/  IMAD.MOV.U32 R28, RZ, RZ, R119 ;  /* 0x000000ffff1c7224 */ /* 0x000fc600078e0077 */
[----:B------:R1:W2:Y:S01]  /*5100*/  MUFU.EX2 R186, R113 ;  /* 0x0000007100ba7308 */ /* 0x0002a20000000800 */
[----:B----4-:R-:W-:-:S07]  /*5110*/  FADD.FTZ R43, R111, R38 ;  /* 0x000000266f2b7221 */ /* 0x010fce0000010000 */
[----:B------:R3:W4:Y:S01]  /*5120*/  MUFU.EX2 R30, R55 ;  /* 0x00000037001e7308 */ /* 0x0007220000000800 */
[----:B0-----:R-:W-:Y:S01]  /*5130*/  FADD.FTZ R7, R41, R36 ;  /* 0x0000002429077221 */ /* 0x001fe20000010000 */
[----:B-1----:R-:W-:-:S06]  /*5140*/  IMAD.MOV.U32 R113, RZ, RZ, R119 ;  /* 0x000000ffff717224 */ /* 0x002fcc00078e0077 */
[----:B------:R-:W0:Y:S01]  /*5150*/  MUFU.EX2 R115, R115 ;  /* 0x0000007300737308 */ /* 0x000e220000000800 */
[C---:B--2---:R-:W-:Y:S01]  /*5160*/  FADD.FTZ R38, R186.reuse, R43 ;  /* 0x0000002bba267221 */ /* 0x044fe20000010000 */
[----:B------:R-:W-:Y:S01]  /*5170*/  F2FP.F16.F32.PACK_AB R186, R186, R111 ;  /* 0x0000006fbaba723e */ /* 0x000fe200000000ff */
[--C-:B------:R-:W-:Y:S02]  /*5180*/  IMAD.MOV.U32 R111, RZ, RZ, R119.reuse ;  /* 0x000000ffff6f7224 */ /* 0x100fe400078e0077 */
[--C-:B---3--:R-:W-:Y:S02]  /*5190*/  IMAD.MOV.U32 R55, RZ, RZ, R119.reuse ;  /* 0x000000ffff377224 */ /* 0x108fe400078e0077 */
[----:B------:R-:W-:Y:S01]  /*51a0*/  IMAD.MOV.U32 R43, RZ, RZ, R119 ;  /* 0x000000ffff2b7224 */ /* 0x000fe200078e0077 */
[----:B------:R-:W1:Y:S01]  /*51b0*/  MUFU.EX2 R45, R45 ;  /* 0x0000002d002d7308 */ /* 0x000e620000000800 */
[C---:B----4-:R-:W-:Y:S01]  /*51c0*/  FADD.FTZ R36, R30.reuse, R7 ;  /* 0x000000071e247221 */ /* 0x050fe20000010000 */
[----:B------:R-:W-:Y:S01]  /*51d0*/  F2FP.F16.F32.PACK_AB R191, R30, R41 ;  /* 0x000000291ebf723e */ /* 0x000fe200000000ff */
[----:B------:R-:W-:-:S02]  /*51e0*/  IMAD.MOV.U32 R41, RZ, RZ, R119 ;  /* 0x000000ffff297224 */ /* 0x000fc400078e0077 */
[----:B------:R-:W-:-:S03]  /*51f0*/  IMAD.MOV.U32 R30, RZ, RZ, R119 ;  /* 0x000000ffff1e7224 */ /* 0x000fc600078e0077 */
[----:B------:R2:W3:Y:S01]  /*5200*/  MUFU.EX2 R180, R117 ;  /* 0x0000007500b47308 */ /* 0x0004e20000000800 */
[----:B0-----:R-:W-:-:S07]  /*5210*/  FADD.FTZ R25, R115, R38 ;  /* 0x0000002673197221 */ /* 0x001fce0000010000 */
[----:B------:R-:W0:Y:S01]  /*5220*/  MUFU.EX2 R121, R121 ;  /* 0x0000007900797308 */ /* 0x000e220000000800 */
[----:B-1----:R-:W-:Y:S01]  /*5230*/  FADD.FTZ R7, R45, R36 ;  /* 0x000000242d077221 */ /* 0x002fe20000010000 */
[C---:B------:R-:W-:Y:S01]  /*5240*/  F2FP.F16.F32.PACK_AB R185, R32.reuse, R45 ;  /* 0x0000002d20b9723e */ /* 0x040fe200000000ff */
[----:B--2---:R-:W-:Y:S02]  /*5250*/  IMAD.MOV.U32 R117, RZ, RZ, R119 ;  /* 0x000000ffff757224 */ /* 0x004fe400078e0077 */
[----:B------:R-:W-:Y:S01]  /*5260*/  FADD.FTZ R36, R32, R7 ;  /* 0x0000000720247221 */ /* 0x000fe20000010000 */
[----:B------:R-:W-:Y:S02]  /*5270*/  IMAD.MOV.U32 R45, RZ, RZ, R119 ;  /* 0x000000ffff2d7224 */ /* 0x000fe400078e0077 */
[----:B------:R-:W1:Y:S01]  /*5280*/  MUFU.EX2 R33, R33 ;  /* 0x0000002100217308 */ /* 0x000e620000000800 */
[C---:B---3--:R-:W-:Y:S01]  /*5290*/  FADD.FTZ R38, R180.reuse, R25 ;  /* 0x00000019b4267221 */ /* 0x048fe20000010000 */
[----:B------:R-:W-:Y:S01]  /*52a0*/  F2FP.F16.F32.PACK_AB R180, R180, R115 ;  /* 0x00000073b4b4723e */ /* 0x000fe200000000ff */
[----:B------:R-:W-:-:S02]  /*52b0*/  IMAD.MOV.U32 R115, RZ, RZ, R119 ;  /* 0x000000ffff737224 */ /* 0x000fc400078e0077 */
[----:B------:R-:W-:-:S03]  /*52c0*/  IMAD.MOV.U32 R32, RZ, RZ, R119 ;  /* 0x000000ffff207224 */ /* 0x000fc600078e0077 */
[----:B------:R-:W2:Y:S01]  /*52d0*/  MUFU.EX2 R182, R123 ;  /* 0x0000007b00b67308 */ /* 0x000ea20000000800 */
[----:B0-----:R-:W-:-:S07]  /*52e0*/  FADD.FTZ R25, R121, R38 ;  /* 0x0000002679197221 */ /* 0x001fce0000010000 */
[----:B------:R0:W3:Y:S01]  /*52f0*/  MUFU.EX2 R34, R57 ;  /* 0x0000003900227308 */ /* 0x0000e20000000800 */
[----:B-1----:R-:W-:-:S07]  /*5300*/  FADD.FTZ R7, R33, R36 ;  /* 0x0000002421077221 */ /* 0x002fce0000010000 */
[----:B------:R-:W1:Y:S01]  /*5310*/  MUFU.EX2 R125, R125 ;  /* 0x0000007d007d7308 */ /* 0x000e620000000800 */
[C---:B--2---:R-:W-:Y:S01]  /*5320*/  FADD.FTZ R40, R182.reuse, R25 ;  /* 0x00000019b6287221 */ /* 0x044fe20000010000 */
[----:B------:R-:W-:Y:S01]  /*5330*/  F2FP.F16.F32.PACK_AB R182, R182, R121 ;  /* 0x00000079b6b6723e */ /* 0x000fe200000000ff */
[----:B0-----:R-:W-:-:S05]  /*5340*/  IMAD.MOV.U32 R57, RZ, RZ, R119 ;  /* 0x000000ffff397224 */ /* 0x001fca00078e0077 */
[----:B------:R-:W0:Y:S01]  /*5350*/  MUFU.EX2 R37, R37 ;  /* 0x0000002500257308 */ /* 0x000e220000000800 */
[C---:B---3--:R-:W-:Y:S01]  /*5360*/  FADD.FTZ R38, R34.reuse, R7 ;  /* 0x0000000722267221 */ /* 0x048fe20000010000 */
[----:B------:R-:W-:Y:S01]  /*5370*/  F2FP.F16.F32.PACK_AB R187, R34, R33 ;  /* 0x0000002122bb723e */ /* 0x000fe200000000ff */
[--C-:B------:R-:W-:Y:S02]  /*5380*/  IMAD.MOV.U32 R34, RZ, RZ, R119.reuse ;  /* 0x000000ffff227224 */ /* 0x100fe400078e0077 */
[----:B------:R-:W-:-:S03]  /*5390*/  IMAD.MOV.U32 R33, RZ, RZ, R119 ;  /* 0x000000ffff217224 */ /* 0x000fc600078e0077 */
[----:B------:R-:W2:Y:S01]  /*53a0*/  MUFU.EX2 R176, R127 ;  /* 0x0000007f00b07308 */ /* 0x000ea20000000800 */
[----:B-1----:R-:W-:-:S07]  /*53b0*/  FADD.FTZ R25, R125, R40 ;  /* 0x000000287d197221 */ /* 0x002fce0000010000 */
[----:B------:R1:W3:Y:S01]  /*53c0*/  MUFU.EX2 R2, R35 ;  /* 0x0000002300027308 */ /* 0x0002e20000000800 */
[----:B0-----:R-:W-:-:S07]  /*53d0*/  FADD.FTZ R7, R37, R38 ;  /* 0x0000002625077221 */ /* 0x001fce0000010000 */
[----:B------:R-:W0:Y:S01]  /*53e0*/  MUFU.EX2 R129, R129 ;  /* 0x0000008100817308 */ /* 0x000e220000000800 */
[C---:B--2---:R-:W-:Y:S01]  /*53f0*/  FADD.FTZ R40, R176.reuse, R25 ;  /* 0x00000019b0287221 */ /* 0x044fe20000010000 */
[----:B------:R-:W-:Y:S01]  /*5400*/  F2FP.F16.F32.PACK_AB R176, R176, R125 ;  /* 0x0000007db0b0723e */ /* 0x000fe200000000ff */
[----:B-1----:R-:W-:-:S05]  /*5410*/  IMAD.MOV.U32 R35, RZ, RZ, R119 ;  /* 0x000000ffff237224 */ /* 0x002fca00078e0077 */
[----:B------:R-:W1:Y:S01]  /*5420*/  MUFU.EX2 R29, R29 ;  /* 0x0000001d001d7308 */ /* 0x000e620000000800 */
[C---:B---3--:R-:W-:Y:S01]  /*5430*/  FADD.FTZ R38, R2.reuse, R7 ;  /* 0x0000000702267221 */ /* 0x048fe20000010000 */
[----:B------:R-:W-:Y:S01]  /*5440*/  F2FP.F16.F32.PACK_AB R181, R2, R37 ;  /* 0x0000002502b5723e */ /* 0x000fe200000000ff */
[----:B------:R-:W-:Y:S02]  /*5450*/  IMAD.MOV.U32 R2, RZ, RZ, 0x3f800000 ;  /* 0x3f800000ff027424 */ /* 0x000fe400078e00ff */
[----:B------:R-:W-:-:S03]  /*5460*/  IMAD.MOV.U32 R37, RZ, RZ, R119 ;  /* 0x000000ffff257224 */ /* 0x000fc600078e0077 */
[----:B------:R-:W2:Y:S01]  /*5470*/  MUFU.EX2 R10, R10 ;  /* 0x0000000a000a7308 */ /* 0x000ea20000000800 */
[----:B0-----:R-:W-:Y:S01]  /*5480*/  FADD.FTZ R7, R129, R40 ;  /* 0x0000002881077221 */ /* 0x001fe20000010000 */
[----:B------:R-:W-:-:S06]  /*5490*/  IMAD.MOV.U32 R40, RZ, RZ, R119 ;  /* 0x000000ffff287224 */ /* 0x000fcc00078e0077 */
[----:B------:R0:W3:Y:S01]  /*54a0*/  MUFU.EX2 R6, R39 ;  /* 0x0000002700067308 */ /* 0x0000e20000000800 */
[----:B-1----:R-:W-:Y:S01]  /*54b0*/  FADD.FTZ R25, R29, R38 ;  /* 0x000000261d197221 */ /* 0x002fe20000010000 */
[----:B------:R-:W-:-:S06]  /*54c0*/  IMAD.MOV.U32 R38, RZ, RZ, R119 ;  /* 0x000000ffff267224 */ /* 0x000fcc00078e0077 */
[----:B------:R-:W1:Y:S01]  /*54d0*/  MUFU.EX2 R73, R73 ;  /* 0x0000004900497308 */ /* 0x000e620000000800 */
[C---:B--2---:R-:W-:Y:S01]  /*54e0*/  FADD.FTZ R7, R10.reuse, R7 ;  /* 0x000000070a077221 */ /* 0x044fe20000010000 */
[----:B------:R-:W-:Y:S01]  /*54f0*/  F2FP.F16.F32.PACK_AB R178, R10, R129 ;  /* 0x000000810ab2723e */ /* 0x000fe200000000ff */
[----:B0-----:R-:W-:-:S05]  /*5500*/  IMAD.MOV.U32 R39, RZ, RZ, R119 ;  /* 0x000000ffff277224 */ /* 0x001fca00078e0077 */
[----:B------:R0:W2:Y:S01]  /*5510*/  MUFU.EX2 R36, R27 ;  /* 0x0000001b00247308 */ /* 0x0000a20000000800 */
[C---:B---3--:R-:W-:Y:S01]  /*5520*/  FADD.FTZ R10, R6.reuse, R25 ;  /* 0x00000019060a7221 */ /* 0x048fe20000010000 */
[----:B------:R-:W-:Y:S01]  /*5530*/  F2FP.F16.F32.PACK_AB R183, R6, R29 ;  /* 0x0000001d06b7723e */ /* 0x000fe200000000ff */
[--C-:B------:R-:W-:Y:S02]  /*5540*/  IMAD.MOV.U32 R29, RZ, RZ, R119.reuse ;  /* 0x000000ffff1d7224 */ /* 0x100fe400078e0077 */
[----:B------:R-:W-:-:S03]  /*5550*/  IMAD.MOV.U32 R25, RZ, RZ, R119 ;  /* 0x000000ffff197224 */ /* 0x000fc600078e0077 */
[----:B------:R-:W3:Y:S01]  /*5560*/  MUFU.EX2 R77, R77 ;  /* 0x0000004d004d7308 */ /* 0x000ee20000000800 */
[----:B-1----:R-:W-:Y:S01]  /*5570*/  FADD.FTZ R11, R73, R10 ;  /* 0x0000000a490b7221 */ /* 0x002fe20000010000 */
[----:B0-----:R-:W-:-:S06]  /*5580*/  IMAD.MOV.U32 R27, RZ, RZ, R119 ;  /* 0x000000ffff1b7224 */ /* 0x001fcc00078e0077 */
        /* <DEDUP_REMOVED lines=12> */
[----:B------:R-:W-:Y:S01]  /*5650*/  R2UR UR4, R16 ;  /* 0x00000000100472ca */ /* 0x000fe200000e0000 */
[----:B------:R-:W-:Y:S01]  /*5660*/  VIADD R11, R120, 0xfffffffe ;  /* 0xfffffffe780b7836 */ /* 0x000fe20000000000 */
[----:B------:R-:W-:Y:S01]  /*5670*/  CS2R R118, SRZ ;  /* 0x0000000000767805 */ /* 0x000fe2000001ff00 */
[----:B------:R-:W-:Y:S01]  /*5680*/  IMAD.MOV.U32 R10, RZ, RZ, R3 ;  /* 0x000000ffff0a7224 */ /* 0x000fe200078e0003 */
[----:B------:R-:W-:Y:S01]  /*5690*/  CS2R R114, SRZ ;  /* 0x0000000000727805 */ /* 0x000fe2000001ff00 */
[----:B------:R-:W-:Y:S01]  /*56a0*/  IMAD.MOV.U32 R15, RZ, RZ, R4 ;  /* 0x000000ffff0f7224 */ /* 0x000fe200078e0004 */
[----:B------:R-:W-:Y:S01]  /*56b0*/  CS2R R110, SRZ ;  /* 0x00000000006e7805 */ /* 0x000fe2000001ff00 */
[----:B------:R-:W-:Y:S01]  /*56c0*/  IMAD.MOV.U32 R13, RZ, RZ, R17 ;  /* 0x000000ffff0d7224 */ /* 0x000fe200078e0011 */
[----:B------:R-:W-:Y:S01]  /*56d0*/  CS2R R106, SRZ ;  /* 0x00000000006a7805 */ /* 0x000fe2000001ff00 */
[----:B------:R-:W-:Y:S01]  /*56e0*/  IMAD.MOV.U32 R2, RZ, RZ, 0x3f800000 ;  /* 0x3f800000ff027424 */ /* 0x000fe200078e00ff */
        /* <DEDUP_REMOVED lines=43> */
[----:B------:R-:W-:-:S07]  /*59a0*/  CS2R R24, SRZ ;  /* 0x0000000000187805 */ /* 0x000fce000001ff00 */
.L_x_393:
[----:B------:R-:W-:-:S04]  /*59b0*/  UIADD3 UR5, UR4, 0x1, URZ ;  /* 0x0000000104057890 */ /* 0x000fc8000fffe03f */
[----:B------:R-:W-:-:S04]  /*59c0*/  UISETP.NE.AND UP0, UPT, UR5, 0x2, UPT ;  /* 0x000000020500788c */ /* 0x000fc8000bf05270 */
[----:B------:R-:W-:Y:S02]  /*59d0*/  USEL UR6, URZ, 0x1, UP0 ;  /* 0x000000013f067887 */ /* 0x000fe40008000000 */
[----:B------:R-:W-:-:S04]  /*59e0*/  USEL UR5, UR5, URZ, UP0 ;  /* 0x0000003f05057287 */ /* 0x000fc80008000000 */
[----:B------:R-:W-:Y:S02]  /*59f0*/  LOP3.LUT R17, R13, UR6, RZ, 0x3c, !PT ;  /* 0x000000060d117c12 */ /* 0x000fe4000f8e3cff */
[----:B------:R-:W-:Y:S01]  /*5a00*/  IMAD.U32 R16, RZ, RZ, UR5 ;  /* 0x00000005ff107e24 */ /* 0x000fe2000f8e00ff */
[----:B------:R-:W-:Y:S06]  /*5a10*/  @!P0 BRA `(.L_x_385) ;  /* 0x0000000000048947 */ /* 0x000fec0003800000 */
[----:B------:R-:W-:Y:S01]  /*5a20*/  BPT.TRAP 0x1 ;  /* 0x000000040000795c */ /* 0x000fe20000300000 */
.L_x_385:
[----:B------:R-:W0:Y:S01]  /*5a30*/  S2UR UR7, SR_CgaCtaId ;  /* 0x00000000000779c3 */ /* 0x000e220000008800 */
[----:B------:R-:W-:Y:S01]  /*5a40*/  UMOV UR6, 0x400 ;  /* 0x0000040000067882 */ /* 0x000fe20000000000 */
[----:B------:R-:W-:Y:S01]  /*5a50*/  IMAD.U32 R12, RZ, RZ, UR5 ;  /* 0x00000005ff0c7e24 */ /* 0x000fe2000f8e00ff */
[----:B------:R-:W-:Y:S01]  /*5a60*/  SHF.L.U32 R3, R17, 0x1f, RZ ;  /* 0x0000001f11037819 */ /* 0x000fe200000006ff */
[----:B0-----:R-:W-:-:S06]  /*5a70*/  ULEA UR6, UR7, UR6, 0x18 ;  /* 0x0000000607067291 */ /* 0x001fcc000f8ec03f */
[----:B------:R-:W-:-:S04]  /*5a80*/  IMAD.U32 R5, RZ, RZ, UR6 ;  /* 0x00000006ff057e24 */ /* 0x000fc8000f8e00ff */
[----:B------:R-:W-:-:S04]  /*5a90*/  IMAD R12, R12, 0x8, R5 ;  /* 0x000000080c0c7824 */ /* 0x000fc800078e0205 */
[----:B------:R0:W1:Y:S01]  /*5aa0*/  SYNCS.PHASECHK.TRANS64.TRYWAIT P2, [R12+URZ+0x36830], R3 ;  /* 0x036830030c0075a7 */ /* 0x000062000804017f */
[----:B------:R-:W-:Y:S05]  /*5ab0*/  @!P0 BRA `(.L_x_386) ;  /* 0x0000000000048947 */ /* 0x000fea0003800000 */
[----:B------:R-:W-:Y:S01]  /*5ac0*/  BPT.TRAP 0x1 ;  /* 0x000000040000795c */ /* 0x000fe20000300000 */
.L_x_386:
[----:B------:R-:W-:Y:S01]  /*5ad0*/  IMAD R0, R16, 0xa80, R9 ;  /* 0x00000a8010007824 */ /* 0x000fe200078e0209 */
[----:B-1----:R-:W-:Y:S06]  /*5ae0*/  @P2 BRA `(.L_x_387) ;  /* 0x0000000000082947 */ /* 0x002fec0003800000 */
[----:B------:R-:W1:Y:S02]  /*5af0*/  SYNCS.PHASECHK.TRANS64.TRYWAIT P2, [R12+URZ+0x36830], R3 ;  /* 0x036830030c0075a7 */ /* 0x000e64000804017f */
[----:B-1----:R-:W-:Y:S05]  /*5b00*/  @!P2 BRA `(.L_x_388) ;  /* 0x000000d400fca947 */ /* 0x002fea0003800000 */
.L_x_387:
[----:B------:R-:W-:Y:S01]  /*5b10*/  R2UR UR6, R0 ;  /* 0x00000000000672ca */ /* 0x000fe200000e0000 */
[----:B------:R-:W-:Y:S01]  /*5b20*/  WARPGROUP.ARRIVE ;  /* 0x00000000000079c5 */ /* 0x000fe20000000000 */
        /* <DEDUP_REMOVED lines=11> */
[----:B------:R-:W-:Y:S01]  /*5be0*/  UMOV UR10, UR6 ;  /* 0x00000006000a7c82 */ /* 0x000fe20008000000 */
[----:B------:R-:W-:Y:S01]  /*5bf0*/  UIADD3 UR5, UR6, 0x80, URZ ;  /* 0x0000008006057890 */ /* 0x000fe2000fffe03f */
[----:B------:R-:W-:Y:S01]  /*5c00*/  HGMMA.64x16x16.F32 R168, gdesc[UR8], RZ, !UPT, gsb0 ;  /* 0x0020000008a879f0 */ /* 0x000fe2000c0008ff */
[----:B------:R-:W-:Y:S01]  /*5c10*/  UMOV UR11, 0x40000040 ;  /* 0x40000040000b7882 */ /* 0x000fe20000000000 */
[----:B------:R-:W-:Y:S01]  /*5c20*/  UIADD3 UR7, UR6, 0x100, URZ ;  /* 0x0000010006077890 */ /* 0x000fe2000fffe03f */
[-C--:B------:R-:W-:Y:S01]  /*5c30*/  FMUL.FTZ R24, R24, R8.reuse ;  /* 0x0000000818187220 */ /* 0x080fe20000410000 */
[----:B------:R-:W-:Y:S01]  /*5c40*/  UIADD3 UR14, UR6, 0x2, URZ ;  /* 0x00000002060e7890 */ /* 0x000fe2000fffe03f */
[-C--:B------:R-:W-:Y:S01]  /*5c50*/  FMUL.FTZ R25, R25, R8.reuse ;  /* 0x0000000819197220 */ /* 0x080fe20000410000 */
[----:B------:R-:W-:Y:S01]  /*5c60*/  UMOV UR10, UR5 ;  /* 0x00000005000a7c82 */ /* 0x000fe20008000000 */
        /* <DEDUP_REMOVED lines=54> */
[----:B------:R-:W-:Y:S01]  /*5fd0*/  UMOV UR11, 0x40000040 ;  /* 0x40000040000b7882 */ /* 0x000fe20000000000 */
[----:B------:R-:W-:Y:S01]  /*5fe0*/  UIADD3 UR7, UR6, 0x200, URZ ;  /* 0x0000020006077890 */ /* 0x000fe2000fffe03f */
        /* <DEDUP_REMOVED lines=61> */
[----:B------:R-:W-:Y:S01]  /*63c0*/  FMUL.FTZ R119, R119, R2 ;  /* 0x0000000277777220 */ /* 0x000fe20000410000 */
[----:B------:R-:W-:-:S02]  /*63d0*/  WARPGROUP.DEPBAR.LE gsb0, 0x0 ;  /* 0x00008000000079c5 */ /* 0x000fc40000010000 */
[----:B------:R-:W-:-:S06]  /*63e0*/  WARPGROUP.ARRIVE ;  /* 0x00000000000079c5 */ /* 0x000fcc0000000000 */
[----:B------:R-:W-:Y:S01]  /*63f0*/  HGMMA.64x16x16.F32 R144, gdesc[UR8], RZ, !UPT, gsb0 ;  /* 0x00200000089079f0 */ /* 0x000fe2000c0008ff */
[----:B------:R-:W-:Y:S01]  /*6400*/  UMOV UR10, UR7 ;  /* 0x00000007000a7c82 */ /* 0x000fe20008000000 */
[----:B------:R-:W-:Y:S01]  /*6410*/  UMOV UR11, 0x40000040 ;  /* 0x40000040000b7882 */ /* 0x000fe20000000000 */
[----:B------:R-:W-:Y:S01]  /*6420*/  UIADD3 UR7, UR6, 0x300, URZ ;  /* 0x0000030006077890 */ /* 0x000fe2000fffe03f */
[----:B------:R-:W-:Y:S02]  /*6430*/  WARPGROUP.DEPBAR.LE gsb0, 0x0 ;  /* 0x00008000000079c5 */ /* 0x000fe40000010000 */
        /* <DEDUP_REMOVED lines=444> */
.L_x_389:
[----:B------:R-:W-:Y:S01]  /*8000*/  IMAD.U32 R2, RZ, RZ, UR4 ;  /* 0x00000004ff027e24 */ /* 0x000fe2000f8e00ff */
[----:B------:R-:W-:-:S03]  /*8010*/  SHF.L.U32 R0, R13, 0x1f, RZ ;  /* 0x0000001f0d007819 */ /* 0x000fc600000006ff */
[----:B------:R-:W-:-:S04]  /*8020*/  IMAD R13, R2, 0x8, R5 ;  /* 0x00000008020d7824 */ /* 0x000fc800078e0205 */
[----:B------:R2:W3:Y:S01]  /*8030*/  SYNCS.PHASECHK.TRANS64.TRYWAIT P2, [R13+URZ+0x36850], R0 ;  /* 0x036850000d0075a7 */ /* 0x0004e2000804017f */
[----:B------:R-:W-:Y:S05]  /*8040*/  @!P0 BRA `(.L_x_390) ;  /* 0x0000000000048947 */ /* 0x000fea0003800000 */
[----:B------:R-:W-:Y:S01]  /*8050*/  BPT.TRAP 0x1 ;  /* 0x000000040000795c */ /* 0x000fe20000300000 */
.L_x_390:
[----:B---3--:R-:W-:Y:S05]  /*8060*/  @P2 BRA `(.L_x_391) ;  /* 0x0000000000082947 */ /* 0x008fea0003800000 */
[----:B------:R-:W3:Y:S02]  /*8070*/  SYNCS.PHASECHK.TRANS64.TRYWAIT P2, [R13+URZ+0x36850], R0 ;  /* 0x036850000d0075a7 */ /* 0x000ee4000804017f */
[----:B---3--:R-:W-:Y:S05]  /*8080*/  @!P2 BRA `(.L_x_392) ;  /* 0x000000b000b0a947 */ /* 0x008fea0003800000 */
.L_x_391:
[----:B------:R-:W-:Y:S01]  /*8090*/  R2UR UR5, R5 ;  /* 0x00000000050572ca */ /* 0x000fe200000e0000 */
[----:B------:R-:W-:Y:S01]  /*80a0*/  WARPGROUP.ARRIVE ;  /* 0x00000000000079c5 */ /* 0x000fe20000000000 */
[----:B------:R-:W-:Y:S01]  /*80b0*/  UMOV UR7, 0x40000040 ;  /* 0x4000004000077882 */ /* 0x000fe20000000000 */
[----:B--23--:R-:W-:Y:S01]  /*80c0*/  FMNMX.FTZ R0, R168, R15, !PT ;  /* 0x0000000fa8007209 */ /* 0x00cfe20007810000 */
[----:B01----:R-:W-:Y:S01]  /*80d0*/  @!P1 VIADD R12, R12, 0x36840 ;  /* 0x000368400c0c9836 */ /* 0x003fe20000000000 */
[C---:B------:R-:W-:Y:S01]  /*80e0*/  ISETP.GT.AND P2, PT, R11.reuse, RZ, PT ;  /* 0x000000ff0b00720c */ /* 0x040fe20003f44270 */
[----:B------:R-:W-:Y:S01]  /*80f0*/  VIADD R11, R11, 0xffffffff ;  /* 0xffffffff0b0b7836 */ /* 0x000fe20000000000 */
[----:B------:R-:W-:-:S04]  /*8100*/  FMNMX.FTZ R3, R169, R0, !PT ;  /* 0x00000000a9037209 */ /* 0x000fc80007810000 */
[----:B------:R-:W-:Y:S02]  /*8110*/  FMNMX.FTZ R0, R172, R3, !PT ;  /* 0x00000003ac007209 */ /* 0x000fe40007810000 */
[----:B------:R-:W-:Y:S02]  /*8120*/  UIADD3 UR5, UR5, 0x400, URZ ;  /* 0x0000040005057890 */ /* 0x000fe4000fffe03f */
[----:B------:R-:W-:Y:S02]  /*8130*/  FMNMX.FTZ R3, R173, R0, !PT ;  /* 0x00000000ad037209 */ /* 0x000fe40007810000 */
[----:B------:R-:W-:Y:S02]  /*8140*/  USHF.R.U32.HI UR5, URZ, 0x4, UR5 ;  /* 0x000000043f057899 */ /* 0x000fe40008011605 */
[----:B------:R-:W-:Y:S02]  /*8150*/  FMNMX.FTZ R0, R160, R3, !PT ;  /* 0x00000003a0007209 */ /* 0x000fe40007810000 */
[----:B------:R-:W-:-:S02]  /*8160*/  ULOP3.LUT UR5, UR5, 0x3fff, URZ, 0xc0, !UPT ;  /* 0x00003fff05057892 */ /* 0x000fc4000f8ec03f */
[----:B------:R-:W-:Y:S02]  /*8170*/  FMNMX.FTZ R3, R161, R0, !PT ;  /* 0x00000000a1037209 */ /* 0x000fe40007810000 */
[----:B------:R-:W-:Y:S02]  /*8180*/  ULOP3.LUT UR5, UR5, 0x3800000, URZ, 0xfc, !UPT ;  /* 0x0380000005057892 */ /* 0x000fe4000f8efc3f */
[----:B------:R-:W-:Y:S02]  /*8190*/  FMNMX.FTZ R0, R164, R3, !PT ;  /* 0x00000003a4007209 */ /* 0x000fe40007810000 */
[----:B------:R-:W-:Y:S02]  /*81a0*/  UIMAD UR4, UR4, 0xa80, UR5 ;  /* 0x00000a80040478a4 */ /* 0x000fe4000f8e0205 */
[----:B------:R-:W-:-:S04]  /*81b0*/  FMNMX.FTZ R3, R165, R0, !PT ;  /* 0x00000000a5037209 */ /* 0x000fc80007810000 */
[----:B------:R-:W-:Y:S01]  /*81c0*/  FMNMX.FTZ R0, R152, R3, !PT ;  /* 0x0000000398007209 */ /* 0x000fe20007810000 */
[----:B------:R-:W-:Y:S02]  /*81d0*/  UMOV UR6, UR4 ;  /* 0x0000000400067c82 */ /* 0x000fe40008000000 */
[----:B------:R-:W-:Y:S01]  /*81e0*/  HGMMA.64x192x16.F32 R24, R200, gdesc[UR4].tnspB, R24, gsb0 ;  /* 0x42e00004c8187df0 */ /* 0x000fe20008000818 */
[----:B------:R-:W-:Y:S01]  /*81f0*/  UIADD3 UR6, UR4, 0x80, URZ ;  /* 0x0000008004067890 */ /* 0x000fe2000fffe03f */
[----:B------:R-:W-:Y:S01]  /*8200*/  FMNMX.FTZ R3, R153, R0, !PT ;  /* 0x0000000099037209 */ /* 0x000fe20007810000 */
[----:B------:R-:W-:-:S03]  /*8210*/  UMOV UR7, 0x40000040 ;  /* 0x4000004000077882 */ /* 0x000fc60000000000 */
        /* <DEDUP_REMOVED lines=86> */
[----:B------:R-:W-:Y:S01]  /*8780*/  FADD.FTZ R133, -R3, R10 ;  /* 0x0000000a03857221 */ /* 0x000fe20000010100 */
[-CC-:B------:R-:W-:Y:S01]  /*8790*/  FFMA.FTZ R15, R168, R0.reuse, -R189.reuse ;  /* 0x00000000a80f7223 */ /* 0x180fe200000108bd */
[-CC-:B------:R-:W-:Y:S01]  /*87a0*/  FFMA.FTZ R200, R169, R0.reuse, -R189.reuse ;  /* 0x00000000a9c87223 */ /* 0x180fe200000108bd */
[-CC-:B------:R-:W-:Y:S01]  /*87b0*/  FFMA.FTZ R202, R172, R0.reuse, -R189.reuse ;  /* 0x00000000acca7223 */ /* 0x180fe200000108bd */
[-C--:B------:R-:W-:Y:S01]  /*87c0*/  FMUL.FTZ R2, R133, R0.reuse ;  /* 0x0000000085027220 */ /* 0x080fe20000410000 */
[-C--:B------:R-:W-:Y:S01]  /*87d0*/  FMUL.FTZ R133, R3, R0.reuse ;  /* 0x0000000003857220 */ /* 0x080fe20000410000 */
[-CC-:B------:R-:W-:Y:S01]  /*87e0*/  FFMA.FTZ R169, R173, R0.reuse, -R189.reuse ;  /* 0x00000000ada97223 */ /* 0x180fe200000108bd */
[----:B------:R-:W0:Y:S01]  /*87f0*/  MUFU.EX2 R15, R15 ;  /* 0x0000000f000f7308 */ /* 0x000e220000000800 */
[-C--:B------:R-:W-:Y:S01]  /*8800*/  FFMA.FTZ R14, R120, R0.reuse, -R189 ;  /* 0x00000000780e7223 */ /* 0x080fe200000108bd */
[-CC-:B------:R-:W-:Y:S01]  /*8810*/  FFMA.FTZ R201, R170, R0.reuse, -R133.reuse ;  /* 0x00000000aac97223 */ /* 0x180fe20000010885 */
[-CC-:B------:R-:W-:Y:S01]  /*8820*/  FFMA.FTZ R10, R171, R0.reuse, -R133.reuse ;  /* 0x00000000ab0a7223 */ /* 0x180fe20000010885 */
[-CC-:B------:R-:W-:Y:S01]  /*8830*/  FFMA.FTZ R203, R174, R0.reuse, -R133.reuse ;  /* 0x00000000aecb7223 */ /* 0x180fe20000010885 */
[-C--:B------:R-:W-:Y:S01]  /*8840*/  FFMA.FTZ R120, R175, R0.reuse, -R133 ;  /* 0x00000000af787223 */ /* 0x080fe20000010885 */
[-CC-:B------:R-:W-:Y:S01]  /*8850*/  FFMA.FTZ R196, R160, R0.reuse, -R189.reuse ;  /* 0x00000000a0c47223 */ /* 0x180fe200000108bd */
[-CC-:B------:R-:W-:Y:S01]  /*8860*/  FFMA.FTZ R188, R144, R0.reuse, -R189.reuse ;  /* 0x0000000090bc7223 */ /* 0x180fe200000108bd */
[----:B------:R-:W-:Y:S01]  /*8870*/  MUFU.EX2 R200, R200 ;  /* 0x000000c800c87308 */ /* 0x000fe20000000800 */
[-C--:B------:R-:W-:Y:S01]  /*8880*/  FFMA.FTZ R124, R124, R0.reuse, -R189 ;  /* 0x000000007c7c7223 */ /* 0x080fe200000108bd */
[-C--:B------:R-:W-:Y:S01]  /*8890*/  FFMA.FTZ R197, R162, R0.reuse, -R133 ;  /* 0x00000000a2c57223 */ /* 0x080fe20000010885 */
[----:B------:R-:W-:Y:S01]  /*88a0*/  @!P1 PRMT R144, RZ, 0x654, R12 ;  /* 0x00000654ff909816 */ /* 0x000fe2000000000c */
[-CC-:B------:R-:W-:Y:S01]  /*88b0*/  FFMA.FTZ R173, R161, R0.reuse, -R189.reuse ;  /* 0x00000000a1ad7223 */ /* 0x180fe200000108bd */
[-C--:B------:R-:W-:Y:S01]  /*88c0*/  FFMA.FTZ R198, R164, R0.reuse, -R189 ;  /* 0x00000000a4c67223 */ /* 0x080fe200000108bd */
[-C--:B------:R-:W-:Y:S01]  /*88d0*/  FFMA.FTZ R199, R166, R0.reuse, -R133 ;  /* 0x00000000a6c77223 */ /* 0x080fe20000010885 */
[-C--:B------:R-:W-:Y:S01]  /*88e0*/  FFMA.FTZ R161, R165, R0.reuse, -R189 ;  /* 0x00000000a5a17223 */ /* 0x080fe200000108bd */
[----:B------:R-:W-:Y:S01]  /*88f0*/  MUFU.EX2 R2, R2 ;  /* 0x0000000200027308 */ /* 0x000fe20000000800 */
[----:B0-----:R-:W-:Y:S01]  /*8900*/  FFMA.FTZ R7, R8, R7, R15 ;  /* 0x0000000708077223 */ /* 0x001fe2000001000f */
[-C--:B------:R-:W-:Y:S01]  /*8910*/  FFMA.FTZ R192, R152, R0.reuse, -R189 ;  /* 0x0000000098c07223 */ /* 0x080fe200000108bd */
[-C--:B------:R-:W-:Y:S01]  /*8920*/  FFMA.FTZ R193, R154, R0.reuse, -R133 ;  /* 0x000000009ac17223 */ /* 0x080fe20000010885 */
[-C--:B------:R-:W-:Y:S01]  /*8930*/  FFMA.FTZ R194, R156, R0.reuse, -R189 ;  /* 0x000000009cc27223 */ /* 0x080fe200000108bd */
[-C--:B------:R-:W-:Y:S01]  /*8940*/  FFMA.FTZ R195, R158, R0.reuse, -R133 ;  /* 0x000000009ec37223 */ /* 0x080fe20000010885 */
[-CC-:B------:R-:W-:Y:S01]  /*8950*/  FFMA.FTZ R190, R148, R0.reuse, -R189.reuse ;  /* 0x0000000094be7223 */ /* 0x180fe200000108bd */
[-CC-:B------:R-:W-:Y:S01]  /*8960*/  FFMA.FTZ R137, R137, R0.reuse, -R189.reuse ;  /* 0x0000000089897223 */ /* 0x180fe200000108bd */
[----:B------:R-:W-:Y:S01]  /*8970*/  MUFU.EX2 R201, R201 ;  /* 0x000000c900c97308 */ /* 0x000fe20000000800 */
[-CC-:B------:R-:W-:Y:S01]  /*8980*/  FFMA.FTZ R141, R141, R0.reuse, -R189.reuse ;  /* 0x000000008d8d7223 */ /* 0x180fe200000108bd */
[-CC-:B------:R-:W-:Y:S01]  /*8990*/  FFMA.FTZ R121, R121, R0.reuse, -R189.reuse ;  /* 0x0000000079797223 */ /* 0x180fe200000108bd */
[-C--:B------:R-:W-:Y:S01]  /*89a0*/  FFMA.FTZ R125, R125, R0.reuse, -R189 ;  /* 0x000000007d7d7223 */ /* 0x080fe200000108bd */
[-CC-:B------:R-:W-:Y:S01]  /*89b0*/  FFMA.FTZ R191, R150, R0.reuse, -R133.reuse ;  /* 0x0000000096bf7223 */ /* 0x180fe20000010885 */
[-CC-:B------:R-:W-:Y:S01]  /*89c0*/  FFMA.FTZ R151, R151, R0.reuse, -R133.reuse ;  /* 0x0000000097977223 */ /* 0x180fe20000010885 */
[-CC-:B------:R-:W-:Y:S01]  /*89d0*/  FFMA.FTZ R143, R143, R0.reuse, -R133.reuse ;  /* 0x000000008f8f7223 */ /* 0x180fe20000010885 */
[-CC-:B------:R-:W-:Y:S01]  /*89e0*/  FFMA.FTZ R131, R131, R0.reuse, -R133.reuse ;  /* 0x0000000083837223 */ /* 0x180fe20000010885 */
[----:B------:R-:W-:Y:S01]  /*89f0*/  MUFU.EX2 R10, R10 ;  /* 0x0000000a000a7308 */ /* 0x000fe20000000800 */
[-CC-:B------:R-:W-:Y:S01]  /*8a00*/  FFMA.FTZ R134, R134, R0.reuse, -R133.reuse ;  /* 0x0000000086867223 */ /* 0x180fe20000010885 */
[-CC-:B------:R-:W-:Y:S01]  /*8a10*/  FFMA.FTZ R135, R135, R0.reuse, -R133.reuse ;  /* 0x0000000087877223 */ /* 0x180fe20000010885 */
[-CC-:B------:R-:W-:Y:S01]  /*8a20*/  FFMA.FTZ R123, R123, R0.reuse, -R133.reuse ;  /* 0x000000007b7b7223 */ /* 0x180fe20000010885 */
[-CC-:B------:R-:W-:Y:S01]  /*8a30*/  FFMA.FTZ R126, R126, R0.reuse, -R133.reuse ;  /* 0x000000007e7e7223 */ /* 0x180fe20000010885 */
[----:B------:R-:W-:-:S03]  /*8a40*/  FFMA.FTZ R127, R127, R0, -R133 ;  /* 0x000000007f7f7223 */ /* 0x000fc60000010885 */
[----:B------:R-:W-:Y:S08]  /*8a50*/  MUFU.EX2 R202, R202 ;  /* 0x000000ca00ca7308 */ /* 0x000ff00000000800 */
[----:B------:R-:W-:Y:S08]  /*8a60*/  MUFU.EX2 R203, R203 ;  /* 0x000000cb00cb7308 */ /* 0x000ff00000000800 */
[----:B------:R-:W-:Y:S08]  /*8a70*/  MUFU.EX2 R169, R169 ;  /* 0x000000a900a97308 */ /* 0x000ff00000000800 */
[----:B------:R-:W-:Y:S08]  /*8a80*/  MUFU.EX2 R120, R120 ;  /* 0x0000007800787308 */ /* 0x000ff00000000800 */
[----:B------:R0:W-:Y:S08]  /*8a90*/  MUFU.EX2 R20, R124 ;  /* 0x0000007c00147308 */ /* 0x0001f00000000800 */
[----:B------:R-:W-:Y:S01]  /*8aa0*/  MUFU.EX2 R196, R196 ;  /* 0x000000c400c47308 */ /* 0x000fe20000000800 */
[----:B0-----:R-:W-:-:S07]  /*8ab0*/  FFMA.FTZ R124, R163, R0, -R133 ;  /* 0x00000000a37c7223 */ /* 0x001fce0000010885 */
        /* <DEDUP_REMOVED lines=16> */
[-C--:B------:R-:W-:Y:S01]  /*8bc0*/  FFMA.FTZ R187, R142, R0.reuse, -R133 ;  /* 0x000000008ebb7223 */ /* 0x080fe20000010885 */
[-C--:B------:R-:W-:Y:S01]  /*8bd0*/  FFMA.FTZ R184, R136, R0.reuse, -R189 ;  /* 0x0000000088b87223 */ /* 0x080fe200000108bd */
[-C--:B------:R-:W-:Y:S01]  /*8be0*/  FFMA.FTZ R136, R159, R0.reuse, -R133 ;  /* 0x000000009f887223 */ /* 0x080fe20000010885 */
[-C--:B------:R-:W-:Y:S01]  /*8bf0*/  FFMA.FTZ R186, R140, R0.reuse, -R189 ;  /* 0x000000008cba7223 */ /* 0x080fe200000108bd */
[----:B------:R-:W-:Y:S01]  /*8c00*/  HGMMA.64x192x16.F32 R24, R180, gdesc[UR4].tnspB, R24, gsb0 ;  /* 0x42e00004b4187df0 */ /* 0x000fe20008000818 */
[----:B------:R-:W-:Y:S01]  /*8c10*/  UMOV UR6, UR4 ;  /* 0x0000000400067c82 */ /* 0x000fe20008000000 */
[----:B------:R-:W-:Y:S01]  /*8c20*/  UMOV UR7, 0x40000040 ;  /* 0x4000004000077882 */ /* 0x000fe20000000000 */
[----:B------:R-:W-:Y:S01]  /*8c30*/  FFMA.FTZ R140, R147, R0, -R133 ;  /* 0x00000000938c7223 */ /* 0x000fe20000010885 */
[----:B------:R-:W-:Y:S01]  /*8c40*/  MUFU.EX2 R136, R136 ;  /* 0x0000008800887308 */ /* 0x000fe20000000800 */
[----:B------:R-:W-:-:S07]  /*8c50*/  R2UR UR4, R16 ;  /* 0x00000000100472ca */ /* 0x000fce00000e0000 */
        /* <DEDUP_REMOVED lines=17> */
[----:B------:R-:W0:Y:S08]  /*8d70*/  MUFU.EX2 R121, R121 ;  /* 0x0000007900797308 */ /* 0x000e300000000800 */
[----:B------:R-:W-:Y:S08]  /*8d80*/  MUFU.EX2 R123, R123 ;  /* 0x0000007b007b7308 */ /* 0x000ff00000000800 */
[----:B------:R-:W1:Y:S08]  /*8d90*/  MUFU.EX2 R125, R125 ;  /* 0x0000007d007d7308 */ /* 0x000e700000000800 */
[----:B------:R-:W-:Y:S01]  /*8da0*/  MUFU.EX2 R127, R127 ;  /* 0x0000007f007f7308 */ /* 0x000fe20000000800 */
[----:B------:R-:W-:-:S02]  /*8db0*/  WARPGROUP.DEPBAR.LE gsb0, 0x0 ;  /* 0x00008000000079c5 */ /* 0x000fc40000010000 */
[----:B------:R-:W-:Y:S01]  /*8dc0*/  WARPGROUP.ARRIVE ;  /* 0x00000000000079c5 */ /* 0x000fe20000000000 */
[-C--:B------:R-:W-:Y:S01]  /*8dd0*/  FFMA.FTZ R180, R128, R0.reuse, -R189 ;  /* 0x0000000080b47223 */ /* 0x080fe200000108bd */
[-C--:B------:R-:W-:Y:S01]  /*8de0*/  FFMA.FTZ R128, R167, R0.reuse, -R133 ;  /* 0x00000000a7807223 */ /* 0x080fe20000010885 */
[-C--:B------:R-:W-:Y:S01]  /*8df0*/  FFMA.FTZ R182, R132, R0.reuse, -R189 ;  /* 0x0000000084b67223 */ /* 0x080fe200000108bd */
[-CC-:B------:R-:W-:Y:S01]  /*8e00*/  FFMA.FTZ R132, R155, R0.reuse, -R133.reuse ;  /* 0x000000009b847223 */ /* 0x180fe20000010885 */
[-CC-:B------:R-:W-:Y:S01]  /*8e10*/  FFMA.FTZ R181, R130, R0.reuse, -R133.reuse ;  /* 0x0000000082b57223 */ /* 0x180fe20000010885 */
[----:B------:R-:W-:Y:S01]  /*8e20*/  HGMMA.64x192x16.F32 R24, R176, gdesc[UR4].tnspB, R24, gsb0 ;  /* 0x42e00004b0187df0 */ /* 0x000fe20008000818 */
[----:B------:R-:W-:Y:S01]  /*8e30*/  FFMA.FTZ R189, R146, R0, -R133 ;  /* 0x0000000092bd7223 */ /* 0x000fe20000010885 */
[----:B------:R-:W2:Y:S08]  /*8e40*/  MUFU.EX2 R128, R128 ;  /* 0x0000008000807308 */ /* 0x000eb00000000800 */
[----:B------:R-:W3:Y:S08]  /*8e50*/  MUFU.EX2 R132, R132 ;  /* 0x0000008400847308 */ /* 0x000ef00000000800 */
[----:B------:R-:W4:Y:S08]  /*8e60*/  MUFU.EX2 R189, R189 ;  /* 0x000000bd00bd7308 */ /* 0x000f300000000800 */
[----:B------:R-:W-:Y:S08]  /*8e70*/  MUFU.EX2 R180, R180 ;  /* 0x000000b400b47308 */ /* 0x000ff00000000800 */
[----:B------:R-:W-:Y:S08]  /*8e80*/  MUFU.EX2 R181, R181 ;  /* 0x000000b500b57308 */ /* 0x000ff00000000800 */
[----:B------:R-:W-:Y:S08]  /*8e90*/  MUFU.EX2 R182, R182 ;  /* 0x000000b600b67308 */ /* 0x000ff00000000800 */
[----:B------:R-:W-:Y:S01]  /*8ea0*/  MUFU.EX2 R183, R134 ;  /* 0x0000008600b77308 */ /* 0x000fe20000000800 */
[----:B------:R-:W-:-:S02]  /*8eb0*/  WARPGROUP.DEPBAR.LE gsb0, 0x0 ;  /* 0x00008000000079c5 */ /* 0x000fc40000010000 */
[----:B------:R5:W-:Y:S05]  /*8ec0*/  @!P1 SYNCS.ARRIVE.TRANS64.RED.A1T0 RZ, [R144+URZ], RZ ;  /* 0x000000ff90ff99a7 */ /* 0x000bea000810043f */
[----:B------:R-:W-:Y:S01]  /*8ed0*/  MUFU.EX2 R179, R126 ;  /* 0x0000007e00b37308 */ /* 0x000fe20000000800 */
[----:B0-----:R-:W-:Y:S02]  /*8ee0*/  F2FP.F16.F32.PACK_AB R176, R121, R14 ;  /* 0x0000000e79b0723e */ /* 0x001fe400000000ff */
[----:B-1----:R-:W-:Y:S01]  /*8ef0*/  F2FP.F16.F32.PACK_AB R178, R125, R20 ;  /* 0x000000147db2723e */ /* 0x002fe200000000ff */
[----:B-----5:R-:W-:Y:S02]  /*8f00*/  @!P1 VIADD R144, R13, 0x36860 ;  /* 0x000368600d909836 */ /* 0x020fe40000000000 */
[----:B------:R-:W-:Y:S01]  /*8f10*/  FADD.FTZ R13, R200, R7 ;  /* 0x00000007c80d7221 */ /* 0x000fe20000010000 */
[----:B------:R-:W-:Y:S01]  /*8f20*/  FFMA.FTZ R7, R2, R6, R201 ;  /* 0x0000000602077223 */ /* 0x000fe200000100c9 */
[----:B------:R-:W-:-:S02]  /*8f30*/  F2FP.F16.F32.PACK_AB R200, R200, R15 ;  /* 0x0000000fc8c8723e */ /* 0x000fc400000000ff */
[----:B------:R-:W-:Y:S01]  /*8f40*/  FADD.FTZ R6, R202, R13 ;  /* 0x0000000dca067221 */ /* 0x000fe20000010000 */
[C---:B------:R-:W-:Y:S01]  /*8f50*/  FADD.FTZ R138, R10.reuse, R7 ;  /* 0x000000070a8a7221 */ /* 0x040fe20000010000 */
[----:B------:R-:W-:Y:S02]  /*8f60*/  F2FP.F16.F32.PACK_AB R201, R10, R201 ;  /* 0x000000c90ac9723e */ /* 0x000fe400000000ff */
[----:B------:R-:W-:Y:S01]  /*8f70*/  FADD.FTZ R13, R169, R6 ;  /* 0x00000006a90d7221 */ /* 0x000fe20000010000 */
[----:B------:R-:W-:Y:S01]  /*8f80*/  FADD.FTZ R7, R203, R138 ;  /* 0x0000008acb077221 */ /* 0x000fe20000010000 */
[----:B------:R-:W-:Y:S01]  /*8f90*/  FFMA.FTZ R6, R139, R0, -R133 ;  /* 0x000000008b067223 */ /* 0x000fe20000010885 */
[----:B------:R-:W-:Y:S01]  /*8fa0*/  F2FP.F16.F32.PACK_AB R203, R120, R203 ;  /* 0x000000cb78cb723e */ /* 0x000fe200000000ff */
[----:B------:R-:W-:Y:S01]  /*8fb0*/  FADD.FTZ R142, R196, R13 ;  /* 0x0000000dc48e7221 */ /* 0x000fe20000010000 */
[----:B------:R-:W-:Y:S01]  /*8fc0*/  FADD.FTZ R138, R120, R7 ;  /* 0x00000007788a7221 */ /* 0x000fe20000010000 */
[----:B------:R-:W-:-:S02]  /*8fd0*/  @!P1 PRMT R144, RZ, 0x654, R144 ;  /* 0x00000654ff909816 */ /* 0x000fc40000000090 */
[----:B------:R-:W-:Y:S01]  /*8fe0*/  FADD.FTZ R13, R173, R142 ;  /* 0x0000008ead0d7221 */ /* 0x000fe20000010000 */
[----:B------:R-:W-:Y:S01]  /*8ff0*/  FADD.FTZ R7, R197, R138 ;  /* 0x0000008ac5077221 */ /* 0x000fe20000010000 */
[----:B------:R-:W0:Y:S01]  /*9000*/  MUFU.EX2 R6, R6 ;  /* 0x0000000600067308 */ /* 0x000e220000000800 */
[----:B------:R1:W-:Y:S01]  /*9010*/  @!P1 SYNCS.ARRIVE.TRANS64.RED.A1T0 RZ, [R144+URZ], RZ ;  /* 0x000000ff90ff99a7 */ /* 0x0003e2000810043f */
[----:B------:R-:W-:Y:S01]  /*9020*/  FADD.FTZ R138, R198, R13 ;  /* 0x0000000dc68a7221 */ /* 0x000fe20000010000 */
[----:B------:R-:W-:Y:S01]  /*9030*/  FADD.FTZ R130, R124, R7 ;  /* 0x000000077c827221 */ /* 0x000fe20000010000 */
[----:B------:R-:W-:Y:S01]  /*9040*/  FFMA.FTZ R7, R122, R0, -R133 ;  /* 0x000000007a077223 */ /* 0x000fe20000010885 */
[----:B------:R-:W-:Y:S01]  /*9050*/  F2FP.F16.F32.PACK_AB R202, R169, R202 ;  /* 0x000000caa9ca723e */ /* 0x000fe200000000ff */
[----:B------:R-:W-:Y:S01]  /*9060*/  FADD.FTZ R139, R161, R138 ;  /* 0x0000008aa18b7221 */ /* 0x000fe20000010000 */
[----:B------:R-:W-:Y:S01]  /*9070*/  FADD.FTZ R13, R199, R130 ;  /* 0x00000082c70d7221 */ /* 0x000fe20000010000 */
[----:B------:R-:W5:Y:S01]  /*9080*/  MUFU.EX2 R122, R143 ;  /* 0x0000008f007a7308 */ /* 0x000f620000000800 */
[----:B------:R-:W-:Y:S01]  /*9090*/  F2FP.F16.F32.PACK_AB R196, R173, R196 ;  /* 0x000000c4adc4723e */ /* 0x000fe200000000ff */
[----:B------:R-:W-:Y:S01]  /*90a0*/  FADD.FTZ R138, R192, R139 ;  /* 0x0000008bc08a7221 */ /* 0x000fe20000010000 */
[----:B--2---:R-:W-:Y:S01]  /*90b0*/  FADD.FTZ R130, R128, R13 ;  /* 0x0000000d80827221 */ /* 0x004fe20000010000 */
[----:B------:R-:W-:-:S02]  /*90c0*/  F2FP.F16.F32.PACK_AB R197, R124, R197 ;  /* 0x000000c57cc5723e */ /* 0x000fc400000000ff */
[----:B------:R-:W-:Y:S01]  /*90d0*/  FADD.FTZ R139, R21, R138 ;  /* 0x0000008a158b7221 */ /* 0x000fe20000010000 */
[----:B------:R-:W-:Y:S01]  /*90e0*/  FADD.FTZ R13, R193, R130 ;  /* 0x00000082c10d7221 */ /* 0x000fe20000010000 */
[----:B------:R2:W1:Y:S01]  /*90f0*/  MUFU.EX2 R177, R7 ;  /* 0x0000000700b17308 */ /* 0x0004620000000800 */
[----:B------:R-:W-:Y:S01]  /*9100*/  F2FP.F16.F32.PACK_AB R198, R161, R198 ;  /* 0x000000c6a1c6723e */ /* 0x000fe200000000ff */
[----:B------:R-:W-:Y:S01]  /*9110*/  FADD.FTZ R138, R194, R139 ;  /* 0x0000008bc28a7221 */ /* 0x000fe20000010000 */
[----:B---3--:R-:W-:Y:S01]  /*9120*/  FADD.FTZ R130, R132, R13 ;  /* 0x0000000d84827221 */ /* 0x008fe20000010000 */
[----:B------:R-:W-:Y:S02]  /*9130*/  F2FP.F16.F32.PACK_AB R199, R128, R199 ;  /* 0x000000c780c7723e */ /* 0x000fe400000000ff */
[----:B------:R-:W-:Y:S01]  /*9140*/  FADD.FTZ R15, R153, R138 ;  /* 0x0000008a990f7221 */ /* 0x000fe20000010000 */
[----:B------:R-:W-:Y:S01]  /*9150*/  FADD.FTZ R13, R195, R130 ;  /* 0x00000082c30d7221 */ /* 0x000fe20000010000 */
[----:B------:R-:W-:-:S02]  /*9160*/  F2FP.F16.F32.PACK_AB R192, R21, R192 ;  /* 0x000000c015c0723e */ /* 0x000fc400000000ff */
[----:B------:R-:W-:Y:S01]  /*9170*/  FADD.FTZ R138, R188, R15 ;  /* 0x0000000fbc8a7221 */ /* 0x000fe20000010000 */
[----:B------:R-:W-:Y:S01]  /*9180*/  FADD.FTZ R130, R136, R13 ;  /* 0x0000000d88827221 */ /* 0x000fe20000010000 */
[----:B------:R-:W-:Y:S02]  /*9190*/  F2FP.F16.F32.PACK_AB R193, R132, R193 ;  /* 0x000000c184c1723e */ /* 0x000fe400000000ff */
[----:B------:R-:W-:Y:S01]  /*91a0*/  FADD.FTZ R15, R157, R138 ;  /* 0x0000008a9d0f7221 */ /* 0x000fe20000010000 */
[----:B----4-:R-:W-:Y:S01]  /*91b0*/  FADD.FTZ R13, R189, R130 ;  /* 0x00000082bd0d7221 */ /* 0x010fe20000010000 */
        /* <DEDUP_REMOVED lines=8> */
[----:B------:R-:W-:Y:S01]  /*9240*/  FADD.FTZ R10, R12, R13 ;  /* 0x0000000d0c0a7221 */ /* 0x000fe20000010000 */
[----:B------:R-:W-:Y:S02]  /*9250*/  F2FP.F16.F32.PACK_AB R189, R140, R189 ;  /* 0x000000bd8cbd723e */ /* 0x000fe400000000ff */
[----:B------:R-:W-:Y:S01]  /*9260*/  FADD.FTZ R15, R137, R120 ;  /* 0x00000078890f7221 */ /* 0x000fe20000010000 */
[----:B------:R-:W-:Y:S01]  /*9270*/  FADD.FTZ R13, R185, R10 ;  /* 0x0000000ab90d7221 */ /* 0x000fe20000010000 */
[----:B0-----:R-:W-:-:S02]  /*9280*/  F2FP.F16.F32.PACK_AB R185, R6, R185 ;  /* 0x000000b906b9723e */ /* 0x001fc400000000ff */
[----:B------:R-:W-:Y:S01]  /*9290*/  FADD.FTZ R120, R186, R15 ;  /* 0x0000000fba787221 */ /* 0x000fe20000010000 */
[----:B------:R-:W-:Y:S01]  /*92a0*/  FADD.FTZ R10, R6, R13 ;  /* 0x0000000d060a7221 */ /* 0x000fe20000010000 */
[----:B------:R-:W-:Y:S02]  /*92b0*/  F2FP.F16.F32.PACK_AB R190, R145, R190 ;  /* 0x000000be91be723e */ /* 0x000fe400000000ff */
[----:B------:R-:W-:Y:S01]  /*92c0*/  FADD.FTZ R15, R141, R120 ;  /* 0x000000788d0f7221 */ /* 0x000fe20000010000 */
[----:B------:R-:W-:Y:S01]  /*92d0*/  FADD.FTZ R13, R187, R10 ;  /* 0x0000000abb0d7221 */ /* 0x000fe20000010000 */
[----:B------:R-:W-:Y:S02]  /*92e0*/  F2FP.F16.F32.PACK_AB R191, R12, R191 ;  /* 0x000000bf0cbf723e */ /* 0x000fe400000000ff */
[----:B------:R-:W-:Y:S01]  /*92f0*/  FADD.FTZ R120, R180, R15 ;  /* 0x0000000fb4787221 */ /* 0x000fe20000010000 */
[----:B-----5:R-:W-:Y:S01]  /*9300*/  FADD.FTZ R10, R122, R13 ;  /* 0x0000000d7a0a7221 */ /* 0x020fe20000010000 */
[----:B------:R-:W-:Y:S01]  /*9310*/  F2FP.F16.F32.PACK_AB R184, R137, R184 ;  /* 0x000000b889b8723e */ /* 0x000fe200000000ff */
[----:B------:R-:W-:-:S02]  /*9320*/  IMAD.MOV.U32 R13, RZ, RZ, R17 ;  /* 0x000000ffff0d7224 */ /* 0x000fc400078e0011 */
[----:B--2---:R-:W-:Y:S01]  /*9330*/  FADD.FTZ R7, R149, R120 ;  /* 0x0000007895077221 */ /* 0x004fe20000010000 */
[----:B------:R-:W-:Y:S01]  /*9340*/  FADD.FTZ R10, R181, R10 ;  /* 0x0000000ab50a7221 */ /* 0x000fe20000010000 */
[----:B------:R-:W-:Y:S01]  /*9350*/  F2FP.F16.F32.PACK_AB R186, R141, R186 ;  /* 0x000000ba8dba723e */ /* 0x000fe200000000ff */
[----:B------:R-:W-:Y:S02]  /*9360*/  IMAD.MOV.U32 R15, RZ, RZ, R4 ;  /* 0x000000ffff0f7224 */ /* 0x000fe400078e0004 */
[----:B------:R-:W-:Y:S01]  /*9370*/  FADD.FTZ R6, R182, R7 ;  /* 0x00000007b6067221 */ /* 0x000fe20000010000 */
[----:B------:R-:W-:Y:S01]  /*9380*/  FADD.FTZ R10, R131, R10 ;  /* 0x0000000a830a7221 */ /* 0x000fe20000010000 */
        /* <DEDUP_REMOVED lines=8> */
[----:B-1----:R-:W-:Y:S01]  /*9410*/  FADD.FTZ R10, R177, R10 ;  /* 0x0000000ab10a7221 */ /* 0x002fe20000010000 */
[----:B------:R-:W-:Y:S02]  /*9420*/  F2FP.F16.F32.PACK_AB R182, R129, R182 ;  /* 0x000000b681b6723e */ /* 0x000fe400000000ff */
[----:B------:R-:W-:Y:S01]  /*9430*/  FADD.FTZ R6, R20, R7 ;  /* 0x0000000714067221 */ /* 0x000fe20000010000 */
[----:B------:R-:W-:Y:S01]  /*9440*/  FADD.FTZ R10, R123, R10 ;  /* 0x0000000a7b0a7221 */ /* 0x000fe20000010000 */
[----:B------:R-:W-:-:S02]  /*9450*/  F2FP.F16.F32.PACK_AB R183, R135, R183 ;  /* 0x000000b787b7723e */ /* 0x000fc400000000ff */
[----:B------:R-:W-:Y:S01]  /*9460*/  FADD.FTZ R7, R125, R6 ;  /* 0x000000067d077221 */ /* 0x000fe20000010000 */
[----:B------:R-:W-:Y:S01]  /*9470*/  FADD.FTZ R10, R179, R10 ;  /* 0x0000000ab30a7221 */ /* 0x000fe20000010000 */
[----:B------:R-:W-:Y:S02]  /*9480*/  F2FP.F16.F32.PACK_AB R177, R123, R177 ;  /* 0x000000b17bb1723e */ /* 0x000fe400000000ff */
[C---:B------:R-:W-:Y:S01]  /*9490*/  F2FP.F16.F32.PACK_AB R179, R127.reuse, R179 ;  /* 0x000000b37fb3723e */ /* 0x040fe200000000ff */
[----:B------:R-:W-:Y:S01]  /*94a0*/  FADD.FTZ R6, R127, R10 ;  /* 0x0000000a7f067221 */ /* 0x000fe20000010000 */
[----:B------:R-:W-:Y:S01]  /*94b0*/  IMAD.MOV.U32 R10, RZ, RZ, R3 ;  /* 0x000000ffff0a7224 */ /* 0x000fe200078e0003 */
[----:B------:R-:W-:Y:S06]  /*94c0*/  @P2 BRA `(.L_x_393) ;  /* 0xffffffc400382947 */ /* 0x000fec000383ffff */
.L_x_384:
        /* <DEDUP_REMOVED lines=99> */
.L_x_394:
[----:B------:R-:W-:Y:S01]  /*9b00*/  IMAD R11, R16, 0x8, R5 ;  /* 0x00000008100b7824 */ /* 0x000fe200078e0205 */
[----:B------:R-:W-:-:S04]  /*9b10*/  SHF.L.U32 R2, R17, 0x1f, RZ ;  /* 0x0000001f11027819 */ /* 0x000fc800000006ff */
[----:B------:R0:W1:Y:S01]  /*9b20*/  SYNCS.PHASECHK.TRANS64.TRYWAIT P2, [R11+URZ+0x36850], R2 ;  /* 0x036850020b0075a7 */ /* 0x000062000804017f */
[----:B------:R-:W-:Y:S05]  /*9b30*/  @!P0 BRA `(.L_x_395) ;  /* 0x0000000000048947 */ /* 0x000fea0003800000 */
[----:B------:R-:W-:Y:S01]  /*9b40*/  BPT.TRAP 0x1 ;  /* 0x000000040000795c */ /* 0x000fe20000300000 */
.L_x_395:
[----:B-1----:R-:W-:Y:S05]  /*9b50*/  @P2 BRA `(.L_x_396) ;  /* 0x0000000000082947 */ /* 0x002fea0003800000 */
[----:B------:R-:W1:Y:S02]  /*9b60*/  SYNCS.PHASECHK.TRANS64.TRYWAIT P0, [R11+URZ+0x36850], R2 ;  /* 0x036850020b0075a7 */ /* 0x000e64000800017f */
[----:B-1----:R-:W-:Y:S05]  /*9b70*/  @!P0 BRA `(.L_x_397) ;  /* 0x0000009800088947 */ /* 0x002fea0003800000 */
.L_x_396:
[----:B------:R-:W-:Y:S05]  /*9b80*/  WARPSYNC.ALL ;  /* 0x0000000000007948 */ /* 0x000fea0003800000 */
[----:B------:R-:W-:Y:S01]  /*9b90*/  VIADD R5, R5, 0x400 ;  /* 0x0000040005057836 */ /* 0x000fe20000000000 */
[----:B------:R-:W-:Y:S01]  /*9ba0*/  WARPGROUP.ARRIVE ;  /* 0x00000000000079c5 */ /* 0x000fe20000000000 */
[----:B------:R-:W-:Y:S01]  /*9bb0*/  IMAD.MOV.U32 R9, RZ, RZ, 0x40000040 ;  /* 0x40000040ff097424 */ /* 0x000fe200078e00ff */
[----:B01----:R-:W0:Y:S01]  /*9bc0*/  SHFL.BFLY PT, R2, R7, 0x2, 0x1f ;  /* 0x0c401f0007027f89 */ /* 0x003e2200000e0000 */
[----:B------:R-:W-:Y:S01]  /*9bd0*/  IMAD.MOV.U32 R13, RZ, RZ, 0x40000040 ;  /* 0x40000040ff0d7424 */ /* 0x000fe200078e00ff */
[----:B------:R-:W-:Y:S01]  /*9be0*/  SHF.R.U32.HI R5, RZ, 0x4, R5 ;  /* 0x00000004ff057819 */ /* 0x000fe20000011605 */
[----:B------:R-:W-:Y:S01]  /*9bf0*/  @!P1 VIADD R10, R11, 0x36860 ;  /* 0x000368600b0a9836 */ /* 0x000fe20000000000 */
[----:B------:R-:W-:Y:S01]  /*9c00*/  R2UR UR7, R9 ;  /* 0x00000000090772ca */ /* 0x000fe200000e0000 */
[----:B------:R-:W-:Y:S01]  /*9c10*/  IMAD.MOV.U32 R9, RZ, RZ, 0x40000040 ;  /* 0x40000040ff097424 */ /* 0x000fe200078e00ff */
[----:B------:R-:W-:Y:S01]  /*9c20*/  LOP3.LUT R5, R5, 0x3fff, RZ, 0xc0, !PT ;  /* 0x00003fff05057812 */ /* 0x000fe200078ec0ff */
[----:B------:R-:W-:Y:S01]  /*9c30*/  IMAD.MOV.U32 R20, RZ, RZ, -0x800000 ;  /* 0xff800000ff147424 */ /* 0x000fe200078e00ff */
[----:B------:R-:W-:Y:S01]  /*9c40*/  @!P1 PRMT R10, RZ, 0x654, R10 ;  /* 0x00000654ff0a9816 */ /* 0x000fe2000000000a */
[----:B------:R-:W-:Y:S01]  /*9c50*/  VIADD R210, R210, 0x1 ;  /* 0x00000001d2d27836 */ /* 0x000fe20000000000 */
[----:B------:R-:W-:-:S05]  /*9c60*/  LOP3.LUT R5, R5, 0x3800000, RZ, 0xfc, !PT ;  /* 0x0380000005057812 */ /* 0x000fca00078efcff */
[C---:B------:R-:W-:Y:S02]  /*9c70*/  IMAD R8, R16.reuse, 0xa80, R5 ;  /* 0x00000a8010087824 */ /* 0x040fe400078e0205 */
[----:B------:R-:W1:Y:S01]  /*9c80*/  SHFL.BFLY PT, R5, R6, 0x2, 0x1f ;  /* 0x0c401f0006057f89 */ /* 0x000e6200000e0000 */
[----:B------:R-:W-:Y:S02]  /*9c90*/  VIADD R16, R16, 0x1 ;  /* 0x0000000110107836 */ /* 0x000fe40000000000 */
[C---:B------:R-:W-:Y:S01]  /*9ca0*/  R2UR UR6, R8.reuse ;  /* 0x00000000080672ca */ /* 0x040fe200000e0000 */
[----:B------:R-:W-:Y:S02]  /*9cb0*/  VIADD R12, R8, 0x80 ;  /* 0x00000080080c7836 */ /* 0x000fe40000000000 */
[----:B------:R-:W-:Y:S01]  /*9cc0*/  ISETP.NE.AND P2, PT, R16, 0x2, PT ;  /* 0x000000021000780c */ /* 0x000fe20003f45270 */
[----:B0-----:R-:W-:-:S03]  /*9cd0*/  FADD.FTZ R2, R2, R7 ;  /* 0x0000000702027221 */ /* 0x001fc60000010000 */
[----:B------:R-:W-:-:S06]  /*9ce0*/  SEL R16, R16, RZ, P2 ;  /* 0x000000ff10107207 */ /* 0x000fcc0001000000 */
[----:B------:R-:W-:Y:S01]  /*9cf0*/  HGMMA.64x192x16.F32 R24, R200, gdesc[UR4].tnspB, R24, gsb0 ;  /* 0x42e00004c8187df0 */ /* 0x000fe20008000818 */
[----:B------:R-:W-:Y:S01]  /*9d00*/  R2UR UR6, R12 ;  /* 0x000000000c0672ca */ /* 0x000fe200000e0000 */
[----:B------:R-:W-:Y:S01]  /*9d10*/  VIADD R12, R8, 0x100 ;  /* 0x00000100080c7836 */ /* 0x000fe20000000000 */
[----:B------:R-:W-:Y:S01]  /*9d20*/  R2UR UR7, R13 ;  /* 0x000000000d0772ca */ /* 0x000fe200000e0000 */
[----:B------:R-:W-:Y:S01]  /*9d30*/  IMAD.MOV.U32 R13, RZ, RZ, 0x40000040 ;  /* 0x40000040ff0d7424 */ /* 0x000fe200078e00ff */
[----:B------:R-:W-:Y:S02]  /*9d40*/  WARPGROUP.DEPBAR.LE gsb0, 0x0 ;  /* 0x00008000000079c5 */ /* 0x000fe40000010000 */
[----:B------:R-:W-:-:S13]  /*9d50*/  WARPGROUP.ARRIVE ;  /* 0x00000000000079c5 */ /* 0x000fda0000000000 */
        /* <DEDUP_REMOVED lines=16> */
[C---:B------:R-:W-:Y:S01]  /*9e60*/  VIADD R12, R8.reuse, 0x280 ;  /* 0x00000280080c7836 */ /* 0x040fe20000000000 */
[----:B------:R-:W-:Y:S01]  /*9e70*/  R2UR UR7, R13 ;  /* 0x000000000d0772ca */ /* 0x000fe200000e0000 */
[----:B------:R-:W-:Y:S02]  /*9e80*/  IMAD.MOV.U32 R13, RZ, RZ, 0x40000040 ;  /* 0x40000040ff0d7424 */ /* 0x000fe400078e00ff */
[----:B------:R-:W-:Y:S01]  /*9e90*/  VIADD R8, R8, 0x300 ;  /* 0x0000030008087836 */ /* 0x000fe20000000000 */
[----:B------:R-:W-:Y:S02]  /*9ea0*/  WARPGROUP.DEPBAR.LE gsb0, 0x0 ;  /* 0x00008000000079c5 */ /* 0x000fe40000010000 */
[----:B------:R-:W-:-:S11]  /*9eb0*/  WARPGROUP.ARRIVE ;  /* 0x00000000000079c5 */ /* 0x000fd60000000000 */
[----:B------:R-:W-:Y:S01]  /*9ec0*/  HGMMA.64x192x16.F32 R24, R184, gdesc[UR4].tnspB, R24, gsb0 ;  /* 0x42e00004b8187df0 */ /* 0x000fe20008000818 */
[----:B------:R-:W-:Y:S02]  /*9ed0*/  R2UR UR6, R12 ;  /* 0x000000000c0672ca */ /* 0x000fe400000e0000 */
[----:B------:R-:W-:Y:S01]  /*9ee0*/  R2UR UR7, R13 ;  /* 0x000000000d0772ca */ /* 0x000fe200000e0000 */
[----:B------:R-:W-:Y:S02]  /*9ef0*/  WARPGROUP.DEPBAR.LE gsb0, 0x0 ;  /* 0x00008000000079c5 */ /* 0x000fe40000010000 */
[----:B------:R-:W-:-:S14]  /*9f00*/  WARPGROUP.ARRIVE ;  /* 0x00000000000079c5 */ /* 0x000fdc0000000000 */
[----:B------:R-:W-:Y:S01]  /*9f10*/  HGMMA.64x192x16.F32 R24, R180, gdesc[UR4].tnspB, R24, gsb0 ;  /* 0x42e00004b4187df0 */ /* 0x000fe20008000818 */
[----:B------:R-:W-:Y:S01]  /*9f20*/  R2UR UR6, R8 ;  /* 0x00000000080672ca */ /* 0x000fe200000e0000 */
[----:B-1----:R-:W-:Y:S01]  /*9f30*/  FADD.FTZ R8, R5, R6 ;  /* 0x0000000605087221 */ /* 0x002fe20000010000 */
[----:B------:R-:W-:Y:S01]  /*9f40*/  R2UR UR7, R9 ;  /* 0x00000000090772ca */ /* 0x000fe200000e0000 */
[----:B------:R-:W0:Y:S04]  /*9f50*/  SHFL.BFLY PT, R5, R2, 0x1, 0x1f ;  /* 0x0c201f0002057f89 */ /* 0x000e2800000e0000 */
[----:B------:R-:W1:Y:S01]  /*9f60*/  SHFL.BFLY PT, R9, R8, 0x1, 0x1f ;  /* 0x0c201f0008097f89 */ /* 0x000e6200000e0000 */
[----:B0-----:R-:W-:Y:S01]  /*9f70*/  FADD.FTZ R12, R2, R5 ;  /* 0x00000005020c7221 */ /* 0x001fe20000010000 */
[----:B------:R-:W-:Y:S01]  /*9f80*/  IMAD.MOV.U32 R5, RZ, RZ, RZ ;  /* 0x000000ffff057224 */ /* 0x000fe200078e00ff */
[----:B------:R-:W-:Y:S01]  /*9f90*/  SEL R2, RZ, 0x1, P2 ;  /* 0x00000001ff027807 */ /* 0x000fe20001000000 */
[----:B-1----:R-:W-:-:S02]  /*9fa0*/  FADD.FTZ R13, R8, R9 ;  /* 0x00000009080d7221 */ /* 0x002fc40000010000 */
[----:B------:R-:W-:Y:S01]  /*9fb0*/  FSETP.NE.FTZ.AND P0, PT, R12, RZ, PT ;  /* 0x000000ff0c00720b */ /* 0x000fe20003f15000 */
[----:B------:R-:W-:Y:S01]  /*9fc0*/  IMAD.MOV.U32 R8, RZ, RZ, RZ ;  /* 0x000000ffff087224 */ /* 0x000fe200078e00ff */
[----:B------:R-:W-:Y:S01]  /*9fd0*/  LOP3.LUT R17, R17, R2, RZ, 0x3c, !PT ;  /* 0x0000000211117212 */ /* 0x000fe200078e3cff */
[----:B------:R-:W-:Y:S01]  /*9fe0*/  IMAD.MOV.U32 R2, RZ, RZ, -0x800000 ;  /* 0xff800000ff027424 */ /* 0x000fe200078e00ff */
[----:B------:R-:W-:-:S09]  /*9ff0*/  FSETP.NE.FTZ.AND P3, PT, R13, RZ, PT ;  /* 0x000000ff0d00720b */ /* 0x000fd20003f75000 */
[----:B------:R-:W0:Y:S01]  /*a000*/  @P0 MUFU.LG2 R9, R12 ;  /* 0x0000000c00090308 */ /* 0x000e220000000c00 */
[----:B------:R-:W-:-:S03]  /*a010*/  @P0 FMUL.FTZ R7, R0, 0.69314718246459960938 ;  /* 0x3f31721800070820 */ /* 0x000fc60000410000 */
[----:B------:R-:W-:-:S04]  /*a020*/  @P3 FMUL.FTZ R11, R0, 0.69314718246459960938 ;  /* 0x3f317218000b3820 */ /* 0x000fc80000410000 */
[----:B------:R-:W1:Y:S08]  /*a030*/  @P3 MUFU.LG2 R6, R13 ;  /* 0x0000000d00063308 */ /* 0x000e700000000c00 */
[----:B------:R-:W2:Y:S01]  /*a040*/  @P0 MUFU.RCP R5, R12 ;  /* 0x0000000c00050308 */ /* 0x000ea20000001000 */
[----:B0-----:R-:W-:-:S04]  /*a050*/  @P0 FMUL.FTZ R0, R9, 0.69314718246459960938 ;  /* 0x3f31721809000820 */ /* 0x001fc80000410000 */
[----:B------:R-:W-:Y:S01]  /*a060*/  @P0 FFMA.FTZ R2, R7, R4, R0 ;  /* 0x0000000407020223 */ /* 0x000fe20000010000 */
[----:B------:R-:W-:Y:S02]  /*a070*/  PLOP3.LUT P0, PT, PT, PT, PT, 0x8, 0x0 ;  /* 0x000000000000781c */ /* 0x000fe40003f0e170 */
[----:B------:R-:W0:Y:S01]  /*a080*/  @P3 MUFU.RCP R8, R13 ;  /* 0x0000000d00083308 */ /* 0x000e220000001000 */
[----:B-1----:R-:W-:-:S04]  /*a090*/  @P3 FMUL.FTZ R6, R6, 0.69314718246459960938 ;  /* 0x3f31721806063820 */ /* 0x002fc80000410000 */
[----:B------:R-:W-:Y:S01]  /*a0a0*/  @P3 FFMA.FTZ R20, R11, R3, R6 ;  /* 0x000000030b143223 */ /* 0x000fe20000010006 */
[----:B------:R-:W-:Y:S02]  /*a0b0*/  WARPGROUP.DEPBAR.LE gsb0, 0x0 ;  /* 0x00008000000079c5 */ /* 0x000fe40000010000 */
[----:B------:R-:W-:-:S06]  /*a0c0*/  WARPGROUP.ARRIVE ;  /* 0x00000000000079c5 */ /* 0x000fcc0000000000 */
[----:B------:R-:W-:Y:S03]  /*a0d0*/  HGMMA.64x192x16.F32 R24, R176, gdesc[UR4].tnspB, R24, gsb0 ;  /* 0x42e00004b0187df0 */ /* 0x000fe60008000818 */
[----:B------:R-:W-:Y:S02]  /*a0e0*/  WARPGROUP.DEPBAR.LE gsb0, 0x0 ;  /* 0x00008000000079c5 */ /* 0x000fe40000010000 */
[----:B------:R1:W-:Y:S01]  /*a0f0*/  @!P1 SYNCS.ARRIVE.TRANS64.RED.A1T0 RZ, [R10+URZ], RZ ;  /* 0x000000ff0aff99a7 */ /* 0x0003e2000810043f */
[-C--:B--2---:R-:W-:Y:S01]  /*a100*/  FMUL.FTZ R3, R36, R5.reuse ;  /* 0x0000000524037220 */ /* 0x084fe20000410000 */
[-C--:B0-----:R-:W-:Y:S01]  /*a110*/  FMUL.FTZ R130, R47, R8.reuse ;  /* 0x000000082f827220 */ /* 0x081fe20000410000 */
        /* <DEDUP_REMOVED lines=93> */
[----:B-1----:R-:W-:-:S07]  /*a6f0*/  FMUL.FTZ R119, R119, R8 ;  /* 0x0000000877777220 */ /* 0x002fce0000410000 */
.L_x_376:
[----:B------:R-:W0:Y:S01]  /*a700*/  S2R R5, SR_CgaCtaId ;  /* 0x0000000000057919 */ /* 0x000e220000008800 */
[----:B------:R-:W-:Y:S01]  /*a710*/  MOV R46, 0x400 ;  /* 0x00000400002e7802 */ /* 0x000fe20000000f00 */
[----:B------:R-:W-:Y:S01]  /*a720*/  BSSY B0, `(.L_x_398) ;  /* 0x0000258000007945 */ /* 0x000fe20003800000 */
[----:B------:R-:W-:Y:S02]  /*a730*/  BAR.SYNC.DEFER_BLOCKING 0x5, 0x180 ;  /* 0x0146000000007b1d */ /* 0x000fe40000010000 */
[----:B0-----:R-:W-:-:S05]  /*a740*/  LEA R46, R5, R46, 0x18 ;  /* 0x0000002e052e7211 */ /* 0x001fca00078ec0ff */
[----:B------:R0:W1:Y:S01]  /*a750*/  LDS.128 R40, [R46+0x368d0] ;  /* 0x0368d0002e287984 */ /* 0x0000620000000c00 */
[----:B------:R-:W-:Y:S06]  /*a760*/  BAR.ARV 0x4, 0x180 ;  /* 0x0106000000007b1d */ /* 0x000fec0000002000 */
[----:B------:R-:W-:Y:S05]  /*a770*/  @P0 BRA `(.L_x_399) ;  /* 0x0000001800580947 */ /* 0x000fea0003800000 */
[----:B------:R-:W2:Y:S01]  /*a780*/  S2R R5, SR_SWINHI ;  /* 0x0000000000057919 */ /* 0x000ea20000002f00 */
[----:B------:R-:W-:Y:S01]  /*a790*/  F2FP.F16.F32.PACK_AB R6, R7, R6 ;  /* 0x000000060706723e */ /* 0x000fe200000000ff */
[----:B------:R-:W-:Y:S01]  /*a7a0*/  ULDC.64 UR4, c[0x0][0xc08] ;  /* 0x0003020000047ab9 */ /* 0x000fe20000000a00 */
        /* <DEDUP_REMOVED lines=13> */
[----:B------:R-:W-:Y:S02]  /*a880*/  MOV R32, R46 ;  /* 0x0000002e00207202 */ /* 0x000fe40000000f00 */
[----:B--2---:R-:W-:-:S03]  /*a890*/  MOV R33, R5 ;  /* 0x0000000500217202 */ /* 0x004fc60000000f00 */
[----:B------:R-:W-:-:S03]  /*a8a0*/  IMAD.WIDE R4, R216, 0x2, R32 ;  /* 0x00000002d8047825 */ /* 0x000fc600078e0220 */
[C---:B------:R-:W-:Y:S02]  /*a8b0*/  LOP3.LUT R25, R4.reuse, 0x380, RZ, 0xc0, !PT ;  /* 0x0000038004197812 */ /* 0x040fe400078ec0ff */
[C---:B------:R-:W-:Y:S02]  /*a8c0*/  IADD3 R83, P2, R4.reuse, 0x20, RZ ;  /* 0x0000002004537810 */ /* 0x040fe40007f5e0ff */
[C---:B------:R-:W-:Y:S02]  /*a8d0*/  IADD3 R137, P1, R4.reuse, 0x40, RZ ;  /* 0x0000004004897810 */ /* 0x040fe40007f3e0ff */
[C---:B------:R-:W-:Y:S01]  /*a8e0*/  IADD3 R139, P6, R4.reuse, 0x60, RZ ;  /* 0x00000060048b7810 */ /* 0x040fe20007fde0ff */
[--C-:B------:R-:W-:Y:S01]  /*a8f0*/  IMAD.X R9, RZ, RZ, R5.reuse, P2 ;  /* 0x000000ffff097224 */ /* 0x100fe200010e0605 */
[C---:B------:R-:W-:Y:S01]  /*a900*/  IADD3 R141, P5, R4.reuse, 0x4000, RZ ;  /* 0x00004000048d7810 */ /* 0x040fe20007fbe0ff */
[--C-:B------:R-:W-:Y:S01]  /*a910*/  IMAD.X R11, RZ, RZ, R5.reuse, P1 ;  /* 0x000000ffff0b7224 */ /* 0x100fe200008e0605 */
[----:B------:R-:W-:Y:S01]  /*a920*/  SHF.R.U64 R25, R25, 0x3, RZ ;  /* 0x0000000319197819 */ /* 0x000fe200000012ff */
[--C-:B------:R-:W-:Y:S01]  /*a930*/  IMAD.X R13, RZ, RZ, R5.reuse, P6 ;  /* 0x000000ffff0d7224 */ /* 0x100fe200030e0605 */
[C---:B------:R-:W-:Y:S01]  /*a940*/  IADD3 R143, P0, R4.reuse, 0x4020, RZ ;  /* 0x00004020048f7810 */ /* 0x040fe20007f1e0ff */
[----:B------:R-:W-:Y:S01]  /*a950*/  IMAD.X R15, RZ, RZ, R5, P5 ;  /* 0x000000ffff0f7224 */ /* 0x000fe200028e0605 */
[----:B------:R-:W-:-:S02]  /*a960*/  IADD3 R145, P4, R4, 0x4040, RZ ;  /* 0x0000404004917810 */ /* 0x000fc40007f9e0ff */
[C---:B------:R-:W-:Y:S01]  /*a970*/  IADD3 R147, P3, R4.reuse, 0x4060, RZ ;  /* 0x0000406004937810 */ /* 0x040fe20007f7e0ff */
[--C-:B------:R-:W-:Y:S01]  /*a980*/  IMAD.X R27, RZ, RZ, R5.reuse, P0 ;  /* 0x000000ffff1b7224 */ /* 0x100fe200000e0605 */
[C---:B------:R-:W-:Y:S01]  /*a990*/  IADD3 R149, P2, R4.reuse, 0x8000, RZ ;  /* 0x0000800004957810 */ /* 0x040fe20007f5e0ff */
[--C-:B------:R-:W-:Y:S01]  /*a9a0*/  IMAD.X R29, RZ, RZ, R5.reuse, P4 ;  /* 0x000000ffff1d7224 */ /* 0x100fe200020e0605 */
[C---:B------:R-:W-:Y:S01]  /*a9b0*/  IADD3 R151, P1, R4.reuse, 0x8020, RZ ;  /* 0x0000802004977810 */ /* 0x040fe20007f3e0ff */
[--C-:B------:R-:W-:Y:S01]  /*a9c0*/  IMAD.X R31, RZ, RZ, R5.reuse, P3 ;  /* 0x000000ffff1f7224 */ /* 0x100fe200018e0605 */
[C---:B------:R-:W-:Y:S01]  /*a9d0*/  IADD3 R153, P6, R4.reuse, 0x8040, RZ ;  /* 0x0000804004997810 */ /* 0x040fe20007fde0ff */
[--C-:B------:R-:W-:Y:S01]  /*a9e0*/  IMAD.X R35, RZ, RZ, R5.reuse, P2 ;  /* 0x000000ffff237224 */ /* 0x100fe200010e0605 */
[----:B------:R-:W-:Y:S01]  /*a9f0*/  IADD3 R155, P5, R4, 0x8060, RZ ;  /* 0x00008060049b7810 */ /* 0x000fe20007fbe0ff */
[--C-:B------:R-:W-:Y:S01]  /*aa00*/  IMAD.X R37, RZ, RZ, R5.reuse, P1 ;  /* 0x000000ffff257224 */ /* 0x100fe200008e0605 */
[----:B------:R-:W-:Y:S01]  /*aa10*/  LOP3.LUT R4, R25, R4, RZ, 0x3c, !PT ;  /* 0x0000000419047212 */ /* 0x000fe200078e3cff */
[--C-:B------:R-:W-:Y:S01]  /*aa20*/  IMAD.X R39, RZ, RZ, R5.reuse, P6 ;  /* 0x000000ffff277224 */ /* 0x100fe200030e0605 */
[----:B------:R-:W-:Y:S01]  /*aa30*/  LOP3.LUT R10, R137, 0x380, RZ, 0xc0, !PT ;  /* 0x00000380890a7812 */ /* 0x000fe200078ec0ff */
[----:B------:R-:W-:Y:S01]  /*aa40*/  IMAD.X R25, RZ, RZ, R5, P5 ;  /* 0x000000ffff197224 */ /* 0x000fe200028e0605 */
[----:B------:R-:W-:-:S02]  /*aa50*/  LOP3.LUT R8, R83, 0x380, RZ, 0xc0, !PT ;  /* 0x0000038053087812 */ /* 0x000fc400078ec0ff */
[----:B------:R-:W-:Y:S02]  /*aa60*/  MOV R136, R4 ;  /* 0x0000000400887202 */ /* 0x000fe40000000f00 */
[----:B------:R-:W-:Y:S02]  /*aa70*/  LOP3.LUT R12, R139, 0x380, RZ, 0xc0, !PT ;  /* 0x000003808b0c7812 */ /* 0x000fe400078ec0ff */
[----:B------:R-:W-:Y:S02]  /*aa80*/  LOP3.LUT R14, R141, 0x380, RZ, 0xc0, !PT ;  /* 0x000003808d0e7812 */ /* 0x000fe400078ec0ff */
[----:B------:R-:W-:Y:S02]  /*aa90*/  F2FP.F16.F32.PACK_AB R4, R123, R24 ;  /* 0x000000187b04723e */ /* 0x000fe400000000ff */
[----:B------:R-:W-:Y:S02]  /*aaa0*/  SHF.R.U64 R10, R10, 0x3, RZ ;  /* 0x000000030a0a7819 */ /* 0x000fe400000012ff */
[----:B------:R-:W-:-:S02]  /*aab0*/  LOP3.LUT R24, R151, 0x380, RZ, 0xc0, !PT ;  /* 0x0000038097187812 */ /* 0x000fc400078ec0ff */
[----:B------:R-:W-:Y:S02]  /*aac0*/  LOP3.LUT R26, R143, 0x380, RZ, 0xc0, !PT ;  /* 0x000003808f1a7812 */ /* 0x000fe400078ec0ff */
[----:B-1----:R-:W-:Y:S02]  /*aad0*/  LOP3.LUT R40, R155, 0x380, RZ, 0xc0, !PT ;  /* 0x000003809b287812 */ /* 0x002fe400078ec0ff */
[----:B------:R-:W-:Y:S02]  /*aae0*/  SHF.R.U64 R8, R8, 0x3, RZ ;  /* 0x0000000308087819 */ /* 0x000fe400000012ff */
[----:B------:R-:W-:Y:S02]  /*aaf0*/  LOP3.LUT R28, R145, 0x380, RZ, 0xc0, !PT ;  /* 0x00000380911c7812 */ /* 0x000fe400078ec0ff */
[----:B------:R-:W-:Y:S02]  /*ab00*/  LOP3.LUT R30, R147, 0x380, RZ, 0xc0, !PT ;  /* 0x00000380931e7812 */ /* 0x000fe400078ec0ff */
[----:B------:R-:W-:-:S02]  /*ab10*/  SHF.R.U64 R12, R12, 0x3, RZ ;  /* 0x000000030c0c7819 */ /* 0x000fc400000012ff */
[----:B------:R-:W-:Y:S02]  /*ab20*/  SHF.R.U64 R14, R14, 0x3, RZ ;  /* 0x000000030e0e7819 */ /* 0x000fe400000012ff */
[----:B------:R-:W-:Y:S02]  /*ab30*/  LOP3.LUT R10, R10, R137, RZ, 0x3c, !PT ;  /* 0x000000890a0a7212 */ /* 0x000fe400078e3cff */
[----:B------:R-:W-:Y:S01]  /*ab40*/  F2FP.F16.F32.PACK_AB R5, R135, R134 ;  /* 0x000000868705723e */ /* 0x000fe200000000ff */
[----:B------:R-:W-:Y:S01]  /*ab50*/  BAR.SYNC.DEFER_BLOCKING 0x1, 0x100 ;  /* 0x0044000000007b1d */ /* 0x000fe20000010000 */
[----:B------:R-:W-:Y:S02]  /*ab60*/  SHF.R.U64 R24, R24, 0x3, RZ ;  /* 0x0000000318187819 */ /* 0x000fe400000012ff */
[----:B------:R-:W-:Y:S02]  /*ab70*/  SHF.R.U64 R26, R26, 0x3, RZ ;  /* 0x000000031a1a7819 */ /* 0x000fe400000012ff */
[----:B------:R-:W-:-:S02]  /*ab80*/  SHF.R.U64 R40, R40, 0x3, RZ ;  /* 0x0000000328287819 */ /* 0x000fc400000012ff */
[----:B------:R-:W-:Y:S02]  /*ab90*/  LOP3.LUT R8, R8, R83, RZ, 0x3c, !PT ;  /* 0x0000005308087212 */ /* 0x000fe400078e3cff */
[----:B------:R-:W-:Y:S02]  /*aba0*/  LOP3.LUT R34, R149, 0x380, RZ, 0xc0, !PT ;  /* 0x0000038095227812 */ /* 0x000fe400078ec0ff */
[----:B------:R-:W-:Y:S02]  /*abb0*/  SHF.R.U64 R28, R28, 0x3, RZ ;  /* 0x000000031c1c7819 */ /* 0x000fe400000012ff */
[----:B------:R-:W-:Y:S02]  /*abc0*/  SHF.R.U64 R30, R30, 0x3, RZ ;  /* 0x000000031e1e7819 */ /* 0x000fe400000012ff */
[----:B------:R-:W-:Y:S02]  /*abd0*/  LOP3.LUT R12, R12, R139, RZ, 0x3c, !PT ;  /* 0x0000008b0c0c7212 */ /* 0x000fe400078e3cff */
[----:B------:R-:W-:-:S02]  /*abe0*/  LOP3.LUT R14, R14, R141, RZ, 0x3c, !PT ;  /* 0x0000008d0e0e7212 */ /* 0x000fc400078e3cff */
[----:B------:R-:W-:Y:S02]  /*abf0*/  LOP3.LUT R38, R153, 0x380, RZ, 0xc0, !PT ;  /* 0x0000038099267812 */ /* 0x000fe400078ec0ff */
[----:B------:R-:W-:Y:S02]  /*ac00*/  LOP3.LUT R36, R24, R151, RZ, 0x3c, !PT ;  /* 0x0000009718247212 */ /* 0x000fe400078e3cff */
[----:B------:R-:W-:Y:S01]  /*ac10*/  MOV R134, R10 ;  /* 0x0000000a00867202 */ /* 0x000fe20000000f00 */
[----:B------:R1:W-:Y:S01]  /*ac20*/  STSM.16.M88.4 [R136], R4 ;  /* 0x0000000488007844 */ /* 0x0003e20000000200 */
[----:B------:R-:W-:Y:S02]  /*ac30*/  LOP3.LUT R26, R26, R143, RZ, 0x3c, !PT ;  /* 0x0000008f1a1a7212 */ /* 0x000fe400078e3cff */
[----:B------:R-:W-:Y:S02]  /*ac40*/  LOP3.LUT R24, R40, R155, RZ, 0x3c, !PT ;  /* 0x0000009b28187212 */ /* 0x000fe400078e3cff */
[----:B------:R-:W-:-:S02]  /*ac50*/  F2FP.F16.F32.PACK_AB R10, R45, R44 ;  /* 0x0000002c2d0a723e */ /* 0x000fc400000000ff */
[----:B------:R-:W-:Y:S01]  /*ac60*/  SHF.R.U64 R34, R34, 0x3, RZ ;  /* 0x0000000322227819 */ /* 0x000fe200000012ff */
[----:B------:R-:W2:Y:S01]  /*ac70*/  LDC.64 R44, c[0x0][0xc00] ;  /* 0x00030000ff2c7b82 */ /* 0x000ea20000000a00 */
[----:B------:R-:W-:Y:S02]  /*ac80*/  LOP3.LUT R28, R28, R145, RZ, 0x3c, !PT ;  /* 0x000000911c1c7212 */ /* 0x000fe400078e3cff */
[----:B------:R-:W-:Y:S02]  /*ac90*/  LOP3.LUT R30, R30, R147, RZ, 0x3c, !PT ;  /* 0x000000931e1e7212 */ /* 0x000fe400078e3cff */
[----:B------:R-:W-:Y:S02]  /*aca0*/  MOV R135, R8 ;  /* 0x0000000800877202 */ /* 0x000fe40000000f00 */
[----:B------:R-:W-:Y:S02]  /*acb0*/  MOV R133, R12 ;  /* 0x0000000c00857202 */ /* 0x000fe40000000f00 */
[----:B-1----:R-:W-:-:S02]  /*acc0*/  F2FP.F16.F32.PACK_AB R4, R124, R21 ;  /* 0x000000157c04723e */ /* 0x002fc400000000ff */
[----:B------:R-:W-:Y:S02]  /*acd0*/  F2FP.F16.F32.PACK_AB R5, R131, R128 ;  /* 0x000000808305723e */ /* 0x000fe400000000ff */
[----:B------:R-:W-:Y:S02]  /*ace0*/  F2FP.F16.F32.PACK_AB R6, R122, R3 ;  /* 0x000000037a06723e */ /* 0x000fe400000000ff */
[----:B------:R-:W-:Y:S02]  /*acf0*/  F2FP.F16.F32.PACK_AB R7, R132, R127 ;  /* 0x0000007f8407723e */ /* 0x000fe400000000ff */
[----:B------:R-:W-:Y:S02]  /*ad00*/  MOV R123, R14 ;  /* 0x0000000e007b7202 */ /* 0x000fe40000000f00 */
[----:B------:R-:W-:Y:S01]  /*ad10*/  F2FP.F16.F32.PACK_AB R8, R121, R0 ;  /* 0x000000007908723e */ /* 0x000fe200000000ff */
[----:B------:R1:W-:Y:S01]  /*ad20*/  STSM.16.M88.4 [R135], R4 ;  /* 0x0000000487007844 */ /* 0x0003e20000000200 */
[----:B------:R-:W-:-:S02]  /*ad30*/  F2FP.F16.F32.PACK_AB R9, R129, R126 ;  /* 0x0000007e8109723e */ /* 0x000fc400000000ff */
[----:B------:R-:W-:Y:S02]  /*ad40*/  F2FP.F16.F32.PACK_AB R11, R130, R125 ;  /* 0x0000007d820b723e */ /* 0x000fe400000000ff */
[----:B------:R-:W-:Y:S02]  /*ad50*/  SHF.R.U64 R38, R38, 0x3, RZ ;  /* 0x0000000326267819 */ /* 0x000fe400000012ff */
[----:B------:R-:W-:Y:S01]  /*ad60*/  F2FP.F16.F32.PACK_AB R12, R49, R48 ;  /* 0x00000030310c723e */ /* 0x000fe200000000ff */
[----:B------:R3:W-:Y:S01]  /*ad70*/  STSM.16.M88.4 [R134], R8 ;  /* 0x0000000886007844 */ /* 0x0007e20000000200 */
[----:B------:R-:W-:Y:S02]  /*ad80*/  F2FP.F16.F32.PACK_AB R13, R51, R50 ;  /* 0x00000032330d723e */ /* 0x000fe400000000ff */
[----:B------:R-:W-:Y:S02]  /*ad90*/  F2FP.F16.F32.PACK_AB R14, R53, R52 ;  /* 0x00000034350e723e */ /* 0x000fe400000000ff */
[----:B------:R-:W-:-:S02]  /*ada0*/  F2FP.F16.F32.PACK_AB R15, R55, R54 ;  /* 0x00000036370f723e */ /* 0x000fc400000000ff */
[----:B------:R-:W-:Y:S02]  /*adb0*/  MOV R120, R26 ;  /* 0x0000001a00787202 */ /* 0x000fe40000000f00 */
[----:B------:R-:W-:Y:S01]  /*adc0*/  MOV R0, R24 ;  /* 0x0000001800007202 */ /* 0x000fe20000000f00 */
[----:B------:R4:W-:Y:S01]  /*add0*/  STSM.16.M88.4 [R133], R12 ;  /* 0x0000000c85007844 */ /* 0x0009e20000000200 */
[----:B------:R-:W-:Y:S02]  /*ade0*/  LOP3.LUT R34, R34, R149, RZ, 0x3c, !PT ;  /* 0x0000009522227212 */ /* 0x000fe400078e3cff */
[----:B------:R-:W-:Y:S02]  /*adf0*/  MOV R83, R28 ;  /* 0x0000001c00537202 */ /* 0x000fe40000000f00 */
[----:B------:R-:W-:Y:S02]  /*ae00*/  MOV R40, R30 ;  /* 0x0000001e00287202 */ /* 0x000fe40000000f00 */
[----:B------:R-:W-:-:S02]  /*ae10*/  F2FP.F16.F32.PACK_AB R24, R57, R56 ;  /* 0x000000383918723e */ /* 0x000fc400000000ff */
[----:B------:R-:W-:Y:S02]  /*ae20*/  F2FP.F16.F32.PACK_AB R25, R59, R58 ;  /* 0x0000003a3b19723e */ /* 0x000fe400000000ff */
[----:B------:R-:W-:Y:S02]  /*ae30*/  F2FP.F16.F32.PACK_AB R26, R61, R60 ;  /* 0x0000003c3d1a723e */ /* 0x000fe400000000ff */
[----:B------:R-:W-:Y:S02]  /*ae40*/  F2FP.F16.F32.PACK_AB R27, R63, R62 ;  /* 0x0000003e3f1b723e */ /* 0x000fe400000000ff */
[----:B------:R-:W-:Y:S02]  /*ae50*/  F2FP.F16.F32.PACK_AB R28, R65, R64 ;  /* 0x00000040411c723e */ /* 0x000fe400000000ff */
[----:B------:R-:W-:Y:S01]  /*ae60*/  F2FP.F16.F32.PACK_AB R29, R67, R66 ;  /* 0x00000042431d723e */ /* 0x000fe200000000ff */
[----:B------:R-:W-:Y:S01]  /*ae70*/  STSM.16.M88.4 [R123], R24 ;  /* 0x000000187b007844 */ /* 0x000fe20000000200 */
[----:B------:R-:W-:-:S02]  /*ae80*/  F2FP.F16.F32.PACK_AB R30, R69, R68 ;  /* 0x00000044451e723e */ /* 0x000fc400000000ff */
[----:B------:R-:W-:Y:S02]  /*ae90*/  F2FP.F16.F32.PACK_AB R31, R71, R70 ;  /* 0x00000046471f723e */ /* 0x000fe400000000ff */
[----:B------:R-:W-:Y:S02]  /*aea0*/  LOP3.LUT R38, R38, R153, RZ, 0x3c, !PT ;  /* 0x0000009926267212 */ /* 0x000fe400078e3cff */
[----:B-1----:R-:W-:Y:S01]  /*aeb0*/  F2FP.F16.F32.PACK_AB R4, R73, R72 ;  /* 0x000000484904723e */ /* 0x002fe200000000ff */
[----:B------:R-:W-:Y:S01]  /*aec0*/  STSM.16.M88.4 [R120], R28 ;  /* 0x0000001c78007844 */ /* 0x000fe20000000200 */
[----:B------:R-:W-:Y:S02]  /*aed0*/  F2FP.F16.F32.PACK_AB R5, R75, R74 ;  /* 0x0000004a4b05723e */ /* 0x000fe400000000ff */
[----:B------:R-:W-:Y:S02]  /*aee0*/  F2FP.F16.F32.PACK_AB R6, R77, R76 ;  /* 0x0000004c4d06723e */ /* 0x000fe400000000ff */
[----:B------:R-:W-:-:S02]  /*aef0*/  F2FP.F16.F32.PACK_AB R7, R79, R78 ;  /* 0x0000004e4f07723e */ /* 0x000fc400000000ff */
[----:B---3--:R-:W-:Y:S02]  /*af00*/  F2FP.F16.F32.PACK_AB R8, R81, R80 ;  /* 0x000000505108723e */ /* 0x008fe400000000ff */
[----:B------:R-:W-:Y:S01]  /*af10*/  F2FP.F16.F32.PACK_AB R9, R47, R82 ;  /* 0x000000522f09723e */ /* 0x000fe200000000ff */
[----:B------:R1:W-:Y:S01]  /*af20*/  STSM.16.M88.4 [R83], R4 ;  /* 0x0000000453007844 */ /* 0x0003e20000000200 */
[----:B------:R-:W-:Y:S01]  /*af30*/  F2FP.F16.F32.PACK_AB R10, R85, R84 ;  /* 0x00000054550a723e */ /* 0x000fe200000000ff */
[----:B------:R-:W3:Y:S01]  /*af40*/  LDC R47, c[0x0][0xbe8] ;  /* 0x0002fa00ff2f7b82 */ /* 0x000ee20000000800 */
[----:B------:R-:W-:Y:S02]  /*af50*/  F2FP.F16.F32.PACK_AB R11, R87, R86 ;  /* 0x00000056570b723e */ /* 0x000fe400000000ff */
[----:B------:R-:W-:Y:S02]  /*af60*/  MOV R34, R34 ;  /* 0x0000002200227202 */ /* 0x000fe40000000f00 */
[----:B----4-:R-:W-:Y:S01]  /*af70*/  F2FP.F16.F32.PACK_AB R12, R89, R88 ;  /* 0x00000058590c723e */ /* 0x010fe200000000ff */
[----:B------:R4:W-:Y:S01]  /*af80*/  STSM.16.M88.4 [R40], R8 ;  /* 0x0000000828007844 */ /* 0x0009e20000000200 */
[----:B------:R-:W-:-:S02]  /*af90*/  F2FP.F16.F32.PACK_AB R13, R91, R90 ;  /* 0x0000005a5b0d723e */ /* 0x000fc400000000ff */
[----:B------:R-:W-:Y:S02]  /*afa0*/  F2FP.F16.F32.PACK_AB R14, R93, R92 ;  /* 0x0000005c5d0e723e */ /* 0x000fe400000000ff */
[----:B------:R-:W-:Y:S02]  /*afb0*/  F2FP.F16.F32.PACK_AB R15, R95, R94 ;  /* 0x0000005e5f0f723e */ /* 0x000fe400000000ff */
[----:B------:R-:W-:Y:S01]  /*afc0*/  MOV R36, R36 ;  /* 0x0000002400247202 */ /* 0x000fe20000000f00 */
[----:B-1----:R-:W-:Y:S01]  /*afd0*/  IMAD.SHL.U32 R5, R204, 0x4, RZ ;  /* 0x00000004cc057824 */ /* 0x002fe200078e00ff */
[----:B------:R-:W-:Y:S01]  /*afe0*/  MOV R38, R38 ;  /* 0x0000002600267202 */ /* 0x000fe20000000f00 */
[----:B------:R-:W-:Y:S01]  /*aff0*/  STSM.16.M88.4 [R34], R12 ;  /* 0x0000000c22007844 */ /* 0x000fe20000000200 */
[----:B------:R-:W-:Y:S02]  /*b000*/  ISETP.NE.U32.AND P2, PT, RZ, UR4, PT ;  /* 0x00000004ff007c0c */ /* 0x000fe4000bf45070 */
[----:B--2---:R-:W-:Y:S01]  /*b010*/  ISETP.NE.U32.AND P0, PT, R44, RZ, PT ;  /* 0x000000ff2c00720c */ /* 0x004fe20003f05070 */
[----:B------:R-:W-:Y:S01]  /*b020*/  STSM.16.M88.4 [R36], R96 ;  /* 0x0000006024007844 */ /* 0x000fe20000000200 */
[----:B------:R-:W-:-:S02]  /*b030*/  ISETP.NE.AND.EX P2, PT, RZ, UR5, PT, P2 ;  /* 0x00000005ff007c0c */ /* 0x000fc4000bf45320 */
[----:B------:R-:W-:Y:S01]  /*b040*/  ISETP.NE.AND.EX P0, PT, R45, RZ, PT, P0 ;  /* 0x000000ff2d00720c */ /* 0x000fe20003f05300 */
[----:B------:R-:W-:Y:S01]  /*b050*/  STSM.16.M88.4 [R38], R104 ;  /* 0x0000006826007844 */ /* 0x000fe20000000200 */
[----:B----4-:R-:W-:Y:S02]  /*b060*/  SHF.L.U64.HI R10, R204, 0x2, R208 ;  /* 0x00000002cc0a7819 */ /* 0x010fe400000102d0 */
[----:B------:R-:W-:Y:S01]  /*b070*/  IADD3 R6, P1, R5, R44, RZ ;  /* 0x0000002c05067210 */ /* 0x000fe20007f3e0ff */
[----:B------:R1:W-:Y:S01]  /*b080*/  STSM.16.M88.4 [R0], R112 ;  /* 0x0000007000007844 */ /* 0x0003e20000000200 */
[----:B------:R-:W-:-:S03]  /*b090*/  IMAD.MOV.U32 R44, RZ, RZ, RZ ;  /* 0x000000ffff2c7224 */ /* 0x000fc600078e00ff */
[----:B------:R-:W-:Y:S01]  /*b0a0*/  IMAD.X R7, R10, 0x1, R45, P1 ;  /* 0x000000010a077824 */ /* 0x000fe200008e062d */
[----:B------:R-:W-:Y:S01]  /*b0b0*/  BAR.SYNC.DEFER_BLOCKING 0x1, 0x100 ;  /* 0x0044000000007b1d */ /* 0x000fe20000010000 */
[----:B------:R-:W-:-:S05]  /*b0c0*/  @P2 IADD3 R4, P3, R5, UR4, RZ ;  /* 0x0000000405042c10 */ /* 0x000fca000ff7e0ff */
[----:B------:R-:W-:Y:S01]  /*b0d0*/  ULDC UR4, c[0x0][0xa88] ;  /* 0x0002a20000047ab9 */ /* 0x000fe20000000800 */
[----:B------:R-:W-:Y:S01]  /*b0e0*/  @P2 IADD3.X R5, R10, UR5, RZ, P3, !PT ;  /* 0x000000050a052c10 */ /* 0x000fe20009ffe4ff */
[----:B-1----:R-:W-:Y:S01]  /*b0f0*/  IMAD.U32 R0, RZ, RZ, UR4 ;  /* 0x00000004ff007e24 */ /* 0x002fe2000f8e00ff */
[----:B------:R1:W5:Y:S01]  /*b100*/  @P0 LDG.E R44, desc[UR60][R6.64] ;  /* 0x0000003c062c0981 */ /* 0x000362000c1e1900 */
[----:B---3--:R-:W-:-:S04]  /*b110*/  ISETP.NE.AND P1, PT, R47, 0x1, PT ;  /* 0x000000012f00780c */ /* 0x008fc80003f25270 */
[----:B------:R1:W5:Y:S09]  /*b120*/  @P2 LDG.E R0, desc[UR60][R4.64] ;  /* 0x0000003c04002981 */ /* 0x000372000c1e1900 */
[----:B------:R-:W2:Y:S08]  /*b130*/  @P1 LDC R8, c[0x0][0xbec] ;  /* 0x0002fb00ff081b82 */ /* 0x000eb00000000800 */
[----:B------:R-:W3:Y:S01]  /*b140*/  @P1 LDC R11, c[0x0][0xbf0] ;  /* 0x0002fc00ff0b1b82 */ /* 0x000ee20000000800 */
[----:B-1----:R-:W-:Y:S05]  /*b150*/  @P2 BRA `(.L_x_400) ;  /* 0x0000000000102947 */ /* 0x002fea0003800000 */
[----:B------:R-:W-:Y:S05]  /*b160*/  @!P0 BRA `(.L_x_400) ;  /* 0x00000000000c8947 */ /* 0x000fea0003800000 */
[----:B------:R-:W4:Y:S04]  /*b170*/  LDG.E R3, desc[UR60][R6.64] ;  /* 0x0000003c06037981 */ /* 0x000f28000c1e1900 */
[----:B-----5:R-:W4:Y:S02]  /*b180*/  LDG.E R0, desc[UR60][R6.64+0x4] ;  /* 0x0000043c06007981 */ /* 0x020f24000c1e1900 */
[----:B----4-:R-:W-:-:S07]  /*b190*/  IMAD.IADD R0, R0, 0x1, -R3 ;  /* 0x0000000100007824 */ /* 0x010fce00078e0a03 */
.L_x_400:
[----:B------:R-:W-:Y:S01]  /*b1a0*/  SHF.R.S32.HI R40, RZ, 0x1f, R206 ;  /* 0x0000001fff287819 */ /* 0x000fe200000114ce */
[----:B------:R-:W-:Y:S01]  /*b1b0*/  IMAD R13, R207, 0x80, R215 ;  /* 0x00000080cf0d7824 */ /* 0x000fe200078e02d7 */
[----:B------:R-:W-:Y:S01]  /*b1c0*/  ULDC.64 UR4, c[0x0][0xb90] ;  /* 0x0002e40000047ab9 */ /* 0x000fe20000000a00 */
[----:B-----5:R-:W-:Y:S01]  /*b1d0*/  SHF.R.S32.HI R45, RZ, 0x1f, R44 ;  /* 0x0000001fff2d7819 */ /* 0x020fe2000001142c */
[----:B------:R-:W-:Y:S01]  /*b1e0*/  IMAD R7, R209, 0x40, R18 ;  /* 0x00000040d1077824 */ /* 0x000fe200078e0212 */
[----:B------:R-:W-:Y:S01]  /*b1f0*/  SEL R69, R204, RZ, !P0 ;  /* 0x000000ffcc457207 */ /* 0x000fe20004000000 */
[----:B------:R-:W-:Y:S01]  /*b200*/  IMAD R5, R40, UR4, RZ ;  /* 0x0000000428057c24 */ /* 0x000fe2000f8e02ff */
[----:B------:R-:W-:Y:S01]  /*b210*/  SEL R208, R208, RZ, !P0 ;  /* 0x000000ffd0d07207 */ /* 0x000fe20004000000 */
[----:B--2---:R-:W-:Y:S01]  /*b220*/  @P1 IMAD.HI.U32 R6, R13, R8, RZ ;  /* 0x000000080d061227 */ /* 0x004fe200078e00ff */
[----:B------:R-:W1:Y:S03]  /*b230*/  @P1 LDC R73, c[0x0][0xbec] ;  /* 0x0002fb00ff491b82 */ /* 0x000e660000000800 */
[----:B------:R-:W-:Y:S01]  /*b240*/  IMAD.MOV.U32 R3, RZ, RZ, R13 ;  /* 0x000000ffff037224 */ /* 0x000fe200078e000d */
[----:B---3--:R-:W-:Y:S01]  /*b250*/  @P1 SHF.R.U32.HI R3, RZ, R11, R6 ;  /* 0x0000000bff031219 */ /* 0x008fe20000011606 */
[----:B------:R-:W-:-:S02]  /*b260*/  IMAD R9, R206, UR5, R5 ;  /* 0x00000005ce097c24 */ /* 0x000fc4000f8e0205 */
[----:B------:R-:W-:Y:S01]  /*b270*/  IMAD.WIDE.U32 R4, R206, UR4, R44 ;  /* 0x00000004ce047c25 */ /* 0x000fe2000f8e002c */
[----:B------:R-:W-:-:S03]  /*b280*/  ULDC.64 UR4, c[0x0][0xb98] ;  /* 0x0002e60000047ab9 */ /* 0x000fc60000000a00 */
[----:B------:R-:W-:Y:S01]  /*b290*/  IMAD.IADD R5, R5, 0x1, R9 ;  /* 0x0000000105057824 */ /* 0x000fe200078e0209 */
[--C-:B------:R-:W-:Y:S01]  /*b2a0*/  SHF.R.S32.HI R9, RZ, 0x1f, R3.reuse ;  /* 0x0000001fff097819 */ /* 0x100fe20000011403 */
[----:B------:R-:W-:Y:S02]  /*b2b0*/  IMAD.MOV R8, RZ, RZ, -R3 ;  /* 0x000000ffff087224 */ /* 0x000fe400078e0a03 */
[----:B------:R-:W-:-:S04]  /*b2c0*/  IMAD.WIDE.U32 R4, R69, UR4, R4 ;  /* 0x0000000445047c25 */ /* 0x000fc8000f8e0004 */
[----:B------:R-:W-:Y:S01]  /*b2d0*/  IMAD.WIDE R32, R7, 0x2, R32 ;  /* 0x0000000207207825 */ /* 0x000fe200078e0220 */
[----:B------:R-:W-:-:S03]  /*b2e0*/  IADD3 R4, P0, R3, R4, RZ ;  /* 0x0000000403047210 */ /* 0x000fc60007f1e0ff */
[----:B------:R-:W-:Y:S01]  /*b2f0*/  IMAD R6, R208, UR4, RZ ;  /* 0x00000004d0067c24 */ /* 0x000fe2000f8e02ff */
[C---:B------:R-:W-:Y:S01]  /*b300*/  IADD3 R11, P2, R32.reuse, 0x1000, RZ ;  /* 0x00001000200b7810 */ /* 0x040fe20007f5e0ff */
[----:B------:R-:W-:Y:S01]  /*b310*/  IMAD R7, R47, R8, R13 ;  /* 0x000000082f077224 */ /* 0x000fe200078e020d */
[----:B------:R-:W-:Y:S01]  /*b320*/  IADD3 R29, P3, R32, 0x6000, RZ ;  /* 0x00006000201d7810 */ /* 0x000fe20007f7e0ff */
[----:B------:R-:W-:Y:S01]  /*b330*/  IMAD R6, R69, UR5, R6 ;  /* 0x0000000545067c24 */ /* 0x000fe2000f8e0206 */
[----:B------:R-:W-:Y:S01]  /*b340*/  ULDC.64 UR4, c[0x0][0xb88] ;  /* 0x0002e20000047ab9 */ /* 0x000fe20000000a00 */
[----:B------:R-:W-:Y:S01]  /*b350*/  IMAD R10, R207, 0x80, R213 ;  /* 0x00000080cf0a7824 */ /* 0x000fe200078e02d5 */
[----:B------:R-:W-:Y:S01]  /*b360*/  SHF.R.S32.HI R3, RZ, 0x1f, R7 ;  /* 0x0000001fff037819 */ /* 0x000fe20000011407 */
[----:B------:R-:W-:Y:S01]  /*b370*/  IMAD R71, R0, R47, RZ ;  /* 0x0000002f00477224 */ /* 0x000fe200078e02ff */
[----:B------:R-:W-:Y:S01]  /*b380*/  IADD3.X R5, R9, R5, R6, P0, !PT ;  /* 0x0000000509057210 */ /* 0x000fe200007fe406 */
[----:B------:R-:W-:Y:S01]  /*b390*/  IMAD.X R9, RZ, RZ, R33, P2 ;  /* 0x000000ffff097224 */ /* 0x000fe200010e0621 */
[----:B------:R-:W-:Y:S01]  /*b3a0*/  IADD3 R35, P2, R32, 0x7000, RZ ;  /* 0x0000700020237810 */ /* 0x000fe20007f5e0ff */
[----:B------:R-:W-:Y:S01]  /*b3b0*/  IMAD R6, R3, UR4, RZ ;  /* 0x0000000403067c24 */ /* 0x000fe2000f8e02ff */
[----:B------:R-:W-:Y:S01]  /*b3c0*/  LOP3.LUT R28, R29, 0x380, RZ, 0xc0, !PT ;  /* 0x000003801d1c7812 */ /* 0x000fe200078ec0ff */
[----:B------:R-:W-:Y:S01]  /*b3d0*/  IMAD.WIDE.U32 R4, R7, UR4, R4 ;  /* 0x0000000407047c25 */ /* 0x000fe2000f8e0004 */
[----:B------:R-:W-:-:S02]  /*b3e0*/  LOP3.LUT R34, R35, 0x380, RZ, 0xc0, !PT ;  /* 0x0000038023227812 */ /* 0x000fc400078ec0ff */
[----:B------:R-:W-:Y:S01]  /*b3f0*/  SHF.R.U64 R28, R28, 0x3, RZ ;  /* 0x000000031c1c7819 */ /* 0x000fe200000012ff */
[----:B------:R-:W-:Y:S01]  /*b400*/  IMAD R3, R7, UR5, R6 ;  /* 0x0000000507037c24 */ /* 0x000fe2000f8e0206 */
[----:B------:R-:W-:Y:S01]  /*b410*/  ULDC.64 UR4, c[0x0][0xb50] ;  /* 0x0002d40000047ab9 */ /* 0x000fe20000000a00 */
[----:B------:R-:W-:Y:S02]  /*b420*/  SHF.R.U64 R34, R34, 0x3, RZ ;  /* 0x0000000322227819 */ /* 0x000fe400000012ff */
[----:B------:R-:W-:Y:S01]  /*b430*/  IMAD.IADD R3, R5, 0x1, R3 ;  /* 0x0000000105037824 */ /* 0x000fe200078e0203 */
[----:B------:R-:W-:Y:S02]  /*b440*/  LEA R6, P0, R4, UR4, 0x2 ;  /* 0x0000000404067c11 */ /* 0x000fe4000f8010ff */
[----:B------:R-:W-:Y:S01]  /*b450*/  LOP3.LUT R34, R34, R35, RZ, 0x3c, !PT ;  /* 0x0000002322227212 */ /* 0x000fe200078e3cff */
[----:B------:R-:W-:Y:S01]  /*b460*/  IMAD.X R35, RZ, RZ, R33, P2 ;  /* 0x000000ffff237224 */ /* 0x000fe200010e0621 */
[----:B------:R-:W-:Y:S01]  /*b470*/  LEA.HI.X R4, R4, UR5, R3, 0x2, P0 ;  /* 0x0000000504047c11 */ /* 0x000fe200080f1403 */
[----:B------:R-:W-:Y:S01]  /*b480*/  SHFL.IDX PT, R50, R6, RZ, 0x1c1f ;  /* 0x001c1fff06327589 */ /* 0x000fe200000e0000 */
[----:B------:R-:W-:Y:S01]  /*b490*/  IADD3 R37, P0, R32, 0x5000, RZ ;  /* 0x0000500020257810 */ /* 0x000fe20007f1e0ff */
[----:B------:R-:W-:Y:S01]  /*b4a0*/  VIADD R3, R10, 0x8 ;  /* 0x000000080a037836 */ /* 0x000fe20000000000 */
[----:B------:R-:W-:Y:S01]  /*b4b0*/  LOP3.LUT R28, R28, R29, RZ, 0x3c, !PT ;  /* 0x0000001d1c1c7212 */ /* 0x000fe200078e3cff */
[----:B------:R-:W2:Y:S01]  /*b4c0*/  SHFL.IDX PT, R51, R4, RZ, 0x1c1f ;  /* 0x001c1fff04337589 */ /* 0x000ea200000e0000 */
[----:B------:R-:W-:Y:S01]  /*b4d0*/  LOP3.LUT R36, R37, 0x380, RZ, 0xc0, !PT ;  /* 0x0000038025247812 */ /* 0x000fe200078ec0ff */
[----:B------:R-:W-:Y:S01]  /*b4e0*/  IMAD.X R29, RZ, RZ, R33, P3 ;  /* 0x000000ffff1d7224 */ /* 0x000fe200018e0621 */
[----:B------:R-:W-:Y:S01]  /*b4f0*/  ULDC.64 UR4, c[0x0][0xaa0] ;  /* 0x0002a80000047ab9 */ /* 0x000fe20000000a00 */
[----:B------:R-:W-:Y:S01]  /*b500*/  IADD3 R7, P3, R32, 0xb000, RZ ;  /* 0x0000b00020077810 */ /* 0x000fe20007f7e0ff */
[----:B------:R-:W-:Y:S01]  /*b510*/  SHFL.IDX PT, R58, R6, 0x1, 0x1c1f ;  /* 0x003c1f00063a7f89 */ /* 0x000fe200000e0000 */
[----:B------:R-:W-:-:S02]  /*b520*/  SHF.R.U64 R36, R36, 0x3, RZ ;  /* 0x0000000324247819 */ /* 0x000fc400000012ff */
[----:B------:R-:W-:Y:S01]  /*b530*/  LOP3.LUT R0, R7, 0x380, RZ, 0xc0, !PT ;  /* 0x0000038007007812 */ /* 0x000fe200078ec0ff */
[----:B------:R-:W3:Y:S01]  /*b540*/  SHFL.IDX PT, R59, R4, 0x1, 0x1c1f ;  /* 0x003c1f00043b7f89 */ /* 0x000ee200000e0000 */
[----:B------:R-:W-:Y:S01]  /*b550*/  LOP3.LUT R36, R36, R37, RZ, 0x3c, !PT ;  /* 0x0000002524247212 */ /* 0x000fe200078e3cff */
[--C-:B------:R-:W-:Y:S01]  /*b560*/  IMAD.X R37, RZ, RZ, R33.reuse, P0 ;  /* 0x000000ffff257224 */ /* 0x100fe200000e0621 */
[----:B------:R-:W-:Y:S01]  /*b570*/  LOP3.LUT P0, RZ, R211, 0x3, RZ, 0xc0, !PT ;  /* 0x00000003d3ff7812 */ /* 0x000fe2000780c0ff */
[----:B------:R-:W-:Y:S01]  /*b580*/  IMAD.X R49, RZ, RZ, R33, P3 ;  /* 0x000000ffff317224 */ /* 0x000fe200018e0621 */
[----:B------:R-:W-:Y:S02]  /*b590*/  IADD3 R13, P6, R32, 0x2000, RZ ;  /* 0x00002000200d7810 */ /* 0x000fe40007fde0ff */
[-C--:B------:R-:W-:Y:S02]  /*b5a0*/  ISETP.GE.OR P2, PT, R10, R71.reuse, P0 ;  /* 0x000000470a00720c */ /* 0x080fe40000746670 */
[----:B------:R-:W-:Y:S01]  /*b5b0*/  ISETP.GE.OR P0, PT, R3, R71, P0 ;  /* 0x000000470300720c */ /* 0x000fe20000706670 */
[----:B------:R-:W-:Y:S01]  /*b5c0*/  IMAD R3, R45, UR4, RZ ;  /* 0x000000042d037c24 */ /* 0x000fe2000f8e02ff */
[C---:B------:R-:W-:Y:S01]  /*b5d0*/  IADD3 R25, P5, R32.reuse, 0x3000, RZ ;  /* 0x0000300020197810 */ /* 0x040fe20007fbe0ff */
[----:B------:R-:W4:Y:S01]  /*b5e0*/  @P1 LDC R45, c[0x0][0xbf0] ;  /* 0x0002fc00ff2d1b82 */ /* 0x000f220000000800 */
[----:B------:R-:W-:-:S02]  /*b5f0*/  IADD3 R53, P4, R32, 0x4000, RZ ;  /* 0x0000400020357810 */ /* 0x000fc40007f9e0ff */
[----:B------:R-:W-:Y:S01]  /*b600*/  SHF.R.U64 R0, R0, 0x3, RZ ;  /* 0x0000000300007819 */ /* 0x000fe200000012ff */
[----:B------:R-:W-:Y:S01]  /*b610*/  IMAD R21, R44, UR5, R3 ;  /* 0x000000052c157c24 */ /* 0x000fe2000f8e0203 */
[----:B------:R-:W-:Y:S02]  /*b620*/  LOP3.LUT R12, R13, 0x380, RZ, 0xc0, !PT ;  /* 0x000003800d0c7812 */ /* 0x000fe400078ec0ff */
[----:B------:R-:W-:Y:S01]  /*b630*/  LOP3.LUT R24, R25, 0x380, RZ, 0xc0, !PT ;  /* 0x0000038019187812 */ /* 0x000fe200078ec0ff */
[----:B--2---:R2:W-:Y:S01]  /*b640*/  @!P2 ST.E desc[UR60][R50.64], R2 ;  /* 0x000000023200a985 */ /* 0x0045e2000c10193c */
[----:B------:R-:W-:Y:S02]  /*b650*/  LOP3.LUT R52, R53, 0x380, RZ, 0xc0, !PT ;  /* 0x0000038035347812 */ /* 0x000fe400078ec0ff */
[----:B------:R-:W-:Y:S01]  /*b660*/  LOP3.LUT R48, R0, R7, RZ, 0x3c, !PT ;  /* 0x0000000700307212 */ /* 0x000fe200078e3cff */
[----:B------:R-:W-:Y:S01]  /*b670*/  IMAD R0, R205, 0x20, R209 ;  /* 0x00000020cd007824 */ /* 0x000fe200078e02d1 */
[----:B------:R-:W-:Y:S01]  /*b680*/  SHF.R.U64 R12, R12, 0x3, RZ ;  /* 0x000000030c0c7819 */ /* 0x000fe200000012ff */
[----:B---3--:R3:W-:Y:S01]  /*b690*/  @!P0 ST.E desc[UR60][R58.64], R20 ;  /* 0x000000143a008985 */ /* 0x0087e2000c10193c */
[----:B------:R-:W-:-:S02]  /*b6a0*/  SHF.R.U64 R24, R24, 0x3, RZ ;  /* 0x0000000318187819 */ /* 0x000fc400000012ff */
[----:B------:R-:W-:Y:S01]  /*b6b0*/  SHF.R.U64 R52, R52, 0x3, RZ ;  /* 0x0000000334347819 */ /* 0x000fe200000012ff */
[----:B------:R-:W5:Y:S01]  /*b6c0*/  LD.E.128 R36, desc[UR60][R36.64] ;  /* 0x0000003c24247980 */ /* 0x000f62000c101d00 */
[----:B------:R-:W-:Y:S01]  /*b6d0*/  LOP3.LUT R12, R12, R13, RZ, 0x3c, !PT ;  /* 0x0000000d0c0c7212 */ /* 0x000fe200078e3cff */
[----:B--2---:R-:W-:Y:S01]  /*b6e0*/  IMAD.WIDE.U32 R2, R44, UR4, RZ ;  /* 0x000000042c027c25 */ /* 0x004fe2000f8e00ff */
[----:B------:R-:W-:Y:S01]  /*b6f0*/  ULDC.64 UR4, c[0x0][0xae8] ;  /* 0x0002ba0000047ab9 */ /* 0x000fe20000000a00 */
[----:B------:R-:W-:Y:S01]  /*b700*/  LOP3.LUT R24, R24, R25, RZ, 0x3c, !PT ;  /* 0x0000001918187212 */ /* 0x000fe200078e3cff */
[----:B------:R-:W5:Y:S01]  /*b710*/  LD.E.128 R28, desc[UR60][R28.64] ;  /* 0x0000003c1c1c7980 */ /* 0x000f62000c101d00 */
[----:B------:R-:W-:Y:S01]  /*b720*/  IMAD.IADD R3, R3, 0x1, R21 ;  /* 0x0000000103037824 */ /* 0x000fe200078e0215 */
[----:B------:R-:W-:Y:S01]  /*b730*/  LOP3.LUT R52, R52, R53, RZ, 0x3c, !PT ;  /* 0x0000003534347212 */ /* 0x000fe200078e3cff */
[----:B------:R-:W-:Y:S01]  /*b740*/  IMAD R21, R40, UR4, RZ ;  /* 0x0000000428157c24 */ /* 0x000fe2000f8e02ff */
[----:B------:R-:W-:Y:S01]  /*b750*/  IADD3.X R13, RZ, R33, RZ, P6, !PT ;  /* 0x00000021ff0d7210 */ /* 0x000fe200037fe4ff */
[----:B------:R-:W-:Y:S01]  /*b760*/  IMAD R40, R207, 0x80, R0 ;  /* 0x00000080cf287824 */ /* 0x000fe200078e0200 */
[C---:B------:R-:W-:Y:S01]  /*b770*/  IADD3 R65, P6, R32.reuse, 0x8000, RZ ;  /* 0x0000800020417810 */ /* 0x040fe20007fde0ff */
[--C-:B------:R-:W-:Y:S01]  /*b780*/  IMAD.X R25, RZ, RZ, R33.reuse, P5 ;  /* 0x000000ffff197224 */ /* 0x100fe200028e0621 */
[C---:B------:R-:W-:Y:S01]  /*b790*/  IADD3 R61, P5, R32.reuse, 0x9000, RZ ;  /* 0x00009000203d7810 */ /* 0x040fe20007fbe0ff */
[----:B------:R-:W-:Y:S01]  /*b7a0*/  IMAD.X R53, RZ, RZ, R33, P4 ;  /* 0x000000ffff357224 */ /* 0x000fe200020e0621 */
[----:B------:R-:W-:Y:S01]  /*b7b0*/  IADD3 R57, P4, R32, 0xa000, RZ ;  /* 0x0000a00020397810 */ /* 0x000fe20007f9e0ff */
[C---:B------:R-:W-:Y:S01]  /*b7c0*/  IMAD R21, R206.reuse, UR5, R21 ;  /* 0x00000005ce157c24 */ /* 0x040fe2000f8e0215 */
[----:B------:R-:W-:Y:S01]  /*b7d0*/  LOP3.LUT R64, R65, 0x380, RZ, 0xc0, !PT ;  /* 0x0000038041407812 */ /* 0x000fe200078ec0ff */
[----:B------:R-:W-:Y:S01]  /*b7e0*/  IMAD.WIDE.U32 R2, R206, UR4, R2 ;  /* 0x00000004ce027c25 */ /* 0x000fe2000f8e0002 */
[----:B------:R-:W-:Y:S01]  /*b7f0*/  LOP3.LUT R60, R61, 0x380, RZ, 0xc0, !PT ;  /* 0x000003803d3c7812 */ /* 0x000fe200078ec0ff */
[----:B------:R-:W-:Y:S01]  /*b800*/  ULDC.64 UR4, c[0x0][0xaf0] ;  /* 0x0002bc0000047ab9 */ /* 0x000fe20000000a00 */
[----:B------:R-:W-:Y:S01]  /*b810*/  LOP3.LUT R56, R57, 0x380, RZ, 0xc0, !PT ;  /* 0x0000038039387812 */ /* 0x000fe200078ec0ff */
[----:B-1----:R-:W-:Y:S01]  /*b820*/  @P1 IMAD.HI.U32 R0, R40, R73, RZ ;  /* 0x0000004928001227 */ /* 0x002fe200078e00ff */
[----:B------:R-:W-:Y:S01]  /*b830*/  LOP3.LUT R5, R32, 0x380, RZ, 0xc0, !PT ;  /* 0x0000038020057812 */ /* 0x000fe200078ec0ff */
[----:B------:R-:W5:Y:S01]  /*b840*/  LD.E.128 R12, desc[UR60][R12.64] ;  /* 0x0000003c0c0c7980 */ /* 0x000f62000c101d00 */
[----:B------:R-:W-:Y:S01]  /*b850*/  LOP3.LUT R8, R11, 0x380, RZ, 0xc0, !PT ;  /* 0x000003800b087812 */ /* 0x000fe200078ec0ff */
[----:B------:R-:W-:Y:S01]  /*b860*/  IMAD.IADD R3, R3, 0x1, R21 ;  /* 0x0000000103037824 */ /* 0x000fe200078e0215 */
[----:B------:R-:W-:Y:S01]  /*b870*/  SHF.R.U64 R64, R64, 0x3, RZ ;  /* 0x0000000340407819 */ /* 0x000fe200000012ff */
[----:B------:R-:W-:Y:S01]  /*b880*/  IMAD.MOV.U32 R21, RZ, RZ, R40 ;  /* 0x000000ffff157224 */ /* 0x000fe200078e0028 */
[----:B----4-:R-:W-:Y:S01]  /*b890*/  @P1 SHF.R.U32.HI R21, RZ, R45, R0 ;  /* 0x0000002dff151219 */ /* 0x010fe20000011600 */
[----:B---3--:R-:W-:Y:S01]  /*b8a0*/  IMAD R20, R208, UR4, RZ ;  /* 0x00000004d0147c24 */ /* 0x008fe2000f8e02ff */
[----:B------:R-:W-:Y:S01]  /*b8b0*/  SHF.R.U64 R60, R60, 0x3, RZ ;  /* 0x000000033c3c7819 */ /* 0x000fe200000012ff */
[----:B------:R-:W5:Y:S01]  /*b8c0*/  LD.E.128 R24, desc[UR60][R24.64] ;  /* 0x0000003c18187980 */ /* 0x000f62000c101d00 */
[----:B------:R-:W-:-:S02]  /*b8d0*/  SHF.R.U64 R56, R56, 0x3, RZ ;  /* 0x0000000338387819 */ /* 0x000fc400000012ff */
[----:B------:R-:W-:Y:S01]  /*b8e0*/  SHF.R.U64 R5, R5, 0x3, RZ ;  /* 0x0000000305057819 */ /* 0x000fe200000012ff */
[----:B------:R-:W5:Y:S01]  /*b8f0*/  LD.E.128 R52, desc[UR60][R52.64] ;  /* 0x0000003c34347980 */ /* 0x000f62000c101d00 */
[----:B------:R-:W-:Y:S01]  /*b900*/  SHF.R.U64 R8, R8, 0x3, RZ ;  /* 0x0000000308087819 */ /* 0x000fe200000012ff */
[C---:B------:R-:W-:Y:S01]  /*b910*/  IMAD R45, R69.reuse, UR5, R20 ;  /* 0x00000005452d7c24 */ /* 0x040fe2000f8e0214 */
[----:B------:R-:W-:Y:S01]  /*b920*/  SHF.R.S32.HI R0, RZ, 0x1f, R21 ;  /* 0x0000001fff007819 */ /* 0x000fe20000011415 */
[----:B------:R-:W-:Y:S01]  /*b930*/  IMAD.WIDE.U32 R2, R69, UR4, R2 ;  /* 0x0000000445027c25 */ /* 0x000fe2000f8e0002 */
[----:B------:R-:W-:Y:S01]  /*b940*/  LOP3.LUT R64, R64, R65, RZ, 0x3c, !PT ;  /* 0x0000004140407212 */ /* 0x000fe200078e3cff */
[----:B------:R-:W-:Y:S01]  /*b950*/  ULDC.64 UR4, c[0x0][0xae0] ;  /* 0x0002b80000047ab9 */ /* 0x000fe20000000a00 */
[----:B------:R-:W-:Y:S01]  /*b960*/  LOP3.LUT R60, R60, R61, RZ, 0x3c, !PT ;  /* 0x0000003d3c3c7212 */ /* 0x000fe200078e3cff */
[----:B------:R-:W-:Y:S01]  /*b970*/  IMAD.MOV R20, RZ, RZ, -R21 ;  /* 0x000000ffff147224 */ /* 0x000fe200078e0a15 */
[----:B------:R-:W-:Y:S01]  /*b980*/  LOP3.LUT R56, R56, R57, RZ, 0x3c, !PT ;  /* 0x0000003938387212 */ /* 0x000fe200078e3cff */
[--C-:B------:R-:W-:Y:S01]  /*b990*/  IMAD.X R65, RZ, RZ, R33.reuse, P6 ;  /* 0x000000ffff417224 */ /* 0x100fe200030e0621 */
[----:B------:R-:W-:Y:S01]  /*b9a0*/  LOP3.LUT R4, R5, R32, RZ, 0x3c, !PT ;  /* 0x0000002005047212 */ /* 0x000fe200078e3cff */
[--C-:B------:R-:W-:Y:S01]  /*b9b0*/  IMAD.X R61, RZ, RZ, R33.reuse, P5 ;  /* 0x000000ffff3d7224 */ /* 0x100fe200028e0621 */
[----:B------:R-:W-:Y:S01]  /*b9c0*/  LOP3.LUT R8, R8, R11, RZ, 0x3c, !PT ;  /* 0x0000000b08087212 */ /* 0x000fe200078e3cff */
[--C-:B------:R-:W-:Y:S01]  /*b9d0*/  IMAD.X R57, RZ, RZ, R33.reuse, P4 ;  /* 0x000000ffff397224 */ /* 0x100fe200020e0621 */
[----:B------:R-:W5:Y:S01]  /*b9e0*/  LD.E.128 R48, desc[UR60][R48.64] ;  /* 0x0000003c30307980 */ /* 0x000f62000c101d00 */
[----:B------:R-:W-:-:S02]  /*b9f0*/  IMAD.MOV.U32 R5, RZ, RZ, R33 ;  /* 0x000000ffff057224 */ /* 0x000fc400078e0021 */
[----:B------:R-:W-:Y:S01]  /*ba00*/  IMAD.IADD R3, R3, 0x1, R45 ;  /* 0x0000000103037824 */ /* 0x000fe200078e022d */
[----:B------:R-:W5:Y:S01]  /*ba10*/  LD.E.128 R8, desc[UR60][R8.64] ;  /* 0x0000003c08087980 */ /* 0x000f62000c101d00 */
[----:B------:R-:W-:Y:S02]  /*ba20*/  IMAD R0, R0, UR4, RZ ;  /* 0x0000000400007c24 */ /* 0x000fe4000f8e02ff */
[----:B------:R-:W-:Y:S01]  /*ba30*/  IMAD R45, R47, R20, R40 ;  /* 0x000000142f2d7224 */ /* 0x000fe200078e0228 */
[----:B------:R-:W5:Y:S01]  /*ba40*/  LD.E.128 R4, desc[UR60][R4.64] ;  /* 0x0000003c04047980 */ /* 0x000f62000c101d00 */
[----:B------:R-:W-:-:S03]  /*ba50*/  IMAD R47, R21, UR5, R0 ;  /* 0x00000005152f7c24 */ /* 0x000fc6000f8e0200 */
[----:B------:R-:W5:Y:S01]  /*ba60*/  LD.E.128 R32, desc[UR60][R34.64] ;  /* 0x0000003c22207980 */ /* 0x000f62000c101d00 */
[----:B------:R-:W-:-:S03]  /*ba70*/  SHF.R.S32.HI R0, RZ, 0x1f, R45 ;  /* 0x0000001fff007819 */ /* 0x000fc6000001142d */
[----:B------:R-:W5:Y:S01]  /*ba80*/  LD.E.128 R64, desc[UR60][R64.64] ;  /* 0x0000003c40407980 */ /* 0x000f62000c101d00 */
[----:B------:R-:W-:Y:S01]  /*ba90*/  IMAD.WIDE.U32 R2, R21, UR4, R2 ;  /* 0x0000000415027c25 */ /* 0x000fe2000f8e0002 */
[----:B------:R-:W-:Y:S02]  /*baa0*/  ULDC.64 UR4, c[0x0][0xad8] ;  /* 0x0002b60000047ab9 */ /* 0x000fe40000000a00 */
[----:B------:R-:W5:Y:S04]  /*bab0*/  LD.E.128 R60, desc[UR60][R60.64] ;  /* 0x0000003c3c3c7980 */ /* 0x000f68000c101d00 */
[----:B------:R-:W5:Y:S01]  /*bac0*/  LD.E.128 R56, desc[UR60][R56.64] ;  /* 0x0000003c38387980 */ /* 0x000f62000c101d00 */
[----:B------:R-:W-:Y:S01]  /*bad0*/  @!PT LDS RZ, [RZ] ;  /* 0x00000000fffff984 */ /* 0x000fe20000000800 */
[----:B------:R-:W-:Y:S01]  /*bae0*/  @!PT LDS RZ, [RZ] ;  /* 0x00000000fffff984 */ /* 0x000fe20000000800 */
[----:B------:R-:W-:Y:S01]  /*baf0*/  @!PT LDS RZ, [RZ] ;  /* 0x00000000fffff984 */ /* 0x000fe20000000800 */
[----:B------:R-:W-:Y:S01]  /*bb00*/  @!PT LDS RZ, [RZ] ;  /* 0x00000000fffff984 */ /* 0x000fe20000000800 */
[----:B------:R1:W-:Y:S06]  /*bb10*/  MEMBAR.ALL.CTA ;  /* 0x0000000000007992 */ /* 0x0003ec0000008000 */
[----:B-1----:R-:W1:Y:S01]  /*bb20*/  FENCE.VIEW.ASYNC.S ;  /* 0x00000000000073c6 */ /* 0x002e620000000000 */
[----:B------:R-:W-:-:S02]  /*bb30*/  IMAD.IADD R3, R3, 0x1, R47 ;  /* 0x0000000103037824 */ /* 0x000fc400078e022f */
[----:B------:R-:W-:Y:S02]  /*bb40*/  IMAD R20, R0, UR4, RZ ;  /* 0x0000000400147c24 */ /* 0x000fe4000f8e02ff */
[----:B------:R-:W-:Y:S02]  /*bb50*/  IMAD R68, R207, 0x80, R209 ;  /* 0x00000080cf447824 */ /* 0x000fe400078e02d1 */
[C---:B------:R-:W-:Y:S02]  /*bb60*/  IMAD R21, R45.reuse, UR5, R20 ;  /* 0x000000052d157c24 */ /* 0x040fe4000f8e0214 */
[----:B------:R-:W-:Y:S01]  /*bb70*/  IMAD.WIDE.U32 R2, R45, UR4, R2 ;  /* 0x000000042d027c25 */ /* 0x000fe2000f8e0002 */
[C---:B------:R-:W-:Y:S01]  /*bb80*/  ISETP.GE.AND P2, PT, R68.reuse, R71, PT ;  /* 0x000000474400720c */ /* 0x040fe20003f46270 */
[----:B------:R-:W-:Y:S02]  /*bb90*/  ULDC.64 UR4, c[0x0][0xa80] ;  /* 0x0002a00000047ab9 */ /* 0x000fe40000000a00 */
[----:B------:R-:W-:Y:S01]  /*bba0*/  VIADD R0, R68, 0x20 ;  /* 0x0000002044007836 */ /* 0x000fe20000000000 */
[----:B------:R-:W-:Y:S01]  /*bbb0*/  LEA R40, P3, R2, UR4, 0x1 ;  /* 0x0000000402287c11 */ /* 0x000fe2000f8608ff */
[----:B------:R-:W-:-:S02]  /*bbc0*/  IMAD.IADD R3, R3, 0x1, R21 ;  /* 0x0000000103037824 */ /* 0x000fc400078e0215 */
[----:B0-----:R-:W-:Y:S01]  /*bbd0*/  VIADD R46, R46, 0x36820 ;  /* 0x000368202e2e7836 */ /* 0x001fe20000000000 */
[-C--:B------:R-:W-:Y:S01]  /*bbe0*/  ISETP.GE.AND P1, PT, R0, R71.reuse, PT ;  /* 0x000000470000720c */ /* 0x080fe20003f26270 */
[----:B------:R-:W-:Y:S01]  /*bbf0*/  VIADD R0, R68, 0x40 ;  /* 0x0000004044007836 */ /* 0x000fe20000000000 */
[----:B------:R-:W-:Y:S02]  /*bc00*/  LEA.HI.X R47, R2, UR5, R3, 0x1, P3 ;  /* 0x00000005022f7c11 */ /* 0x000fe400098f0c03 */
[----:B------:R-:W-:Y:S01]  /*bc10*/  PRMT R46, RZ, 0x654, R46 ;  /* 0x00000654ff2e7816 */ /* 0x000fe2000000002e */
[----:B-1----:R0:W1:Y:S01]  /*bc20*/  SHFL.IDX PT, R44, R40, RZ, 0x181f ;  /* 0x00181fff282c7589 */ /* 0x00206200000e0000 */
[----:B------:R-:W-:Y:S01]  /*bc30*/  ISETP.GE.AND P0, PT, R0, R71, PT ;  /* 0x000000470000720c */ /* 0x000fe20003f06270 */
[----:B------:R-:W-:Y:S01]  /*bc40*/  BSSY B1, `(.L_x_401) ;  /* 0x0000011000017945 */ /* 0x000fe20003800000 */
[----:B------:R0:W-:Y:S01]  /*bc50*/  SYNCS.ARRIVE.TRANS64.RED.A1T0 RZ, [R46+URZ], RZ ;  /* 0x000000ff2eff79a7 */ /* 0x0001e2000810043f */
[----:B------:R0:W2:Y:S02]  /*bc60*/  SHFL.IDX PT, R0, R47, RZ, 0x181f ;  /* 0x00181fff2f007589 */ /* 0x0000a400000e0000 */
[----:B------:R-:W-:Y:S08]  /*bc70*/  @P2 BRA `(.L_x_402) ;  /* 0x0000000000342947 */ /* 0x000ff00003800000 */
[----:B------:R-:W-:Y:S02]  /*bc80*/  ULDC UR4, c[0x0][0xac8] ;  /* 0x0002b20000047ab9 */ /* 0x000fe40000000800 */
[----:B------:R-:W-:Y:S02]  /*bc90*/  ISETP.GE.AND P4, PT, R18, UR4, PT ;  /* 0x0000000412007c0c */ /* 0x000fe4000bf86270 */
[----:B------:R-:W-:Y:S02]  /*bca0*/  ISETP.GE.AND P3, PT, R19, UR4, PT ;  /* 0x0000000413007c0c */ /* 0x000fe4000bf66270 */
[----:B------:R-:W-:-:S09]  /*bcb0*/  ISETP.GE.AND P2, PT, R23, UR4, PT ;  /* 0x0000000417007c0c */ /* 0x000fd2000bf46270 */
[CC--:B-1----:R-:W-:Y:S02]  /*bcc0*/  @!P4 LEA R2, P6, R18.reuse, R44.reuse, 0x1 ;  /* 0x0000002c1202c211 */ /* 0x0c2fe400078c08ff */
[----:B------:R-:W-:Y:S02]  /*bcd0*/  @!P3 LEA R20, P5, R19, R44, 0x1 ;  /* 0x0000002c1314b211 */ /* 0x000fe400078a08ff */
[----:B--2---:R-:W-:Y:S02]  /*bce0*/  @!P4 LEA.HI.X R3, R18, R0, R219, 0x1, P6 ;  /* 0x000000001203c211 */ /* 0x004fe400030f0cdb */
[----:B------:R-:W-:Y:S02]  /*bcf0*/  @!P2 LEA R44, P6, R23, R44, 0x1 ;  /* 0x0000002c172ca211 */ /* 0x000fe400078c08ff */
[-C--:B------:R-:W-:Y:S01]  /*bd00*/  @!P3 LEA.HI.X R21, R19, R0.reuse, R218, 0x1, P5 ;  /* 0x000000001315b211 */ /* 0x080fe200028f0cda */
[----:B-----5:R3:W-:Y:S01]  /*bd10*/  @!P4 ST.E.128 desc[UR60][R2.64], R4 ;  /* 0x000000040200c985 */ /* 0x0207e2000c101d3c */
[----:B------:R-:W-:-:S03]  /*bd20*/  @!P2 LEA.HI.X R45, R23, R0, R217, 0x1, P6 ;  /* 0x00000000172da211 */ /* 0x000fc600030f0cd9 */
[----:B------:R3:W-:Y:S04]  /*bd30*/  @!P3 ST.E.128 desc[UR60][R20.64], R52 ;  /* 0x000000341400b985 */ /* 0x0007e8000c101d3c */
[----:B------:R3:W-:Y:S02]  /*bd40*/  @!P2 ST.E.128 desc[UR60][R44.64], R64 ;  /* 0x000000402c00a985 */ /* 0x0007e4000c101d3c */
.L_x_402:
[----:B------:R-:W-:Y:S05]  /*bd50*/  BSYNC B1 ;  /* 0x0000000000017941 */ /* 0x000fea0003800000 */
.L_x_401:
[----:B--2---:R2:W4:Y:S01]  /*bd60*/  SHFL.IDX PT, R0, R47, 0x1, 0x181f ;  /* 0x00381f002f007f89 */ /* 0x00452200000e0000 */
[----:B------:R-:W-:Y:S03]  /*bd70*/  BSSY B1, `(.L_x_403) ;  /* 0x0000010000017945 */ /* 0x000fe60003800000 */
[----:B---3-5:R2:W3:Y:S01]  /*bd80*/  SHFL.IDX PT, R6, R40, 0x1, 0x181f ;  /* 0x00381f0028067f89 */ /* 0x0284e200000e0000 */
[----:B------:R-:W-:Y:S05]  /*bd90*/  @P1 BRA `(.L_x_404) ;  /* 0x0000000000341947 */ /* 0x000fea0003800000 */
[----:B------:R-:W-:Y:S02]  /*bda0*/  ULDC UR4, c[0x0][0xac8] ;  /* 0x0002b20000047ab9 */ /* 0x000fe40000000800 */
[----:B------:R-:W-:Y:S02]  /*bdb0*/  ISETP.GE.AND P4, PT, R18, UR4, PT ;  /* 0x0000000412007c0c */ /* 0x000fe4000bf86270 */
[----:B------:R-:W-:Y:S02]  /*bdc0*/  ISETP.GE.AND P5, PT, R19, UR4, PT ;  /* 0x0000000413007c0c */ /* 0x000fe4000bfa6270 */
[----:B------:R-:W-:-:S09]  /*bdd0*/  ISETP.GE.AND P6, PT, R23, UR4, PT ;  /* 0x0000000417007c0c */ /* 0x000fd2000bfc6270 */
[CC--:B---3--:R-:W-:Y:S02]  /*bde0*/  @!P4 LEA R2, P1, R18.reuse, R6.reuse, 0x1 ;  /* 0x000000061202c211 */ /* 0x0c8fe400078208ff */
[-C--:B------:R-:W-:Y:S02]  /*bdf0*/  @!P5 LEA R4, P2, R19, R6.reuse, 0x1 ;  /* 0x000000061304d211 */ /* 0x080fe400078408ff */
[----:B------:R-:W-:Y:S02]  /*be00*/  @!P6 LEA R6, P3, R23, R6, 0x1 ;  /* 0x000000061706e211 */ /* 0x000fe400078608ff */
[-C--:B----4-:R-:W-:Y:S02]  /*be10*/  @!P4 LEA.HI.X R3, R18, R0.reuse, R219, 0x1, P1 ;  /* 0x000000001203c211 */ /* 0x090fe400008f0cdb */
[-C--:B------:R-:W-:Y:S02]  /*be20*/  @!P5 LEA.HI.X R5, R19, R0.reuse, R218, 0x1, P2 ;  /* 0x000000001305d211 */ /* 0x080fe400010f0cda */
[----:B------:R-:W-:Y:S01]  /*be30*/  @!P6 LEA.HI.X R7, R23, R0, R217, 0x1, P3 ;  /* 0x000000001707e211 */ /* 0x000fe200018f0cd9 */
[----:B------:R3:W-:Y:S04]  /*be40*/  @!P4 ST.E.128 desc[UR60][R2.64], R8 ;  /* 0x000000080200c985 */ /* 0x0007e8000c101d3c */
[----:B------:R3:W-:Y:S04]  /*be50*/  @!P5 ST.E.128 desc[UR60][R4.64], R36 ;  /* 0x000000240400d985 */ /* 0x0007e8000c101d3c */
[----:B------:R3:W-:Y:S02]  /*be60*/  @!P6 ST.E.128 desc[UR60][R6.64], R60 ;  /* 0x0000003c0600e985 */ /* 0x0007e4000c101d3c */
.L_x_404:
[----:B------:R-:W-:Y:S05]  /*be70*/  BSYNC B1 ;  /* 0x0000000000017941 */ /* 0x000fea0003800000 */
.L_x_403:
[----:B----4-:R4:W0:Y:S01]  /*be80*/  SHFL.IDX PT, R0, R47, 0x2, 0x181f ;  /* 0x00581f002f007f89 */ /* 0x01082200000e0000 */
[----:B------:R-:W-:Y:S03]  /*be90*/  BSSY B1, `(.L_x_405) ;  /* 0x0000010000017945 */ /* 0x000fe60003800000 */
[----:B---3--:R4:W3:Y:S01]  /*bea0*/  SHFL.IDX PT, R6, R40, 0x2, 0x181f ;  /* 0x00581f0028067f89 */ /* 0x0088e200000e0000 */
        /* <DEDUP_REMOVED lines=8> */
[-C--:B0-----:R-:W-:Y:S02]  /*bf30*/  @!P3 LEA.HI.X R3, R18, R0.reuse, R219, 0x1, P0 ;  /* 0x000000001203b211 */ /* 0x081fe400000f0cdb */
[-C--:B------:R-:W-:Y:S02]  /*bf40*/  @!P4 LEA.HI.X R5, R19, R0.reuse, R218, 0x1, P1 ;  /* 0x000000001305c211 */ /* 0x080fe400008f0cda */
[----:B------:R-:W-:Y:S01]  /*bf50*/  @!P5 LEA.HI.X R7, R23, R0, R217, 0x1, P2 ;  /* 0x000000001707d211 */ /* 0x000fe200010f0cd9 */
[----:B------:R0:W-:Y:S04]  /*bf60*/  @!P3 ST.E.128 desc[UR60][R2.64], R12 ;  /* 0x0000000c0200b985 */ /* 0x0001e8000c101d3c */
[----:B------:R0:W-:Y:S04]  /*bf70*/  @!P4 ST.E.128 desc[UR60][R4.64], R28 ;  /* 0x0000001c0400c985 */ /* 0x0001e8000c101d3c */
[----:B------:R0:W-:Y:S02]  /*bf80*/  @!P5 ST.E.128 desc[UR60][R6.64], R56 ;  /* 0x000000380600d985 */ /* 0x0001e4000c101d3c */
.L_x_406:
[----:B------:R-:W-:Y:S05]  /*bf90*/  BSYNC B1 ;  /* 0x0000000000017941 */ /* 0x000fea0003800000 */
.L_x_405:
[----:B0-----:R-:W-:Y:S01]  /*bfa0*/  VIADD R0, R68, 0x60 ;  /* 0x0000006044007836 */ /* 0x001fe20000000000 */
[----:B---3--:R0:W3:Y:S04]  /*bfb0*/  SHFL.IDX PT, R6, R47, 0x3, 0x181f ;  /* 0x00781f002f067f89 */ /* 0x0080e800000e0000 */
[----:B------:R-:W-:Y:S01]  /*bfc0*/  ISETP.GE.AND P0, PT, R0, R71, PT ;  /* 0x000000470000720c */ /* 0x000fe20003f06270 */
[----:B--2-4-:R-:W2:-:S12]  /*bfd0*/  SHFL.IDX PT, R40, R40, 0x3, 0x181f ;  /* 0x00781f0028287f89 */ /* 0x014e9800000e0000 */
[----:B0-----:R-:W-:Y:S05]  /*bfe0*/  @P0 BRA `(.L_x_407) ;  /* 0x0000000c002c0947 */ /* 0x001fea0003800000 */
[----:B------:R-:W-:Y:S02]  /*bff0*/  ULDC UR4, c[0x0][0xac8] ;  /* 0x0002b20000047ab9 */ /* 0x000fe40000000800 */
[----:B------:R-:W-:Y:S02]  /*c000*/  ISETP.GE.AND P2, PT, R18, UR4, PT ;  /* 0x0000000412007c0c */ /* 0x000fe4000bf46270 */
[----:B------:R-:W-:-:S11]  /*c010*/  ISETP.GE.AND P3, PT, R19, UR4, PT ;  /* 0x0000000413007c0c */ /* 0x000fd6000bf66270 */
[CC--:B--2---:R-:W-:Y:S02]  /*c020*/  @!P2 LEA R2, P0, R18.reuse, R40.reuse, 0x1 ;  /* 0x000000281202a211 */ /* 0x0c4fe400078008ff */
[C---:B------:R-:W-:Y:S02]  /*c030*/  @!P3 LEA R4, P1, R19.reuse, R40, 0x1 ;  /* 0x000000281304b211 */ /* 0x040fe400078208ff */
[-C--:B---3--:R-:W-:Y:S02]  /*c040*/  @!P2 LEA.HI.X R3, R18, R6.reuse, R219, 0x1, P0 ;  /* 0x000000061203a211 */ /* 0x088fe400000f0cdb */
[----:B------:R-:W-:Y:S02]  /*c050*/  @!P3 LEA.HI.X R5, R19, R6, R218, 0x1, P1 ;  /* 0x000000061305b211 */ /* 0x000fe400008f0cda */
[----:B------:R-:W-:Y:S01]  /*c060*/  ISETP.GE.AND P0, PT, R23, UR4, PT ;  /* 0x0000000417007c0c */ /* 0x000fe2000bf06270 */
[----:B------:R0:W-:Y:S04]  /*c070*/  @!P2 ST.E.128 desc[UR60][R2.64], R24 ;  /* 0x000000180200a985 */ /* 0x0001e8000c101d3c */
[----:B------:R0:W-:Y:S08]  /*c080*/  @!P3 ST.E.128 desc[UR60][R4.64], R32 ;  /* 0x000000200400b985 */ /* 0x0001f0000c101d3c */
[----:B------:R-:W-:Y:S05]  /*c090*/  @P0 BRA `(.L_x_407) ;  /* 0x0000000c00000947 */ /* 0x000fea0003800000 */
[----:B0-----:R-:W-:-:S04]  /*c0a0*/  LEA R2, P0, R23, R40, 0x1 ;  /* 0x0000002817027211 */ /* 0x001fc800078008ff */
[----:B------:R-:W-:-:S05]  /*c0b0*/  LEA.HI.X R3, R23, R6, R217, 0x1, P0 ;  /* 0x0000000617037211 */ /* 0x000fca00000f0cd9 */
[----:B------:R4:W-:Y:S01]  /*c0c0*/  ST.E.128 desc[UR60][R2.64], R48 ;  /* 0x0000003002007985 */ /* 0x0009e2000c101d3c */
[----:B------:R-:W-:Y:S05]  /*c0d0*/  BRA `(.L_x_407) ;  /* 0x0000000800f07947 */ /* 0x000fea0003800000 */
.L_x_399:
[----:B------:R-:W2:Y:S01]  /*c0e0*/  LDC.64 R4, c[0x0][0xc00] ;  /* 0x00030000ff047b82 */ /* 0x000ea20000000a00 */
[----:B------:R-:W-:Y:S01]  /*c0f0*/  ULDC.64 UR4, c[0x0][0xc08] ;  /* 0x0003020000047ab9 */ /* 0x000fe20000000a00 */
[----:B------:R-:W-:-:S06]  /*c100*/  IMAD.MOV.U32 R6, RZ, RZ, RZ ;  /* 0x000000ffff067224 */ /* 0x000fcc00078e00ff */
[----:B------:R-:W3:Y:S01]  /*c110*/  LDC.64 R2, c[0x0][0xc00] ;  /* 0x00030000ff027b82 */ /* 0x000ee20000000a00 */
[----:B------:R-:W-:-:S04]  /*c120*/  ISETP.NE.U32.AND P1, PT, RZ, UR4, PT ;  /* 0x00000004ff007c0c */ /* 0x000fc8000bf25070 */
[----:B------:R-:W-:-:S03]  /*c130*/  ISETP.NE.AND.EX P1, PT, RZ, UR5, PT, P1 ;  /* 0x00000005ff007c0c */ /* 0x000fc6000bf25310 */
[----:B------:R-:W4:Y:S01]  /*c140*/  LDC R25, c[0x0][0xbe8] ;  /* 0x0002fa00ff197b82 */ /* 0x000f220000000800 */
[----:B--2---:R-:W-:-:S04]  /*c150*/  ISETP.NE.U32.AND P0, PT, R4, RZ, PT ;  /* 0x000000ff0400720c */ /* 0x004fc80003f05070 */
[----:B------:R-:W-:Y:S01]  /*c160*/  ISETP.NE.AND.EX P0, PT, R5, RZ, PT, P0 ;  /* 0x000000ff0500720c */ /* 0x000fe20003f05300 */
[----:B---3--:R-:W-:-:S04]  /*c170*/  IMAD.WIDE R4, R204, 0x4, R2 ;  /* 0x00000004cc047825 */ /* 0x008fc800078e0202 */
[----:B------:R-:W2:Y:S01]  /*c180*/  @P1 LDC.64 R2, c[0x0][0xc08] ;  /* 0x00030200ff021b82 */ /* 0x000ea20000000a00 */
[----:B------:R-:W-:Y:S02]  /*c190*/  ULDC UR4, c[0x0][0xa88] ;  /* 0x0002a20000047ab9 */ /* 0x000fe40000000800 */
[----:B------:R-:W-:-:S05]  /*c1a0*/  IMAD.U32 R0, RZ, RZ, UR4 ;  /* 0x00000004ff007e24 */ /* 0x000fca000f8e00ff */
[----:B------:R3:W5:Y:S01]  /*c1b0*/  @P0 LDG.E R6, desc[UR60][R4.64] ;  /* 0x0000003c04060981 */ /* 0x000762000c1e1900 */
[----:B--2---:R-:W-:-:S05]  /*c1c0*/  @P1 IMAD.WIDE R2, R204, 0x4, R2 ;  /* 0x00000004cc021825 */ /* 0x004fca00078e0202 */
[----:B------:R3:W5:Y:S01]  /*c1d0*/  @P1 LDG.E R0, desc[UR60][R2.64] ;  /* 0x0000003c02001981 */ /* 0x000762000c1e1900 */
[----:B----4-:R-:W-:Y:S02]  /*c1e0*/  ISETP.NE.AND P2, PT, R25, 0x1, PT ;  /* 0x000000011900780c */ /* 0x010fe40003f45270 */
[----:B------:R-:W-:-:S11]  /*c1f0*/  ISETP.GE.AND P3, PT, R220, 0x80, PT ;  /* 0x00000080dc00780c */ /* 0x000fd60003f66270 */
[----:B------:R-:W2:Y:S08]  /*c200*/  @P2 LDC R12, c[0x0][0xbec] ;  /* 0x0002fb00ff0c2b82 */ /* 0x000eb00000000800 */
[----:B------:R-:W4:Y:S01]  /*c210*/  @P2 LDC R27, c[0x0][0xbf0] ;  /* 0x0002fc00ff1b2b82 */ /* 0x000f220000000800 */
[----:B---3--:R-:W-:Y:S05]  /*c220*/  @P1 BRA `(.L_x_408) ;  /* 0x0000000000101947 */ /* 0x008fea0003800000 */
[----:B------:R-:W-:Y:S05]  /*c230*/  @!P0 BRA `(.L_x_408) ;  /* 0x00000000000c8947 */ /* 0x000fea0003800000 */
[----:B------:R-:W3:Y:S04]  /*c240*/  LDG.E R3, desc[UR60][R4.64] ;  /* 0x0000003c04037981 */ /* 0x000ee8000c1e1900 */
[----:B-----5:R-:W3:Y:S02]  /*c250*/  LDG.E R0, desc[UR60][R4.64+0x4] ;  /* 0x0000043c04007981 */ /* 0x020ee4000c1e1900 */
[----:B---3--:R-:W-:-:S07]  /*c260*/  IMAD.IADD R0, R0, 0x1, -R3 ;  /* 0x0000000100007824 */ /* 0x008fce00078e0a03 */
.L_x_408:
[----:B------:R-:W-:Y:S01]  /*c270*/  BSSY B1, `(.L_x_409) ;  /* 0x000002e000017945 */ /* 0x000fe20003800000 */
[----:B------:R-:W-:Y:S02]  /*c280*/  SHF.R.S32.HI R10, RZ, 0x1f, R206 ;  /* 0x0000001fff0a7819 */ /* 0x000fe400000114ce */
[----:B------:R-:W-:Y:S02]  /*c290*/  SEL R13, R204, RZ, !P0 ;  /* 0x000000ffcc0d7207 */ /* 0x000fe40004000000 */
[----:B------:R-:W-:Y:S02]  /*c2a0*/  SEL R208, R208, RZ, !P0 ;  /* 0x000000ffd0d07207 */ /* 0x000fe40004000000 */
[----:B-----5:R-:W-:Y:S01]  /*c2b0*/  SHF.R.S32.HI R11, RZ, 0x1f, R6 ;  /* 0x0000001fff0b7819 */ /* 0x020fe20000011406 */
[----:B------:R-:W-:Y:S06]  /*c2c0*/  @P3 BRA `(.L_x_410) ;  /* 0x0000000000a03947 */ /* 0x000fec0003800000 */
[----:B------:R-:W3:Y:S01]  /*c2d0*/  S2R R2, SR_TID.X ;  /* 0x0000000000027919 */ /* 0x000ee20000002100 */
[----:B------:R-:W5:Y:S02]  /*c2e0*/  LDC R9, c[0x0][0xbe8] ;  /* 0x0002fa00ff097b82 */ /* 0x000f640000000800 */
[----:B-----5:R-:W-:Y:S02]  /*c2f0*/  IMAD R3, R0, R9, RZ ;  /* 0x0000000900037224 */ /* 0x020fe400078e02ff */
[----:B---3--:R-:W-:-:S04]  /*c300*/  IMAD R2, R207, 0x80, R2 ;  /* 0x00000080cf027824 */ /* 0x008fc800078e0202 */
[----:B------:R-:W-:-:S05]  /*c310*/  VIADD R8, R2, 0xffffff80 ;  /* 0xffffff8002087836 */ /* 0x000fca0000000000 */
[----:B------:R-:W-:-:S13]  /*c320*/  ISETP.GE.AND P0, PT, R8, R3, PT ;  /* 0x000000030800720c */ /* 0x000fda0003f06270 */
[----:B------:R-:W-:Y:S05]  /*c330*/  @P0 BRA `(.L_x_410) ;  /* 0x0000000000840947 */ /* 0x000fea0003800000 */
[----:B------:R-:W-:Y:S01]  /*c340*/  ISETP.NE.AND P0, PT, R9, 0x1, PT ;  /* 0x000000010900780c */ /* 0x000fe20003f05270 */
[----:B------:R-:W-:Y:S01]  /*c350*/  ULDC.64 UR4, c[0x0][0xb90] ;  /* 0x0002e40000047ab9 */ /* 0x000fe20000000a00 */
[----:B------:R-:W-:Y:S02]  /*c360*/  IMAD.MOV.U32 R2, RZ, RZ, R6 ;  /* 0x000000ffff027224 */ /* 0x000fe400078e0006 */
[----:B------:R-:W-:Y:S02]  /*c370*/  IMAD R7, R10, UR4, RZ ;  /* 0x000000040a077c24 */ /* 0x000fe4000f8e02ff */
[----:B------:R-:W-:Y:S02]  /*c380*/  IMAD.MOV.U32 R3, RZ, RZ, R11 ;  /* 0x000000ffff037224 */ /* 0x000fe400078e000b */
[----:B------:R-:W-:Y:S02]  /*c390*/  IMAD.MOV.U32 R5, RZ, RZ, R8 ;  /* 0x000000ffff057224 */ /* 0x000fe400078e0008 */
[----:B------:R-:W-:-:S03]  /*c3a0*/  IMAD.WIDE.U32 R2, R206, UR4, R2 ;  /* 0x00000004ce027c25 */ /* 0x000fc6000f8e0002 */
[----:B------:R-:W3:Y:S01]  /*c3b0*/  @P0 LDC R15, c[0x0][0xbec] ;  /* 0x0002fb00ff0f0b82 */ /* 0x000ee20000000800 */
[----:B------:R-:W-:Y:S01]  /*c3c0*/  IMAD R7, R206, UR5, R7 ;  /* 0x00000005ce077c24 */ /* 0x000fe2000f8e0207 */
[----:B------:R-:W-:-:S03]  /*c3d0*/  ULDC.64 UR4, c[0x0][0xb98] ;  /* 0x0002e60000047ab9 */ /* 0x000fc60000000a00 */
[----:B------:R-:W-:-:S03]  /*c3e0*/  IMAD.IADD R3, R3, 0x1, R7 ;  /* 0x0000000103037824 */ /* 0x000fc600078e0207 */
[----:B------:R-:W5:Y:S01]  /*c3f0*/  @P0 LDC R21, c[0x0][0xbf0] ;  /* 0x0002fc00ff150b82 */ /* 0x000f620000000800 */
[----:B------:R-:W-:-:S04]  /*c400*/  IMAD.WIDE.U32 R2, R13, UR4, R2 ;  /* 0x000000040d027c25 */ /* 0x000fc8000f8e0002 */
[----:B---3--:R-:W-:-:S05]  /*c410*/  @P0 IMAD.HI.U32 R4, R8, R15, RZ ;  /* 0x0000000f08040227 */ /* 0x008fca00078e00ff */
[----:B-----5:R-:W-:Y:S01]  /*c420*/  @P0 SHF.R.U32.HI R5, RZ, R21, R4 ;  /* 0x00000015ff050219 */ /* 0x020fe20000011604 */
[----:B------:R-:W-:-:S03]  /*c430*/  IMAD R4, R208, UR4, RZ ;  /* 0x00000004d0047c24 */ /* 0x000fc6000f8e02ff */
[----:B------:R-:W-:Y:S01]  /*c440*/  IADD3 R2, P0, R5, R2, RZ ;  /* 0x0000000205027210 */ /* 0x000fe20007f1e0ff */
[----:B------:R-:W-:-:S04]  /*c450*/  IMAD.MOV R7, RZ, RZ, -R5 ;  /* 0x000000ffff077224 */ /* 0x000fc800078e0a05 */
[----:B------:R-:W-:Y:S01]  /*c460*/  IMAD R7, R9, R7, R8 ;  /* 0x0000000709077224 */ /* 0x000fe200078e0208 */
[----:B------:R-:W-:Y:S01]  /*c470*/  SHF.R.S32.HI R9, RZ, 0x1f, R5 ;  /* 0x0000001fff097819 */ /* 0x000fe20000011405 */
[----:B------:R-:W-:Y:S01]  /*c480*/  IMAD R8, R13, UR5, R4 ;  /* 0x000000050d087c24 */ /* 0x000fe2000f8e0204 */
[----:B------:R-:W-:Y:S02]  /*c490*/  ULDC.64 UR4, c[0x0][0xb88] ;  /* 0x0002e20000047ab9 */ /* 0x000fe40000000a00 */
[----:B------:R-:W-:Y:S02]  /*c4a0*/  SHF.R.S32.HI R4, RZ, 0x1f, R7 ;  /* 0x0000001fff047819 */ /* 0x000fe40000011407 */
[----:B------:R-:W-:-:S03]  /*c4b0*/  IADD3.X R3, R9, R3, R8, P0, !PT ;  /* 0x0000000309037210 */ /* 0x000fc600007fe408 */
[----:B------:R-:W-:Y:S02]  /*c4c0*/  IMAD R4, R4, UR4, RZ ;  /* 0x0000000404047c24 */ /* 0x000fe4000f8e02ff */
[----:B------:R-:W-:-:S04]  /*c4d0*/  IMAD.WIDE.U32 R2, R7, UR4, R2 ;  /* 0x0000000407027c25 */ /* 0x000fc8000f8e0002 */
[----:B------:R-:W-:Y:S01]  /*c4e0*/  IMAD R5, R7, UR5, R4 ;  /* 0x0000000507057c24 */ /* 0x000fe2000f8e0204 */
[----:B------:R-:W-:Y:S02]  /*c4f0*/  ULDC.64 UR4, c[0x0][0xb50] ;  /* 0x0002d40000047ab9 */ /* 0x000fe40000000a00 */
[----:B------:R-:W-:Y:S01]  /*c500*/  LEA R4, P0, R2, UR4, 0x2 ;  /* 0x0000000402047c11 */ /* 0x000fe2000f8010ff */
[----:B------:R-:W-:-:S05]  /*c510*/  IMAD.IADD R3, R3, 0x1, R5 ;  /* 0x0000000103037824 */ /* 0x000fca00078e0205 */
[----:B------:R-:W-:Y:S01]  /*c520*/  LEA.HI.X R5, R2, UR5, R3, 0x2, P0 ;  /* 0x0000000502057c11 */ /* 0x000fe200080f1403 */
[----:B------:R-:W-:-:S05]  /*c530*/  IMAD.MOV.U32 R3, RZ, RZ, -0x800000 ;  /* 0xff800000ff037424 */ /* 0x000fca00078e00ff */
[----:B------:R3:W-:Y:S02]  /*c540*/  STG.E desc[UR60][R4.64], R3 ;  /* 0x0000000304007986 */ /* 0x0007e4000c10193c */
.L_x_410:
[----:B------:R-:W-:Y:S05]  /*c550*/  BSYNC B1 ;  /* 0x0000000000017941 */ /* 0x000fea0003800000 */
.L_x_409:
[----:B------:R-:W-:Y:S01]  /*c560*/  ULDC.64 UR4, c[0x0][0xaa0] ;  /* 0x0002a80000047ab9 */ /* 0x000fe20000000a00 */
[----:B---3--:R-:W-:Y:S01]  /*c570*/  IMAD R4, R205, 0x20, R209 ;  /* 0x00000020cd047824 */ /* 0x008fe200078e02d1 */
[----:B------:R-:W-:Y:S01]  /*c580*/  BSSY B1, `(.L_x_411) ;  /* 0x000003b000017945 */ /* 0x000fe20003800000 */
[----:B------:R-:W-:Y:S02]  /*c590*/  IMAD R3, R11, UR4, RZ ;  /* 0x000000040b037c24 */ /* 0x000fe4000f8e02ff */
[----:B------:R-:W-:Y:S02]  /*c5a0*/  IMAD R9, R207, 0x80, R4 ;  /* 0x00000080cf097824 */ /* 0x000fe400078e0204 */
[C---:B------:R-:W-:Y:S02]  /*c5b0*/  IMAD R5, R6.reuse, UR5, R3 ;  /* 0x0000000506057c24 */ /* 0x040fe4000f8e0203 */
[----:B------:R-:W-:Y:S01]  /*c5c0*/  IMAD.WIDE.U32 R2, R6, UR4, RZ ;  /* 0x0000000406027c25 */ /* 0x000fe2000f8e00ff */
[----:B------:R-:W-:-:S03]  /*c5d0*/  ULDC.64 UR4, c[0x0][0xae8] ;  /* 0x0002ba0000047ab9 */ /* 0x000fc60000000a00 */
[----:B------:R-:W-:Y:S02]  /*c5e0*/  IMAD.IADD R3, R3, 0x1, R5 ;  /* 0x0000000103037824 */ /* 0x000fe400078e0205 */
[----:B------:R-:W-:Y:S02]  /*c5f0*/  IMAD R7, R10, UR4, RZ ;  /* 0x000000040a077c24 */ /* 0x000fe4000f8e02ff */
[----:B--2---:R-:W-:-:S04]  /*c600*/  @P2 IMAD.HI.U32 R4, R9, R12, RZ ;  /* 0x0000000c09042227 */ /* 0x004fc800078e00ff */
[C---:B------:R-:W-:Y:S02]  /*c610*/  IMAD R7, R206.reuse, UR5, R7 ;  /* 0x00000005ce077c24 */ /* 0x040fe4000f8e0207 */
[----:B------:R-:W-:Y:S01]  /*c620*/  IMAD.WIDE.U32 R2, R206, UR4, R2 ;  /* 0x00000004ce027c25 */ /* 0x000fe2000f8e0002 */
[----:B------:R-:W-:-:S03]  /*c630*/  ULDC.64 UR4, c[0x0][0xaf0] ;  /* 0x0002bc0000047ab9 */ /* 0x000fc60000000a00 */
[----:B------:R-:W-:Y:S01]  /*c640*/  IMAD.MOV.U32 R5, RZ, RZ, R9 ;  /* 0x000000ffff057224 */ /* 0x000fe200078e0009 */
[----:B----4-:R-:W-:Y:S01]  /*c650*/  @P2 SHF.R.U32.HI R5, RZ, R27, R4 ;  /* 0x0000001bff052219 */ /* 0x010fe20000011604 */
[----:B------:R-:W-:Y:S02]  /*c660*/  IMAD R6, R208, UR4, RZ ;  /* 0x00000004d0067c24 */ /* 0x000fe4000f8e02ff */
[----:B------:R-:W-:Y:S01]  /*c670*/  IMAD.IADD R3, R3, 0x1, R7 ;  /* 0x0000000103037824 */ /* 0x000fe200078e0207 */
[----:B------:R-:W-:Y:S01]  /*c680*/  SHF.R.S32.HI R4, RZ, 0x1f, R5 ;  /* 0x0000001fff047819 */ /* 0x000fe20000011405 */
[C---:B------:R-:W-:Y:S02]  /*c690*/  IMAD R7, R13.reuse, UR5, R6 ;  /* 0x000000050d077c24 */ /* 0x040fe4000f8e0206 */
[----:B------:R-:W-:Y:S01]  /*c6a0*/  IMAD.WIDE.U32 R2, R13, UR4, R2 ;  /* 0x000000040d027c25 */ /* 0x000fe2000f8e0002 */
[----:B------:R-:W-:-:S03]  /*c6b0*/  ULDC.64 UR4, c[0x0][0xae0] ;  /* 0x0002b80000047ab9 */ /* 0x000fc60000000a00 */
[----:B------:R-:W-:Y:S02]  /*c6c0*/  IMAD.MOV R6, RZ, RZ, -R5 ;  /* 0x000000ffff067224 */ /* 0x000fe400078e0a05 */
[----:B------:R-:W-:Y:S02]  /*c6d0*/  IMAD.IADD R3, R3, 0x1, R7 ;  /* 0x0000000103037824 */ /* 0x000fe400078e0207 */
[----:B------:R-:W-:Y:S02]  /*c6e0*/  IMAD R4, R4, UR4, RZ ;  /* 0x0000000404047c24 */ /* 0x000fe4000f8e02ff */
[----:B------:R-:W-:Y:S02]  /*c6f0*/  IMAD R7, R25, R6, R9 ;  /* 0x0000000619077224 */ /* 0x000fe400078e0209 */
[C---:B------:R-:W-:Y:S02]  /*c700*/  IMAD R9, R5.reuse, UR5, R4 ;  /* 0x0000000505097c24 */ /* 0x040fe4000f8e0204 */
[----:B------:R-:W-:Y:S01]  /*c710*/  IMAD.WIDE.U32 R2, R5, UR4, R2 ;  /* 0x0000000405027c25 */ /* 0x000fe2000f8e0002 */
[----:B------:R-:W-:Y:S01]  /*c720*/  SHF.R.S32.HI R4, RZ, 0x1f, R7 ;  /* 0x0000001fff047819 */ /* 0x000fe20000011407 */
[----:B------:R-:W-:-:S02]  /*c730*/  ULDC.64 UR4, c[0x0][0xad8] ;  /* 0x0002b60000047ab9 */ /* 0x000fc40000000a00 */
[----:B------:R-:W-:Y:S02]  /*c740*/  IMAD.IADD R3, R3, 0x1, R9 ;  /* 0x0000000103037824 */ /* 0x000fe400078e0209 */
[----:B------:R-:W-:Y:S02]  /*c750*/  IMAD R4, R4, UR4, RZ ;  /* 0x0000000404047c24 */ /* 0x000fe4000f8e02ff */
[----:B------:R-:W-:Y:S02]  /*c760*/  IMAD R8, R207, 0x80, R209 ;  /* 0x00000080cf087824 */ /* 0x000fe400078e02d1 */
[----:B------:R-:W-:Y:S02]  /*c770*/  IMAD R25, R0, R25, RZ ;  /* 0x0000001900197224 */ /* 0x000fe400078e02ff */
[C---:B------:R-:W-:Y:S02]  /*c780*/  IMAD R5, R7.reuse, UR5, R4 ;  /* 0x0000000507057c24 */ /* 0x040fe4000f8e0204 */
[----:B------:R-:W-:Y:S01]  /*c790*/  IMAD.WIDE.U32 R2, R7, UR4, R2 ;  /* 0x0000000407027c25 */ /* 0x000fe2000f8e0002 */
[----:B------:R-:W-:Y:S01]  /*c7a0*/  ISETP.GE.AND P2, PT, R8, R25, PT ;  /* 0x000000190800720c */ /* 0x000fe20003f46270 */
[----:B------:R-:W-:-:S02]  /*c7b0*/  ULDC.64 UR4, c[0x0][0xa80] ;  /* 0x0002a00000047ab9 */ /* 0x000fc40000000a00 */
[----:B------:R-:W-:Y:S01]  /*c7c0*/  VIADD R0, R8, 0x20 ;  /* 0x0000002008007836 */ /* 0x000fe20000000000 */
[----:B------:R-:W-:Y:S01]  /*c7d0*/  LEA R4, P3, R2, UR4, 0x1 ;  /* 0x0000000402047c11 */ /* 0x000fe2000f8608ff */
[----:B------:R-:W-:-:S03]  /*c7e0*/  IMAD.IADD R3, R3, 0x1, R5 ;  /* 0x0000000103037824 */ /* 0x000fc600078e0205 */
[-C--:B------:R-:W-:Y:S01]  /*c7f0*/  ISETP.GE.AND P1, PT, R0, R25.reuse, PT ;  /* 0x000000190000720c */ /* 0x080fe20003f26270 */
[----:B------:R-:W-:Y:S01]  /*c800*/  VIADD R0, R8, 0x40 ;  /* 0x0000004008007836 */ /* 0x000fe20000000000 */
[----:B------:R-:W-:Y:S02]  /*c810*/  LEA.HI.X R5, R2, UR5, R3, 0x1, P3 ;  /* 0x0000000502057c11 */ /* 0x000fe400098f0c03 */
[----:B------:R2:W3:Y:S02]  /*c820*/  SHFL.IDX PT, R2, R4, RZ, 0x181f ;  /* 0x00181fff04027589 */ /* 0x0004e400000e0000 */
[----:B------:R-:W-:Y:S02]  /*c830*/  ISETP.GE.AND P0, PT, R0, R25, PT ;  /* 0x000000190000720c */ /* 0x000fe40003f06270 */
[----:B------:R2:W4:Y:S01]  /*c840*/  SHFL.IDX PT, R0, R5, RZ, 0x181f ;  /* 0x00181fff05007589 */ /* 0x00052200000e0000 */
[----:B------:R-:W-:Y:S10]  /*c850*/  @P2 BRA `(.L_x_412) ;  /* 0x0000000000342947 */ /* 0x000ff40003800000 */
[----:B------:R-:W-:Y:S02]  /*c860*/  ULDC UR4, c[0x0][0xac8] ;  /* 0x0002b20000047ab9 */ /* 0x000fe40000000800 */
[----:B------:R-:W-:Y:S02]  /*c870*/  ISETP.GE.AND P4, PT, R18, UR4, PT ;  /* 0x0000000412007c0c */ /* 0x000fe4000bf86270 */
[----:B------:R-:W-:Y:S02]  /*c880*/  ISETP.GE.AND P3, PT, R19, UR4, PT ;  /* 0x0000000413007c0c */ /* 0x000fe4000bf66270 */
[----:B------:R-:W-:-:S09]  /*c890*/  ISETP.GE.AND P2, PT, R23, UR4, PT ;  /* 0x0000000417007c0c */ /* 0x000fd2000bf46270 */
[CC--:B---3--:R-:W-:Y:S02]  /*c8a0*/  @!P4 LEA R6, P6, R18.reuse, R2.reuse, 0x1 ;  /* 0x000000021206c211 */ /* 0x0c8fe400078c08ff */
[----:B------:R-:W-:Y:S02]  /*c8b0*/  @!P3 LEA R10, P5, R19, R2, 0x1 ;  /* 0x00000002130ab211 */ /* 0x000fe400078a08ff */
[----:B----4-:R-:W-:Y:S02]  /*c8c0*/  @!P4 LEA.HI.X R7, R18, R0, R219, 0x1, P6 ;  /* 0x000000001207c211 */ /* 0x010fe400030f0cdb */
[----:B------:R-:W-:Y:S02]  /*c8d0*/  @!P2 LEA R2, P6, R23, R2, 0x1 ;  /* 0x000000021702a211 */ /* 0x000fe400078c08ff */
[-C--:B------:R-:W-:Y:S01]  /*c8e0*/  @!P3 LEA.HI.X R11, R19, R0.reuse, R218, 0x1, P5 ;  /* 0x00000000130bb211 */ /* 0x080fe200028f0cda */
[----:B------:R3:W-:Y:S01]  /*c8f0*/  @!P4 ST.E.128 desc[UR60][R6.64], RZ ;  /* 0x000000ff0600c985 */ /* 0x0007e2000c101d3c */
[----:B------:R-:W-:-:S03]  /*c900*/  @!P2 LEA.HI.X R3, R23, R0, R217, 0x1, P6 ;  /* 0x000000001703a211 */ /* 0x000fc600030f0cd9 */
[----:B------:R3:W-:Y:S04]  /*c910*/  @!P3 ST.E.128 desc[UR60][R10.64], RZ ;  /* 0x000000ff0a00b985 */ /* 0x0007e8000c101d3c */
[----:B------:R3:W-:Y:S02]  /*c920*/  @!P2 ST.E.128 desc[UR60][R2.64], RZ ;  /* 0x000000ff0200a985 */ /* 0x0007e4000c101d3c */
.L_x_412:
[----:B------:R-:W-:Y:S05]  /*c930*/  BSYNC B1 ;  /* 0x0000000000017941 */ /* 0x000fea0003800000 */
.L_x_411:
        /* <DEDUP_REMOVED lines=14> */
[----:B------:R0:W-:Y:S04]  /*ca20*/  @!P4 ST.E.128 desc[UR60][R6.64], RZ ;  /* 0x000000ff0600c985 */ /* 0x0001e8000c101d3c */
[----:B------:R0:W-:Y:S04]  /*ca30*/  @!P5 ST.E.128 desc[UR60][R10.64], RZ ;  /* 0x000000ff0a00d985 */ /* 0x0001e8000c101d3c */
[----:B------:R0:W-:Y:S02]  /*ca40*/  @!P6 ST.E.128 desc[UR60][R2.64], RZ ;  /* 0x000000ff0200e985 */ /* 0x0001e4000c101d3c */
.L_x_414:
[----:B------:R-:W-:Y:S05]  /*ca50*/  BSYNC B1 ;  /* 0x0000000000017941 */ /* 0x000fea0003800000 */
.L_x_413:
[----:B0-----:R0:W0:Y:S01]  /*ca60*/  SHFL.IDX PT, R0, R5, 0x2, 0x181f ;  /* 0x00581f0005007f89 */ /* 0x00102200000e0000 */
[----:B------:R-:W-:Y:S03]  /*ca70*/  BSSY B1, `(.L_x_415) ;  /* 0x0000010000017945 */ /* 0x000fe60003800000 */
[----:B---3--:R3:W0:Y:S01]  /*ca80*/  SHFL.IDX PT, R2, R4, 0x2, 0x181f ;  /* 0x00581f0004027f89 */ /* 0x00862200000e0000 */
[----:B------:R-:W-:Y:S05]  /*ca90*/  @P0 BRA `(.L_x_416) ;  /* 0x0000000000340947 */ /* 0x000fea0003800000 */
[----:B------:R-:W-:Y:S02]  /*caa0*/  ULDC UR4, c[0x0][0xac8] ;  /* 0x0002b20000047ab9 */ /* 0x000fe40000000800 */
[----:B------:R-:W-:Y:S02]  /*cab0*/  ISETP.GE.AND P3, PT, R18, UR4, PT ;  /* 0x0000000412007c0c */ /* 0x000fe4000bf66270 */
[----:B------:R-:W-:Y:S02]  /*cac0*/  ISETP.GE.AND P4, PT, R19, UR4, PT ;  /* 0x0000000413007c0c */ /* 0x000fe4000bf86270 */
[----:B------:R-:W-:-:S09]  /*cad0*/  ISETP.GE.AND P5, PT, R23, UR4, PT ;  /* 0x0000000417007c0c */ /* 0x000fd2000bfa6270 */
[CC--:B0-----:R-:W-:Y:S02]  /*cae0*/  @!P3 LEA R6, P0, R18.reuse, R2.reuse, 0x1 ;  /* 0x000000021206b211 */ /* 0x0c1fe400078008ff */
[-C--:B------:R-:W-:Y:S02]  /*caf0*/  @!P4 LEA R10, P1, R19, R2.reuse, 0x1 ;  /* 0x00000002130ac211 */ /* 0x080fe400078208ff */
[----:B------:R-:W-:Y:S02]  /*cb00*/  @!P5 LEA R2, P2, R23, R2, 0x1 ;  /* 0x000000021702d211 */ /* 0x000fe400078408ff */
[-C--:B------:R-:W-:Y:S02]  /*cb10*/  @!P3 LEA.HI.X R7, R18, R0.reuse, R219, 0x1, P0 ;  /* 0x000000001207b211 */ /* 0x080fe400000f0cdb */
[-C--:B------:R-:W-:Y:S02]  /*cb20*/  @!P4 LEA.HI.X R11, R19, R0.reuse, R218, 0x1, P1 ;  /* 0x00000000130bc211 */ /* 0x080fe400008f0cda */
[----:B------:R-:W-:Y:S01]  /*cb30*/  @!P5 LEA.HI.X R3, R23, R0, R217, 0x1, P2 ;  /* 0x000000001703d211 */ /* 0x000fe200010f0cd9 */
[----:B------:R0:W-:Y:S04]  /*cb40*/  @!P3 ST.E.128 desc[UR60][R6.64], RZ ;  /* 0x000000ff0600b985 */ /* 0x0001e8000c101d3c */
[----:B------:R0:W-:Y:S04]  /*cb50*/  @!P4 ST.E.128 desc[UR60][R10.64], RZ ;  /* 0x000000ff0a00c985 */ /* 0x0001e8000c101d3c */
[----:B------:R0:W-:Y:S02]  /*cb60*/  @!P5 ST.E.128 desc[UR60][R2.64], RZ ;  /* 0x000000ff0200d985 */ /* 0x0001e4000c101d3c */
.L_x_416:
[----:B------:R-:W-:Y:S05]  /*cb70*/  BSYNC B1 ;  /* 0x0000000000017941 */ /* 0x000fea0003800000 */
.L_x_415:
[----:B0-----:R-:W-:Y:S01]  /*cb80*/  VIADD R0, R8, 0x60 ;  /* 0x0000006008007836 */ /* 0x001fe20000000000 */
[----:B------:R0:W0:Y:S04]  /*cb90*/  SHFL.IDX PT, R6, R5, 0x3, 0x181f ;  /* 0x00781f0005067f89 */ /* 0x00002800000e0000 */
[----:B------:R-:W-:Y:S01]  /*cba0*/  ISETP.GE.AND P0, PT, R0, R25, PT ;  /* 0x000000190000720c */ /* 0x000fe20003f06270 */
[----:B------:R0:W0:-:S12]  /*cbb0*/  SHFL.IDX PT, R2, R4, 0x3, 0x181f ;  /* 0x00781f0004027f89 */ /* 0x00001800000e0000 */
[----:B------:R-:W-:Y:S05]  /*cbc0*/  @P0 BRA `(.L_x_407) ;  /* 0x0000000000340947 */ /* 0x000fea0003800000 */
[----:B------:R-:W-:Y:S02]  /*cbd0*/  ULDC UR4, c[0x0][0xac8] ;  /* 0x0002b20000047ab9 */ /* 0x000fe40000000800 */
[----:B------:R-:W-:Y:S02]  /*cbe0*/  ISETP.GE.AND P3, PT, R18, UR4, PT ;  /* 0x0000000412007c0c */ /* 0x000fe4000bf66270 */
[----:B------:R-:W-:Y:S02]  /*cbf0*/  ISETP.GE.AND P4, PT, R19, UR4, PT ;  /* 0x0000000413007c0c */ /* 0x000fe4000bf86270 */
[----:B------:R-:W-:-:S09]  /*cc00*/  ISETP.GE.AND P5, PT, R23, UR4, PT ;  /* 0x0000000417007c0c */ /* 0x000fd2000bfa6270 */
[CC--:B0-234-:R-:W-:Y:S02]  /*cc10*/  @!P3 LEA R4, P0, R18.reuse, R2.reuse, 0x1 ;  /* 0x000000021204b211 */ /* 0x0ddfe400078008ff */
        /* <DEDUP_REMOVED lines=8> */
.L_x_407:
[----:B------:R-:W-:Y:S05]  /*cca0*/  BSYNC B0 ;  /* 0x0000000000007941 */ /* 0x000fea0003800000 */
.L_x_398:
[----:B------:R-:W-:Y:S02]  /*ccb0*/  ULDC UR4, c[0x0][0xc3c] ;  /* 0x00030f0000047ab9 */ /* 0x000fe40000000800 */
[----:B-1----:R-:W-:-:S13]  /*ccc0*/  ISETP.GE.AND P0, PT, R43, UR4, PT ;  /* 0x000000042b007c0c */ /* 0x002fda000bf06270 */
[----:B------:R-:W-:Y:S05]  /*ccd0*/  @!P0 BRA `(.L_x_417) ;  /* 0xffffff4000408947 */ /* 0x000fea000383ffff */
[----:B------:R-:W-:Y:S05]  /*cce0*/  EXIT ;  /* 0x000000000000794d */ /* 0x000fea0003800000 */
.L_x_373:
[----:B------:R-:W-:-:S08]  /*ccf0*/  NOP ;  /* 0x0000000000007918 */ /* 0x000fd00000000000 */
[----:B0-----:R-:W0:-:S00]  /*cd00*/  USETMAXREG.DEALLOC.CTAPOOL 0x18 ;  /* 0x00000018000079c8 */ /* 0x001e0000080e0500 */
[----:B0-----:R-:W2:Y:S01]  /*cd10*/  LDL.LU R2, [R1+0x1c] ;  /* 0x00001c0001027983 */ /* 0x001ea20000300800 */
[----:B------:R-:W-:-:S06]  /*cd20*/  LOP3.LUT R0, R0, 0x3, RZ, 0xc0, !PT ;  /* 0x0000000300007812 */ /* 0x000fcc00078ec0ff */
[----:B------:R-:W0:Y:S02]  /*cd30*/  SHFL.IDX PT, R0, R0, RZ, 0x1f ;  /* 0x00001fff00007589 */ /* 0x000e2400000e0000 */
[----:B0-----:R-:W-:Y:S01]  /*cd40*/  ISETP.NE.AND P0, PT, R0, RZ, PT ;  /* 0x000000ff0000720c */ /* 0x001fe20003f05270 */
[----:B------:R-:W-:Y:S01]  /*cd50*/  IMAD.MOV.U32 R0, RZ, RZ, RZ ;  /* 0x000000ffff007224 */ /* 0x000fe200078e00ff */
[----:B--2---:R-:W-:-:S11]  /*cd60*/  LOP3.LUT R2, R2, 0xfffffffd, RZ, 0xc0, !PT ;  /* 0xfffffffd02027812 */ /* 0x004fd600078ec0ff */
[----:B------:R-:W-:-:S05]  /*cd70*/  @P0 LOP3.LUT R2, R2, 0x2, RZ, 0xfc, !PT ;  /* 0x0000000202020812 */ /* 0x000fca00078efcff */
[----:B------:R0:W-:Y:S01]  /*cd80*/  STL [R1+0x1c], R2 ;  /* 0x00001c0201007387 */ /* 0x0001e20000100800 */
[----:B------:R-:W-:Y:S05]  /*cd90*/  @!P0 BRA `(.L_x_418) ;  /* 0x00000000001c8947 */ /* 0x000fea0003800000 */
[----:B------:R-:W1:Y:S08]  /*cda0*/  S2UR UR5, SR_CgaCtaId ;  /* 0x00000000000579c3 */ /* 0x000e700000008800 */
[----:B------:R-:W-:Y:S06]  /*cdb0*/  BAR.SYNC.DEFER_BLOCKING 0x5, 0x180 ;  /* 0x0146000000007b1d */ /* 0x000fec0000010000 */
[----:B------:R-:W-:-:S02]  /*cdc0*/  UMOV UR4, 0x400 ;  /* 0x0000040000047882 */ /* 0x000fc40000000000 */
[----:B-1----:R-:W-:-:S09]  /*cdd0*/  ULEA UR4, UR5, UR4, 0x18 ;  /* 0x0000000405047291 */ /* 0x002fd2000f8ec03f */
[----:B------:R-:W1:Y:S01]  /*cde0*/  LDS.128 R16, [UR4+0x368d0] ;  /* 0x0368d004ff107984 */ /* 0x000e620008000c00 */
[----:B------:R-:W-:Y:S06]  /*cdf0*/  BAR.ARV 0x4, 0x180 ;  /* 0x0106000000007b1d */ /* 0x000fec0000002000 */
[----:B------:R-:W-:Y:S05]  /*ce00*/  BRA `(.L_x_419) ;  /* 0x0000000400fc7947 */ /* 0x000fea0003800000 */
.L_x_418:
[----:B0-----:R-:W0:Y:S01]  /*ce10*/  S2R R2, SR_TID.X ;  /* 0x0000000000027919 */ /* 0x001e220000002100 */
[----:B------:R-:W-:Y:S01]  /*ce20*/  ULDC UR4, c[0x0][0xc3c] ;  /* 0x00030f0000047ab9 */ /* 0x000fe20000000800 */
[----:B------:R-:W1:Y:S01]  /*ce30*/  S2UR UR6, SR_CTAID.X ;  /* 0x00000000000679c3 */ /* 0x000e620000002500 */
[----:B------:R-:W-:Y:S01]  /*ce40*/  ULDC UR5, c[0x0][0xc38] ;  /* 0x00030e0000057ab9 */ /* 0x000fe20000000800 */
[----:B0-----:R-:W-:-:S04]  /*ce50*/  LOP3.LUT R5, R2, 0x1f, RZ, 0xc0, !PT ;  /* 0x0000001f02057812 */ /* 0x001fc800078ec0ff */
[----:B------:R-:W-:-:S04]  /*ce60*/  ISETP.NE.AND P0, PT, R5, 0x1f, PT ;  /* 0x0000001f0500780c */ /* 0x000fc80003f05270 */
[----:B------:R-:W-:-:S13]  /*ce70*/  ISETP.GE.OR P1, PT, R5, UR4, !P0 ;  /* 0x0000000405007c0c */ /* 0x000fda000c726670 */
[----:B------:R-:W0:Y:S02]  /*ce80*/  @!P1 LDC.64 R2, c[0x0][0xc80] ;  /* 0x00032000ff029b82 */ /* 0x000e240000000a00 */
[----:B0-----:R-:W-:-:S05]  /*ce90*/  @!P1 IMAD.WIDE.U32 R2, R5, 0x4, R2 ;  /* 0x0000000405029825 */ /* 0x001fca00078e0002 */
[----:B------:R-:W2:Y:S01]  /*cea0*/  @!P1 LDG.E R0, desc[UR60][R2.64] ;  /* 0x0000003c02009981 */ /* 0x000ea2000c1e1900 */
[C---:B------:R-:W-:Y:S01]  /*ceb0*/  ISETP.NE.AND P1, PT, R5.reuse, RZ, PT ;  /* 0x000000ff0500720c */ /* 0x040fe20003f25270 */
[----:B------:R-:W-:Y:S01]  /*cec0*/  UMOV UR4, URZ ;  /* 0x0000003f00047c82 */ /* 0x000fe20008000000 */
[C---:B------:R-:W-:Y:S01]  /*ced0*/  ISETP.GE.U32.AND P2, PT, R5.reuse, 0x2, PT ;  /* 0x000000020500780c */ /* 0x040fe20003f46070 */
[----:B------:R-:W-:Y:S01]  /*cee0*/  IMAD.MOV.U32 R16, RZ, RZ, RZ ;  /* 0x000000ffff107224 */ /* 0x000fe200078e00ff */
[C---:B------:R-:W-:Y:S02]  /*cef0*/  ISETP.GE.U32.AND P3, PT, R5.reuse, 0x4, PT ;  /* 0x000000040500780c */ /* 0x040fe40003f66070 */
[C---:B------:R-:W-:Y:S02]  /*cf00*/  ISETP.GE.U32.AND P4, PT, R5.reuse, 0x8, PT ;  /* 0x000000080500780c */ /* 0x040fe40003f86070 */
[----:B------:R-:W-:Y:S01]  /*cf10*/  ISETP.GE.U32.AND P5, PT, R5, 0x10, PT ;  /* 0x000000100500780c */ /* 0x000fe20003fa6070 */
[----:B--2---:R-:W0:Y:S02]  /*cf20*/  SHFL.UP PT, R4, R0, 0x1, RZ ;  /* 0x0420000000047989 */ /* 0x004e2400000e00ff */
[----:B0-----:R-:W-:-:S05]  /*cf30*/  SEL R7, R4, RZ, P1 ;  /* 0x000000ff04077207 */ /* 0x001fca0000800000 */
[----:B------:R-:W-:-:S05]  /*cf40*/  IMAD.IADD R7, R0, 0x1, R7 ;  /* 0x0000000100077824 */ /* 0x000fca00078e0207 */
[----:B------:R-:W0:Y:S02]  /*cf50*/  SHFL.UP PT, R4, R7, 0x2, RZ ;  /* 0x0440000007047989 */ /* 0x000e2400000e00ff */
        /* <DEDUP_REMOVED lines=11> */
[----:B------:R-:W0:Y:S02]  /*d010*/  SHFL.IDX PT, R4, R2, 0x1f, 0x1f ;  /* 0x03e01f0002047f89 */ /* 0x000e2400000e0000 */
[----:B0-----:R-:W-:-:S04]  /*d020*/  IMAD R4, R4, UR5, RZ ;  /* 0x0000000504047c24 */ /* 0x001fc8000f8e02ff */
[----:B------:R-:W-:Y:S01]  /*d030*/  IMAD.MOV.U32 R7, RZ, RZ, R4 ;  /* 0x000000ffff077224 */ /* 0x000fe200078e0004 */
[----:B-1----:R-:W-:-:S13]  /*d040*/  ISETP.GT.AND P6, PT, R4, UR6, PT ;  /* 0x0000000604007c0c */ /* 0x002fda000bfc4270 */
[----:B------:R-:W-:Y:S05]  /*d050*/  @P6 BRA `(.L_x_420) ;  /* 0x0000000000a06947 */ /* 0x000fea0003800000 */
[----:B------:R-:W0:Y:S01]  /*d060*/  LDC R6, c[0x0][0xc3c] ;  /* 0x00030f00ff067b82 */ /* 0x000e220000000800 */
[----:B------:R-:W-:Y:S01]  /*d070*/  IMAD.MOV.U32 R4, RZ, RZ, R7 ;  /* 0x000000ffff047224 */ /* 0x000fe200078e0007 */
[----:B------:R-:W-:Y:S01]  /*d080*/  UMOV UR4, URZ ;  /* 0x0000003f00047c82 */ /* 0x000fe20008000000 */
[----:B------:R-:W-:Y:S01]  /*d090*/  ULDC UR7, c[0x0][0xc3c] ;  /* 0x00030f0000077ab9 */ /* 0x000fe20000000800 */
[----:B------:R-:W-:-:S05]  /*d0a0*/  ULDC UR5, c[0x0][0xc38] ;  /* 0x00030e0000057ab9 */ /* 0x000fca0000000800 */
.L_x_424:
[----:B------:R-:W-:Y:S01]  /*d0b0*/  UIADD3 UR4, UR4, 0x1f, URZ ;  /* 0x0000001f04047890 */ /* 0x000fe2000fffe03f */
[----:B------:R-:W-:-:S05]  /*d0c0*/  IMAD.U32 R19, RZ, RZ, UR7 ;  /* 0x00000007ff137e24 */ /* 0x000fca000f8e00ff */
[----:B0-----:R-:W-:-:S13]  /*d0d0*/  ISETP.LE.AND P6, PT, R6, UR4, PT ;  /* 0x0000000406007c0c */ /* 0x001fda000bfc3270 */
[----:B------:R-:W-:Y:S05]  /*d0e0*/  @P6 BRA `(.L_x_421) ;  /* 0x0000000400206947 */ /* 0x000fea0003800000 */
[----:B------:R-:W-:Y:S01]  /*d0f0*/  VIADD R7, R5, UR4 ;  /* 0x0000000405077c36 */ /* 0x000fe20008000000 */
[----:B------:R-:W-:Y:S01]  /*d100*/  BSSY B0, `(.L_x_422) ;  /* 0x0000007000007945 */ /* 0x000fe20003800000 */
[----:B------:R-:W-:-:S03]  /*d110*/  IMAD.MOV.U32 R0, RZ, RZ, RZ ;  /* 0x000000ffff007224 */ /* 0x000fc600078e00ff */
[----:B------:R-:W-:-:S13]  /*d120*/  ISETP.GE.OR P6, PT, R7, R6, !P0 ;  /* 0x000000060700720c */ /* 0x000fda00047c6670 */
[----:B------:R-:W-:Y:S05]  /*d130*/  @P6 BRA `(.L_x_423) ;  /* 0x00000000000c6947 */ /* 0x000fea0003800000 */
[----:B------:R-:W0:Y:S02]  /*d140*/  LDC.64 R2, c[0x0][0xc80] ;  /* 0x00032000ff027b82 */ /* 0x000e240000000a00 */
[----:B0-----:R-:W-:-:S05]  /*d150*/  IMAD.WIDE R2, R7, 0x4, R2 ;  /* 0x0000000407027825 */ /* 0x001fca00078e0202 */
[----:B------:R0:W5:Y:S02]  /*d160*/  LDG.E R0, desc[UR60][R2.64] ;  /* 0x0000003c02007981 */ /* 0x000164000c1e1900 */
.L_x_423:
[----:B------:R-:W-:Y:S05]  /*d170*/  BSYNC B0 ;  /* 0x0000000000007941 */ /* 0x000fea0003800000 */
.L_x_422:
[----:B0----5:R-:W0:Y:S02]  /*d180*/  SHFL.UP PT, R2, R0, 0x1, RZ ;  /* 0x0420000000027989 */ /* 0x021e2400000e00ff */
        /* <DEDUP_REMOVED lines=16> */
[----:B------:R-:W-:-:S05]  /*d290*/  IMAD.IADD R4, R3, 0x1, R4 ;  /* 0x0000000103047824 */ /* 0x000fca00078e0204 */
[----:B------:R-:W-:-:S13]  /*d2a0*/  ISETP.GT.AND P6, PT, R4, UR6, PT ;  /* 0x0000000604007c0c */ /* 0x000fda000bfc4270 */
[----:B------:R-:W-:Y:S05]  /*d2b0*/  @!P6 BRA `(.L_x_424) ;  /* 0xfffffffc007ce947 */ /* 0x000fea000383ffff */
[----:B------:R-:W-:Y:S02]  /*d2c0*/  IMAD.MOV.U32 R2, RZ, RZ, R9 ;  /* 0x000000ffff027224 */ /* 0x000fe400078e0009 */
[----:B------:R-:W-:-:S07]  /*d2d0*/  IMAD.MOV.U32 R7, RZ, RZ, R3 ;  /* 0x000000ffff077224 */ /* 0x000fce00078e0003 */
.L_x_420:
[----:B------:R-:W-:-:S04]  /*d2e0*/  IMAD.IADD R7, R4, 0x1, -R7 ;  /* 0x0000000104077824 */ /* 0x000fc800078e0a07 */
[----:B------:R-:W-:-:S05]  /*d2f0*/  IMAD R3, R2, UR5, R7 ;  /* 0x0000000502037c24 */ /* 0x000fca000f8e0207 */
[----:B------:R-:W-:-:S13]  /*d300*/  ISETP.GT.AND P0, PT, R3, UR6, PT ;  /* 0x0000000603007c0c */ /* 0x000fda000bf04270 */
[----:B------:R-:W-:-:S04]  /*d310*/  VOTE.ANY R6, PT, !P0 ;  /* 0x0000000000067806 */ /* 0x000fc800040e0100 */
[----:B------:R-:W0:Y:S01]  /*d320*/  POPC R19, R6 ;  /* 0x0000000600137309 */ /* 0x000e220000000000 */
[----:B------:R-:W-:Y:S01]  /*d330*/  ISETP.NE.AND P0, PT, R6, RZ, PT ;  /* 0x000000ff0600720c */ /* 0x000fe20003f05270 */
[----:B0-----:R-:W0:Y:S02]  /*d340*/  SHFL.IDX PT, R0, R0, R19, 0x1f ;  /* 0x00001f1300007589 */ /* 0x001e2400000e0000 */
[----:B0-----:R-:W-:-:S04]  /*d350*/  IABS R4, R0 ;  /* 0x0000000000047213 */ /* 0x001fc80000000000 */
[----:B------:R-:W0:Y:S08]  /*d360*/  I2F.RP R8, R4 ;  /* 0x0000000400087306 */ /* 0x000e300000209400 */
[----:B0-----:R-:W0:Y:S02]  /*d370*/  MUFU.RCP R8, R8 ;  /* 0x0000000800087308 */ /* 0x001e240000001000 */
[----:B0-----:R-:W-:-:S06]  /*d380*/  VIADD R3, R8, 0xffffffe ;  /* 0x0ffffffe08037836 */ /* 0x001fcc0000000000 */
[----:B------:R-:W0:Y:S02]  /*d390*/  F2I.FTZ.U32.TRUNC.NTZ R3, R3 ;  /* 0x0000000300037305 */ /* 0x000e24000021f000 */
[----:B0-----:R-:W-:Y:S01]  /*d3a0*/  IMAD.MOV R11, RZ, RZ, -R3 ;  /* 0x000000ffff0b7224 */ /* 0x001fe200078e0a03 */
[----:B------:R-:W-:Y:S06]  /*d3b0*/  @!P0 BRA `(.L_x_425) ;  /* 0x0000000000088947 */ /* 0x000fec0003800000 */
[----:B------:R-:W-:-:S05]  /*d3c0*/  VIADD R9, R19, 0xffffffff ;  /* 0xffffffff13097836 */ /* 0x000fca0000000000 */
[----:B------:R0:W1:Y:S02]  /*d3d0*/  SHFL.IDX PT, R16, R2, R9, 0x1f ;  /* 0x00001f0902107589 */ /* 0x00006400000e0000 */
.L_x_425:
[----:B-1----:R-:W-:Y:S01]  /*d3e0*/  IMAD R16, R16, UR5, R7 ;  /* 0x0000000510107c24 */ /* 0x002fe2000f8e0207 */
[----:B------:R-:W-:Y:S01]  /*d3f0*/  IABS R6, R0 ;  /* 0x0000000000067213 */ /* 0x000fe20000000000 */
[----:B------:R-:W-:Y:S02]  /*d400*/  IMAD R7, R11, R4, RZ ;  /* 0x000000040b077224 */ /* 0x000fe400078e02ff */
[----:B0-----:R-:W-:Y:S01]  /*d410*/  IMAD.MOV.U32 R2, RZ, RZ, RZ ;  /* 0x000000ffff027224 */ /* 0x001fe200078e00ff */
[----:B------:R-:W-:Y:S01]  /*d420*/  IADD3 R17, -R16, UR6, RZ ;  /* 0x0000000610117c10 */ /* 0x000fe2000fffe1ff */
[----:B------:R-:W-:Y:S02]  /*d430*/  IMAD.MOV R6, RZ, RZ, -R6 ;  /* 0x000000ffff067224 */ /* 0x000fe400078e0a06 */
[----:B------:R-:W-:Y:S01]  /*d440*/  IMAD.HI.U32 R2, R3, R7, R2 ;  /* 0x0000000703027227 */ /* 0x000fe200078e0002 */
[----:B------:R-:W-:-:S03]  /*d450*/  IABS R3, R17 ;  /* 0x0000001100037213 */ /* 0x000fc60000000000 */
[----:B------:R-:W-:Y:S02]  /*d460*/  VIADD R19, R19, UR4 ;  /* 0x0000000413137c36 */ /* 0x000fe40008000000 */
[----:B------:R-:W-:-:S04]  /*d470*/  IMAD.HI.U32 R2, R2, R3, RZ ;  /* 0x0000000302027227 */ /* 0x000fc800078e00ff */
[----:B------:R-:W-:-:S05]  /*d480*/  IMAD R3, R2, R6, R3 ;  /* 0x0000000602037224 */ /* 0x000fca00078e0203 */
[----:B------:R-:W-:-:S13]  /*d490*/  ISETP.GT.U32.AND P1, PT, R4, R3, PT ;  /* 0x000000030400720c */ /* 0x000fda0003f24070 */
[----:B------:R-:W-:Y:S02]  /*d4a0*/  @!P1 IMAD.IADD R3, R3, 0x1, -R4 ;  /* 0x0000000103039824 */ /* 0x000fe400078e0a04 */
[----:B------:R-:W-:Y:S01]  /*d4b0*/  @!P1 VIADD R2, R2, 0x1 ;  /* 0x0000000102029836 */ /* 0x000fe20000000000 */
[----:B------:R-:W-:Y:S02]  /*d4c0*/  ISETP.NE.AND P1, PT, R0, RZ, PT ;  /* 0x000000ff0000720c */ /* 0x000fe40003f25270 */
[----:B------:R-:W-:Y:S02]  /*d4d0*/  ISETP.GE.U32.AND P0, PT, R3, R4, PT ;  /* 0x000000040300720c */ /* 0x000fe40003f06070 */
[----:B------:R-:W-:-:S04]  /*d4e0*/  LOP3.LUT R3, R17, R0, RZ, 0x3c, !PT ;  /* 0x0000000011037212 */ /* 0x000fc800078e3cff */
[----:B------:R-:W-:-:S07]  /*d4f0*/  ISETP.GE.AND P2, PT, R3, RZ, PT ;  /* 0x000000ff0300720c */ /* 0x000fce0003f46270 */
[----:B------:R-:W-:-:S06]  /*d500*/  @P0 VIADD R2, R2, 0x1 ;  /* 0x0000000102020836 */ /* 0x000fcc0000000000 */
[----:B------:R-:W-:Y:S01]  /*d510*/  @!P2 IMAD.MOV R2, RZ, RZ, -R2 ;  /* 0x000000ffff02a224 */ /* 0x000fe200078e0a02 */
[----:B------:R-:W-:-:S05]  /*d520*/  @!P1 LOP3.LUT R2, RZ, R0, RZ, 0x33, !PT ;  /* 0x00000000ff029212 */ /* 0x000fca00078e33ff */
[--C-:B------:R-:W-:Y:S02]  /*d530*/  IMAD.MOV R3, RZ, RZ, -R2.reuse ;  /* 0x000000ffff037224 */ /* 0x100fe400078e0a02 */
[----:B------:R-:W-:Y:S02]  /*d540*/  IMAD.MOV.U32 R18, RZ, RZ, R2 ;  /* 0x000000ffff127224 */ /* 0x000fe400078e0002 */
[----:B------:R-:W-:Y:S01]  /*d550*/  IMAD R17, R0, R3, R17 ;  /* 0x0000000300117224 */ /* 0x000fe200078e0211 */
[----:B------:R-:W-:Y:S06]  /*d560*/  BRA `(.L_x_426) ;  /* 0x00000000000c7947 */ /* 0x000fec0003800000 */
.L_x_421:
[----:B------:R-:W-:Y:S02]  /*d570*/  IMAD.MOV.U32 R17, RZ, RZ, RZ ;  /* 0x000000ffff117224 */ /* 0x000fe400078e00ff */
[----:B------:R-:W-:Y:S02]  /*d580*/  IMAD.U32 R16, RZ, RZ, UR6 ;  /* 0x00000006ff107e24 */ /* 0x000fe4000f8e00ff */
[----:B------:R-:W-:-:S07]  /*d590*/  IMAD.MOV.U32 R18, RZ, RZ, RZ ;  /* 0x000000ffff127224 */ /* 0x000fce00078e00ff */
.L_x_426:
[----:B------:R-:W-:-:S13]  /*d5a0*/  ISETP.NE.AND P0, PT, R5, RZ, PT ;  /* 0x000000ff0500720c */ /* 0x000fda0003f05270 */
[----:B------:R-:W0:Y:S01]  /*d5b0*/  @!P0 S2R R3, SR_CgaCtaId ;  /* 0x0000000000038919 */ /* 0x000e220000008800 */
[----:B------:R-:W-:-:S04]  /*d5c0*/  @!P0 MOV R0, 0x400 ;  /* 0x0000040000008802 */ /* 0x000fc80000000f00 */
[----:B0-----:R-:W-:-:S05]  /*d5d0*/  @!P0 LEA R0, R3, R0, 0x18 ;  /* 0x0000000003008211 */ /* 0x001fca00078ec0ff */
[----:B------:R0:W-:Y:S01]  /*d5e0*/  @!P0 STS.128 [R0+0x368d0], R16 ;  /* 0x0368d01000008388 */ /* 0x0001e20000000c00 */
[----:B------:R-:W-:Y:S06]  /*d5f0*/  BAR.ARV 0x5, 0x180 ;  /* 0x0146000000007b1d */ /* 0x000fec0000002000 */
.L_x_419:
[----:B0-----:R-:W-:Y:S01]  /*d600*/  IMAD.MOV.U32 R0, RZ, RZ, 0x1 ;  /* 0x00000001ff007424 */ /* 0x001fe200078e00ff */
[----:B------:R0:W-:Y:S01]  /*d610*/  STL [R1+0x50], RZ ;  /* 0x000050ff01007387 */ /* 0x0001e20000100800 */
[----:B------:R-:W-:Y:S02]  /*d620*/  ULDC UR4, c[0x0][0xc3c] ;  /* 0x00030f0000047ab9 */ /* 0x000fe40000000800 */
[----:B-1----:R-:W-:Y:S01]  /*d630*/  ISETP.GE.AND P0, PT, R19, UR4, PT ;  /* 0x0000000413007c0c */ /* 0x002fe2000bf06270 */
[----:B------:R0:W-:Y:S04]  /*d640*/  STL [R1+0x10], R0 ;  /* 0x0000100001007387 */ /* 0x0001e80000100800 */
[----:B------:R0:W-:Y:S08]  /*d650*/  STL [R1+0x8], RZ ;  /* 0x000008ff01007387 */ /* 0x0001f00000100800 */
[----:B0-----:R-:W-:Y:S05]  /*d660*/  @P0 BRA `(.L_x_427) ;  /* 0x0000005800080947 */ /* 0x001fea0003800000 */
[----:B------:R-:W0:Y:S01]  /*d670*/  S2R R5, SR_TID.X ;  /* 0x0000000000057919 */ /* 0x000e220000002100 */
[----:B------:R-:W1:Y:S01]  /*d680*/  S2UR UR5, SR_CgaCtaId ;  /* 0x00000000000579c3 */ /* 0x000e620000008800 */
[----:B------:R-:W-:Y:S01]  /*d690*/  UMOV UR4, 0x400 ;  /* 0x0000040000047882 */ /* 0x000fe20000000000 */
[----:B------:R-:W-:Y:S01]  /*d6a0*/  BSSY B8, `(.L_x_427) ;  /* 0x000057e000087945 */ /* 0x000fe20003800000 */
[----:B------:R-:W-:Y:S01]  /*d6b0*/  ULDC UR36, c[0x0][0xc] ;  /* 0x0000030000247ab9 */ /* 0x000fe20000000800 */
[----:B------:R-:W-:Y:S01]  /*d6c0*/  ULDC.64 UR38, c[0x0][0x198] ;  /* 0x0000660000267ab9 */ /* 0x000fe20000000a00 */
[----:B-1----:R-:W-:Y:S01]  /*d6d0*/  ULEA UR4, UR5, UR4, 0x18 ;  /* 0x0000000405047291 */ /* 0x002fe2000f8ec03f */
[C---:B0-----:R-:W-:Y:S01]  /*d6e0*/  IMAD.SHL.U32 R0, R5.reuse, 0x8, RZ ;  /* 0x0000000805007824 */ /* 0x041fe200078e00ff */
[----:B------:R-:W-:-:S04]  /*d6f0*/  LOP3.LUT R4, R5, 0x7f, RZ, 0xc0, !PT ;  /* 0x0000007f05047812 */ /* 0x000fc800078ec0ff */
[C---:B------:R-:W-:Y:S02]  /*d700*/  LOP3.LUT R2, R0.reuse, 0x1f8, RZ, 0xc0, !PT ;  /* 0x000001f800027812 */ /* 0x040fe400078ec0ff */
[----:B------:R-:W-:Y:S02]  /*d710*/  LOP3.LUT R0, R0, 0x38, RZ, 0xc0, !PT ;  /* 0x0000003800007812 */ /* 0x000fe400078ec0ff */
[----:B------:R-:W-:Y:S01]  /*d720*/  LOP3.LUT R3, R2, 0x38, R5, 0x78, !PT ;  /* 0x0000003802037812 */ /* 0x000fe200078e7805 */
[----:B------:R-:W-:-:S05]  /*d730*/  IMAD.SHL.U32 R2, R4, 0x8, RZ ;  /* 0x0000000804027824 */ /* 0x000fca00078e00ff */
[----:B------:R-:W-:Y:S01]  /*d740*/  LOP3.LUT R3, R3, 0x200, R2, 0xf8, !PT ;  /* 0x0000020003037812 */ /* 0x000fe200078ef802 */
[----:B------:R-:W-:Y:S01]  /*d750*/  IMAD.SHL.U32 R2, R5, 0x10, RZ ;  /* 0x0000001005027824 */ /* 0x000fe200078e00ff */
[----:B------:R-:W-:Y:S01]  /*d760*/  SHF.R.U32.HI R5, RZ, 0x3, R4 ;  /* 0x00000003ff057819 */ /* 0x000fe20000011604 */
[----:B------:R-:W-:-:S03]  /*d770*/  IMAD.U32 R4, RZ, RZ, UR4 ;  /* 0x00000004ff047e24 */ /* 0x000fc6000f8e00ff */
[----:B------:R-:W-:Y:S01]  /*d780*/  LOP3.LUT R2, R5, 0x70, R2, 0xf8, !PT ;  /* 0x0000007005027812 */ /* 0x000fe200078ef802 */
[----:B------:R-:W-:Y:S01]  /*d790*/  IMAD R3, R3, 0x2, R4 ;  /* 0x0000000203037824 */ /* 0x000fe200078e0204 */
[----:B------:R-:W-:Y:S01]  /*d7a0*/  STL [R1+0x4], R4 ;  /* 0x0000040401007387 */ /* 0x000fe20000100800 */
[----:B------:R-:W-:-:S03]  /*d7b0*/  IMAD.MOV.U32 R2, RZ, RZ, 0x1 ;  /* 0x00000001ff027424 */ /* 0x000fc600078e00ff */
[----:B------:R-:W-:Y:S04]  /*d7c0*/  STL [R1+0x24], R3 ;  /* 0x0000240301007387 */ /* 0x000fe80000100800 */
[----:B------:R-:W-:Y:S04]  /*d7d0*/  STL [R1+0x8], RZ ;  /* 0x000008ff01007387 */ /* 0x000fe80000100800 */
[----:B------:R0:W-:Y:S04]  /*d7e0*/  STL [R1+0x10], R2 ;  /* 0x0000100201007387 */ /* 0x0001e80000100800 */
[----:B------:R1:W-:Y:S01]  /*d7f0*/  STL [R1+0x50], RZ ;  /* 0x000050ff01007387 */ /* 0x0003e20000100800 */
[----:B0-----:R-:W-:-:S02]  /*d800*/  LOP3.LUT R2, R0, 0x40, RZ, 0xfc, !PT ;  /* 0x0000004000027812 */ /* 0x001fc400078efcff */
[----:B-1----:R-:W-:-:S07]  /*d810*/  LOP3.LUT R0, R0, 0x80, RZ, 0xfc, !PT ;  /* 0x0000008000007812 */ /* 0x002fce00078efcff */
.L_x_533:
[----:B0--3--:R-:W0:Y:S02]  /*d820*/  LDC.64 R2, c[0x0][0xc88] ;  /* 0x00032200ff027b82 */ /* 0x009e240000000a00 */
[----:B0-----:R-:W-:-:S05]  /*d830*/  IMAD.WIDE R2, R19, 0x4, R2 ;  /* 0x0000000413027825 */ /* 0x001fca00078e0202 */
[----:B------:R-:W2:Y:S01]  /*d840*/  LDG.E R11, desc[UR60][R2.64] ;  /* 0x0000003c020b7981 */ /* 0x000ea2000c1e1900 */
[----:B------:R-:W-:Y:S05]  /*d850*/  YIELD ;  /* 0x0000000000007946 */ /* 0x000fea0003800000 */
[----:B------:R-:W-:Y:S01]  /*d860*/  ULDC.64 UR4, c[0x0][0xa28] ;  /* 0x00028a0000047ab9 */ /* 0x000fe20000000a00 */
[----:B------:R-:W-:Y:S01]  /*d870*/  IMAD.MOV.U32 R0, RZ, RZ, RZ ;  /* 0x000000ffff007224 */ /* 0x000fe200078e00ff */
[----:B------:R-:W-:Y:S01]  /*d880*/  ISETP.NE.U32.AND P0, PT, RZ, UR4, PT ;  /* 0x00000004ff007c0c */ /* 0x000fe2000bf05070 */
[----:B------:R-:W-:Y:S01]  /*d890*/  ULDC.64 UR6, c[0x0][0xa18] ;  /* 0x0002860000067ab9 */ /* 0x000fe20000000a00 */
[----:B------:R-:W-:Y:S01]  /*d8a0*/  MOV R6, RZ ;  /* 0x000000ff00067202 */ /* 0x000fe20000000f00 */
[----:B------:R-:W-:Y:S01]  /*d8b0*/  ULDC.64 UR8, c[0x0][0xa08] ;  /* 0x0002820000087ab9 */ /* 0x000fe20000000a00 */
[----:B------:R-:W-:-:S02]  /*d8c0*/  ISETP.NE.AND.EX P0, PT, RZ, UR5, PT, P0 ;  /* 0x00000005ff007c0c */ /* 0x000fc4000bf05300 */
[----:B--2---:R-:W-:Y:S01]  /*d8d0*/  SHF.R.S32.HI R4, RZ, 0x1f, R11 ;  /* 0x0000001fff047819 */ /* 0x004fe2000001140b */
[----:B------:R-:W-:-:S10]  /*d8e0*/  IMAD.SHL.U32 R10, R11, 0x4, RZ ;  /* 0x000000040b0a7824 */ /* 0x000fd400078e00ff */
[C---:B------:R-:W-:Y:S01]  /*d8f0*/  @P0 LEA R2, P1, R11.reuse, UR4, 0x2 ;  /* 0x000000040b020c11 */ /* 0x040fe2000f8210ff */
[----:B------:R-:W-:Y:S03]  /*d900*/  STL [R1+0x28], R11 ;  /* 0x0000280b01007387 */ /* 0x000fe60000100800 */
[C-C-:B------:R-:W-:Y:S01]  /*d910*/  @P0 LEA.HI.X R3, R11.reuse, UR5, R4.reuse, 0x2, P1 ;  /* 0x000000050b030c11 */ /* 0x140fe200088f1404 */
[----:B------:R-:W-:Y:S01]  /*d920*/  ULDC.64 UR4, c[0x0][0xa00] ;  /* 0x0002800000047ab9 */ /* 0x000fe20000000a00 */
[----:B------:R-:W-:Y:S01]  /*d930*/  SHF.L.U64.HI R9, R11, 0x2, R4 ;  /* 0x000000020b097819 */ /* 0x000fe20000010204 */
[----:B------:R0:W-:Y:S01]  /*d940*/  STL [R1+0x38], R4 ;  /* 0x0000380401007387 */ /* 0x0001e20000100800 */
[----:B------:R-:W-:-:S03]  /*d950*/  ISETP.NE.U32.AND P1, PT, RZ, UR4, PT ;  /* 0x00000004ff007c0c */ /* 0x000fc6000bf25070 */
[----:B-1---5:R1:W5:Y:S01]  /*d960*/  @P0 LDG.E R0, desc[UR60][R2.64] ;  /* 0x0000003c02000981 */ /* 0x022362000c1e1900 */
[----:B------:R-:W-:Y:S01]  /*d970*/  ISETP.NE.AND.EX P1, PT, RZ, UR5, PT, P1 ;  /* 0x00000005ff007c0c */ /* 0x000fe2000bf25310 */
[----:B----4-:R-:W-:Y:S01]  /*d980*/  IMAD.MOV.U32 R8, RZ, RZ, RZ ;  /* 0x000000ffff087224 */ /* 0x010fe200078e00ff */
[----:B------:R-:W-:Y:S01]  /*d990*/  ISETP.NE.U32.AND P2, PT, RZ, UR6, PT ;  /* 0x00000006ff007c0c */ /* 0x000fe2000bf45070 */
[----:B------:R-:W-:Y:S01]  /*d9a0*/  STL [R1], R10 ;  /* 0x0000000a01007387 */ /* 0x000fe20000100800 */
[----:B------:R-:W-:Y:S02]  /*d9b0*/  ISETP.NE.U32.AND P0, PT, RZ, UR8, PT ;  /* 0x00000008ff007c0c */ /* 0x000fe4000bf05070 */
[----:B------:R-:W-:Y:S01]  /*d9c0*/  ISETP.NE.AND.EX P2, PT, RZ, UR7, PT, P2 ;  /* 0x00000007ff007c0c */ /* 0x000fe2000bf45320 */
[----:B------:R-:W-:Y:S01]  /*d9d0*/  STL [R1+0x20], R9 ;  /* 0x0000200901007387 */ /* 0x000fe20000100800 */
[----:B------:R-:W-:Y:S02]  /*d9e0*/  ISETP.NE.AND.EX P0, PT, RZ, UR9, PT, P0 ;  /* 0x00000009ff007c0c */ /* 0x000fe4000bf05300 */
[----:B-1----:R-:W-:-:S02]  /*d9f0*/  IADD3 R2, P3, R10, UR4, RZ ;  /* 0x000000040a027c10 */ /* 0x002fc4000ff7e0ff */
[----:B0-----:R-:W-:Y:S02]  /*da00*/  IADD3 R4, P4, R10, UR8, RZ ;  /* 0x000000080a047c10 */ /* 0x001fe4000ff9e0ff */
[C---:B------:R-:W-:Y:S01]  /*da10*/  IADD3.X R3, R9.reuse, UR5, RZ, P3, !PT ;  /* 0x0000000509037c10 */ /* 0x040fe20009ffe4ff */
[----:B------:R-:W-:Y:S01]  /*da20*/  ULDC UR4, c[0x0][0x288] ;  /* 0x0000a20000047ab9 */ /* 0x000fe20000000800 */
[----:B------:R-:W-:-:S03]  /*da30*/  IADD3.X R5, R9, UR9, RZ, P4, !PT ;  /* 0x0000000909057c10 */ /* 0x000fc6000a7fe4ff */
[----:B------:R-:W2:Y:S01]  /*da40*/  @P1 LDG.E R6, desc[UR60][R2.64] ;  /* 0x0000003c02061981 */ /* 0x000ea2000c1e1900 */
[----:B------:R-:W-:Y:S01]  /*da50*/  IMAD.U32 R12, RZ, RZ, UR4 ;  /* 0x00000004ff0c7e24 */ /* 0x000fe2000f8e00ff */
[----:B------:R-:W-:Y:S02]  /*da60*/  ULDC.64 UR4, c[0x0][0x418] ;  /* 0x0001060000047ab9 */ /* 0x000fe40000000a00 */
[----:B------:R-:W5:Y:S04]  /*da70*/  @P0 LDG.E R8, desc[UR60][R4.64] ;  /* 0x0000003c04080981 */ /* 0x000f68000c1e1900 */
[----:B--2---:R0:W-:Y:S02]  /*da80*/  STL [R1+0x34], R6 ;  /* 0x0000340601007387 */ /* 0x0041e40000100800 */
[----:B0-----:R-:W-:-:S04]  /*da90*/  @P2 IADD3 R6, P3, R10, UR6, RZ ;  /* 0x000000060a062c10 */ /* 0x001fc8000ff7e0ff */
[----:B------:R-:W-:-:S05]  /*daa0*/  @P2 IADD3.X R7, R9, UR7, RZ, P3, !PT ;  /* 0x0000000709072c10 */ /* 0x000fca0009ffe4ff */
[----:B------:R0:W2:Y:S01]  /*dab0*/  @P2 LDG.E R12, desc[UR60][R6.64] ;  /* 0x0000003c060c2981 */ /* 0x0000a2000c1e1900 */
[----:B------:R-:W-:-:S03]  /*dac0*/  UISETP.NE.U32.AND UP0, UPT, UR4, URZ, UPT ;  /* 0x0000003f0400728c */ /* 0x000fc6000bf05070 */
[----:B------:R-:W-:Y:S01]  /*dad0*/  ULDC UR4, c[0x0][0x424] ;  /* 0x0001090000047ab9 */ /* 0x000fe20000000800 */
[----:B------:R-:W-:-:S03]  /*dae0*/  UISETP.NE.AND.EX UP0, UPT, UR5, URZ, UPT, UP0 ;  /* 0x0000003f0500728c */ /* 0x000fc6000bf05300 */
[----:B------:R-:W-:Y:S01]  /*daf0*/  ULDC UR5, c[0x0][0x2f0] ;  /* 0x0000bc0000057ab9 */ /* 0x000fe20000000800 */
[----:B------:R-:W-:-:S04]  /*db00*/  USEL UR4, UR4, 0x1, UP0 ;  /* 0x0000000104047887 */ /* 0x000fc80008000000 */
[----:B------:R-:W-:-:S06]  /*db10*/  UIMAD UR4, UR4, UR5, URZ ;  /* 0x00000005040472a4 */ /* 0x000fcc000f8e023f */
[----:B0-----:R-:W-:Y:S01]  /*db20*/  IMAD.U32 R6, RZ, RZ, UR4 ;  /* 0x00000004ff067e24 */ /* 0x001fe2000f8e00ff */
[----:B--2---:R0:W-:Y:S01]  /*db30*/  STL [R1+0x3c], R12 ;  /* 0x00003c0c01007387 */ /* 0x0041e20000100800 */
[----:B------:R-:W-:Y:S05]  /*db40*/  @P2 BRA `(.L_x_428) ;  /* 0x0000000000142947 */ /* 0x000fea0003800000 */
[----:B------:R-:W-:Y:S05]  /*db50*/  @!P1 BRA `(.L_x_428) ;  /* 0x0000000000109947 */ /* 0x000fea0003800000 */
[----:B------:R-:W2:Y:S04]  /*db60*/  LDG.E R7, desc[UR60][R2.64] ;  /* 0x0000003c02077981 */ /* 0x000ea8000c1e1900 */
[----:B------:R-:W2:Y:S02]  /*db70*/  LDG.E R2, desc[UR60][R2.64+0x4] ;  /* 0x0000043c02027981 */ /* 0x000ea4000c1e1900 */
[----:B--2---:R-:W-:-:S05]  /*db80*/  IMAD.IADD R2, R2, 0x1, -R7 ;  /* 0x0000000102027824 */ /* 0x004fca00078e0a07 */
[----:B------:R1:W-:Y:S02]  /*db90*/  STL [R1+0x3c], R2 ;  /* 0x00003c0201007387 */ /* 0x0003e40000100800 */
.L_x_428:
[----:B-1----:R-:W-:Y:S01]  /*dba0*/  IMAD.MOV.U32 R2, RZ, RZ, R11 ;  /* 0x000000ffff027224 */ /* 0x002fe200078e000b */
[----:B------:R-:W-:Y:S01]  /*dbb0*/  ULDC.64 UR4, c[0x0][0xa20] ;  /* 0x0002880000047ab9 */ /* 0x000fe20000000a00 */
[----:B-----5:R-:W-:Y:S01]  /*dbc0*/  IMAD.IADD R3, R8, 0x1, R0 ;  /* 0x0000000108037824 */ /* 0x020fe200078e0200 */
[----:B------:R-:W-:Y:S02]  /*dbd0*/  ISETP.NE.U32.AND P1, PT, RZ, UR4, PT ;  /* 0x00000004ff007c0c */ /* 0x000fe4000bf25070 */
[----:B------:R1:W-:Y:S02]  /*dbe0*/  STL [R1+0xc], R2 ;  /* 0x00000c0201007387 */ /* 0x0003e40000100800 */
[----:B------:R-:W-:Y:S02]  /*dbf0*/  ISETP.NE.AND.EX P1, PT, RZ, UR5, PT, P1 ;  /* 0x00000005ff007c0c */ /* 0x000fe4000bf25310 */
[----:B------:R1:W-:Y:S11]  /*dc00*/  STL [R1+0x18], R3 ;  /* 0x0000180301007387 */ /* 0x0003f60000100800 */
[----:B-1----:R-:W-:Y:S05]  /*dc10*/  @!P1 BRA `(.L_x_429) ;  /* 0x0000000000109947 */ /* 0x002fea0003800000 */
[----:B------:R-:W-:-:S04]  /*dc20*/  IADD3 R6, P0, R10, UR4, RZ ;  /* 0x000000040a067c10 */ /* 0x000fc8000ff1e0ff */
[----:B------:R-:W-:-:S05]  /*dc30*/  IADD3.X R7, R9, UR5, RZ, P0, !PT ;  /* 0x0000000509077c10 */ /* 0x000fca00087fe4ff */
[----:B------:R1:W5:Y:S01]  /*dc40*/  LDG.E R6, desc[UR60][R6.64] ;  /* 0x0000003c06067981 */ /* 0x000362000c1e1900 */
[----:B------:R-:W-:Y:S05]  /*dc50*/  BRA `(.L_x_430) ;  /* 0x0000000000107947 */ /* 0x000fea0003800000 */
.L_x_429:
[----:B------:R-:W-:Y:S05]  /*dc60*/  @!P0 BRA `(.L_x_430) ;  /* 0x00000000000c8947 */ /* 0x000fea0003800000 */
[----:B------:R-:W2:Y:S04]  /*dc70*/  LDG.E R6, desc[UR60][R4.64] ;  /* 0x0000003c04067981 */ /* 0x000ea8000c1e1900 */
[----:B------:R-:W2:Y:S02]  /*dc80*/  LDG.E R4, desc[UR60][R4.64+0x4] ;  /* 0x0000043c04047981 */ /* 0x000ea4000c1e1900 */
[----:B--2---:R-:W-:-:S07]  /*dc90*/  IMAD.IADD R6, R4, 0x1, -R6 ;  /* 0x0000000104067824 */ /* 0x004fce00078e0a06 */
.L_x_430:
[----:B-----5:R-:W-:Y:S01]  /*dca0*/  IMAD.IADD R0, R6, 0x1, -R0 ;  /* 0x0000000106007824 */ /* 0x020fe200078e0a00 */
[----:B------:R-:W-:Y:S01]  /*dcb0*/  BSSY B7, `(.L_x_431) ;  /* 0x000047a000077945 */ /* 0x000fe20003800000 */
[----:B------:R-:W-:Y:S02]  /*dcc0*/  IMAD.MOV.U32 R2, RZ, RZ, RZ ;  /* 0x000000ffff027224 */ /* 0x000fe400078e00ff */
[C---:B------:R-:W-:Y:S01]  /*dcd0*/  VIADD R3, R0.reuse, 0x6f ;  /* 0x0000006f00037836 */ /* 0x040fe20000000000 */
[----:B------:R2:W-:Y:S01]  /*dce0*/  STL [R1+0x40], R0 ;  /* 0x0000400001007387 */ /* 0x0005e20000100800 */
[----:B------:R-:W-:Y:S02]  /*dcf0*/  ISETP.GT.AND P0, PT, R0, RZ, PT ;  /* 0x000000ff0000720c */ /* 0x000fe40003f04270 */
[----:B------:R-:W-:-:S05]  /*dd00*/  IMAD.HI R2, R3, -0x6db6db6d, R2 ;  /* 0x9249249303027827 */ /* 0x000fca00078e0202 */
[----:B--2---:R-:W-:-:S04]  /*dd10*/  SHF.R.U32.HI R0, RZ, 0x1f, R2 ;  /* 0x0000001fff007819 */ /* 0x004fc80000011602 */
[----:B------:R-:W-:-:S05]  /*dd20*/  LEA.HI.SX32 R0, R2, R0, 0x1a ;  /* 0x0000000002007211 */ /* 0x000fca00078fd2ff */
[----:B------:R2:W-:Y:S01]  /*dd30*/  STL [R1+0x30], R0 ;  /* 0x0000300001007387 */ /* 0x0005e20000100800 */
[----:B------:R-:W-:Y:S05]  /*dd40*/  @P0 BRA `(.L_x_432) ;  /* 0x0000000000440947 */ /* 0x000fea0003800000 */
[----:B------:R-:W3:Y:S02]  /*dd50*/  S2R R4, SR_TID.X ;  /* 0x0000000000047919 */ /* 0x000ee40000002100 */
[----:B---3--:R-:W-:-:S04]  /*dd60*/  LOP3.LUT R4, R4, 0x7f, RZ, 0xc0, !PT ;  /* 0x0000007f04047812 */ /* 0x008fc800078ec0ff */
[----:B------:R-:W-:-:S13]  /*dd70*/  ISETP.NE.AND P0, PT, R4, RZ, PT ;  /* 0x000000ff0400720c */ /* 0x000fda0003f05270 */
[----:B------:R-:W-:Y:S05]  /*dd80*/  @P0 BRA `(.L_x_433) ;  /* 0x0000004400b00947 */ /* 0x000fea0003800000 */
[----:B------:R-:W3:Y:S01]  /*dd90*/  S2R R3, SR_LANEID ;  /* 0x0000000000037919 */ /* 0x000ee20000000000 */
[----:B------:R-:W-:Y:S02]  /*dda0*/  VOTEU.ANY UR4, UPT, PT ;  /* 0x0000000000047886 */ /* 0x000fe400038e0100 */
[----:B--2---:R-:W3:Y:S08]  /*ddb0*/  FLO.U32 R0, UR4 ;  /* 0x0000000400007d00 */ /* 0x004ef000080e0000 */
[----:B------:R-:W2:Y:S01]  /*ddc0*/  POPC R5, UR4 ;  /* 0x0000000400057d09 */ /* 0x000ea20008000000 */
[----:B---3--:R-:W-:-:S02]  /*ddd0*/  ISETP.EQ.U32.AND P0, PT, R0, R3, PT ;  /* 0x000000030000720c */ /* 0x008fc40003f02070 */
[----:B------:R-:W2:Y:S11]  /*dde0*/  LDC.64 R2, c[0x0][0xc60] ;  /* 0x00031800ff027b82 */ /* 0x000eb60000000a00 */
[----:B--2---:R-:W2:Y:S01]  /*ddf0*/  @P0 ATOMG.E.ADD.STRONG.GPU PT, R3, desc[UR60][R2.64], R5 ;  /* 0x00000005020309a8 */ /* 0x004ea200081ee1fc */
[----:B------:R-:W3:Y:S02]  /*de00*/  S2R R4, SR_LTMASK ;  /* 0x0000000000047919 */ /* 0x000ee40000003900 */
[----:B---3--:R-:W-:-:S04]  /*de10*/  LOP3.LUT R4, R4, UR4, RZ, 0xc0, !PT ;  /* 0x0000000404047c12 */ /* 0x008fc8000f8ec0ff */
[----:B-1----:R-:W1:Y:S01]  /*de20*/  POPC R7, R4 ;  /* 0x0000000400077309 */ /* 0x002e620000000000 */
[----:B--2---:R-:W1:Y:S02]  /*de30*/  SHFL.IDX PT, R0, R3, R0, 0x1f ;  /* 0x00001f0003007589 */ /* 0x004e6400000e0000 */
[----:B-1----:R-:W-:Y:S01]  /*de40*/  IADD3 R16, R0, UR36, R7 ;  /* 0x0000002400107c10 */ /* 0x002fe2000fffe007 */
[----:B------:R-:W-:Y:S06]  /*de50*/  BRA `(.L_x_433) ;  /* 0x00000044007c7947 */ /* 0x000fec0003800000 */
.L_x_432:
[----:B--2---:R-:W2:Y:S01]  /*de60*/  LDL R0, [R1+0x4] ;  /* 0x0000040001007983 */ /* 0x004ea20000100800 */
[----:B------:R-:W-:Y:S01]  /*de70*/  BSSY B6, `(.L_x_434) ;  /* 0x0000014000067945 */ /* 0x000fe20003800000 */
[----:B--2---:R-:W-:-:S05]  /*de80*/  VIADD R0, R0, 0x21400 ;  /* 0x0002140000007836 */ /* 0x004fca0000000000 */
[----:B------:R-:W-:-:S13]  /*de90*/  LOP3.LUT P0, RZ, R0, 0x3ff, RZ, 0xc0, !PT ;  /* 0x000003ff00ff7812 */ /* 0x000fda000780c0ff */
[----:B------:R-:W-:Y:S05]  /*dea0*/  @!P0 BRA `(.L_x_435) ;  /* 0x0000000000408947 */ /* 0x000fea0003800000 */
[----:B------:R-:W-:Y:S01]  /*deb0*/  MOV R2, 0x0 ;  /* 0x0000000000027802 */ /* 0x000fe20000000f00 */
[----:B------:R-:W-:Y:S01]  /*dec0*/  ULDC.64 UR6, c[0x4][0xa8] ;  /* 0x01002a0000067ab9 */ /* 0x000fe20000000a00 */
[----:B------:R-:W-:Y:S01]  /*ded0*/  ULDC.64 UR8, c[0x4][0xb0] ;  /* 0x01002c0000087ab9 */ /* 0x000fe20000000a00 */
[----:B------:R-:W-:Y:S01]  /*dee0*/  ULDC.64 UR4, c[0x4][0x8] ;  /* 0x0100020000047ab9 */ /* 0x000fe20000000a00 */
[----:B------:R-:W-:Y:S02]  /*def0*/  IMAD.U32 R4, RZ, RZ, UR6 ;  /* 0x00000006ff047e24 */ /* 0x000fe4000f8e00ff */
[----:B------:R-:W2:Y:S01]  /*df00*/  LDC.64 R2, c[0x4][R2] ;  /* 0x0100000002027b82 */ /* 0x000ea20000000a00 */
[----:B------:R-:W-:Y:S02]  /*df10*/  IMAD.U32 R5, RZ, RZ, UR7 ;  /* 0x00000007ff057e24 */ /* 0x000fe4000f8e00ff */
[----:B------:R-:W-:Y:S02]  /*df20*/  IMAD.U32 R6, RZ, RZ, UR8 ;  /* 0x00000008ff067e24 */ /* 0x000fe4000f8e00ff */
[----:B-1----:R-:W-:-:S02]  /*df30*/  IMAD.U32 R7, RZ, RZ, UR9 ;  /* 0x00000009ff077e24 */ /* 0x002fc4000f8e00ff */
[----:B------:R-:W-:Y:S02]  /*df40*/  IMAD.U32 R10, RZ, RZ, UR4 ;  /* 0x00000004ff0a7e24 */ /* 0x000fe4000f8e00ff */
[----:B------:R-:W-:Y:S02]  /*df50*/  IMAD.U32 R11, RZ, RZ, UR5 ;  /* 0x00000005ff0b7e24 */ /* 0x000fe4000f8e00ff */
[----:B------:R-:W-:Y:S02]  /*df60*/  IMAD.MOV.U32 R8, RZ, RZ, 0x70 ;  /* 0x00000070ff087424 */ /* 0x000fe400078e00ff */
[----:B0-----:R-:W-:Y:S02]  /*df70*/  IMAD.MOV.U32 R12, RZ, RZ, 0x1 ;  /* 0x00000001ff0c7424 */ /* 0x001fe400078e00ff */
[----:B------:R-:W-:-:S07]  /*df80*/  IMAD.MOV.U32 R13, RZ, RZ, RZ ;  /* 0x000000ffff0d7224 */ /* 0x000fce00078e00ff */
[----:B------:R-:W-:-:S07]  /*df90*/  LEPC R20, `(.L_x_435) ;  /* 0x000000001014794e */ /* 0x000fce0000000000 */
[----:B--2---:R-:W-:Y:S05]  /*dfa0*/  CALL.ABS.NOINC R2 ;  /* 0x0000000002007343 */ /* 0x004fea0003c00000 */
.L_x_435:
[----:B------:R-:W-:Y:S05]  /*dfb0*/  BSYNC B6 ;  /* 0x0000000000067941 */ /* 0x000fea0003800000 */
.L_x_434:
[----:B------:R-:W2:Y:S01]  /*dfc0*/  LDL R2, [R1+0x4] ;  /* 0x0000040001027983 */ /* 0x000ea20000100800 */
        /* <DEDUP_REMOVED lines=8> */
[----:B------:R2:W3:Y:S01]  /*e050*/  LDC.64 R2, c[0x4][R0] ;  /* 0x0100000000027b82 */ /* 0x0004e20000000a00 */
[----:B------:R-:W-:Y:S02]  /*e060*/  IMAD.U32 R4, RZ, RZ, UR6 ;  /* 0x00000006ff047e24 */ /* 0x000fe4000f8e00ff */
[----:B------:R-:W-:Y:S02]  /*e070*/  IMAD.U32 R5, RZ, RZ, UR7 ;  /* 0x00000007ff057e24 */ /* 0x000fe4000f8e00ff */
[----:B------:R-:W-:Y:S02]  /*e080*/  IMAD.U32 R6, RZ, RZ, UR8 ;  /* 0x00000008ff067e24 */ /* 0x000fe4000f8e00ff */
[----:B-1----:R-:W-:-:S02]  /*e090*/  IMAD.U32 R7, RZ, RZ, UR9 ;  /* 0x00000009ff077e24 */ /* 0x002fc4000f8e00ff */
[----:B------:R-:W-:Y:S02]  /*e0a0*/  IMAD.U32 R10, RZ, RZ, UR4 ;  /* 0x00000004ff0a7e24 */ /* 0x000fe4000f8e00ff */
[----:B------:R-:W-:Y:S02]  /*e0b0*/  IMAD.U32 R11, RZ, RZ, UR5 ;  /* 0x00000005ff0b7e24 */ /* 0x000fe4000f8e00ff */
[----:B------:R-:W-:Y:S02]  /*e0c0*/  IMAD.MOV.U32 R8, RZ, RZ, 0x70 ;  /* 0x00000070ff087424 */ /* 0x000fe400078e00ff */
[----:B0-----:R-:W-:Y:S02]  /*e0d0*/  IMAD.MOV.U32 R12, RZ, RZ, 0x1 ;  /* 0x00000001ff0c7424 */ /* 0x001fe400078e00ff */
[----:B--2---:R-:W-:-:S07]  /*e0e0*/  IMAD.MOV.U32 R13, RZ, RZ, RZ ;  /* 0x000000ffff0d7224 */ /* 0x004fce00078e00ff */
[----:B------:R-:W-:-:S07]  /*e0f0*/  LEPC R20, `(.L_x_438) ;  /* 0x000000001014794e */ /* 0x000fce0000000000 */
[----:B---3--:R-:W-:Y:S05]  /*e100*/  CALL.ABS.NOINC R2 ;  /* 0x0000000002007343 */ /* 0x008fea0003c00000 */
.L_x_438:
[----:B------:R-:W-:Y:S01]  /*e110*/  MOV R2, 0x0 ;  /* 0x0000000000027802 */ /* 0x000fe20000000f00 */
[----:B------:R-:W-:Y:S01]  /*e120*/  ULDC.64 UR6, c[0x4][0xa8] ;  /* 0x01002a0000067ab9 */ /* 0x000fe20000000a00 */
[----:B------:R-:W-:Y:S01]  /*e130*/  ULDC.64 UR8, c[0x4][0xb0] ;  /* 0x01002c0000087ab9 */ /* 0x000fe20000000a00 */
[----:B------:R-:W-:Y:S01]  /*e140*/  ULDC.64 UR4, c[0x4][0x18] ;  /* 0x0100060000047ab9 */ /* 0x000fe20000000a00 */
[----:B------:R-:W-:Y:S02]  /*e150*/  IMAD.U32 R4, RZ, RZ, UR6 ;  /* 0x00000006ff047e24 */ /* 0x000fe4000f8e00ff */
        /* <DEDUP_REMOVED lines=11> */
.L_x_437:
[----:B------:R-:W-:Y:S05]  /*e210*/  BSYNC B6 ;  /* 0x0000000000067941 */ /* 0x000fea0003800000 */
.L_x_436:
[----:B------:R-:W2:Y:S01]  /*e220*/  LDL.LU R2, [R1] ;  /* 0x0000000001027983 */ /* 0x000ea20000300800 */
[----:B------:R-:W-:-:S03]  /*e230*/  ULDC.64 UR4, c[0x0][0x9f8] ;  /* 0x00027e0000047ab9 */ /* 0x000fc60000000a00 */
[----:B------:R-:W3:Y:S04]  /*e240*/  LDL.LU R4, [R1+0x20] ;  /* 0x0000200001047983 */ /* 0x000ee80000300800 */
[----:B-1----:R-:W4:Y:S01]  /*e250*/  LDL R7, [R1+0xc] ;  /* 0x00000c0001077983 */ /* 0x002f220000100800 */
[----:B------:R-:W-:-:S03]  /*e260*/  ISETP.NE.U32.AND P0, PT, RZ, UR4, PT ;  /* 0x00000004ff007c0c */ /* 0x000fc6000bf05070 */
[----:B------:R-:W5:Y:S01]  /*e270*/  LDL R0, [R1+0x30] ;  /* 0x0000300001007983 */ /* 0x000f620000100800 */
[----:B------:R-:W-:-:S13]  /*e280*/  ISETP.NE.AND.EX P0, PT, RZ, UR5, PT, P0 ;  /* 0x00000005ff007c0c */ /* 0x000fda000bf05300 */
[----:B--2---:R-:W-:-:S04]  /*e290*/  @P0 IADD3 R2, P1, R2, UR4, RZ ;  /* 0x0000000402020c10 */ /* 0x004fc8000ff3e0ff */
[----:B---3--:R-:W-:Y:S01]  /*e2a0*/  @P0 IADD3.X R3, R4, UR5, RZ, P1, !PT ;  /* 0x0000000504030c10 */ /* 0x008fe20008ffe4ff */
[----:B------:R-:W-:-:S04]  /*e2b0*/  ULDC.64 UR4, c[0x0][0xa08] ;  /* 0x0002820000047ab9 */ /* 0x000fc80000000a00 */
[----:B----4-:R1:W2:Y:S01]  /*e2c0*/  @P0 LDG.E R7, desc[UR60][R2.64] ;  /* 0x0000003c02070981 */ /* 0x0102a2000c1e1900 */
[----:B-----5:R-:W-:Y:S01]  /*e2d0*/  VIADD R9, R0, 0xffffffff ;  /* 0xffffffff00097836 */ /* 0x020fe20000000000 */
[----:B-1----:R-:W1:Y:S01]  /*e2e0*/  LDC.64 R2, c[0x0][0x418] ;  /* 0x00010600ff027b82 */ /* 0x002e620000000a00 */
[----:B--2---:R-:W-:Y:S01]  /*e2f0*/  SHF.R.S32.HI R8, RZ, 0x1f, R7 ;  /* 0x0000001fff087819 */ /* 0x004fe20000011407 */
[----:B------:R2:W-:Y:S04]  /*e300*/  @P0 STL [R1+0xc], R7 ;  /* 0x00000c0701000387 */ /* 0x0005e80000100800 */
[----:B------:R2:W-:Y:S04]  /*e310*/  STL [R1+0x2c], R9 ;  /* 0x00002c0901007387 */ /* 0x0005e80000100800 */
[----:B------:R2:W-:Y:S01]  /*e320*/  STL [R1+0x20], R8 ;  /* 0x0000200801007387 */ /* 0x0005e20000100800 */
[----:B-1----:R-:W-:Y:S01]  /*e330*/  LOP3.LUT P0, RZ, R2, UR4, RZ, 0xfc, !PT ;  /* 0x0000000402ff7c12 */ /* 0x002fe2000f80fcff */
[----:B------:R-:W-:-:S03]  /*e340*/  UMOV UR4, 0xffffffff ;  /* 0xffffffff00047882 */ /* 0x000fc60000000000 */
[----:B------:R-:W-:-:S04]  /*e350*/  LOP3.LUT P0, RZ, R3, UR5, RZ, 0xfc, P0 ;  /* 0x0000000503ff7c12 */ /* 0x000fc8000800fcff */
[----:B------:R-:W-:Y:S01]  /*e360*/  SEL R0, R7, RZ, !P0 ;  /* 0x000000ff07007207 */ /* 0x000fe20004000000 */
[----:B--2---:R-:W-:Y:S08]  /*e370*/  BRA.DIV UR4, `(.L_x_439) ;  /* 0x00000052041c7947 */ /* 0x004ff0000b800000 */
[----:B------:R-:W1:Y:S02]  /*e380*/  S2R R4, SR_TID.X ;  /* 0x0000000000047919 */ /* 0x000e640000002100 */
[----:B-1----:R-:W-:-:S04]  /*e390*/  SHF.R.U32.HI R4, RZ, 0x5, R4 ;  /* 0x00000005ff047819 */ /* 0x002fc80000011604 */
[----:B------:R-:W-:-:S05]  /*e3a0*/  LOP3.LUT R4, R4, 0x3, RZ, 0xc0, !PT ;  /* 0x0000000304047812 */ /* 0x000fca00078ec0ff */
[----:B------:R1:W2:Y:S02]  /*e3b0*/  SHFL.IDX PT, R14, R4, RZ, 0x1f ;  /* 0x00001fff040e7589 */ /* 0x0002a400000e0000 */
.L_x_549:
[----:B-1----:R-:W3:Y:S01]  /*e3c0*/  LDL.LU R4, [R1+0x1c] ;  /* 0x00001c0001047983 */ /* 0x002ee20000300800 */
[----:B------:R-:W-:Y:S02]  /*e3d0*/  PLOP3.LUT P1, PT, PT, PT, PT, 0x8, 0x0 ;  /* 0x000000000000781c */ /* 0x000fe40003f2e170 */
[----:B--2---:R-:W-:Y:S01]  /*e3e0*/  ISETP.NE.AND P0, PT, R14, RZ, PT ;  /* 0x000000ff0e00720c */ /* 0x004fe20003f05270 */
[----:B------:R1:W-:Y:S01]  /*e3f0*/  STL [R1], R0 ;  /* 0x0000000001007387 */ /* 0x0003e20000100800 */
[----:B---3--:R-:W-:-:S09]  /*e400*/  LOP3.LUT R4, R4, 0xfffffffe, RZ, 0xc0, !PT ;  /* 0xfffffffe04047812 */ /* 0x008fd200078ec0ff */
[----:B------:R-:W-:-:S05]  /*e410*/  @P1 LOP3.LUT R4, R4, 0x1, RZ, 0xfc, !PT ;  /* 0x0000000104041812 */ /* 0x000fca00078efcff */
[----:B------:R1:W-:Y:S01]  /*e420*/  STL [R1+0x1c], R4 ;  /* 0x00001c0401007387 */ /* 0x0003e20000100800 */
[----:B------:R-:W-:Y:S05]  /*e430*/  @P0 BRA `(.L_x_440) ;  /* 0x0000000400500947 */ /* 0x000fea0003800000 */
[----:B------:R-:W-:-:S03]  /*e440*/  UMOV UR4, 0xffffffff ;  /* 0xffffffff00047882 */ /* 0x000fc60000000000 */
[----:B------:R-:W-:Y:S05]  /*e450*/  BRA.DIV UR4, `(.L_x_441) ;  /* 0x0000005204187947 */ /* 0x000fea000b800000 */
[----:B------:R-:W-:-:S13]  /*e460*/  ELECT P6, URZ, PT ;  /* 0x00000000003f782f */ /* 0x000fda00038c0000 */
.L_x_552:
[----:B------:R-:W-:Y:S05]  /*e470*/  @!P6 BRA `(.L_x_440) ;  /* 0x000000040040e947 */ /* 0x000fea0003800000 */
[----:B------:R2:W-:Y:S01]  /*e480*/  STL [R1+0x14], R9 ;  /* 0x0000140901007387 */ /* 0x0005e20000100800 */
[----:B------:R-:W-:-:S04]  /*e490*/  ISETP.NE.U32.AND P0, PT, R2, RZ, PT ;  /* 0x000000ff0200720c */ /* 0x000fc80003f05070 */
[----:B------:R-:W-:-:S13]  /*e4a0*/  ISETP.NE.AND.EX P0, PT, R3, RZ, PT, P0 ;  /* 0x000000ff0300720c */ /* 0x000fda0003f05300 */
[----:B--2---:R-:W-:Y:S05]  /*e4b0*/  @!P0 BRA `(.L_x_442) ;  /* 0x0000000000508947 */ /* 0x004fea0003800000 */
[----:B------:R-:W2:Y:S01]  /*e4c0*/  LDC R6, c[0x0][0x43c] ;  /* 0x00010f00ff067b82 */ /* 0x000ea20000000800 */
[----:B-1----:R-:W-:Y:S01]  /*e4d0*/  IMAD.MOV.U32 R0, RZ, RZ, R9 ;  /* 0x000000ffff007224 */ /* 0x002fe200078e0009 */
[----:B------:R-:W-:Y:S01]  /*e4e0*/  ULDC.64 UR4, c[0x0][0x428] ;  /* 0x00010a0000047ab9 */ /* 0x000fe20000000a00 */
[----:B--2---:R-:W-:-:S13]  /*e4f0*/  ISETP.NE.AND P0, PT, R6, 0x1, PT ;  /* 0x000000010600780c */ /* 0x004fda0003f05270 */
        /* <DEDUP_REMOVED lines=14> */
[----:B------:R-:W2:Y:S04]  /*e5e0*/  LDG.E R0, desc[UR60][R2.64] ;  /* 0x0000003c02007981 */ /* 0x000ea8000c1e1900 */
[----:B--2---:R2:W-:Y:S02]  /*e5f0*/  STL [R1], R0 ;  /* 0x0000000001007387 */ /* 0x0045e40000100800 */
.L_x_442:
[----:B------:R-:W3:Y:S04]  /*e600*/  LDL R7, [R1+0x4] ;  /* 0x0000040001077983 */ /* 0x000ee80000100800 */
[----:B-12---:R-:W3:Y:S04]  /*e610*/  LDL R0, [R1+0x8] ;  /* 0x0000080001007983 */ /* 0x006ee80000100800 */
[----:B------:R-:W2:Y:S01]  /*e620*/  LDL R2, [R1+0x10] ;  /* 0x0000100001027983 */ /* 0x000ea20000100800 */
[----:B---3--:R-:W-:Y:S01]  /*e630*/  IMAD R0, R0, 0x8, R7 ;  /* 0x0000000800007824 */ /* 0x008fe200078e0207 */
[----:B--2---:R-:W-:-:S04]  /*e640*/  SHF.L.U32 R2, R2, 0x1f, RZ ;  /* 0x0000001f02027819 */ /* 0x004fc800000006ff */
[----:B------:R-:W1:Y:S02]  /*e650*/  SYNCS.PHASECHK.TRANS64.TRYWAIT P0, [R0+URZ+0x36840], R2 ;  /* 0x03684002000075a7 */ /* 0x000e64000800017f */
[----:B-1----:R-:W-:Y:S05]  /*e660*/  @!P0 BRA `(.L_x_443) ;  /* 0x0000004c00b48947 */ /* 0x002fea0003800000 */
.L_x_553:
[----:B------:R-:W2:Y:S02]  /*e670*/  S2R R3, SR_TID.X ;  /* 0x0000000000037919 */ /* 0x000ea40000002100 */
        /* <DEDUP_REMOVED lines=10> */
.L_x_444:
[----:B------:R-:W2:Y:S04]  /*e720*/  LDL R7, [R1+0x4] ;  /* 0x0000040001077983 */ /* 0x000ea80000100800 */
[----:B------:R-:W2:Y:S04]  /*e730*/  LDL R6, [R1+0x8] ;  /* 0x0000080001067983 */ /* 0x000ea80000100800 */
[----:B------:R-:W3:Y:S04]  /*e740*/  LDL R5, [R1+0x14] ;  /* 0x0000140001057983 */ /* 0x000ee80000100800 */
[----:B------:R-:W4:Y:S04]  /*e750*/  LDL R4, [R1+0x18] ;  /* 0x0000180001047983 */ /* 0x000f280000100800 */
[----:B------:R-:W5:Y:S04]  /*e760*/  LDL R3, [R1] ;  /* 0x0000000001037983 */ /* 0x000f680000100800 */
[----:B-1----:R-:W5:Y:S01]  /*e770*/  LDL.LU R2, [R1+0x1c] ;  /* 0x00001c0001027983 */ /* 0x002f620000300800 */
[----:B------:R-:W-:Y:S01]  /*e780*/  R2UR UR9, R0 ;  /* 0x00000000000972ca */ /* 0x000fe200000e0000 */
[----:B------:R-:W-:Y:S01]  /*e790*/  UIADD3 UR4, UP0, UR38, 0x370, URZ ;  /* 0x0000037026047890 */ /* 0x000fe2000ff1e03f */
[----:B------:R-:W-:Y:S01]  /*e7a0*/  R2UR UR12, R18 ;  /* 0x00000000120c72ca */ /* 0x000fe200000e0000 */
[----:B------:R-:W-:Y:S01]  /*e7b0*/  UMOV UR10, URZ ;  /* 0x0000003f000a7c82 */ /* 0x000fe20008000000 */
[----:B------:R-:W-:Y:S01]  /*e7c0*/  PLOP3.LUT P0, PT, PT, PT, PT, 0x80, 0x0 ;  /* 0x000000000000781c */ /* 0x000fe20003f0f070 */
[----:B------:R-:W-:Y:S01]  /*e7d0*/  UMOV UR6, 0x0 ;  /* 0x0000000000067882 */ /* 0x000fe20000000000 */
[----:B------:R-:W-:Y:S01]  /*e7e0*/  UMOV UR7, 0x14f00000 ;  /* 0x14f0000000077882 */ /* 0x000fe20000000000 */
[----:B------:R-:W-:-:S06]  /*e7f0*/  UMOV UR16, 0x40 ;  /* 0x0000004000107882 */ /* 0x000fcc0000000000 */
[----:B------:R-:W-:Y:S01]  /*e800*/  UIADD3 UR9, UR9, 0x36830, URZ ;  /* 0x0003683009097890 */ /* 0x000fe2000fffe03f */
[----:B--2---:R-:W-:Y:S01]  /*e810*/  IMAD R0, R6, 0xa800, R7 ;  /* 0x0000a80006007824 */ /* 0x004fe200078e0207 */
[----:B---3--:R-:W-:-:S04]  /*e820*/  R2UR UR11, R5 ;  /* 0x00000000050b72ca */ /* 0x008fc800000e0000 */
[----:B------:R-:W-:Y:S02]  /*e830*/  R2UR UR8, R0 ;  /* 0x00000000000872ca */ /* 0x000fe400000e0000 */
[----:B----4-:R-:W-:Y:S02]  /*e840*/  R2UR UR5, R4 ;  /* 0x00000000040572ca */ /* 0x010fe400000e0000 */
[----:B-----5:R-:W-:Y:S02]  /*e850*/  R2UR UR13, R3 ;  /* 0x00000000030d72ca */ /* 0x020fe400000e0000 */
[----:B------:R-:W-:-:S07]  /*e860*/  LOP3.LUT R2, R2, 0xfffffffe, RZ, 0xc0, !PT ;  /* 0xfffffffe02027812 */ /* 0x000fce00078ec0ff */
[----:B------:R-:W-:Y:S01]  /*e870*/  UIADD3 UR14, UR8, 0x21400, URZ ;  /* 0x00021400080e7890 */ /* 0x000fe2000fffe03f */
[----:B------:R-:W-:Y:S01]  /*e880*/  @P0 LOP3.LUT R2, R2, 0x1, RZ, 0xfc, !PT ;  /* 0x0000000102020812 */ /* 0x000fe200078efcff */
[----:B------:R-:W-:Y:S02]  /*e890*/  UIMAD UR11, UR11, 0x70, UR5 ;  /* 0x000000700b0b78a4 */ /* 0x000fe4000f8e0205 */
[----:B------:R-:W-:Y:S02]  /*e8a0*/  UIADD3.X UR5, URZ, UR39, URZ, UP0, !UPT ;  /* 0x000000273f057290 */ /* 0x000fe400087fe43f */
[----:B------:R-:W-:Y:S01]  /*e8b0*/  UIADD3 UR15, UR8, 0x24c00, URZ ;  /* 0x00024c00080f7890 */ /* 0x000fe2000fffe03f */
[----:B------:R2:W-:Y:S01]  /*e8c0*/  STL [R1+0x1c], R2 ;  /* 0x00001c0201007387 */ /* 0x0005e20000100800 */
[----:B------:R-:W-:-:S03]  /*e8d0*/  UIADD3 UR17, UR8, 0x28400, URZ ;  /* 0x0002840008117890 */ /* 0x000fc6000fffe03f */
[----:B------:R-:W-:Y:S01]  /*e8e0*/  UMOV UR8, UR14 ;  /* 0x0000000e00087c82 */ /* 0x000fe20008000000 */
[----:B------:R-:W-:Y:S01]  /*e8f0*/  UMOV UR14, 0x80 ;  /* 0x00000080000e7882 */ /* 0x000fe20000000000 */
[----:B------:R1:W-:Y:S02]  /*e900*/  UTMALDG.4D [UR8], [UR4], desc[UR6] ;  /* 0x00000608040075b4 */ /* 0x0003e40008019000 */
[----:B-1----:R-:W-:Y:S01]  /*e910*/  UMOV UR8, UR15 ;  /* 0x0000000f00087c82 */ /* 0x002fe20008000000 */
[----:B------:R-:W-:Y:S02]  /*e920*/  UMOV UR10, UR16 ;  /* 0x00000010000a7c82 */ /* 0x000fe40008000000 */
[----:B------:R1:W-:Y:S02]  /*e930*/  UTMALDG.4D [UR8], [UR4], desc[UR6] ;  /* 0x00000608040075b4 */ /* 0x0003e40008019000 */
[----:B-1----:R-:W-:Y:S01]  /*e940*/  UMOV UR8, UR17 ;  /* 0x0000001100087c82 */ /* 0x002fe20008000000 */
[----:B------:R-:W-:-:S02]  /*e950*/  UMOV UR10, UR14 ;  /* 0x0000000e000a7c82 */ /* 0x000fc40008000000 */
[----:B------:R2:W-:Y:S02]  /*e960*/  UTMALDG.4D [UR8], [UR4], desc[UR6] ;  /* 0x00000608040075b4 */ /* 0x0005e40008019000 */
[----:B--2---:R-:W-:Y:S01]  /*e970*/  NOP ;  /* 0x0000000000007918 */ /* 0x004fe20000000000 */
.L_x_440:
[----:B------:R-:W2:Y:S04]  /*e980*/  LDL R2, [R1+0x4] ;  /* 0x0000040001027983 */ /* 0x000ea80000100800 */
[----:B------:R-:W3:Y:S04]  /*e990*/  LDL.LU R3, [R1+0x34] ;  /* 0x0000340001037983 */ /* 0x000ee80000300800 */
[----:B------:R-:W4:Y:S04]  /*e9a0*/  LDL.LU R5, [R1+0x28] ;  /* 0x0000280001057983 */ /* 0x000f280000300800 */
[----:B-1----:R-:W5:Y:S01]  /*e9b0*/  LDL.LU R4, [R1+0x38] ;  /* 0x0000380001047983 */ /* 0x002f620000300800 */
[----:B------:R-:W-:Y:S05]  /*e9c0*/  WARPSYNC.ALL ;  /* 0x0000000000007948 */ /* 0x000fea0003800000 */
[----:B------:R-:W-:Y:S01]  /*e9d0*/  ULDC.64 UR4, c[0x0][0x298] ;  /* 0x0000a60000047ab9 */ /* 0x000fe20000000a00 */
[----:B------:R-:W-:Y:S01]  /*e9e0*/  ULDC.64 UR6, c[0x0][0xa00] ;  /* 0x0002800000067ab9 */ /* 0x000fe20000000a00 */
[----:B------:R-:W-:Y:S01]  /*e9f0*/  BSSY B6, `(.L_x_445) ;  /* 0x0000024000067945 */ /* 0x000fe20003800000 */
[----:B------:R-:W-:Y:S01]  /*ea00*/  BAR.SYNC.DEFER_BLOCKING 0x8, 0x180 ;  /* 0x0206000000007b1d */ /* 0x000fe20000010000 */
[----:B------:R-:W-:-:S04]  /*ea10*/  ISETP.NE.U32.AND P0, PT, RZ, UR6, PT ;  /* 0x00000006ff007c0c */ /* 0x000fc8000bf05070 */
[----:B------:R-:W-:Y:S01]  /*ea20*/  ISETP.NE.AND.EX P0, PT, RZ, UR7, PT, P0 ;  /* 0x00000007ff007c0c */ /* 0x000fe2000bf05300 */
[----:B--2---:R-:W-:Y:S01]  /*ea30*/  VIADD R2, R2, 0x15400 ;  /* 0x0001540002027836 */ /* 0x004fe20000000000 */
[----:B---3--:R-:W-:-:S04]  /*ea40*/  SHF.R.S32.HI R0, RZ, 0x1f, R3 ;  /* 0x0000001fff007819 */ /* 0x008fc80000011403 */
[----:B------:R-:W-:Y:S02]  /*ea50*/  LOP3.LUT P1, RZ, R2, 0x3ff, RZ, 0xc0, !PT ;  /* 0x000003ff02ff7812 */ /* 0x000fe4000782c0ff */
[----:B----4-:R-:W-:Y:S01]  /*ea60*/  SEL R5, R5, RZ, !P0 ;  /* 0x000000ff05057207 */ /* 0x010fe20004000000 */
[----:B------:R-:W-:Y:S01]  /*ea70*/  IMAD R0, R0, UR4, RZ ;  /* 0x0000000400007c24 */ /* 0x000fe2000f8e02ff */
[----:B-----5:R-:W-:-:S03]  /*ea80*/  SEL R4, R4, RZ, !P0 ;  /* 0x000000ff04047207 */ /* 0x020fc60004000000 */
[C---:B------:R-:W-:Y:S02]  /*ea90*/  IMAD R0, R3.reuse, UR5, R0 ;  /* 0x0000000503007c24 */ /* 0x040fe4000f8e0200 */
[----:B------:R-:W-:-:S05]  /*eaa0*/  IMAD.WIDE.U32 R2, R3, UR4, RZ ;  /* 0x0000000403027c25 */ /* 0x000fca000f8e00ff */
[----:B------:R1:W-:Y:S04]  /*eab0*/  STL.64 [R1+0x48], R2 ;  /* 0x0000480201007387 */ /* 0x0003e80000100a00 */
[----:B------:R2:W-:Y:S04]  /*eac0*/  STL [R1+0x28], R5 ;  /* 0x0000280501007387 */ /* 0x0005e80000100800 */
[----:B------:R2:W-:Y:S01]  /*ead0*/  STL [R1+0x54], R4 ;  /* 0x0000540401007387 */ /* 0x0005e20000100800 */
[----:B-1----:R-:W-:Y:S01]  /*eae0*/  IMAD.IADD R2, R3, 0x1, R0 ;  /* 0x0000000103027824 */ /* 0x002fe200078e0200 */
[----:B------:R-:W-:-:S05]  /*eaf0*/  SHF.R.S32.HI R0, RZ, 0x1f, R18 ;  /* 0x0000001fff007819 */ /* 0x000fca0000011412 */
[----:B------:R2:W-:Y:S04]  /*eb00*/  STL [R1+0x38], R0 ;  /* 0x0000380001007387 */ /* 0x0005e80000100800 */
[----:B------:R2:W-:Y:S01]  /*eb10*/  STL [R1+0x34], R2 ;  /* 0x0000340201007387 */ /* 0x0005e20000100800 */
[----:B------:R-:W-:Y:S05]  /*eb20*/  @!P1 BRA `(.L_x_446) ;  /* 0x0000000000409947 */ /* 0x000fea0003800000 */
[----:B--2---:R-:W-:Y:S01]  /*eb30*/  MOV R2, 0x0 ;  /* 0x0000000000027802 */ /* 0x004fe20000000f00 */
[----:B------:R-:W-:Y:S01]  /*eb40*/  ULDC.64 UR6, c[0x4][0xa8] ;  /* 0x01002a0000067ab9 */ /* 0x000fe20000000a00 */
[----:B------:R-:W-:Y:S01]  /*eb50*/  ULDC.64 UR8, c[0x4][0xb0] ;  /* 0x01002c0000087ab9 */ /* 0x000fe20000000a00 */
[----:B------:R-:W-:Y:S01]  /*eb60*/  ULDC.64 UR4, c[0x4][0x20] ;  /* 0x0100080000047ab9 */ /* 0x000fe20000000a00 */
[----:B------:R-:W-:Y:S02]  /*eb70*/  IMAD.U32 R4, RZ, RZ, UR6 ;  /* 0x00000006ff047e24 */ /* 0x000fe4000f8e00ff */
[----:B------:R-:W1:Y:S01]  /*eb80*/  LDC.64 R2, c[0x4][R2] ;  /* 0x0100000002027b82 */ /* 0x000e620000000a00 */
[----:B------:R-:W-:Y:S02]  /*eb90*/  IMAD.U32 R5, RZ, RZ, UR7 ;  /* 0x00000007ff057e24 */ /* 0x000fe4000f8e00ff */
[----:B------:R-:W-:Y:S02]  /*eba0*/  IMAD.U32 R6, RZ, RZ, UR8 ;  /* 0x00000008ff067e24 */ /* 0x000fe4000f8e00ff */
[----:B------:R-:W-:-:S02]  /*ebb0*/  IMAD.U32 R7, RZ, RZ, UR9 ;  /* 0x00000009ff077e24 */ /* 0x000fc4000f8e00ff */
[----:B------:R-:W-:Y:S02]  /*ebc0*/  IMAD.U32 R10, RZ, RZ, UR4 ;  /* 0x00000004ff0a7e24 */ /* 0x000fe4000f8e00ff */
[----:B------:R-:W-:Y:S02]  /*ebd0*/  IMAD.U32 R11, RZ, RZ, UR5 ;  /* 0x00000005ff0b7e24 */ /* 0x000fe4000f8e00ff */
[----:B------:R-:W-:Y:S02]  /*ebe0*/  IMAD.MOV.U32 R8, RZ, RZ, 0x70 ;  /* 0x00000070ff087424 */ /* 0x000fe400078e00ff */
[----:B0-----:R-:W-:Y:S02]  /*ebf0*/  IMAD.MOV.U32 R12, RZ, RZ, 0x1 ;  /* 0x00000001ff0c7424 */ /* 0x001fe400078e00ff */
[----:B------:R-:W-:-:S07]  /*ec00*/  IMAD.MOV.U32 R13, RZ, RZ, RZ ;  /* 0x000000ffff0d7224 */ /* 0x000fce00078e00ff */
[----:B------:R-:W-:-:S07]  /*ec10*/  LEPC R20, `(.L_x_446) ;  /* 0x000000001014794e */ /* 0x000fce0000000000 */
[----:B-1----:R-:W-:Y:S05]  /*ec20*/  CALL.ABS.NOINC R2 ;  /* 0x0000000002007343 */ /* 0x002fea0003c00000 */
.L_x_446:
[----:B------:R-:W-:Y:S05]  /*ec30*/  BSYNC B6 ;  /* 0x0000000000067941 */ /* 0x000fea0003800000 */
.L_x_445:
[----:B--2---:R-:W2:Y:S01]  /*ec40*/  LDL.LU R4, [R1+0x34] ;  /* 0x0000340001047983 */ /* 0x004ea20000300800 */
[----:B------:R-:W1:Y:S01]  /*ec50*/  LDC R7, c[0x0][0x448] ;  /* 0x00011200ff077b82 */ /* 0x000e620000000800 */
[----:B------:R-:W-:Y:S01]  /*ec60*/  ULDC.64 UR4, c[0x0][0x2d8] ;  /* 0x0000b60000047ab9 */ /* 0x000fe20000000a00 */
[----:B------:R-:W-:Y:S01]  /*ec70*/  IMAD.SHL.U32 R17, R17, 0x80, RZ ;  /* 0x0000008011117824 */ /* 0x000fe200078e00ff */
[----:B------:R-:W2:Y:S01]  /*ec80*/  LDL.LU.64 R2, [R1+0x48] ;  /* 0x0000480001027983 */ /* 0x000ea20000300a00 */
[----:B------:R-:W-:-:S03]  /*ec90*/  ULDC.64 UR6, c[0x0][0x280] ;  /* 0x0000a00000067ab9 */ /* 0x000fc60000000a00 */
[----:B------:R-:W3:Y:S04]  /*eca0*/  LDL.LU R0, [R1+0x38] ;  /* 0x0000380001007983 */ /* 0x000ee80000300800 */
[----:B------:R-:W4:Y:S04]  /*ecb0*/  LDL.LU R6, [R1+0x54] ;  /* 0x0000540001067983 */ /* 0x000f280000300800 */
[----:B------:R-:W4:Y:S01]  /*ecc0*/  LDL.LU R5, [R1+0x28] ;  /* 0x0000280001057983 */ /* 0x000f220000300800 */
[----:B------:R-:W0:Y:S01]  /*ecd0*/  S2R R8, SR_TID.X ;  /* 0x0000000000087919 */ /* 0x000e220000002100 */
[----:B-1----:R-:W-:Y:S01]  /*ece0*/  ISETP.NE.AND P0, PT, R7, 0x1, PT ;  /* 0x000000010700780c */ /* 0x002fe20003f05270 */
[----:B0-----:R-:W-:-:S05]  /*ecf0*/  IMAD.SHL.U32 R10, R8, 0x8, RZ ;  /* 0x00000008080a7824 */ /* 0x001fca00078e00ff */
[----:B------:R-:W-:-:S04]  /*ed00*/  LOP3.LUT R10, R10, 0x38, RZ, 0xc0, !PT ;  /* 0x000000380a0a7812 */ /* 0x000fc800078ec0ff */
[C---:B------:R-:W-:Y:S02]  /*ed10*/  LOP3.LUT R9, R10.reuse, 0x40, RZ, 0xfc, !PT ;  /* 0x000000400a097812 */ /* 0x040fe400078efcff */
[----:B------:R-:W-:Y:S01]  /*ed20*/  LOP3.LUT R8, R10, 0x80, RZ, 0xfc, !PT ;  /* 0x000000800a087812 */ /* 0x000fe200078efcff */
[----:B--2---:R-:W-:Y:S02]  /*ed30*/  IMAD.MOV.U32 R3, RZ, RZ, R4 ;  /* 0x000000ffff037224 */ /* 0x004fe400078e0004 */
[----:B------:R-:W0:Y:S01]  /*ed40*/  S2R R4, SR_TID.X ;  /* 0x0000000000047919 */ /* 0x000e220000002100 */
[----:B---3--:R-:W-:Y:S02]  /*ed50*/  IMAD R0, R0, UR4, RZ ;  /* 0x0000000400007c24 */ /* 0x008fe4000f8e02ff */
[----:B------:R-:W-:-:S04]  /*ed60*/  IMAD.WIDE.U32 R2, R18, UR4, R2 ;  /* 0x0000000412027c25 */ /* 0x000fc8000f8e0002 */
[----:B------:R-:W-:Y:S01]  /*ed70*/  IMAD R0, R18, UR5, R0 ;  /* 0x0000000512007c24 */ /* 0x000fe2000f8e0200 */
[----:B------:R-:W-:-:S03]  /*ed80*/  ULDC.64 UR4, c[0x0][0x2e0] ;  /* 0x0000b80000047ab9 */ /* 0x000fc60000000a00 */
[----:B------:R-:W-:Y:S02]  /*ed90*/  IMAD.IADD R3, R3, 0x1, R0 ;  /* 0x0000000103037824 */ /* 0x000fe400078e0200 */
[----:B----4-:R-:W-:Y:S02]  /*eda0*/  IMAD R0, R6, UR4, RZ ;  /* 0x0000000406007c24 */ /* 0x010fe4000f8e02ff */
[C---:B------:R-:W-:Y:S01]  /*edb0*/  IMAD.WIDE.U32 R2, R5.reuse, UR4, R2 ;  /* 0x0000000405027c25 */ /* 0x040fe2000f8e0002 */
[----:B------:R-:W1:Y:S03]  /*edc0*/  @P0 LDC R6, c[0x0][0x450] ;  /* 0x00011400ff060b82 */ /* 0x000e660000000800 */
[----:B------:R-:W-:Y:S01]  /*edd0*/  IMAD R0, R5, UR5, R0 ;  /* 0x0000000505007c24 */ /* 0x000fe2000f8e0200 */
[----:B------:R-:W-:-:S03]  /*ede0*/  ULDC.64 UR4, c[0x0][0x2d0] ;  /* 0x0000b40000047ab9 */ /* 0x000fc60000000a00 */
[----:B------:R-:W-:Y:S01]  /*edf0*/  IMAD.IADD R3, R3, 0x1, R0 ;  /* 0x0000000103037824 */ /* 0x000fe200078e0200 */
[C---:B0-----:R-:W-:Y:S01]  /*ee00*/  LOP3.LUT R5, R4.reuse, 0x7f, RZ, 0xc0, !PT ;  /* 0x0000007f04057812 */ /* 0x041fe200078ec0ff */
[----:B------:R-:W-:-:S03]  /*ee10*/  IMAD.SHL.U32 R4, R4, 0x10, RZ ;  /* 0x0000001004047824 */ /* 0x000fc600078e00ff */
[----:B------:R-:W-:-:S04]  /*ee20*/  SHF.R.U32.HI R5, RZ, 0x3, R5 ;  /* 0x00000003ff057819 */ /* 0x000fc80000011605 */
[----:B------:R-:W-:Y:S02]  /*ee30*/  LOP3.LUT R4, R5, 0x70, R4, 0xf8, !PT ;  /* 0x0000007005047812 */ /* 0x000fe400078ef804 */
[----:B------:R-:W0:Y:S02]  /*ee40*/  @P0 LDC R5, c[0x0][0x44c] ;  /* 0x00011300ff050b82 */ /* 0x000e240000000800 */
[----:B------:R-:W-:-:S05]  /*ee50*/  LOP3.LUT R0, R4, R17, RZ, 0xfc, !PT ;  /* 0x0000001104007212 */ /* 0x000fca00078efcff */
[----:B------:R-:W-:Y:S02]  /*ee60*/  IMAD.MOV.U32 R4, RZ, RZ, R0 ;  /* 0x000000ffff047224 */ /* 0x000fe400078e0000 */
[----:B0-----:R-:W-:-:S05]  /*ee70*/  @P0 IMAD.HI.U32 R5, R0, R5, RZ ;  /* 0x0000000500050227 */ /* 0x001fca00078e00ff */
[----:B-1----:R-:W-:-:S05]  /*ee80*/  @P0 SHF.R.U32.HI R4, RZ, R6, R5 ;  /* 0x00000006ff040219 */ /* 0x002fca0000011605 */
[----:B------:R-:W-:Y:S02]  /*ee90*/  IMAD.MOV R5, RZ, RZ, -R4 ;  /* 0x000000ffff057224 */ /* 0x000fe400078e0a04 */
[----:B------:R-:W-:-:S04]  /*eea0*/  IMAD.WIDE.U32 R2, R4, UR4, R2 ;  /* 0x0000000404027c25 */ /* 0x000fc8000f8e0002 */
[----:B------:R-:W-:Y:S01]  /*eeb0*/  IMAD R0, R7, R5, R0 ;  /* 0x0000000507007224 */ /* 0x000fe200078e0200 */
[----:B------:R-:W-:-:S05]  /*eec0*/  SHF.R.S32.HI R5, RZ, 0x1f, R4 ;  /* 0x0000001fff057819 */ /* 0x000fca0000011404 */
[----:B------:R-:W-:-:S04]  /*eed0*/  IMAD R5, R5, UR4, RZ ;  /* 0x0000000405057c24 */ /* 0x000fc8000f8e02ff */
[----:B------:R-:W-:Y:S01]  /*eee0*/  IMAD R4, R4, UR5, R5 ;  /* 0x0000000504047c24 */ /* 0x000fe2000f8e0205 */
[----:B------:R-:W-:-:S03]  /*eef0*/  ULDC.64 UR4, c[0x0][0x2c8] ;  /* 0x0000b20000047ab9 */ /* 0x000fc60000000a00 */
[----:B------:R-:W-:Y:S01]  /*ef00*/  IMAD.IADD R3, R3, 0x1, R4 ;  /* 0x0000000103037824 */ /* 0x000fe200078e0204 */
[----:B------:R-:W-:Y:S01]  /*ef10*/  SHF.R.S32.HI R4, RZ, 0x1f, R0 ;  /* 0x0000001fff047819 */ /* 0x000fe20000011400 */
[----:B------:R-:W-:-:S04]  /*ef20*/  IMAD.WIDE.U32 R2, R0, UR4, R2 ;  /* 0x0000000400027c25 */ /* 0x000fc8000f8e0002 */
[----:B------:R-:W-:Y:S01]  /*ef30*/  IMAD R4, R4, UR4, RZ ;  /* 0x0000000404047c24 */ /* 0x000fe2000f8e02ff */
[----:B------:R-:W-:Y:S02]  /*ef40*/  ULDC UR4, c[0x0][0x2b8] ;  /* 0x0000ae0000047ab9 */ /* 0x000fe40000000800 */
[----:B------:R-:W-:Y:S01]  /*ef50*/  ISETP.GE.AND P2, PT, R10, UR4, PT ;  /* 0x000000040a007c0c */ /* 0x000fe2000bf46270 */
[----:B------:R-:W-:Y:S01]  /*ef60*/  IMAD R0, R0, UR5, R4 ;  /* 0x0000000500007c24 */ /* 0x000fe2000f8e0204 */
[----:B------:R0:W5:Y:S01]  /*ef70*/  LDL R10, [R1+0x24] ;  /* 0x00002400010a7983 */ /* 0x0001620000100800 */
[----:B------:R-:W-:Y:S02]  /*ef80*/  LEA R4, P3, R2, UR6, 0x1 ;  /* 0x0000000602047c11 */ /* 0x000fe4000f8608ff */
[----:B------:R-:W-:Y:S01]  /*ef90*/  IMAD.IADD R0, R3, 0x1, R0 ;  /* 0x0000000103007824 */ /* 0x000fe200078e0200 */
[----:B------:R-:W-:Y:S02]  /*efa0*/  ISETP.GE.AND P1, PT, R9, UR4, PT ;  /* 0x0000000409007c0c */ /* 0x000fe4000bf26270 */
[----:B------:R-:W-:Y:S01]  /*efb0*/  ISETP.GE.AND P0, PT, R8, UR4, PT ;  /* 0x0000000408007c0c */ /* 0x000fe2000bf06270 */
[----:B------:R-:W-:Y:S01]  /*efc0*/  UMOV UR4, 0xffffffff ;  /* 0xffffffff00047882 */ /* 0x000fe20000000000 */
[----:B------:R-:W-:-:S02]  /*efd0*/  LEA.HI.X R0, R2, UR7, R0, 0x1, P3 ;  /* 0x0000000702007c11 */ /* 0x000fc400098f0c00 */
[----:B0-----:R-:W-:Y:S09]  /*efe0*/  BRA.DIV UR4, `(.L_x_447) ;  /* 0x0000004604687947 */ /* 0x001ff2000b800000 */
[----:B------:R-:W0:Y:S02]  /*eff0*/  S2R R5, SR_TID.X ;  /* 0x0000000000057919 */ /* 0x000e240000002100 */
[----:B0-----:R-:W-:-:S04]  /*f000*/  LOP3.LUT R5, R5, 0x7f, RZ, 0xc0, !PT ;  /* 0x0000007f05057812 */ /* 0x001fc800078ec0ff */
[----:B------:R-:W-:Y:S02]  /*f010*/  SHF.R.U32.HI R6, RZ, 0x3, R5 ;  /* 0x00000003ff067819 */ /* 0x000fe40000011605 */
[----:B------:R-:W2:Y:S03]  /*f020*/  LDL.LU R5, [R1+0x3c] ;  /* 0x00003c0001057983 */ /* 0x000ea60000300800 */
[----:B------:R-:W-:Y:S01]  /*f030*/  IMAD.IADD R2, R6, 0x1, R17 ;  /* 0x0000000106027824 */ /* 0x000fe200078e0211 */
[----:B------:R-:W-:Y:S01]  /*f040*/  SHFL.IDX PT, R9, R0, 0x1, 0x181f ;  /* 0x00381f0000097f89 */ /* 0x000fe200000e0000 */
[----:B------:R-:W0:Y:S02]  /*f050*/  S2R R6, SR_TID.X ;  /* 0x0000000000067919 */ /* 0x000e240000002100 */
[----:B0-----:R-:W-:Y:S02]  /*f060*/  IMAD.SHL.U32 R11, R6, 0x8, RZ ;  /* 0x00000008060b7824 */ /* 0x001fe400078e00ff */
[----:B------:R-:W-:Y:S03]  /*f070*/  SHFL.IDX PT, R6, R0, RZ, 0x181f ;  /* 0x00181fff00067589 */ /* 0x000fe600000e0000 */
[----:B------:R-:W-:Y:S01]  /*f080*/  LOP3.LUT R11, R11, 0x38, RZ, 0xc0, !PT ;  /* 0x000000380b0b7812 */ /* 0x000fe200078ec0ff */
[----:B--2---:R-:W-:-:S02]  /*f090*/  IMAD R3, R5, R7, RZ ;  /* 0x0000000705037224 */ /* 0x004fc400078e02ff */
[----:B------:R-:W0:Y:S01]  /*f0a0*/  SHFL.IDX PT, R7, R4, RZ, 0x181f ;  /* 0x00181fff04077589 */ /* 0x000e2200000e0000 */
[C---:B------:R-:W-:Y:S02]  /*f0b0*/  VIADD R5, R2.reuse, 0x10 ;  /* 0x0000001002057836 */ /* 0x040fe40000000000 */
[----:B------:R-:W-:-:S03]  /*f0c0*/  ISETP.GE.AND P4, PT, R2, R3, PT ;  /* 0x000000030200720c */ /* 0x000fc60003f86270 */
[----:B------:R-:W-:Y:S02]  /*f0d0*/  ISETP.GE.AND P3, PT, R5, R3, PT ;  /* 0x000000030500720c */ /* 0x000fe40003f66270 */
[----:B------:R-:W1:Y:S08]  /*f0e0*/  SHFL.IDX PT, R5, R4, 0x1, 0x181f ;  /* 0x00381f0004057f89 */ /* 0x000e7000000e0000 */
[----:B0-----:R-:W-:-:S05]  /*f0f0*/  @!P4 LEA R7, P5, R11, R7, 0x1 ;  /* 0x000000070b07c211 */ /* 0x001fca00078a08ff */
[----:B------:R-:W-:Y:S01]  /*f100*/  @!P4 IMAD.X R6, RZ, RZ, R6, P5 ;  /* 0x000000ffff06c224 */ /* 0x000fe200028e0606 */
[----:B-1----:R-:W-:-:S04]  /*f110*/  @!P3 LEA R8, P5, R11, R5, 0x1 ;  /* 0x000000050b08b211 */ /* 0x002fc800078a08ff */
[----:B------:R-:W-:Y:S01]  /*f120*/  @!P4 LOP3.LUT R7, R7, R6, RZ, 0x3c, !PT ;  /* 0x000000060707c212 */ /* 0x000fe200078e3cff */
[----:B------:R-:W-:-:S03]  /*f130*/  @!P3 IMAD.X R5, RZ, RZ, R9, P5 ;  /* 0x000000ffff05b224 */ /* 0x000fc600028e0609 */
[----:B------:R-:W-:-:S04]  /*f140*/  @!P4 LOP3.LUT R6, R7, R6, RZ, 0x3c, !PT ;  /* 0x000000060706c212 */ /* 0x000fc800078e3cff */
[----:B------:R-:W-:-:S05]  /*f150*/  @!P4 LOP3.LUT R7, R7, R6, RZ, 0x3c, !PT ;  /* 0x000000060707c212 */ /* 0x000fca00078e3cff */
[----:B-----5:R-:W-:Y:S04]  /*f160*/  @!P4 LDGSTS.E.BYPASS.LTC128B.128 [R10+0x15400], desc[UR60][R6.64], !P2 ;  /* 0x15400000060acfae */ /* 0x020fe8000d101d7c */
[----:B------:R-:W-:Y:S04]  /*f170*/  @!P4 LDGSTS.E.BYPASS.LTC128B.128 [R10+0x19400], desc[UR60][R6.64+0x80], !P1 ;  /* 0x19400080060acfae */ /* 0x000fe8000c901d7c */
[----:B------:R0:W-:Y:S02]  /*f180*/  @!P4 LDGSTS.E.BYPASS.LTC128B.128 [R10+0x1d400], desc[UR60][R6.64+0x100], !P0 ;  /* 0x1d400100060acfae */ /* 0x0001e4000c101d7c */
[----:B0-----:R-:W-:-:S02]  /*f190*/  @!P3 IMAD.MOV.U32 R6, RZ, RZ, R8 ;  /* 0x000000ffff06b224 */ /* 0x001fc400078e0008 */
[----:B------:R-:W-:Y:S01]  /*f1a0*/  @!P3 IMAD.MOV.U32 R7, RZ, RZ, R5 ;  /* 0x000000ffff07b224 */ /* 0x000fe200078e0005 */
[----:B------:R-:W-:Y:S01]  /*f1b0*/  SHFL.IDX PT, R8, R0, 0x2, 0x181f ;  /* 0x00581f0000087f89 */ /* 0x000fe200000e0000 */
[----:B------:R-:W-:-:S03]  /*f1c0*/  VIADD R5, R2, 0x20 ;  /* 0x0000002002057836 */ /* 0x000fc60000000000 */
[----:B------:R-:W-:Y:S04]  /*f1d0*/  @!P3 LDGSTS.E.BYPASS.LTC128B.128 [R10+0x15c00], desc[UR60][R6.64], !P2 ;  /* 0x15c00000060abfae */ /* 0x000fe8000d101d7c */
[----:B------:R-:W-:Y:S04]  /*f1e0*/  @!P3 LDGSTS.E.BYPASS.LTC128B.128 [R10+0x19c00], desc[UR60][R6.64+0x80], !P1 ;  /* 0x19c00080060abfae */ /* 0x000fe8000c901d7c */
[----:B------:R0:W-:Y:S01]  /*f1f0*/  @!P3 LDGSTS.E.BYPASS.LTC128B.128 [R10+0x1dc00], desc[UR60][R6.64+0x100], !P0 ;  /* 0x1dc00100060abfae */ /* 0x0001e2000c101d7c */
[----:B------:R-:W-:-:S03]  /*f200*/  ISETP.GE.AND P3, PT, R5, R3, PT ;  /* 0x000000030500720c */ /* 0x000fc60003f66270 */
[----:B------:R-:W1:Y:S10]  /*f210*/  SHFL.IDX PT, R5, R4, 0x2, 0x181f ;  /* 0x00581f0004057f89 */ /* 0x000e7400000e0000 */
        /* <DEDUP_REMOVED lines=38> */
[----:B------:R-:W-:Y:S02]  /*f480*/  @!P3 LDGSTS.E.BYPASS.LTC128B.128 [R10+0x17c00], desc[UR60][R6.64], !P2 ;  /* 0x17c00000060abfae */ /* 0x000fe4000d101d7c */
[----:B------:R-:W-:Y:S02]  /*f490*/  ISETP.GE.AND P4, PT, R5, R3, PT ;  /* 0x000000030500720c */ /* 0x000fe40003f86270 */
[----:B------:R-:W0:Y:S04]  /*f4a0*/  SHFL.IDX PT, R5, R4, 0x6, 0x181f ;  /* 0x00d81f0004057f89 */ /* 0x000e2800000e0000 */
[----:B------:R-:W-:Y:S04]  /*f4b0*/  @!P3 LDGSTS.E.BYPASS.LTC128B.128 [R10+0x1bc00], desc[UR60][R6.64+0x80], !P1 ;  /* 0x1bc00080060abfae */ /* 0x000fe8000c901d7c */
[----:B------:R1:W-:Y:S04]  /*f4c0*/  @!P3 LDGSTS.E.BYPASS.LTC128B.128 [R10+0x1fc00], desc[UR60][R6.64+0x100], !P0 ;  /* 0x1fc00100060abfae */ /* 0x0003e8000c101d7c */
[----:B------:R-:W-:Y:S04]  /*f4d0*/  SHFL.IDX PT, R4, R4, 0x7, 0x181f ;  /* 0x00f81f0004047f89 */ /* 0x000fe800000e0000 */
[----:B-1----:R-:W1:Y:S01]  /*f4e0*/  SHFL.IDX PT, R6, R0, 0x6, 0x181f ;  /* 0x00d81f0000067f89 */ /* 0x002e6200000e0000 */
[----:B0-----:R-:W-:-:S03]  /*f4f0*/  @!P4 LEA R5, P3, R11, R5, 0x1 ;  /* 0x000000050b05c211 */ /* 0x001fc600078608ff */
[----:B------:R-:W2:Y:S02]  /*f500*/  SHFL.IDX PT, R0, R0, 0x7, 0x181f ;  /* 0x00f81f0000007f89 */ /* 0x000ea400000e0000 */
[----:B-1----:R-:W-:-:S04]  /*f510*/  @!P4 IMAD.X R6, RZ, RZ, R6, P3 ;  /* 0x000000ffff06c224 */ /* 0x002fc800018e0606 */
[----:B------:R-:W-:Y:S02]  /*f520*/  @!P4 IMAD.MOV.U32 R7, RZ, RZ, R6 ;  /* 0x000000ffff07c224 */ /* 0x000fe400078e0006 */
[----:B------:R-:W-:-:S05]  /*f530*/  @!P4 IMAD.MOV.U32 R6, RZ, RZ, R5 ;  /* 0x000000ffff06c224 */ /* 0x000fca00078e0005 */
[----:B------:R1:W-:Y:S04]  /*f540*/  @!P4 LDGSTS.E.BYPASS.LTC128B.128 [R10+0x18400], desc[UR60][R6.64], !P2 ;  /* 0x18400000060acfae */ /* 0x0003e8000d101d7c */
[----:B------:R1:W-:Y:S04]  /*f550*/  @!P4 LDGSTS.E.BYPASS.LTC128B.128 [R10+0x1c400], desc[UR60][R6.64+0x80], !P1 ;  /* 0x1c400080060acfae */ /* 0x0003e8000c901d7c */
[----:B--2---:R1:W-:Y:S02]  /*f560*/  @!P4 LDGSTS.E.BYPASS.LTC128B.128 [R10+0x20400], desc[UR60][R6.64+0x100], !P0 ;  /* 0x20400100060acfae */ /* 0x0043e4000c101d7c */
.L_x_570:
[----:B------:R-:W-:Y:S01]  /*f570*/  VIADD R2, R2, 0x70 ;  /* 0x0000007002027836 */ /* 0x000fe20000000000 */
[----:B------:R-:W-:Y:S04]  /*f580*/  BSSY B0, `(.L_x_448) ;  /* 0x000000e000007945 */ /* 0x000fe80003800000 */
[----:B------:R-:W-:-:S13]  /*f590*/  ISETP.GE.AND P3, PT, R2, R3, PT ;  /* 0x000000030200720c */ /* 0x000fda0003f66270 */
[----:B------:R-:W-:Y:S05]  /*f5a0*/  @P3 BRA `(.L_x_449) ;  /* 0x00000000002c3947 */ /* 0x000fea0003800000 */
[----:B------:R-:W2:Y:S02]  /*f5b0*/  S2R R5, SR_TID.X ;  /* 0x0000000000057919 */ /* 0x000ea40000002100 */
[----:B--2---:R-:W-:-:S05]  /*f5c0*/  IMAD.SHL.U32 R5, R5, 0x8, RZ ;  /* 0x0000000805057824 */ /* 0x004fca00078e00ff */
[----:B------:R-:W-:-:S04]  /*f5d0*/  LOP3.LUT R5, R5, 0x38, RZ, 0xc0, !PT ;  /* 0x0000003805057812 */ /* 0x000fc800078ec0ff */
[----:B------:R-:W-:-:S04]  /*f5e0*/  LEA R2, P3, R5, R4, 0x1 ;  /* 0x0000000405027211 */ /* 0x000fc800078608ff */
[----:B------:R-:W-:-:S05]  /*f5f0*/  IADD3.X R3, RZ, R0, RZ, P3, !PT ;  /* 0x00000000ff037210 */ /* 0x000fca0001ffe4ff */
[----:B------:R-:W-:Y:S01]  /*f600*/  @!PT LDS RZ, [RZ] ;  /* 0x00000000fffff984 */ /* 0x000fe20000000800 */
[----:B------:R-:W-:Y:S01]  /*f610*/  @!PT LDS RZ, [RZ] ;  /* 0x00000000fffff984 */ /* 0x000fe20000000800 */
[----:B------:R-:W-:Y:S01]  /*f620*/  @!PT LDS RZ, [RZ] ;  /* 0x00000000fffff984 */ /* 0x000fe20000000800 */
[----:B------:R2:W-:Y:S04]  /*f630*/  LDGSTS.E.BYPASS.LTC128B.128 [R10+0x18c00], desc[UR60][R2.64], !P2 ;  /* 0x18c00000020a7fae */ /* 0x0005e8000d101d7c */
[----:B------:R2:W-:Y:S04]  /*f640*/  LDGSTS.E.BYPASS.LTC128B.128 [R10+0x1cc00], desc[UR60][R2.64+0x80], !P1 ;  /* 0x1cc00080020a7fae */ /* 0x0005e8000c901d7c */
[----:B------:R2:W-:Y:S02]  /*f650*/  LDGSTS.E.BYPASS.LTC128B.128 [R10+0x20c00], desc[UR60][R2.64+0x100], !P0 ;  /* 0x20c00100020a7fae */ /* 0x0005e4000c101d7c */
.L_x_449:
[----:B------:R-:W-:Y:S05]  /*f660*/  BSYNC B0 ;  /* 0x0000000000007941 */ /* 0x000fea0003800000 */
.L_x_448:
[----:B012---:R-:W2:Y:S01]  /*f670*/  LDL R10, [R1+0x4] ;  /* 0x00000400010a7983 */ /* 0x007ea20000100800 */
[----:B------:R-:W-:Y:S01]  /*f680*/  PLOP3.LUT P0, PT, PT, PT, PT, 0x80, 0x0 ;  /* 0x000000000000781c */ /* 0x000fe20003f0f070 */
[----:B------:R-:W-:Y:S01]  /*f690*/  NOP ;  /* 0x0000000000007918 */ /* 0x000fe20000000000 */
[----:B--2---:R-:W-:-:S11]  /*f6a0*/  VIADD R6, R10, 0x36800 ;  /* 0x000368000a067836 */ /* 0x004fd60000000000 */
.L_x_450:
[----:B------:R-:W2:Y:S01]  /*f6b0*/  LDL R2, [R1+0x4] ;  /* 0x0000040001027983 */ /* 0x000ea20000100800 */
[----:B------:R-:W-:Y:S02]  /*f6c0*/  PLOP3.LUT P1, PT, P1, P0, PT, 0xa2, 0x0 ;  /* 0x000000000000781c */ /* 0x000fe40000f21472 */
[----:B--2---:R-:W-:-:S08]  /*f6d0*/  @P0 R2UR P1, UR4, R2 ;  /* 0x00000000020402ca */ /* 0x004fd00000020000 */
[----:B------:R-:W-:-:S05]  /*f6e0*/  @P0 PLOP3.LUT P0, PT, P1, PT, PT, 0x80, 0x0 ;  /* 0x000000000000081c */ /* 0x000fca0000f0f070 */
[----:B------:R-:W-:Y:S01]  /*f6f0*/  @!P1 SYNCS.ARRIVE.TRANS64.RED.A0T1 RZ, [UR4+0x36800], RZ ;  /* 0x036800ffffff99a7 */ /* 0x000fe20008200404 */
[----:B------:R-:W-:Y:S07]  /*f700*/  @!P1 ARRIVES.LDGSTSBAR.64.TRANSCNT [UR4+0x36800] ;  /* 0x03680000ff0099b0 */ /* 0x000fee0008000a84 */
[----:B------:R-:W-:Y:S05]  /*f710*/  @P0 BRA.U.ANY `(.L_x_450) ;  /* 0xfffffffd00e40947 */ /* 0x000fea000393ffff */
[----:B------:R-:W2:Y:S02]  /*f720*/  LDL.LU R3, [R1+0x50] ;  /* 0x0000500001037983 */ /* 0x000ea40000300800 */
[----:B--2---:R-:W-:-:S05]  /*f730*/  VIADD R3, R3, 0x1 ;  /* 0x0000000103037836 */ /* 0x004fca0000000000 */
[----:B------:R0:W-:Y:S01]  /*f740*/  STL [R1+0x50], R3 ;  /* 0x0000500301007387 */ /* 0x0001e20000100800 */
[----:B------:R-:W-:-:S04]  /*f750*/  LEA.HI R0, R3, R3, RZ, 0x1 ;  /* 0x0000000303007211 */ /* 0x000fc800078f08ff */
[----:B------:R-:W-:-:S05]  /*f760*/  LOP3.LUT R0, R0, 0xfffffffe, RZ, 0xc0, !PT ;  /* 0xfffffffe00007812 */ /* 0x000fca00078ec0ff */
[----:B------:R-:W-:-:S05]  /*f770*/  IMAD.IADD R0, R3, 0x1, -R0 ;  /* 0x0000000103007824 */ /* 0x000fca00078e0a00 */
[----:B------:R-:W-:Y:S01]  /*f780*/  SHF.L.U32 R0, R0, 0x1f, RZ ;  /* 0x0000001f00007819 */ /* 0x000fe200000006ff */
[----:B------:R-:W-:Y:S01]  /*f790*/  NOP ;  /* 0x0000000000007918 */ /* 0x000fe20000000000 */
[----:B------:R0:W-:Y:S01]  /*f7a0*/  SYNCS.ARRIVE.TRANS64.A1T0 RZ, [R2+URZ+0x36800], RZ ;  /* 0x036800ff02ff79a7 */ /* 0x0001e2000810003f */
[----:B------:R-:W-:Y:S01]  /*f7b0*/  BSSY B0, `(.L_x_451) ;  /* 0x0000003000007945 */ /* 0x000fe20003800000 */
[----:B------:R-:W1:Y:S03]  /*f7c0*/  SYNCS.PHASECHK.TRANS64.TRYWAIT P0, [R2+URZ+0x36820], R0 ;  /* 0x03682000020075a7 */ /* 0x000e66000800017f */
[----:B01----:R-:W-:Y:S05]  /*f7d0*/  @!P0 BRA `(.L_x_452) ;  /* 0x0000004800588947 */ /* 0x003fea0003800000 */
.L_x_571:
[----:B------:R-:W-:Y:S05]  /*f7e0*/  BSYNC B0 ;  /* 0x0000000000007941 */ /* 0x000fea0003800000 */
.L_x_451:
[----:B0-----:R-:W2:Y:S01]  /*f7f0*/  LDL.LU R2, [R1+0x40] ;  /* 0x0000400001027983 */ /* 0x001ea20000300800 */
[----:B------:R-:W-:Y:S01]  /*f800*/  BSSY B0, `(.L_x_453) ;  /* 0x0000257000007945 */ /* 0x000fe20003800000 */
[----:B--2---:R-:W-:-:S13]  /*f810*/  ISETP.GE.AND P0, PT, R2, 0x71, PT ;  /* 0x000000710200780c */ /* 0x004fda0003f06270 */
[----:B------:R-:W-:Y:S05]  /*f820*/  @!P0 BRA `(.L_x_454) ;  /* 0x0000002400508947 */ /* 0x000fea0003800000 */
[----:B------:R-:W2:Y:S01]  /*f830*/  LDL R2, [R1+0x30] ;  /* 0x0000300001027983 */ /* 0x000ea20000100800 */
[----:B------:R-:W-:Y:S01]  /*f840*/  IMAD.MOV.U32 R0, RZ, RZ, 0x1 ;  /* 0x00000001ff007424 */ /* 0x000fe200078e00ff */
[----:B------:R-:W-:Y:S01]  /*f850*/  BSSY B2, `(.L_x_455) ;  /* 0x00000cd000027945 */ /* 0x000fe20003800000 */
[----:B--2---:R-:W-:-:S05]  /*f860*/  IMAD.MOV R9, RZ, RZ, -R2 ;  /* 0x000000ffff097224 */ /* 0x004fca00078e0a02 */
[----:B------:R-:W-:-:S05]  /*f870*/  VIADDMNMX R9, R9, R0, 0xffffffff, !PT ;  /* 0xffffffff09097446 */ /* 0x000fca0007800100 */
[----:B------:R-:W-:-:S05]  /*f880*/  IMAD.IADD R0, R2, 0x1, R9 ;  /* 0x0000000102007824 */ /* 0x000fca00078e0209 */
[----:B------:R-:W-:-:S04]  /*f890*/  LOP3.LUT R0, R0, 0x1, RZ, 0xc0, !PT ;  /* 0x0000000100007812 */ /* 0x000fc800078ec0ff */
[----:B------:R-:W-:Y:S01]  /*f8a0*/  ISETP.NE.U32.AND P0, PT, R0, 0x1, PT ;  /* 0x000000010000780c */ /* 0x000fe20003f05070 */
[----:B------:R-:W-:-:S12]  /*f8b0*/  VIADD R0, R2, 0xfffffffe ;  /* 0xfffffffe02007836 */ /* 0x000fd80000000000 */
[----:B------:R-:W-:Y:S05]  /*f8c0*/  @P0 BRA `(.L_x_456) ;  /* 0x0000000c00140947 */ /* 0x000fea0003800000 */
[----:B------:R-:W2:Y:S04]  /*f8d0*/  LDL R4, [R1+0x1c] ;  /* 0x00001c0001047983 */ /* 0x000ea80000100800 */
[----:B------:R-:W3:Y:S04]  /*f8e0*/  LDL R3, [R1+0x8] ;  /* 0x0000080001037983 */ /* 0x000ee80000100800 */
[----:B------:R-:W4:Y:S01]  /*f8f0*/  LDL R2, [R1+0x10] ;  /* 0x0000100001027983 */ /* 0x000f220000100800 */
[----:B------:R-:W-:Y:S01]  /*f900*/  BSSY B1, `(.L_x_457) ;  /* 0x00000bd000017945 */ /* 0x000fe20003800000 */
[----:B--2---:R-:W-:Y:S01]  /*f910*/  LOP3.LUT P1, RZ, R4, 0x1, RZ, 0xc0, !PT ;  /* 0x0000000104ff7812 */ /* 0x004fe2000782c0ff */
[----:B---3--:R-:W-:-:S05]  /*f920*/  VIADD R8, R3, 0x1 ;  /* 0x0000000103087836 */ /* 0x008fca0000000000 */
[----:B------:R-:W-:-:S04]  /*f930*/  ISETP.NE.AND P0, PT, R8, 0x2, PT ;  /* 0x000000020800780c */ /* 0x000fc80003f05270 */
[----:B------:R-:W-:Y:S02]  /*f940*/  SEL R10, RZ, 0x1, P0 ;  /* 0x00000001ff0a7807 */ /* 0x000fe40000000000 */
[----:B------:R-:W-:Y:S02]  /*f950*/  SEL R8, R8, RZ, P0 ;  /* 0x000000ff08087207 */ /* 0x000fe40000000000 */
[----:B----4-:R-:W-:Y:S01]  /*f960*/  LOP3.LUT R10, R2, R10, RZ, 0x3c, !PT ;  /* 0x0000000a020a7212 */ /* 0x010fe200078e3cff */
[----:B------:R-:W-:Y:S06]  /*f970*/  @!P1 BRA `(.L_x_458) ;  /* 0x0000000800d49947 */ /* 0x000fec0003800000 */
[----:B------:R0:W5:Y:S01]  /*f980*/  LDL R4, [R1] ;  /* 0x0000000001047983 */ /* 0x0001620000100800 */
[----:B------:R-:W-:Y:S02]  /*f990*/  ULDC.64 UR4, c[0x0][0x418] ;  /* 0x0001060000047ab9 */ /* 0x000fe40000000a00 */
[----:B------:R-:W-:-:S04]  /*f9a0*/  ISETP.NE.U32.AND P0, PT, RZ, UR4, PT ;  /* 0x00000004ff007c0c */ /* 0x000fc8000bf05070 */
[----:B------:R-:W-:-:S13]  /*f9b0*/  ISETP.NE.AND.EX P0, PT, RZ, UR5, PT, P0 ;  /* 0x00000005ff007c0c */ /* 0x000fda000bf05300 */
[----:B0-----:R-:W-:Y:S05]  /*f9c0*/  @!P0 BRA `(.L_x_459) ;  /* 0x00000000004c8947 */ /* 0x001fea0003800000 */
[----:B------:R-:W2:Y:S01]  /*f9d0*/  LDL R11, [R1+0x20] ;  /* 0x00002000010b7983 */ /* 0x000ea20000100800 */
[----:B------:R-:W0:Y:S01]  /*f9e0*/  LDC R5, c[0x0][0x43c] ;  /* 0x00010f00ff057b82 */ /* 0x000e220000000800 */
[----:B------:R-:W-:Y:S02]  /*f9f0*/  ULDC.64 UR6, c[0x0][0x428] ;  /* 0x00010a0000067ab9 */ /* 0x000fe40000000a00 */
[----:B------:R-:W3:Y:S01]  /*fa00*/  LDL R7, [R1+0xc] ;  /* 0x00000c0001077983 */ /* 0x000ee20000100800 */
[----:B0-----:R-:W-:-:S13]  /*fa10*/  ISETP.NE.AND P0, PT, R5, 0x1, PT ;  /* 0x000000010500780c */ /* 0x001fda0003f05270 */
[----:B------:R-:W0:Y:S02]  /*fa20*/  @P0 LDC.64 R2, c[0x0][0x440] ;  /* 0x00011000ff020b82 */ /* 0x000e240000000a00 */
[----:B0----5:R-:W-:-:S04]  /*fa30*/  @P0 IMAD.HI.U32 R4, R0, R2, RZ ;  /* 0x0000000200040227 */ /* 0x021fc800078e00ff */
[----:B------:R-:W-:Y:S01]  /*fa40*/  IMAD.MOV.U32 R2, RZ, RZ, R0 ;  /* 0x000000ffff027224 */ /* 0x000fe200078e0000 */
[----:B------:R-:W-:-:S05]  /*fa50*/  @P0 SHF.R.U32.HI R2, RZ, R3, R4 ;  /* 0x00000003ff020219 */ /* 0x000fca0000011604 */
[----:B------:R-:W-:-:S04]  /*fa60*/  IMAD.MOV R3, RZ, RZ, -R2 ;  /* 0x000000ffff037224 */ /* 0x000fc800078e0a02 */
[----:B------:R-:W-:Y:S01]  /*fa70*/  IMAD R0, R5, R3, R0 ;  /* 0x0000000305007224 */ /* 0x000fe200078e0200 */
[----:B------:R-:W-:Y:S01]  /*fa80*/  SHF.R.S32.HI R3, RZ, 0x1f, R2 ;  /* 0x0000001fff037819 */ /* 0x000fe20000011402 */
[----:B--2---:R-:W-:-:S04]  /*fa90*/  IMAD R4, R11, UR6, RZ ;  /* 0x000000060b047c24 */ /* 0x004fc8000f8e02ff */
[C---:B---3--:R-:W-:Y:S02]  /*faa0*/  IMAD R4, R7.reuse, UR7, R4 ;  /* 0x0000000707047c24 */ /* 0x048fe4000f8e0204 */
[----:B------:R-:W-:-:S04]  /*fab0*/  IMAD.WIDE.U32 R2, R7, UR6, R2 ;  /* 0x0000000607027c25 */ /* 0x000fc8000f8e0002 */
[----:B------:R-:W-:Y:S01]  /*fac0*/  IMAD.IADD R3, R4, 0x1, R3 ;  /* 0x0000000104037824 */ /* 0x000fe200078e0203 */
[----:B------:R-:W-:-:S04]  /*fad0*/  LEA R4, P0, R2, UR4, 0x2 ;  /* 0x0000000402047c11 */ /* 0x000fc8000f8010ff */
[----:B------:R-:W-:-:S05]  /*fae0*/  LEA.HI.X R5, R2, UR5, R3, 0x2, P0 ;  /* 0x0000000502057c11 */ /* 0x000fca00080f1403 */
[----:B------:R0:W5:Y:S04]  /*faf0*/  LDG.E R4, desc[UR60][R4.64] ;  /* 0x0000003c04047981 */ /* 0x000168000c1e1900 */
.L_x_459:
[----:B------:R-:W2:Y:S01]  /*fb00*/  LDL R2, [R1+0x4] ;  /* 0x0000040001027983 */ /* 0x000ea20000100800 */
[----:B------:R-:W-:Y:S01]  /*fb10*/  BSSY B3, `(.L_x_460) ;  /* 0x0000005000037945 */ /* 0x000fe20003800000 */
[----:B--2---:R-:W-:Y:S01]  /*fb20*/  IMAD R3, R8, 0x8, R2 ;  /* 0x0000000808037824 */ /* 0x004fe200078e0202 */
[----:B------:R-:W-:-:S04]  /*fb30*/  SHF.L.U32 R2, R10, 0x1f, RZ ;  /* 0x0000001f0a027819 */ /* 0x000fc800000006ff */
[----:B------:R-:W1:Y:S02]  /*fb40*/  SYNCS.PHASECHK.TRANS64.TRYWAIT P0, [R3+URZ+0x36840], R2 ;  /* 0x03684002030075a7 */ /* 0x000e64000800017f */
[----:B-1----:R-:W-:Y:S05]  /*fb50*/  @!P0 BRA `(.L_x_461) ;  /* 0x0000004400908947 */ /* 0x002fea0003800000 */
.L_x_572:
[----:B------:R-:W-:Y:S05]  /*fb60*/  BSYNC B3 ;  /* 0x0000000000037941 */ /* 0x000fea0003800000 */
.L_x_460:
        /* <DEDUP_REMOVED lines=12> */
.L_x_463:
[----:B------:R-:W-:Y:S05]  /*fc30*/  BSYNC B3 ;  /* 0x0000000000037941 */ /* 0x000fea0003800000 */
.L_x_462:
[----:B------:R-:W2:Y:S04]  /*fc40*/  LDL R5, [R1+0x4] ;  /* 0x0000040001057983 */ /* 0x000ea80000100800 */
[----:B-1----:R-:W3:Y:S01]  /*fc50*/  LDL R2, [R1+0x18] ;  /* 0x0000180001027983 */ /* 0x002ee20000100800 */
        /* <DEDUP_REMOVED lines=8> */
[----:B--2---:R-:W-:-:S02]  /*fce0*/  IMAD R7, R8, 0xa800, R5 ;  /* 0x0000a80008077824 */ /* 0x004fc400078e0205 */
[----:B---3--:R-:W-:Y:S02]  /*fcf0*/  IMAD R2, R0, 0x70, R2 ;  /* 0x0000007000027824 */ /* 0x008fe400078e0202 */
[----:B------:R-:W-:-:S08]  /*fd00*/  VIADD R5, R7, 0x21400 ;  /* 0x0002140007057836 */ /* 0x000fd00000000000 */
.L_x_464:
        /* <DEDUP_REMOVED lines=16> */
.L_x_465:
        /* <DEDUP_REMOVED lines=16> */
.L_x_466:
        /* <DEDUP_REMOVED lines=10> */
[----:B------:R-:W2:Y:S04]  /*ffb0*/  LDL.LU R12, [R1+0x10] ;  /* 0x00001000010c7983 */ /* 0x000ea80000300800 */
[----:B------:R-:W3:Y:S01]  /*ffc0*/  LDL R7, [R1+0x8] ;  /* 0x0000080001077983 */ /* 0x000ee20000100800 */
[----:B------:R-:W-:Y:S01]  /*ffd0*/  BSSY B3, `(.L_x_467) ;  /* 0x0000005000037945 */ /* 0x000fe20003800000 */
[----:B--2---:R-:W-:Y:S01]  /*ffe0*/  SHF.L.U32 R2, R12, 0x1f, RZ ;  /* 0x0000001f0c027819 */ /* 0x004fe200000006ff */
[----:B---3--:R-:W-:-:S04]  /*fff0*/  IMAD R3, R7, 0x8, R6 ;  /* 0x0000000807037824 */ /* 0x008fc800078e0206 */
[----:B------:R-:W0:Y:S02]  /*10000*/  SYNCS.PHASECHK.TRANS64.TRYWAIT P0, [R3+URZ+0x60], R2 ;  /* 0x00006002030075a7 */ /* 0x000e24000800017f */
[----:B0-----:R-:W-:Y:S05]  /*10010*/  @!P0 BRA `(.L_x_468) ;  /* 0x0000004000748947 */ /* 0x001fea0003800000 */
.L_x_573:
[----:B------:R-:W-:Y:S05]  /*10020*/  BSYNC B3 ;  /* 0x0000000000037941 */ /* 0x000fea0003800000 */
.L_x_467:
[----:B------:R1:W5:Y:S01]  /*10030*/  LDL R17, [R1+0x8] ;  /* 0x0000080001117983 */ /* 0x0003620000100800 */
[----:B------:R-:W-:Y:S01]  /*10040*/  BSSY B3, `(.L_x_469) ;  /* 0x000000d000037945 */ /* 0x000fe20003800000 */
[----:B------:R-:W-:Y:S02]  /*10050*/  IMAD.MOV.U32 R12, RZ, RZ, 0x0 ;  /* 0x00000000ff0c7424 */ /* 0x000fe400078e00ff */
[----:B------:R-:W-:Y:S01]  /*10060*/  IMAD.MOV.U32 R13, RZ, RZ, 0x14f00000 ;  /* 0x14f00000ff0d7424 */ /* 0x000fe200078e00ff */
[----:B------:R-:W-:Y:S06]  /*10070*/  @P1 BRA `(.L_x_470) ;  /* 0x0000000000241947 */ /* 0x000fec0003800000 */
[----:B------:R-:W2:Y:S01]  /*10080*/  LDL R7, [R1+0x4] ;  /* 0x0000040001077983 */ /* 0x000ea20000100800 */
[----:B------:R-:W3:Y:S01]  /*10090*/  S2R R5, SR_TID.X ;  /* 0x0000000000057919 */ /* 0x000ee20000002100 */
[----:B0-----:R-:W-:Y:S01]  /*100a0*/  IMAD.MOV.U32 R3, RZ, RZ, 0xa800 ;  /* 0x0000a800ff037424 */ /* 0x001fe200078e00ff */
[----:B---3--:R-:W-:-:S04]  /*100b0*/  LOP3.LUT R5, R5, 0x1f, RZ, 0xc0, !PT ;  /* 0x0000001f05057812 */ /* 0x008fc800078ec0ff */
[----:B------:R-:W-:Y:S01]  /*100c0*/  ISETP.NE.AND P0, PT, R5, RZ, PT ;  /* 0x000000ff0500720c */ /* 0x000fe20003f05270 */
[----:B--2--5:R-:W-:-:S04]  /*100d0*/  IMAD R2, R17, 0x8, R7 ;  /* 0x0000000811027824 */ /* 0x024fc800078e0207 */
[----:B------:R2:W-:Y:S08]  /*100e0*/  SYNCS.ARRIVE.TRANS64 RZ, [R2+URZ+0x36850], R3 ;  /* 0x0368500302ff79a7 */ /* 0x0005f0000800003f */
[----:B------:R-:W-:Y:S05]  /*100f0*/  @!P0 BRA `(.L_x_470) ;  /* 0x0000000000048947 */ /* 0x000fea0003800000 */
[----:B------:R-:W-:Y:S01]  /*10100*/  BPT.TRAP 0x1 ;  /* 0x000000040000795c */ /* 0x000fe20000300000 */
.L_x_470:
[----:B------:R-:W-:Y:S05]  /*10110*/  BSYNC B3 ;  /* 0x0000000000037941 */ /* 0x000fea0003800000 */
.L_x_469:
[----:B0-2---:R-:W2:Y:S04]  /*10120*/  LDL R2, [R1+0x4] ;  /* 0x0000040001027983 */ /* 0x005ea80000100800 */
[----:B------:R-:W3:Y:S04]  /*10130*/  LDL R7, [R1+0x18] ;  /* 0x0000180001077983 */ /* 0x000ee80000100800 */
[----:B------:R-:W3:Y:S01]  /*10140*/  LDL.LU R5, [R1+0x14] ;  /* 0x0000140001057983 */ /* 0x000ee20000300800 */
[----:B------:R-:W-:Y:S01]  /*10150*/  R2UR UR10, R11 ;  /* 0x000000000b0a72ca */ /* 0x000fe200000e0000 */
[----:B------:R-:W-:Y:S01]  /*10160*/  UIADD3 UR4, UP0, UR38, 0x470, URZ ;  /* 0x0000047026047890 */ /* 0x000fe2000ff1e03f */
[----:B------:R-:W-:-:S02]  /*10170*/  R2UR UR6, R12 ;  /* 0x000000000c0672ca */ /* 0x000fc400000e0000 */
[----:B------:R-:W-:Y:S01]  /*10180*/  R2UR UR7, R13 ;  /* 0x000000000d0772ca */ /* 0x000fe200000e0000 */
[----:B------:R-:W-:Y:S01]  /*10190*/  UIADD3.X UR5, URZ, UR39, URZ, UP0, !UPT ;  /* 0x000000273f057290 */ /* 0x000fe200087fe43f */
[----:B------:R-:W-:Y:S01]  /*101a0*/  PLOP3.LUT P0, PT, PT, PT, PT, 0x80, 0x0 ;  /* 0x000000000000781c */ /* 0x000fe20003f0f070 */
[C-C-:B--2--5:R-:W-:Y:S02]  /*101b0*/  IMAD R3, R17.reuse, 0x8, R2.reuse ;  /* 0x0000000811037824 */ /* 0x164fe400078e0202 */
[----:B------:R-:W-:Y:S02]  /*101c0*/  IMAD R2, R17, 0xa800, R2 ;  /* 0x0000a80011027824 */ /* 0x000fe400078e0202 */
[----:B------:R-:W-:Y:S02]  /*101d0*/  VIADD R3, R3, 0x36850 ;  /* 0x0003685003037836 */ /* 0x000fe40000000000 */
[----:B---3--:R-:W-:Y:S02]  /*101e0*/  IMAD R5, R5, 0x70, R7 ;  /* 0x0000007005057824 */ /* 0x008fe400078e0207 */
[----:B------:R-:W-:-:S07]  /*101f0*/  VIADD R7, R2, 0x400 ;  /* 0x0000040002077836 */ /* 0x000fce0000000000 */
.L_x_471:
[----:B------:R-:W2:Y:S01]  /*10200*/  LDL R11, [R1] ;  /* 0x00000000010b7983 */ /* 0x000ea20000100800 */
[----:B------:R-:W-:-:S13]  /*10210*/  @P0 ELECT P1, URZ, PT ;  /* 0x00000000003f082f */ /* 0x000fda0003820000 */
[----:B------:R-:W-:Y:S02]  /*10220*/  @P1 R2UR UR12, R18 ;  /* 0x00000000120c12ca */ /* 0x000fe400000e0000 */
[----:B------:R-:W-:Y:S02]  /*10230*/  @P1 R2UR UR11, R5 ;  /* 0x00000000050b12ca */ /* 0x000fe400000e0000 */
[----:B------:R-:W-:Y:S02]  /*10240*/  @P1 R2UR UR9, R3 ;  /* 0x00000000030912ca */ /* 0x000fe400000e0000 */
[----:B------:R-:W-:Y:S02]  /*10250*/  @P1 R2UR UR8, R7 ;  /* 0x00000000070812ca */ /* 0x000fe400000e0000 */
[----:B------:R-:W-:Y:S02]  /*10260*/  @P1 PLOP3.LUT P0, PT, P1, PT, PT, 0x8, 0x0 ;  /* 0x000000000000181c */ /* 0x000fe40000f0e170 */
[----:B--2---:R-:W-:-:S02]  /*10270*/  @P1 R2UR UR13, R11 ;  /* 0x000000000b0d12ca */ /* 0x004fc400000e0000 */
[----:B------:R-:W-:-:S11]  /*10280*/  PLOP3.LUT P1, PT, PT, PT, PT, 0x8, 0x0 ;  /* 0x000000000000781c */ /* 0x000fd60003f2e170 */
[----:B------:R0:W-:Y:S02]  /*10290*/  UTMALDG.4D [UR8], [UR4], desc[UR6] ;  /* 0x00000608040075b4 */ /* 0x0001e40008019000 */
[----:B0-----:R-:W-:Y:S05]  /*102a0*/  @P0 BRA.U.ANY `(.L_x_471) ;  /* 0xfffffffd00d40947 */ /* 0x001fea000393ffff */
[----:B------:R-:W-:Y:S01]  /*102b0*/  R2UR UR10, R15 ;  /* 0x000000000f0a72ca */ /* 0x000fe200000e0000 */
[----:B------:R-:W-:Y:S01]  /*102c0*/  VIADD R7, R2, 0x3c00 ;  /* 0x00003c0002077836 */ /* 0x000fe20000000000 */
[----:B------:R-:W-:Y:S02]  /*102d0*/  R2UR UR6, R12 ;  /* 0x000000000c0672ca */ /* 0x000fe400000e0000 */
[----:B------:R-:W-:Y:S02]  /*102e0*/  R2UR UR7, R13 ;  /* 0x000000000d0772ca */ /* 0x000fe400000e0000 */
[----:B------:R-:W-:-:S13]  /*102f0*/  PLOP3.LUT P0, PT, PT, PT, PT, 0x80, 0x0 ;  /* 0x000000000000781c */ /* 0x000fda0003f0f070 */
.L_x_472:
        /* <DEDUP_REMOVED lines=16> */
.L_x_473:
        /* <DEDUP_REMOVED lines=11> */
[----:B------:R0:W-:Y:S04]  /*104b0*/  STL [R1], R4 ;  /* 0x0000000401007387 */ /* 0x0001e80000100800 */
[----:B------:R0:W-:Y:S02]  /*104c0*/  STL [R1+0x14], R0 ;  /* 0x0000140001007387 */ /* 0x0001e40000100800 */
.L_x_458:
[----:B------:R-:W-:Y:S05]  /*104d0*/  BSYNC B1 ;  /* 0x0000000000017941 */ /* 0x000fea0003800000 */
.L_x_457:
[----:B0-----:R-:W2:Y:S04]  /*104e0*/  LDL.LU R0, [R1+0x30] ;  /* 0x0000300001007983 */ /* 0x001ea80000300800 */
[----:B------:R0:W-:Y:S04]  /*104f0*/  STL [R1+0x8], R8 ;  /* 0x0000080801007387 */ /* 0x0001e80000100800 */
[----:B------:R0:W-:Y:S02]  /*10500*/  STL [R1+0x10], R10 ;  /* 0x0000100a01007387 */ /* 0x0001e40000100800 */
[----:B0-2---:R-:W-:-:S07]  /*10510*/  VIADD R0, R0, 0xfffffffd ;  /* 0xfffffffd00007836 */ /* 0x005fce0000000000 */
.L_x_456:
[----:B------:R-:W-:Y:S05]  /*10520*/  BSYNC B2 ;  /* 0x0000000000027941 */ /* 0x000fea0003800000 */
.L_x_455:
[----:B------:R-:W2:Y:S01]  /*10530*/  LDL.LU R2, [R1+0x2c] ;  /* 0x00002c0001027983 */ /* 0x000ea20000300800 */
[----:B------:R-:W-:-:S05]  /*10540*/  IMAD.MOV R9, RZ, RZ, -R9 ;  /* 0x000000ffff097224 */ /* 0x000fca00078e0a09 */
[----:B--2---:R-:W-:-:S13]  /*10550*/  ISETP.NE.AND P0, PT, R2, R9, PT ;  /* 0x000000090200720c */ /* 0x004fda0003f05270 */
[----:B------:R-:W-:Y:S05]  /*10560*/  @!P0 BRA `(.L_x_454) ;  /* 0x0000001800008947 */ /* 0x000fea0003800000 */
[----:B------:R0:W5:Y:S02]  /*10570*/  LDL R8, [R1] ;  /* 0x0000000001087983 */ /* 0x0001640000100800 */
.L_x_508:
[----:B--2---:R-:W2:Y:S04]  /*10580*/  LDL R4, [R1+0x1c] ;  /* 0x00001c0001047983 */ /* 0x004ea80000100800 */
[----:B---3--:R-:W3:Y:S04]  /*10590*/  LDL R3, [R1+0x8] ;  /* 0x0000080001037983 */ /* 0x008ee80000100800 */
[----:B----4-:R-:W4:Y:S01]  /*105a0*/  LDL R2, [R1+0x10] ;  /* 0x0000100001027983 */ /* 0x010f220000100800 */
[----:B------:R-:W-:Y:S05]  /*105b0*/  YIELD ;  /* 0x0000000000007946 */ /* 0x000fea0003800000 */
        /* <DEDUP_REMOVED lines=8> */
[----:B------:R-:W-:Y:S01]  /*10640*/  ULDC.64 UR4, c[0x0][0x418] ;  /* 0x0001060000047ab9 */ /* 0x000fe20000000a00 */
[----:B------:R-:W-:Y:S01]  /*10650*/  IMAD.MOV.U32 R7, RZ, RZ, R0 ;  /* 0x000000ffff077224 */ /* 0x000fe200078e0000 */
[----:B------:R-:W-:-:S04]  /*10660*/  ISETP.NE.U32.AND P0, PT, RZ, UR4, PT ;  /* 0x00000004ff007c0c */ /* 0x000fc8000bf05070 */
[----:B------:R-:W-:-:S13]  /*10670*/  ISETP.NE.AND.EX P0, PT, RZ, UR5, PT, P0 ;  /* 0x00000005ff007c0c */ /* 0x000fda000bf05300 */
[----:B------:R-:W-:Y:S05]  /*10680*/  @!P0 BRA `(.L_x_476) ;  /* 0x00000000004c8947 */ /* 0x000fea0003800000 */
[----:B------:R-:W2:Y:S01]  /*10690*/  LDL R10, [R1+0x20] ;  /* 0x00002000010a7983 */ /* 0x000ea20000100800 */
[----:B-----5:R-:W3:Y:S01]  /*106a0*/  LDC R8, c[0x0][0x43c] ;  /* 0x00010f00ff087b82 */ /* 0x020ee20000000800 */
[----:B------:R-:W-:Y:S02]  /*106b0*/  ULDC.64 UR6, c[0x0][0x428] ;  /* 0x00010a0000067ab9 */ /* 0x000fe40000000a00 */
[----:B------:R-:W4:Y:S01]  /*106c0*/  LDL R9, [R1+0xc] ;  /* 0x00000c0001097983 */ /* 0x000f220000100800 */
[----:B---3--:R-:W-:-:S13]  /*106d0*/  ISETP.NE.AND P0, PT, R8, 0x1, PT ;  /* 0x000000010800780c */ /* 0x008fda0003f05270 */
[----:B------:R-:W3:Y:S02]  /*106e0*/  @P0 LDC.64 R2, c[0x0][0x440] ;  /* 0x00011000ff020b82 */ /* 0x000ee40000000a00 */
[----:B---3--:R-:W-:-:S04]  /*106f0*/  @P0 IMAD.HI.U32 R7, R0, R2, RZ ;  /* 0x0000000200070227 */ /* 0x008fc800078e00ff */
[----:B------:R-:W-:Y:S01]  /*10700*/  IMAD.MOV.U32 R2, RZ, RZ, R0 ;  /* 0x000000ffff027224 */ /* 0x000fe200078e0000 */
[----:B------:R-:W-:-:S04]  /*10710*/  @P0 SHF.R.U32.HI R2, RZ, R3, R7 ;  /* 0x00000003ff020219 */ /* 0x000fc80000011607 */
[--C-:B------:R-:W-:Y:S01]  /*10720*/  SHF.R.S32.HI R3, RZ, 0x1f, R2.reuse ;  /* 0x0000001fff037819 */ /* 0x100fe20000011402 */
[----:B------:R-:W-:-:S04]  /*10730*/  IMAD.MOV R7, RZ, RZ, -R2 ;  /* 0x000000ffff077224 */ /* 0x000fc800078e0a02 */
[----:B------:R-:W-:Y:S02]  /*10740*/  IMAD R7, R8, R7, R0 ;  /* 0x0000000708077224 */ /* 0x000fe400078e0200 */
[----:B--2---:R-:W-:-:S04]  /*10750*/  IMAD R8, R10, UR6, RZ ;  /* 0x000000060a087c24 */ /* 0x004fc8000f8e02ff */
[C---:B----4-:R-:W-:Y:S02]  /*10760*/  IMAD R8, R9.reuse, UR7, R8 ;  /* 0x0000000709087c24 */ /* 0x050fe4000f8e0208 */
[----:B------:R-:W-:-:S04]  /*10770*/  IMAD.WIDE.U32 R2, R9, UR6, R2 ;  /* 0x0000000609027c25 */ /* 0x000fc8000f8e0002 */
[----:B------:R-:W-:Y:S01]  /*10780*/  IMAD.IADD R3, R8, 0x1, R3 ;  /* 0x0000000108037824 */ /* 0x000fe200078e0203 */
[----:B------:R-:W-:-:S04]  /*10790*/  LEA R8, P0, R2, UR4, 0x2 ;  /* 0x0000000402087c11 */ /* 0x000fc8000f8010ff */
[----:B------:R-:W-:-:S05]  /*107a0*/  LEA.HI.X R9, R2, UR5, R3, 0x2, P0 ;  /* 0x0000000502097c11 */ /* 0x000fca00080f1403 */
[----:B------:R2:W5:Y:S04]  /*107b0*/  LDG.E R8, desc[UR60][R8.64] ;  /* 0x0000003c08087981 */ /* 0x000568000c1e1900 */
.L_x_476:
[----:B------:R-:W3:Y:S01]  /*107c0*/  LDL R2, [R1+0x4] ;  /* 0x0000040001027983 */ /* 0x000ee20000100800 */
[----:B------:R-:W-:Y:S01]  /*107d0*/  BSSY B2, `(.L_x_477) ;  /* 0x0000005000027945 */ /* 0x000fe20003800000 */
[----:B---3--:R-:W-:Y:S01]  /*107e0*/  IMAD R3, R4, 0x8, R2 ;  /* 0x0000000804037824 */ /* 0x008fe200078e0202 */
[----:B------:R-:W-:-:S04]  /*107f0*/  SHF.L.U32 R2, R5, 0x1f, RZ ;  /* 0x0000001f05027819 */ /* 0x000fc800000006ff */
[----:B------:R-:W3:Y:S02]  /*10800*/  SYNCS.PHASECHK.TRANS64.TRYWAIT P0, [R3+URZ+0x36840], R2 ;  /* 0x03684002030075a7 */ /* 0x000ee4000800017f */
[----:B---3--:R-:W-:Y:S05]  /*10810*/  @!P0 BRA `(.L_x_478) ;  /* 0x0000003800888947 */ /* 0x008fea0003800000 */
.L_x_574:
[----:B------:R-:W-:Y:S05]  /*10820*/  BSYNC B2 ;  /* 0x0000000000027941 */ /* 0x000fea0003800000 */
.L_x_477:
[----:B--2---:R-:W2:Y:S01]  /*10830*/  S2R R9, SR_TID.X ;  /* 0x0000000000097919 */ /* 0x004ea20000002100 */
[----:B------:R-:W-:Y:S01]  /*10840*/  BSSY B2, `(.L_x_479) ;  /* 0x000000b000027945 */ /* 0x000fe20003800000 */
[----:B--2---:R-:W-:-:S04]  /*10850*/  LOP3.LUT R9, R9, 0x7f, RZ, 0xc0, !PT ;  /* 0x0000007f09097812 */ /* 0x004fc800078ec0ff */
[----:B------:R-:W-:-:S13]  /*10860*/  ISETP.NE.AND P1, PT, R9, RZ, PT ;  /* 0x000000ff0900720c */ /* 0x000fda0003f25270 */
[----:B------:R-:W-:Y:S05]  /*10870*/  @P1 BRA `(.L_x_480) ;  /* 0x00000000001c1947 */ /* 0x000fea0003800000 */
[----:B------:R-:W2:Y:S01]  /*10880*/  S2R R9, SR_TID.X ;  /* 0x0000000000097919 */ /* 0x000ea20000002100 */
[----:B---3--:R-:W-:-:S04]  /*10890*/  IMAD.MOV.U32 R2, RZ, RZ, 0xa800 ;  /* 0x0000a800ff027424 */ /* 0x008fc800078e00ff */
[----:B------:R4:W-:Y:S01]  /*108a0*/  SYNCS.ARRIVE.TRANS64 RZ, [R3+URZ+0x36830], R2 ;  /* 0x0368300203ff79a7 */ /* 0x0009e2000800003f */
[----:B--2---:R-:W-:-:S04]  /*108b0*/  LOP3.LUT R9, R9, 0x1f, RZ, 0xc0, !PT ;  /* 0x0000001f09097812 */ /* 0x004fc800078ec0ff */
[----:B------:R-:W-:-:S13]  /*108c0*/  ISETP.NE.AND P0, PT, R9, RZ, PT ;  /* 0x000000ff0900720c */ /* 0x000fda0003f05270 */
[----:B----4-:R-:W-:Y:S05]  /*108d0*/  @!P0 BRA `(.L_x_480) ;  /* 0x0000000000048947 */ /* 0x010fea0003800000 */
[----:B------:R-:W-:Y:S01]  /*108e0*/  BPT.TRAP 0x1 ;  /* 0x000000040000795c */ /* 0x000fe20000300000 */
.L_x_480:
[----:B------:R-:W-:Y:S05]  /*108f0*/  BSYNC B2 ;  /* 0x0000000000027941 */ /* 0x000fea0003800000 */
.L_x_479:
[----:B------:R-:W2:Y:S04]  /*10900*/  LDL R9, [R1+0x4] ;  /* 0x0000040001097983 */ /* 0x000ea80000100800 */
[----:B---3--:R-:W3:Y:S01]  /*10910*/  LDL R2, [R1+0x18] ;  /* 0x0000180001027983 */ /* 0x008ee20000100800 */
        /* <DEDUP_REMOVED lines=11> */
.L_x_481:
        /* <DEDUP_REMOVED lines=9> */
[----:B--2---:R-:W-:Y:S05]  /*10a60*/  @P0 BRA.U.ANY `(.L_x_481) ;  /* 0xfffffffd00d80947 */ /* 0x004fea000393ffff */
[----:B------:R-:W-:Y:S01]  /*10a70*/  IMAD.MOV.U32 R15, RZ, RZ, 0x40 ;  /* 0x00000040ff0f7424 */ /* 0x000fe200078e00ff */
[----:B------:R-:W-:Y:S01]  /*10a80*/  PLOP3.LUT P0, PT, PT, PT, PT, 0x80, 0x0 ;  /* 0x000000000000781c */ /* 0x000fe20003f0f070 */
[----:B------:R-:W-:Y:S01]  /*10a90*/  VIADD R10, R9, 0x24c00 ;  /* 0x00024c00090a7836 */ /* 0x000fe20000000000 */
[----:B------:R-:W-:Y:S01]  /*10aa0*/  UMOV UR6, 0x0 ;  /* 0x0000000000067882 */ /* 0x000fe20000000000 */
[----:B------:R-:W-:Y:S01]  /*10ab0*/  UMOV UR7, 0x14f00000 ;  /* 0x14f0000000077882 */ /* 0x000fe20000000000 */
[----:B------:R-:W-:-:S15]  /*10ac0*/  R2UR UR10, R15 ;  /* 0x000000000f0a72ca */ /* 0x000fde00000e0000 */
.L_x_482:
        /* <DEDUP_REMOVED lines=16> */
.L_x_483:
        /* <DEDUP_REMOVED lines=10> */
[----:B------:R-:W2:Y:S04]  /*10c70*/  LDL.LU R12, [R1+0x10] ;  /* 0x00001000010c7983 */ /* 0x000ea80000300800 */
[----:B------:R-:W3:Y:S01]  /*10c80*/  LDL R10, [R1+0x8] ;  /* 0x00000800010a7983 */ /* 0x000ee20000100800 */
[----:B------:R-:W-:Y:S01]  /*10c90*/  BSSY B2, `(.L_x_484) ;  /* 0x0000005000027945 */ /* 0x000fe20003800000 */
[----:B--2---:R-:W-:Y:S01]  /*10ca0*/  SHF.L.U32 R3, R12, 0x1f, RZ ;  /* 0x0000001f0c037819 */ /* 0x004fe200000006ff */
[----:B---3--:R-:W-:-:S04]  /*10cb0*/  IMAD R2, R10, 0x8, R6 ;  /* 0x000000080a027824 */ /* 0x008fc800078e0206 */
[----:B------:R-:W2:Y:S02]  /*10cc0*/  SYNCS.PHASECHK.TRANS64.TRYWAIT P0, [R2+URZ+0x60], R3 ;  /* 0x00006003020075a7 */ /* 0x000ea4000800017f */
[----:B--2---:R-:W-:Y:S05]  /*10cd0*/  @!P0 BRA `(.L_x_485) ;  /* 0x00000034006c8947 */ /* 0x004fea0003800000 */
.L_x_575:
[----:B------:R-:W-:Y:S05]  /*10ce0*/  BSYNC B2 ;  /* 0x0000000000027941 */ /* 0x000fea0003800000 */
.L_x_484:
[----:B------:R-:W-:Y:S01]  /*10cf0*/  BSSY B2, `(.L_x_486) ;  /* 0x000000b000027945 */ /* 0x000fe20003800000 */
[----:B------:R-:W-:Y:S02]  /*10d00*/  IMAD.MOV.U32 R12, RZ, RZ, 0x0 ;  /* 0x00000000ff0c7424 */ /* 0x000fe400078e00ff */
[----:B------:R-:W-:Y:S01]  /*10d10*/  IMAD.MOV.U32 R13, RZ, RZ, 0x14f00000 ;  /* 0x14f00000ff0d7424 */ /* 0x000fe200078e00ff */
[----:B------:R-:W-:Y:S06]  /*10d20*/  @P1 BRA `(.L_x_487) ;  /* 0x00000000001c1947 */ /* 0x000fec0003800000 */
[----:B------:R-:W3:Y:S01]  /*10d30*/  S2R R9, SR_TID.X ;  /* 0x0000000000097919 */ /* 0x000ee20000002100 */
[----:B--2---:R-:W-:-:S04]  /*10d40*/  IMAD.MOV.U32 R3, RZ, RZ, 0xa800 ;  /* 0x0000a800ff037424 */ /* 0x004fc800078e00ff */
[----:B------:R4:W-:Y:S01]  /*10d50*/  SYNCS.ARRIVE.TRANS64 RZ, [R2+URZ+0x50], R3 ;  /* 0x0000500302ff79a7 */ /* 0x0009e2000800003f */
[----:B---3--:R-:W-:-:S04]  /*10d60*/  LOP3.LUT R9, R9, 0x1f, RZ, 0xc0, !PT ;  /* 0x0000001f09097812 */ /* 0x008fc800078ec0ff */
[----:B------:R-:W-:-:S13]  /*10d70*/  ISETP.NE.AND P0, PT, R9, RZ, PT ;  /* 0x000000ff0900720c */ /* 0x000fda0003f05270 */
[----:B----4-:R-:W-:Y:S05]  /*10d80*/  @!P0 BRA `(.L_x_487) ;  /* 0x0000000000048947 */ /* 0x010fea0003800000 */
[----:B------:R-:W-:Y:S01]  /*10d90*/  BPT.TRAP 0x1 ;  /* 0x000000040000795c */ /* 0x000fe20000300000 */
.L_x_487:
[----:B------:R-:W-:Y:S05]  /*10da0*/  BSYNC B2 ;  /* 0x0000000000027941 */ /* 0x000fea0003800000 */
.L_x_486:
[----:B------:R-:W3:Y:S04]  /*10db0*/  LDL R17, [R1+0x4] ;  /* 0x0000040001117983 */ /* 0x000ee80000100800 */
[----:B--2---:R-:W3:Y:S04]  /*10dc0*/  LDL.LU R3, [R1+0x8] ;  /* 0x0000080001037983 */ /* 0x004ee80000300800 */
[----:B------:R-:W2:Y:S04]  /*10dd0*/  LDL R10, [R1+0x18] ;  /* 0x00001800010a7983 */ /* 0x000ea80000100800 */
[----:B------:R-:W2:Y:S01]  /*10de0*/  LDL.LU R9, [R1+0x14] ;  /* 0x0000140001097983 */ /* 0x000ea20000300800 */
[----:B------:R-:W-:Y:S01]  /*10df0*/  R2UR UR10, R11 ;  /* 0x000000000b0a72ca */ /* 0x000fe200000e0000 */
[----:B------:R-:W-:Y:S01]  /*10e00*/  UIADD3 UR4, UP0, UR38, 0x470, URZ ;  /* 0x0000047026047890 */ /* 0x000fe2000ff1e03f */
[----:B------:R-:W-:Y:S01]  /*10e10*/  R2UR UR6, R12 ;  /* 0x000000000c0672ca */ /* 0x000fe200000e0000 */
[----:B------:R-:W-:Y:S01]  /*10e20*/  VIADD R2, R2, 0x50 ;  /* 0x0000005002027836 */ /* 0x000fe20000000000 */
[----:B------:R-:W-:Y:S01]  /*10e30*/  R2UR UR7, R13 ;  /* 0x000000000d0772ca */ /* 0x000fe200000e0000 */
[----:B------:R-:W-:Y:S01]  /*10e40*/  UIADD3.X UR5, URZ, UR39, URZ, UP0, !UPT ;  /* 0x000000273f057290 */ /* 0x000fe200087fe43f */
[----:B------:R-:W-:Y:S01]  /*10e50*/  PLOP3.LUT P0, PT, PT, PT, PT, 0x80, 0x0 ;  /* 0x000000000000781c */ /* 0x000fe20003f0f070 */
[----:B---3--:R-:W-:-:S02]  /*10e60*/  IMAD R3, R3, 0xa800, R17 ;  /* 0x0000a80003037824 */ /* 0x008fc400078e0211 */
[----:B--2---:R-:W-:Y:S02]  /*10e70*/  IMAD R9, R9, 0x70, R10 ;  /* 0x0000007009097824 */ /* 0x004fe400078e020a */
[----:B------:R-:W-:-:S08]  /*10e80*/  VIADD R10, R3, 0x400 ;  /* 0x00000400030a7836 */ /* 0x000fd00000000000 */
.L_x_488:
        /* <DEDUP_REMOVED lines=10> */
[----:B--2---:R-:W-:Y:S05]  /*10f30*/  @P0 BRA.U.ANY `(.L_x_488) ;  /* 0xfffffffd00d40947 */ /* 0x004fea000393ffff */
[----:B------:R-:W-:Y:S01]  /*10f40*/  R2UR UR10, R15 ;  /* 0x000000000f0a72ca */ /* 0x000fe200000e0000 */
[----:B------:R-:W-:Y:S01]  /*10f50*/  VIADD R10, R3, 0x3c00 ;  /* 0x00003c00030a7836 */ /* 0x000fe20000000000 */
[----:B------:R-:W-:Y:S02]  /*10f60*/  R2UR UR6, R12 ;  /* 0x000000000c0672ca */ /* 0x000fe400000e0000 */
[----:B------:R-:W-:Y:S02]  /*10f70*/  R2UR UR7, R13 ;  /* 0x000000000d0772ca */ /* 0x000fe400000e0000 */
[----:B------:R-:W-:-:S13]  /*10f80*/  PLOP3.LUT P0, PT, PT, PT, PT, 0x80, 0x0 ;  /* 0x000000000000781c */ /* 0x000fda0003f0f070 */
.L_x_489:
        /* <DEDUP_REMOVED lines=16> */
.L_x_490:
        /* <DEDUP_REMOVED lines=11> */
[----:B------:R2:W-:Y:S04]  /*11140*/  STL [R1+0x14], R7 ;  /* 0x0000140701007387 */ /* 0x0005e80000100800 */
[----:B------:R2:W-:Y:S02]  /*11150*/  STL [R1], R8 ;  /* 0x0000000801007387 */ /* 0x0005e40000100800 */
.L_x_475:
[----:B------:R-:W-:Y:S05]  /*11160*/  BSYNC B1 ;  /* 0x0000000000017941 */ /* 0x000fea0003800000 */
.L_x_474:
[----:B------:R-:W3:Y:S01]  /*11170*/  LDL R2, [R1+0x1c] ;  /* 0x00001c0001027983 */ /* 0x000ee20000100800 */
[----:B------:R-:W-:Y:S01]  /*11180*/  VIADD R3, R4, 0x1 ;  /* 0x0000000104037836 */ /* 0x000fe20000000000 */
[----:B------:R-:W-:Y:S04]  /*11190*/  BSSY B1, `(.L_x_491) ;  /* 0x00000ba000017945 */ /* 0x000fe80003800000 */
[----:B------:R-:W-:-:S04]  /*111a0*/  ISETP.NE.AND P0, PT, R3, 0x2, PT ;  /* 0x000000020300780c */ /* 0x000fc80003f05270 */
[----:B------:R-:W-:Y:S02]  /*111b0*/  SEL R11, R3, RZ, P0 ;  /* 0x000000ff030b7207 */ /* 0x000fe40000000000 */
[----:B---3--:R-:W-:Y:S02]  /*111c0*/  LOP3.LUT P1, RZ, R2, 0x1, RZ, 0xc0, !PT ;  /* 0x0000000102ff7812 */ /* 0x008fe4000782c0ff */
[----:B------:R-:W-:-:S04]  /*111d0*/  SEL R2, RZ, 0x1, P0 ;  /* 0x00000001ff027807 */ /* 0x000fc80000000000 */
[----:B------:R-:W-:-:S05]  /*111e0*/  LOP3.LUT R10, R5, R2, RZ, 0x3c, !PT ;  /* 0x00000002050a7212 */ /* 0x000fca00078e3cff */
[----:B------:R3:W-:Y:S04]  /*111f0*/  STL [R1+0x10], R10 ;  /* 0x0000100a01007387 */ /* 0x0007e80000100800 */
[----:B------:R3:W-:Y:S01]  /*11200*/  STL [R1+0x8], R11 ;  /* 0x0000080b01007387 */ /* 0x0007e20000100800 */
[----:B------:R-:W-:Y:S05]  /*11210*/  @!P1 BRA `(.L_x_492) ;  /* 0x0000000800c49947 */ /* 0x000fea0003800000 */
[----:B------:R-:W-:Y:S01]  /*11220*/  ULDC.64 UR4, c[0x0][0x418] ;  /* 0x0001060000047ab9 */ /* 0x000fe20000000a00 */
[----:B--2---:R-:W-:Y:S01]  /*11230*/  VIADD R7, R0, 0xffffffff ;  /* 0xffffffff00077836 */ /* 0x004fe20000000000 */
[----:B------:R-:W-:-:S04]  /*11240*/  ISETP.NE.U32.AND P0, PT, RZ, UR4, PT ;  /* 0x00000004ff007c0c */ /* 0x000fc8000bf05070 */
[----:B------:R-:W-:-:S13]  /*11250*/  ISETP.NE.AND.EX P0, PT, RZ, UR5, PT, P0 ;  /* 0x00000005ff007c0c */ /* 0x000fda000bf05300 */
[----:B------:R-:W-:Y:S05]  /*11260*/  @!P0 BRA `(.L_x_493) ;  /* 0x00000000004c8947 */ /* 0x000fea0003800000 */
[----:B------:R-:W2:Y:S01]  /*11270*/  LDL R13, [R1+0x20] ;  /* 0x00002000010d7983 */ /* 0x000ea20000100800 */
[----:B------:R-:W4:Y:S01]  /*11280*/  LDC R9, c[0x0][0x43c] ;  /* 0x00010f00ff097b82 */ /* 0x000f220000000800 */
[----:B------:R-:W-:Y:S02]  /*11290*/  ULDC.64 UR6, c[0x0][0x428] ;  /* 0x00010a0000067ab9 */ /* 0x000fe40000000a00 */
[----:B------:R-:W3:Y:S01]  /*112a0*/  LDL R12, [R1+0xc] ;  /* 0x00000c00010c7983 */ /* 0x000ee20000100800 */
[----:B----4-:R-:W-:-:S13]  /*112b0*/  ISETP.NE.AND P0, PT, R9, 0x1, PT ;  /* 0x000000010900780c */ /* 0x010fda0003f05270 */
[----:B------:R-:W4:Y:S02]  /*112c0*/  @P0 LDC.64 R2, c[0x0][0x440] ;  /* 0x00011000ff020b82 */ /* 0x000f240000000a00 */
[----:B----45:R-:W-:-:S04]  /*112d0*/  @P0 IMAD.HI.U32 R8, R7, R2, RZ ;  /* 0x0000000207080227 */ /* 0x030fc800078e00ff */
        /* <DEDUP_REMOVED lines=12> */
.L_x_493:
[----:B------:R-:W4:Y:S01]  /*113a0*/  LDL R2, [R1+0x4] ;  /* 0x0000040001027983 */ /* 0x000f220000100800 */
[----:B------:R-:W-:Y:S01]  /*113b0*/  SHF.L.U32 R3, R10, 0x1f, RZ ;  /* 0x0000001f0a037819 */ /* 0x000fe200000006ff */
[----:B------:R-:W-:Y:S01]  /*113c0*/  BSSY B2, `(.L_x_494) ;  /* 0x0000004000027945 */ /* 0x000fe20003800000 */
[----:B----4-:R-:W-:-:S04]  /*113d0*/  IMAD R2, R11, 0x8, R2 ;  /* 0x000000080b027824 */ /* 0x010fc800078e0202 */
[----:B------:R-:W4:Y:S02]  /*113e0*/  SYNCS.PHASECHK.TRANS64.TRYWAIT P0, [R2+URZ+0x36840], R3 ;  /* 0x03684003020075a7 */ /* 0x000f24000800017f */
[----:B----4-:R-:W-:Y:S05]  /*113f0*/  @!P0 BRA `(.L_x_495) ;  /* 0x0000002c00b88947 */ /* 0x010fea0003800000 */
.L_x_576:
[----:B------:R-:W-:Y:S05]  /*11400*/  BSYNC B2 ;  /* 0x0000000000027941 */ /* 0x000fea0003800000 */
.L_x_494:
[----:B--2---:R-:W2:Y:S01]  /*11410*/  S2R R9, SR_TID.X ;  /* 0x0000000000097919 */ /* 0x004ea20000002100 */
[----:B------:R-:W-:Y:S01]  /*11420*/  BSSY B2, `(.L_x_496) ;  /* 0x000000b000027945 */ /* 0x000fe20003800000 */
[----:B--2---:R-:W-:-:S04]  /*11430*/  LOP3.LUT R9, R9, 0x7f, RZ, 0xc0, !PT ;  /* 0x0000007f09097812 */ /* 0x004fc800078ec0ff */
[----:B------:R-:W-:-:S13]  /*11440*/  ISETP.NE.AND P1, PT, R9, RZ, PT ;  /* 0x000000ff0900720c */ /* 0x000fda0003f25270 */
[----:B------:R-:W-:Y:S05]  /*11450*/  @P1 BRA `(.L_x_497) ;  /* 0x00000000001c1947 */ /* 0x000fea0003800000 */
[----:B------:R-:W2:Y:S01]  /*11460*/  S2R R9, SR_TID.X ;  /* 0x0000000000097919 */ /* 0x000ea20000002100 */
[----:B----4-:R-:W-:-:S04]  /*11470*/  IMAD.MOV.U32 R3, RZ, RZ, 0xa800 ;  /* 0x0000a800ff037424 */ /* 0x010fc800078e00ff */
[----:B------:R4:W-:Y:S01]  /*11480*/  SYNCS.ARRIVE.TRANS64 RZ, [R2+URZ+0x36830], R3 ;  /* 0x0368300302ff79a7 */ /* 0x0009e2000800003f */
[----:B--2---:R-:W-:-:S04]  /*11490*/  LOP3.LUT R9, R9, 0x1f, RZ, 0xc0, !PT ;  /* 0x0000001f09097812 */ /* 0x004fc800078ec0ff */
[----:B------:R-:W-:-:S13]  /*114a0*/  ISETP.NE.AND P0, PT, R9, RZ, PT ;  /* 0x000000ff0900720c */ /* 0x000fda0003f05270 */
[----:B----4-:R-:W-:Y:S05]  /*114b0*/  @!P0 BRA `(.L_x_497) ;  /* 0x0000000000048947 */ /* 0x010fea0003800000 */
[----:B------:R-:W-:Y:S01]  /*114c0*/  BPT.TRAP 0x1 ;  /* 0x000000040000795c */ /* 0x000fe20000300000 */
.L_x_497:
[----:B------:R-:W-:Y:S05]  /*114d0*/  BSYNC B2 ;  /* 0x0000000000027941 */ /* 0x000fea0003800000 */
.L_x_496:
[----:B------:R-:W2:Y:S04]  /*114e0*/  LDL R9, [R1+0x8] ;  /* 0x0000080001097983 */ /* 0x000ea80000100800 */
[----:B---3--:R-:W3:Y:S04]  /*114f0*/  LDL R10, [R1+0x4] ;  /* 0x00000400010a7983 */ /* 0x008ee80000100800 */
[----:B----4-:R-:W4:Y:S01]  /*11500*/  LDL R2, [R1+0x18] ;  /* 0x0000180001027983 */ /* 0x010f220000100800 */
[----:B------:R-:W-:-:S05]  /*11510*/  IMAD.MOV.U32 R12, RZ, RZ, RZ ;  /* 0x000000ffff0c7224 */ /* 0x000fca00078e00ff */
[----:B------:R-:W-:Y:S01]  /*11520*/  R2UR UR10, R12 ;  /* 0x000000000c0a72ca */ /* 0x000fe200000e0000 */
[----:B------:R-:W-:Y:S01]  /*11530*/  UIADD3 UR4, UP0, UR38, 0x370, URZ ;  /* 0x0000037026047890 */ /* 0x000fe2000ff1e03f */
[----:B------:R-:W-:Y:S01]  /*11540*/  PLOP3.LUT P0, PT, PT, PT, PT, 0x80, 0x0 ;  /* 0x000000000000781c */ /* 0x000fe20003f0f070 */
[----:B------:R-:W-:Y:S01]  /*11550*/  UMOV UR6, 0x0 ;  /* 0x0000000000067882 */ /* 0x000fe20000000000 */
[----:B------:R-:W-:Y:S01]  /*11560*/  UMOV UR7, 0x14f00000 ;  /* 0x14f0000000077882 */ /* 0x000fe20000000000 */
[----:B------:R-:W-:Y:S01]  /*11570*/  UIADD3.X UR5, URZ, UR39, URZ, UP0, !UPT ;  /* 0x000000273f057290 */ /* 0x000fe200087fe43f */
[C---:B--2---:R-:W-:Y:S02]  /*11580*/  IMAD R3, R9.reuse, 0x8, R6 ;  /* 0x0000000809037824 */ /* 0x044fe400078e0206 */
[----:B---3--:R-:W-:Y:S02]  /*11590*/  IMAD R9, R9, 0xa800, R10 ;  /* 0x0000a80009097824 */ /* 0x008fe400078e020a */
[----:B------:R-:W-:-:S02]  /*115a0*/  VIADD R3, R3, 0x30 ;  /* 0x0000003003037836 */ /* 0x000fc40000000000 */
[----:B----4-:R-:W-:Y:S02]  /*115b0*/  IMAD R2, R7, 0x70, R2 ;  /* 0x0000007007027824 */ /* 0x010fe400078e0202 */
[----:B------:R-:W-:-:S07]  /*115c0*/  VIADD R10, R9, 0x21400 ;  /* 0x00021400090a7836 */ /* 0x000fce0000000000 */
.L_x_498:
        /* <DEDUP_REMOVED lines=16> */
.L_x_499:
        /* <DEDUP_REMOVED lines=16> */
.L_x_500:
        /* <DEDUP_REMOVED lines=10> */
[----:B------:R-:W-:Y:S01]  /*11870*/  SHF.L.U32 R5, R5, 0x1f, RZ ;  /* 0x0000001f05057819 */ /* 0x000fe200000006ff */
[----:B------:R-:W-:Y:S01]  /*11880*/  IMAD R2, R4, 0x8, R6 ;  /* 0x0000000804027824 */ /* 0x000fe200078e0206 */
[----:B------:R-:W-:Y:S03]  /*11890*/  BSSY B2, `(.L_x_501) ;  /* 0x0000003000027945 */ /* 0x000fe60003800000 */
[----:B------:R-:W2:Y:S02]  /*118a0*/  SYNCS.PHASECHK.TRANS64.TRYWAIT P0, [R2+URZ+0x60], R5 ;  /* 0x00006005020075a7 */ /* 0x000ea4000800017f */
[----:B--2---:R-:W-:Y:S05]  /*118b0*/  @!P0 BRA `(.L_x_502) ;  /* 0x00000028009c8947 */ /* 0x004fea0003800000 */
.L_x_577:
[----:B------:R-:W-:Y:S05]  /*118c0*/  BSYNC B2 ;  /* 0x0000000000027941 */ /* 0x000fea0003800000 */
.L_x_501:
[----:B------:R-:W-:Y:S01]  /*118d0*/  BSSY B2, `(.L_x_503) ;  /* 0x000000b000027945 */ /* 0x000fe20003800000 */
[----:B------:R-:W-:Y:S02]  /*118e0*/  IMAD.MOV.U32 R10, RZ, RZ, 0x0 ;  /* 0x00000000ff0a7424 */ /* 0x000fe400078e00ff */
[----:B------:R-:W-:Y:S01]  /*118f0*/  IMAD.MOV.U32 R11, RZ, RZ, 0x14f00000 ;  /* 0x14f00000ff0b7424 */ /* 0x000fe200078e00ff */
[----:B------:R-:W-:Y:S06]  /*11900*/  @P1 BRA `(.L_x_504) ;  /* 0x00000000001c1947 */ /* 0x000fec0003800000 */
[----:B------:R-:W3:Y:S02]  /*11910*/  S2R R3, SR_TID.X ;  /* 0x0000000000037919 */ /* 0x000ee40000002100 */
[----:B---3--:R-:W-:Y:S01]  /*11920*/  LOP3.LUT R9, R3, 0x1f, RZ, 0xc0, !PT ;  /* 0x0000001f03097812 */ /* 0x008fe200078ec0ff */
[----:B------:R-:W-:-:S03]  /*11930*/  IMAD.MOV.U32 R3, RZ, RZ, 0xa800 ;  /* 0x0000a800ff037424 */ /* 0x000fc600078e00ff */
[----:B------:R-:W-:Y:S01]  /*11940*/  ISETP.NE.AND P0, PT, R9, RZ, PT ;  /* 0x000000ff0900720c */ /* 0x000fe20003f05270 */
[----:B------:R3:W-:-:S12]  /*11950*/  SYNCS.ARRIVE.TRANS64 RZ, [R2+URZ+0x50], R3 ;  /* 0x0000500302ff79a7 */ /* 0x0007d8000800003f */
[----:B---3--:R-:W-:Y:S05]  /*11960*/  @!P0 BRA `(.L_x_504) ;  /* 0x0000000000048947 */ /* 0x008fea0003800000 */
[----:B------:R-:W-:Y:S01]  /*11970*/  BPT.TRAP 0x1 ;  /* 0x000000040000795c */ /* 0x000fe20000300000 */
.L_x_504:
[----:B------:R-:W-:Y:S05]  /*11980*/  BSYNC B2 ;  /* 0x0000000000027941 */ /* 0x000fea0003800000 */
.L_x_503:
[----:B------:R-:W3:Y:S04]  /*11990*/  LDL R9, [R1+0x4] ;  /* 0x0000040001097983 */ /* 0x000ee80000100800 */
[----:B--2---:R-:W2:Y:S04]  /*119a0*/  LDL R5, [R1+0x18] ;  /* 0x0000180001057983 */ /* 0x004ea80000100800 */
        /* <DEDUP_REMOVED lines=11> */
.L_x_505:
        /* <DEDUP_REMOVED lines=16> */
.L_x_506:
        /* <DEDUP_REMOVED lines=16> */
.L_x_507:
        /* <DEDUP_REMOVED lines=13> */
.L_x_492:
[----:B------:R-:W-:Y:S05]  /*11d30*/  BSYNC B1 ;  /* 0x0000000000017941 */ /* 0x000fea0003800000 */
.L_x_491:
[C---:B------:R-:W-:Y:S01]  /*11d40*/  ISETP.GT.AND P0, PT, R0.reuse, 0x1, PT ;  /* 0x000000010000780c */ /* 0x040fe20003f04270 */
[----:B------:R-:W-:-:S12]  /*11d50*/  VIADD R0, R0, 0xfffffffe ;  /* 0xfffffffe00007836 */ /* 0x000fd80000000000 */
[----:B------:R-:W-:Y:S05]  /*11d60*/  @P0 BRA `(.L_x_508) ;  /* 0xffffffe800040947 */ /* 0x000fea000383ffff */
.L_x_454:
[----:B------:R-:W-:Y:S05]  /*11d70*/  BSYNC B0 ;  /* 0x0000000000007941 */ /* 0x000fea0003800000 */
.L_x_453:
[----:B------:R-:W0:Y:S01]  /*11d80*/  S2R R2, SR_TID.X ;  /* 0x0000000000027919 */ /* 0x000e220000002100 */
[----:B------:R-:W-:Y:S01]  /*11d90*/  BSSY B0, `(.L_x_509) ;  /* 0x0000010000007945 */ /* 0x000fe20003800000 */
[----:B0-----:R-:W-:-:S04]  /*11da0*/  LOP3.LUT R3, R2, 0x7f, RZ, 0xc0, !PT ;  /* 0x0000007f02037812 */ /* 0x001fc800078ec0ff */
[----:B------:R-:W-:-:S13]  /*11db0*/  ISETP.NE.AND P0, PT, R3, RZ, PT ;  /* 0x000000ff0300720c */ /* 0x000fda0003f05270 */
[----:B------:R-:W-:Y:S05]  /*11dc0*/  @P0 BRA `(.L_x_510) ;  /* 0x0000000000300947 */ /* 0x000fea0003800000 */
[----:B------:R-:W0:Y:S01]  /*11dd0*/  S2R R2, SR_LANEID ;  /* 0x0000000000027919 */ /* 0x000e220000000000 */
[----:B------:R-:W-:Y:S01]  /*11de0*/  VOTEU.ANY UR4, UPT, PT ;  /* 0x0000000000047886 */ /* 0x000fe200038e0100 */
[----:B------:R-:W1:Y:S01]  /*11df0*/  LDC.64 R4, c[0x0][0xc60] ;  /* 0x00031800ff047b82 */ /* 0x000e620000000a00 */
[----:B------:R-:W0:Y:S02]  /*11e00*/  FLO.U32 R0, UR4 ;  /* 0x0000000400007d00 */ /* 0x000e2400080e0000 */
[----:B0-----:R-:W-:-:S06]  /*11e10*/  ISETP.EQ.U32.AND P0, PT, R0, R2, PT ;  /* 0x000000020000720c */ /* 0x001fcc0003f02070 */
[----:B------:R-:W1:Y:S07]  /*11e20*/  POPC R2, UR4 ;  /* 0x0000000400027d09 */ /* 0x000e6e0008000000 */
[----:B-1----:R-:W2:Y:S04]  /*11e30*/  @P0 ATOMG.E.ADD.STRONG.GPU PT, R2, desc[UR60][R4.64], R2 ;  /* 0x00000002040209a8 */ /* 0x002ea800081ee1fc */
[----:B--2---:R0:W1:Y:S02]  /*11e40*/  SHFL.IDX PT, R2, R2, R0, 0x1f ;  /* 0x00001f0002027589 */ /* 0x00406400000e0000 */
[----:B0-----:R-:W0:Y:S02]  /*11e50*/  S2R R0, SR_LTMASK ;  /* 0x0000000000007919 */ /* 0x001e240000003900 */
[----:B0-----:R-:W-:-:S06]  /*11e60*/  LOP3.LUT R0, R0, UR4, RZ, 0xc0, !PT ;  /* 0x0000000400007c12 */ /* 0x001fcc000f8ec0ff */
[----:B------:R-:W1:Y:S02]  /*11e70*/  POPC R0, R0 ;  /* 0x0000000000007309 */ /* 0x000e640000000000 */
[----:B-1----:R-:W-:-:S07]  /*11e80*/  IADD3 R16, R2, UR36, R0 ;  /* 0x0000002402107c10 */ /* 0x002fce000fffe000 */
.L_x_510:
[----:B------:R-:W-:Y:S05]  /*11e90*/  BSYNC B0 ;  /* 0x0000000000007941 */ /* 0x000fea0003800000 */
.L_x_509:
[----:B------:R-:W2:Y:S01]  /*11ea0*/  LDL R0, [R1+0x1c] ;  /* 0x00001c0001007983 */ /* 0x000ea20000100800 */
[----:B------:R-:W-:Y:S01]  /*11eb0*/  BSSY B0, `(.L_x_511) ;  /* 0x0000050000007945 */ /* 0x000fe20003800000 */
[----:B--2---:R-:W-:-:S13]  /*11ec0*/  LOP3.LUT P0, RZ, R0, 0x1, RZ, 0xc0, !PT ;  /* 0x0000000100ff7812 */ /* 0x004fda000780c0ff */
[----:B------:R-:W-:Y:S05]  /*11ed0*/  @!P0 BRA `(.L_x_512) ;  /* 0x0000000400348947 */ /* 0x000fea0003800000 */
[----:B------:R-:W2:Y:S04]  /*11ee0*/  LDL R4, [R1+0x4] ;  /* 0x0000040001047983 */ /* 0x000ea80000100800 */
[----:B------:R-:W2:Y:S04]  /*11ef0*/  LDL R2, [R1+0x8] ;  /* 0x0000080001027983 */ /* 0x000ea80000100800 */
[----:B------:R-:W3:Y:S01]  /*11f00*/  LDL R0, [R1+0x10] ;  /* 0x0000100001007983 */ /* 0x000ee20000100800 */
[----:B------:R-:W-:Y:S01]  /*11f10*/  BSSY B1, `(.L_x_513) ;  /* 0x0000006000017945 */ /* 0x000fe20003800000 */
[----:B------:R-:W-:Y:S01]  /*11f20*/  ISETP.NE.AND P1, PT, R3, RZ, PT ;  /* 0x000000ff0300720c */ /* 0x000fe20003f25270 */
[----:B--2---:R-:W-:Y:S01]  /*11f30*/  IMAD R2, R2, 0x8, R4 ;  /* 0x0000000802027824 */ /* 0x004fe200078e0204 */
[----:B---3--:R-:W-:-:S04]  /*11f40*/  SHF.L.U32 R0, R0, 0x1f, RZ ;  /* 0x0000001f00007819 */ /* 0x008fc800000006ff */
[----:B------:R-:W0:Y:S02]  /*11f50*/  SYNCS.PHASECHK.TRANS64.TRYWAIT P0, [R2+URZ+0x36860], R0 ;  /* 0x03686000020075a7 */ /* 0x000e24000800017f */
[----:B0-----:R-:W-:Y:S05]  /*11f60*/  @!P0 BRA `(.L_x_514) ;  /* 0x0000002400048947 */ /* 0x001fea0003800000 */
.L_x_578:
[----:B------:R-:W-:Y:S05]  /*11f70*/  BSYNC B1 ;  /* 0x0000000000017941 */ /* 0x000fea0003800000 */
.L_x_513:
[----:B------:R-:W-:Y:S04]  /*11f80*/  BSSY B1, `(.L_x_515) ;  /* 0x0000009000017945 */ /* 0x000fe80003800000 */
[----:B------:R-:W-:Y:S05]  /*11f90*/  @P1 BRA `(.L_x_516) ;  /* 0x00000000001c1947 */ /* 0x000fea0003800000 */
[----:B------:R-:W2:Y:S01]  /*11fa0*/  S2R R3, SR_TID.X ;  /* 0x0000000000037919 */ /* 0x000ea20000002100 */
[----:B0-----:R-:W-:-:S04]  /*11fb0*/  IMAD.MOV.U32 R0, RZ, RZ, 0xa800 ;  /* 0x0000a800ff007424 */ /* 0x001fc800078e00ff */
[----:B------:R3:W-:Y:S01]  /*11fc0*/  SYNCS.ARRIVE.TRANS64 RZ, [R2+URZ+0x36850], R0 ;  /* 0x0368500002ff79a7 */ /* 0x0007e2000800003f */
[----:B--2---:R-:W-:-:S04]  /*11fd0*/  LOP3.LUT R3, R3, 0x1f, RZ, 0xc0, !PT ;  /* 0x0000001f03037812 */ /* 0x004fc800078ec0ff */
[----:B------:R-:W-:-:S13]  /*11fe0*/  ISETP.NE.AND P0, PT, R3, RZ, PT ;  /* 0x000000ff0300720c */ /* 0x000fda0003f05270 */
[----:B---3--:R-:W-:Y:S05]  /*11ff0*/  @!P0 BRA `(.L_x_516) ;  /* 0x0000000000048947 */ /* 0x008fea0003800000 */
[----:B------:R-:W-:Y:S01]  /*12000*/  BPT.TRAP 0x1 ;  /* 0x000000040000795c */ /* 0x000fe20000300000 */
.L_x_516:
[----:B------:R-:W-:Y:S05]  /*12010*/  BSYNC B1 ;  /* 0x0000000000017941 */ /* 0x000fea0003800000 */
.L_x_515:
[----:B------:R-:W2:Y:S04]  /*12020*/  LDL R5, [R1+0x4] ;  /* 0x0000040001057983 */ /* 0x000ea80000100800 */
[----:B0-----:R-:W2:Y:S04]  /*12030*/  LDL R0, [R1+0x8] ;  /* 0x0000080001007983 */ /* 0x001ea80000100800 */
[----:B------:R-:W3:Y:S04]  /*12040*/  LDL.LU R4, [R1+0x18] ;  /* 0x0000180001047983 */ /* 0x000ee80000300800 */
[----:B------:R-:W3:Y:S01]  /*12050*/  LDL R3, [R1+0x14] ;  /* 0x0000140001037983 */ /* 0x000ee20000100800 */
[----:B------:R-:W-:Y:S01]  /*12060*/  UIADD3 UR4, UP0, UR38, 0x470, URZ ;  /* 0x0000047026047890 */ /* 0x000fe2000ff1e03f */
[----:B------:R-:W-:Y:S01]  /*12070*/  PLOP3.LUT P0, PT, PT, PT, PT, 0x80, 0x0 ;  /* 0x000000000000781c */ /* 0x000fe20003f0f070 */
[----:B------:R-:W-:Y:S01]  /*12080*/  VIADD R2, R2, 0x36850 ;  /* 0x0003685002027836 */ /* 0x000fe20000000000 */
[----:B------:R-:W-:Y:S01]  /*12090*/  UMOV UR6, 0x0 ;  /* 0x0000000000067882 */ /* 0x000fe20000000000 */
[----:B------:R-:W-:Y:S01]  /*120a0*/  UIADD3.X UR5, URZ, UR39, URZ, UP0, !UPT ;  /* 0x000000273f057290 */ /* 0x000fe200087fe43f */
[----:B------:R-:W-:Y:S01]  /*120b0*/  UMOV UR7, 0x14f00000 ;  /* 0x14f0000000077882 */ /* 0x000fe20000000000 */
[----:B------:R-:W-:Y:S01]  /*120c0*/  UMOV UR10, URZ ;  /* 0x0000003f000a7c82 */ /* 0x000fe20008000000 */
[----:B--2---:R-:W-:-:S02]  /*120d0*/  IMAD R0, R0, 0xa800, R5 ;  /* 0x0000a80000007824 */ /* 0x004fc400078e0205 */
[----:B---3--:R-:W-:Y:S02]  /*120e0*/  IMAD R3, R3, 0x70, R4 ;  /* 0x0000007003037824 */ /* 0x008fe400078e0204 */
[----:B------:R-:W-:-:S07]  /*120f0*/  VIADD R4, R0, 0x400 ;  /* 0x0000040000047836 */ /* 0x000fce0000000000 */
.L_x_517:
        /* <DEDUP_REMOVED lines=11> */
[----:B------:R-:W-:Y:S01]  /*121b0*/  PLOP3.LUT P0, PT, PT, PT, PT, 0x80, 0x0 ;  /* 0x000000000000781c */ /* 0x000fe20003f0f070 */
[----:B------:R-:W-:Y:S01]  /*121c0*/  VIADD R4, R0, 0x3c00 ;  /* 0x00003c0000047836 */ /* 0x000fe20000000000 */
[----:B------:R-:W-:Y:S01]  /*121d0*/  UMOV UR6, 0x0 ;  /* 0x0000000000067882 */ /* 0x000fe20000000000 */
[----:B------:R-:W-:Y:S01]  /*121e0*/  UMOV UR7, 0x14f00000 ;  /* 0x14f0000000077882 */ /* 0x000fe20000000000 */
[----:B------:R-:W-:-:S09]  /*121f0*/  UMOV UR10, 0x40 ;  /* 0x00000040000a7882 */ /* 0x000fd20000000000 */
.L_x_518:
        /* <DEDUP_REMOVED lines=16> */
.L_x_519:
        /* <DEDUP_REMOVED lines=11> */
.L_x_512:
[----:B------:R-:W-:Y:S05]  /*123b0*/  BSYNC B0 ;  /* 0x0000000000007941 */ /* 0x000fea0003800000 */
.L_x_511:
[----:B------:R-:W2:Y:S04]  /*123c0*/  LDL.LU R5, [R1+0x8] ;  /* 0x0000080001057983 */ /* 0x000ea80000300800 */
[----:B------:R-:W3:Y:S01]  /*123d0*/  LDL.LU R4, [R1+0x10] ;  /* 0x0000100001047983 */ /* 0x000ee20000300800 */
[----:B--2---:R-:W-:-:S05]  /*123e0*/  VIADD R0, R5, 0x1 ;  /* 0x0000000105007836 */ /* 0x004fca0000000000 */
[----:B------:R-:W-:-:S04]  /*123f0*/  ISETP.NE.AND P0, PT, R0, 0x2, PT ;  /* 0x000000020000780c */ /* 0x000fc80003f05270 */
[----:B------:R-:W-:Y:S02]  /*12400*/  SEL R2, RZ, 0x1, P0 ;  /* 0x00000001ff027807 */ /* 0x000fe40000000000 */
[----:B------:R-:W-:Y:S02]  /*12410*/  SEL R0, R0, RZ, P0 ;  /* 0x000000ff00007207 */ /* 0x000fe40000000000 */
[----:B---3--:R-:W-:-:S03]  /*12420*/  LOP3.LUT R4, R4, R2, RZ, 0x3c, !PT ;  /* 0x0000000204047212 */ /* 0x008fc600078e3cff */
[----:B------:R0:W-:Y:S04]  /*12430*/  STL [R1+0x8], R0 ;  /* 0x0000080001007387 */ /* 0x0001e80000100800 */
[----:B------:R0:W-:Y:S02]  /*12440*/  STL [R1+0x10], R4 ;  /* 0x0000100401007387 */ /* 0x0001e40000100800 */
.L_x_433:
[----:B------:R-:W-:Y:S05]  /*12450*/  BSYNC B7 ;  /* 0x0000000000077941 */ /* 0x000fea0003800000 */
.L_x_431:
[----:B0-2---:R-:W2:Y:S02]  /*12460*/  LDL R0, [R1+0x1c] ;  /* 0x00001c0001007983 */ /* 0x005ea40000100800 */
[----:B--2---:R-:W-:-:S13]  /*12470*/  LOP3.LUT P0, RZ, R0, 0x2, RZ, 0xc0, !PT ;  /* 0x0000000200ff7812 */ /* 0x004fda000780c0ff */
[----:B------:R-:W-:Y:S05]  /*12480*/  @!P0 BRA `(.L_x_520) ;  /* 0x0000000000288947 */ /* 0x000fea0003800000 */
[----:B------:R-:W-:Y:S05]  /*12490*/  WARPSYNC.ALL ;  /* 0x0000000000007948 */ /* 0x000fea0003800000 */
[----:B------:R-:W0:Y:S08]  /*124a0*/  S2UR UR5, SR_CgaCtaId ;  /* 0x00000000000579c3 */ /* 0x000e300000008800 */
[----:B------:R-:W-:Y:S06]  /*124b0*/  BAR.SYNC.DEFER_BLOCKING 0x5, 0x180 ;  /* 0x0146000000007b1d */ /* 0x000fec0000010000 */
[----:B------:R-:W-:-:S02]  /*124c0*/  UMOV UR4, 0x400 ;  /* 0x0000040000047882 */ /* 0x000fc40000000000 */
[----:B0-----:R-:W-:-:S06]  /*124d0*/  ULEA UR4, UR5, UR4, 0x18 ;  /* 0x0000000405047291 */ /* 0x001fcc000f8ec03f */
[----:B------:R-:W-:-:S05]  /*124e0*/  IMAD.U32 R0, RZ, RZ, UR4 ;  /* 0x00000004ff007e24 */ /* 0x000fca000f8e00ff */
[----:B------:R0:W2:Y:S04]  /*124f0*/  LDS.128 R16, [R0+0x368d0] ;  /* 0x0368d00000107984 */ /* 0x0000a80000000c00 */
[----:B------:R0:W-:Y:S01]  /*12500*/  STL [R1+0x4], R0 ;  /* 0x0000040001007387 */ /* 0x0001e20000100800 */
[----:B------:R-:W-:Y:S06]  /*12510*/  BAR.ARV 0x4, 0x180 ;  /* 0x0106000000007b1d */ /* 0x000fec0000002000 */
[----:B------:R-:W-:Y:S05]  /*12520*/  BRA `(.L_x_521) ;  /* 0x0000000800487947 */ /* 0x000fea0003800000 */
.L_x_520:
[----:B------:R-:W1:Y:S01]  /*12530*/  S2R R0, SR_TID.X ;  /* 0x0000000000007919 */ /* 0x000e620000002100 */
[----:B------:R-:W-:Y:S01]  /*12540*/  UMOV UR4, 0xffffffff ;  /* 0xffffffff00047882 */ /* 0x000fe20000000000 */
[----:B-1--4-:R-:W-:-:S04]  /*12550*/  LOP3.LUT R7, R0, 0x1f, RZ, 0xc0, !PT ;  /* 0x0000001f00077812 */ /* 0x012fc800078ec0ff */
[----:B------:R-:W-:Y:S01]  /*12560*/  ISETP.NE.AND P0, PT, R7, 0x1f, PT ;  /* 0x0000001f0700780c */ /* 0x000fe20003f05270 */
[----:B------:R-:W-:-:S12]  /*12570*/  BRA.DIV UR4, `(.L_x_522) ;  /* 0x0000001e04947947 */ /* 0x000fd8000b800000 */
[----:B------:R-:W-:Y:S01]  /*12580*/  IMAD.IADD R5, R19, 0x1, R7 ;  /* 0x0000000113057824 */ /* 0x000fe200078e0207 */
[----:B------:R-:W-:-:S04]  /*12590*/  ULDC UR4, c[0x0][0xc3c] ;  /* 0x00030f0000047ab9 */ /* 0x000fc80000000800 */
[----:B------:R-:W-:-:S13]  /*125a0*/  ISETP.GE.OR P1, PT, R5, UR4, !P0 ;  /* 0x0000000405007c0c */ /* 0x000fda000c726670 */
[----:B------:R-:W0:Y:S02]  /*125b0*/  @!P1 LDC.64 R2, c[0x0][0xc80] ;  /* 0x00032000ff029b82 */ /* 0x000e240000000a00 */
[----:B0-----:R-:W-:-:S06]  /*125c0*/  @!P1 IMAD.WIDE R2, R5, 0x4, R2 ;  /* 0x0000000405029825 */ /* 0x001fcc00078e0202 */
[----:B------:R0:W2:Y:S01]  /*125d0*/  @!P1 LDG.E R3, desc[UR60][R2.64] ;  /* 0x0000003c02039981 */ /* 0x0000a2000c1e1900 */
[C---:B------:R-:W-:Y:S02]  /*125e0*/  ISETP.GE.U32.AND P2, PT, R7.reuse, 0x2, PT ;  /* 0x000000020700780c */ /* 0x040fe40003f46070 */
[C---:B------:R-:W-:Y:S01]  /*125f0*/  ISETP.GE.U32.AND P3, PT, R7.reuse, 0x4, PT ;  /* 0x000000040700780c */ /* 0x040fe20003f66070 */
[----:B------:R-:W-:Y:S01]  /*12600*/  SHFL.IDX PT, R4, R16, 0x1, 0x1f ;  /* 0x00201f0010047f89 */ /* 0x000fe200000e0000 */
[C---:B------:R-:W-:Y:S02]  /*12610*/  ISETP.GE.U32.AND P4, PT, R7.reuse, 0x8, PT ;  /* 0x000000080700780c */ /* 0x040fe40003f86070 */
[C---:B------:R-:W-:Y:S01]  /*12620*/  ISETP.GE.U32.AND P5, PT, R7.reuse, 0x10, PT ;  /* 0x000000100700780c */ /* 0x040fe20003fa6070 */
[----:B0-----:R-:W-:Y:S02]  /*12630*/  IMAD.MOV.U32 R2, RZ, RZ, RZ ;  /* 0x000000ffff027224 */ /* 0x001fe400078e00ff */
[----:B--2---:R-:W-:Y:S01]  /*12640*/  @!P1 IMAD.MOV.U32 R2, RZ, RZ, R3 ;  /* 0x000000ffff029224 */ /* 0x004fe200078e0003 */
[----:B------:R-:W-:-:S04]  /*12650*/  ISETP.NE.AND P1, PT, R7, RZ, PT ;  /* 0x000000ff0700720c */ /* 0x000fc80003f25270 */
        /* <DEDUP_REMOVED lines=14> */
[----:B------:R-:W-:Y:S02]  /*12740*/  IMAD.IADD R3, R3, 0x1, R0 ;  /* 0x0000000103037824 */ /* 0x000fe400078e0200 */
[----:B------:R0:W1:Y:S04]  /*12750*/  SHFL.IDX PT, R0, R16, RZ, 0x1f ;  /* 0x00001fff10007589 */ /* 0x00006800000e0000 */
[----:B------:R0:W2:Y:S02]  /*12760*/  SHFL.IDX PT, R6, R3, 0x1f, 0x1f ;  /* 0x03e01f0003067f89 */ /* 0x0000a400000e0000 */
.L_x_588:
[----:B------:R-:W-:Y:S02]  /*12770*/  ULDC UR4, c[0x0][0xc38] ;  /* 0x00030e0000047ab9 */ /* 0x000fe40000000800 */
[----:B0-----:R-:W-:-:S04]  /*12780*/  IMAD.U32 R16, RZ, RZ, UR4 ;  /* 0x00000004ff107e24 */ /* 0x001fc8000f8e00ff */
[----:B--2---:R-:W-:-:S04]  /*12790*/  IMAD R6, R6, R16, RZ ;  /* 0x0000001006067224 */ /* 0x004fc800078e02ff */
[----:B------:R-:W-:-:S05]  /*127a0*/  IMAD.IADD R4, R4, 0x1, R6 ;  /* 0x0000000104047824 */ /* 0x000fca00078e0206 */
[----:B-1----:R-:W-:-:S13]  /*127b0*/  ISETP.GT.AND P6, PT, R4, R0, PT ;  /* 0x000000000400720c */ /* 0x002fda0003fc4270 */
[----:B------:R-:W-:Y:S05]  /*127c0*/  @P6 BRA `(.L_x_523) ;  /* 0x00000000009c6947 */ /* 0x000fea0003800000 */
.L_x_528:
[----:B0-----:R-:W0:Y:S01]  /*127d0*/  LDC R2, c[0x0][0xc3c] ;  /* 0x00030f00ff027b82 */ /* 0x001e220000000800 */
[----:B------:R-:W-:-:S04]  /*127e0*/  IADD3 R19, R19, 0x1f, RZ ;  /* 0x0000001f13137810 */ /* 0x000fc80007ffe0ff */
[----:B0-----:R-:W-:-:S13]  /*127f0*/  ISETP.GE.AND P6, PT, R19, R2, PT ;  /* 0x000000021300720c */ /* 0x001fda0003fc6270 */
[----:B------:R-:W-:Y:S05]  /*12800*/  @P6 BRA `(.L_x_524) ;  /* 0x0000000400446947 */ /* 0x000fea0003800000 */
[----:B------:R-:W0:Y:S01]  /*12810*/  S2R R3, SR_TID.X ;  /* 0x0000000000037919 */ /* 0x000e220000002100 */
[----:B------:R-:W-:Y:S01]  /*12820*/  BSSY B0, `(.L_x_525) ;  /* 0x0000009000007945 */ /* 0x000fe20003800000 */
[----:B0-----:R-:W-:-:S05]  /*12830*/  LOP3.LUT R3, R3, 0x1f, RZ, 0xc0, !PT ;  /* 0x0000001f03037812 */ /* 0x001fca00078ec0ff */
[----:B------:R-:W-:-:S05]  /*12840*/  IMAD.IADD R5, R19, 0x1, R3 ;  /* 0x0000000113057824 */ /* 0x000fca00078e0203 */
[----:B------:R-:W-:Y:S01]  /*12850*/  ISETP.GE.OR P6, PT, R5, R2, !P0 ;  /* 0x000000020500720c */ /* 0x000fe200047c6670 */
[----:B------:R-:W-:-:S12]  /*12860*/  IMAD.MOV.U32 R2, RZ, RZ, RZ ;  /* 0x000000ffff027224 */ /* 0x000fd800078e00ff */
[----:B------:R-:W-:Y:S05]  /*12870*/  @P6 BRA `(.L_x_526) ;  /* 0x00000000000c6947 */ /* 0x000fea0003800000 */
[----:B------:R-:W0:Y:S02]  /*12880*/  LDC.64 R2, c[0x0][0xc80] ;  /* 0x00032000ff027b82 */ /* 0x000e240000000a00 */
[----:B0-----:R-:W-:-:S06]  /*12890*/  IMAD.WIDE R2, R5, 0x4, R2 ;  /* 0x0000000405027825 */ /* 0x001fcc00078e0202 */
[----:B------:R0:W5:Y:S02]  /*128a0*/  LDG.E R2, desc[UR60][R2.64] ;  /* 0x0000003c02027981 */ /* 0x000164000c1e1900 */
.L_x_526:
[----:B------:R-:W-:Y:S05]  /*128b0*/  BSYNC B0 ;  /* 0x0000000000007941 */ /* 0x000fea0003800000 */
.L_x_525:
[----:B------:R-:W-:-:S03]  /*128c0*/  UMOV UR4, 0xffffffff ;  /* 0xffffffff00047882 */ /* 0x000fc60000000000 */
[----:B------:R-:W-:Y:S05]  /*128d0*/  BRA.DIV UR4, `(.L_x_527) ;  /* 0x0000001e04f87947 */ /* 0x000fea000b800000 */
[----:B-----5:R-:W0:Y:S02]  /*128e0*/  SHFL.UP PT, R14, R2, 0x1, RZ ;  /* 0x04200000020e7989 */ /* 0x020e2400000e00ff */
        /* <DEDUP_REMOVED lines=14> */
[----:B------:R0:W1:Y:S02]  /*129d0*/  SHFL.IDX PT, R6, R3, 0x1f, 0x1f ;  /* 0x03e01f0003067f89 */ /* 0x00006400000e0000 */
.L_x_596:
[----:B------:R-:W-:Y:S02]  /*129e0*/  ULDC UR4, c[0x0][0xc38] ;  /* 0x00030e0000047ab9 */ /* 0x000fe40000000800 */
[----:B------:R-:W-:-:S04]  /*129f0*/  IMAD.U32 R16, RZ, RZ, UR4 ;  /* 0x00000004ff107e24 */ /* 0x000fc8000f8e00ff */
[----:B-1----:R-:W-:-:S04]  /*12a00*/  IMAD R6, R6, R16, RZ ;  /* 0x0000001006067224 */ /* 0x002fc800078e02ff */
[----:B------:R-:W-:-:S05]  /*12a10*/  IMAD.IADD R4, R6, 0x1, R4 ;  /* 0x0000000106047824 */ /* 0x000fca00078e0204 */
[----:B------:R-:W-:-:S13]  /*12a20*/  ISETP.GT.AND P6, PT, R4, R0, PT ;  /* 0x000000000400720c */ /* 0x000fda0003fc4270 */
[----:B------:R-:W-:Y:S05]  /*12a30*/  @!P6 BRA `(.L_x_528) ;  /* 0xfffffffc0064e947 */ /* 0x000fea000383ffff */
.L_x_523:
[----:B------:R-:W-:Y:S01]  /*12a40*/  IMAD.IADD R6, R4, 0x1, -R6 ;  /* 0x0000000104067824 */ /* 0x000fe200078e0a06 */
[----:B------:R-:W-:-:S03]  /*12a50*/  UMOV UR4, 0xffffffff ;  /* 0xffffffff00047882 */ /* 0x000fc60000000000 */
[----:B------:R-:W-:-:S05]  /*12a60*/  IMAD R4, R3, R16, R6 ;  /* 0x0000001003047224 */ /* 0x000fca00078e0206 */
[----:B------:R-:W-:Y:S01]  /*12a70*/  ISETP.GT.AND P6, PT, R4, R0, PT ;  /* 0x000000000400720c */ /* 0x000fe20003fc4270 */
[----:B------:R-:W-:-:S12]  /*12a80*/  BRA.DIV UR4, `(.L_x_529) ;  /* 0x0000002204607947 */ /* 0x000fd8000b800000 */
[----:B------:R-:W-:-:S04]  /*12a90*/  VOTE.ANY R5, PT, !P6 ;  /* 0x0000000000057806 */ /* 0x000fc800070e0100 */
[----:B------:R-:W1:Y:S02]  /*12aa0*/  POPC R4, R5 ;  /* 0x0000000500047309 */ /* 0x000e640000000000 */
[----:B-1----:R1:W2:Y:S02]  /*12ab0*/  SHFL.IDX PT, R17, R2, R4, 0x1f ;  /* 0x00001f0402117589 */ /* 0x0022a400000e0000 */
.L_x_600:
[----:B------:R-:W-:Y:S01]  /*12ac0*/  ISETP.NE.AND P0, PT, R5, RZ, PT ;  /* 0x000000ff0500720c */ /* 0x000fe20003f05270 */
[----:B-1----:R-:W-:-:S12]  /*12ad0*/  IMAD.MOV.U32 R2, RZ, RZ, RZ ;  /* 0x000000ffff027224 */ /* 0x002fd800078e00ff */
[----:B------:R-:W-:Y:S05]  /*12ae0*/  @!P0 BRA `(.L_x_530) ;  /* 0x0000000000108947 */ /* 0x000fea0003800000 */
[----:B------:R-:W-:Y:S01]  /*12af0*/  UMOV UR4, 0xffffffff ;  /* 0xffffffff00047882 */ /* 0x000fe20000000000 */
[----:B------:R-:W-:Y:S02]  /*12b00*/  VIADD R12, R4, 0xffffffff ;  /* 0xffffffff040c7836 */ /* 0x000fe40000000000 */
[----:B------:R-:W-:Y:S05]  /*12b10*/  BRA.DIV UR4, `(.L_x_531) ;  /* 0x0000002204847947 */ /* 0x000fea000b800000 */
[----:B------:R1:W3:Y:S02]  /*12b20*/  SHFL.IDX PT, R2, R3, R12, 0x1f ;  /* 0x00001f0c03027589 */ /* 0x0002e400000e0000 */
.L_x_530:
[----:B--2---:R-:W-:Y:S01]  /*12b30*/  IABS R5, R17 ;  /* 0x0000001100057213 */ /* 0x004fe20000000000 */
[----:B---3--:R-:W-:Y:S02]  /*12b40*/  IMAD R16, R2, R16, R6 ;  /* 0x0000001002107224 */ /* 0x008fe400078e0206 */
[----:B------:R-:W-:Y:S01]  /*12b50*/  IMAD.IADD R19, R4, 0x1, R19 ;  /* 0x0000000104137824 */ /* 0x000fe200078e0213 */
[----:B------:R-:W2:Y:S01]  /*12b60*/  I2F.RP R2, R5 ;  /* 0x0000000500027306 */ /* 0x000ea20000209400 */
[----:B------:R-:W-:-:S07]  /*12b70*/  IMAD.IADD R0, R0, 0x1, -R16 ;  /* 0x0000000100007824 */ /* 0x000fce00078e0a10 */
[----:B--2---:R-:W2:Y:S02]  /*12b80*/  MUFU.RCP R2, R2 ;  /* 0x0000000200027308 */ /* 0x004ea40000001000 */
[----:B--2---:R-:W-:-:S06]  /*12b90*/  VIADD R2, R2, 0xffffffe ;  /* 0x0ffffffe02027836 */ /* 0x004fcc0000000000 */
[----:B01----:R-:W0:Y:S02]  /*12ba0*/  F2I.FTZ.U32.TRUNC.NTZ R3, R2 ;  /* 0x0000000200037305 */ /* 0x003e24000021f000 */
[----:B0-----:R-:W-:-:S04]  /*12bb0*/  IMAD.MOV R2, RZ, RZ, -R3 ;  /* 0x000000ffff027224 */ /* 0x001fc800078e0a03 */
[----:B------:R-:W-:Y:S02]  /*12bc0*/  IMAD R6, R2, R5, RZ ;  /* 0x0000000502067224 */ /* 0x000fe400078e02ff */
[----:B------:R-:W-:-:S04]  /*12bd0*/  IMAD.MOV.U32 R2, RZ, RZ, RZ ;  /* 0x000000ffff027224 */ /* 0x000fc800078e00ff */
[----:B------:R-:W-:Y:S01]  /*12be0*/  IMAD.HI.U32 R2, R3, R6, R2 ;  /* 0x0000000603027227 */ /* 0x000fe200078e0002 */
[----:B------:R-:W-:Y:S02]  /*12bf0*/  IABS R6, R17 ;  /* 0x0000001100067213 */ /* 0x000fe40000000000 */
[----:B------:R-:W-:-:S03]  /*12c00*/  IABS R3, R0 ;  /* 0x0000000000037213 */ /* 0x000fc60000000000 */
[----:B------:R-:W-:Y:S02]  /*12c10*/  IMAD.MOV R6, RZ, RZ, -R6 ;  /* 0x000000ffff067224 */ /* 0x000fe400078e0a06 */
        /* <DEDUP_REMOVED lines=16> */
.L_x_524:
[----:B------:R-:W-:Y:S01]  /*12d20*/  UMOV UR4, URZ ;  /* 0x0000003f00047c82 */ /* 0x000fe20008000000 */
[----:B------:R-:W-:Y:S01]  /*12d30*/  UMOV UR5, URZ ;  /* 0x0000003f00057c82 */ /* 0x000fe20008000000 */
[----:B------:R-:W-:Y:S01]  /*12d40*/  ULDC UR6, c[0x0][0xc3c] ;  /* 0x00030f0000067ab9 */ /* 0x000fe20000000800 */
[----:B------:R-:W-:Y:S02]  /*12d50*/  IMAD.MOV.U32 R16, RZ, RZ, R0 ;  /* 0x000000ffff107224 */ /* 0x000fe400078e0000 */
[----:B------:R-:W-:Y:S02]  /*12d60*/  IMAD.U32 R17, RZ, RZ, UR4 ;  /* 0x00000004ff117e24 */ /* 0x000fe4000f8e00ff */
[----:B------:R-:W-:Y:S02]  /*12d70*/  IMAD.U32 R18, RZ, RZ, UR5 ;  /* 0x00000005ff127e24 */ /* 0x000fe4000f8e00ff */
[----:B------:R-:W-:-:S07]  /*12d80*/  IMAD.U32 R19, RZ, RZ, UR6 ;  /* 0x00000006ff137e24 */ /* 0x000fce000f8e00ff */
.L_x_532:
[----:B------:R3:W2:Y:S01]  /*12d90*/  LDL R3, [R1+0x4] ;  /* 0x0000040001037983 */ /* 0x0006a20000100800 */
[----:B------:R-:W0:Y:S01]  /*12da0*/  S2R R0, SR_TID.X ;  /* 0x0000000000007919 */ /* 0x000e220000002100 */
[----:B------:R-:W-:Y:S05]  /*12db0*/  WARPSYNC.ALL ;  /* 0x0000000000007948 */ /* 0x000fea0003800000 */
[----:B0-----:R-:W-:Y:S01]  /*12dc0*/  LOP3.LUT R0, R0, 0x1f, RZ, 0xc0, !PT ;  /* 0x0000001f00007812 */ /* 0x001fe200078ec0ff */
[----:B------:R-:W-:Y:S03]  /*12dd0*/  BAR.SYNC.DEFER_BLOCKING 0x4, 0x180 ;  /* 0x0106000000007b1d */ /* 0x000fe60000010000 */
[----:B------:R-:W-:-:S13]  /*12de0*/  ISETP.NE.AND P0, PT, R0, RZ, PT ;  /* 0x000000ff0000720c */ /* 0x000fda0003f05270 */
[----:B------:R-:W2:Y:S01]  /*12df0*/  @!P0 S2R R0, SR_CgaCtaId ;  /* 0x0000000000008919 */ /* 0x000ea20000008800 */
[----:B------:R-:W-:-:S04]  /*12e00*/  @!P0 MOV R2, 0x400 ;  /* 0x0000040000028802 */ /* 0x000fc80000000f00 */
[----:B--2---:R-:W-:-:S05]  /*12e10*/  @!P0 LEA R3, R0, R2, 0x18 ;  /* 0x0000000200038211 */ /* 0x004fca00078ec0ff */
[----:B------:R3:W-:Y:S04]  /*12e20*/  @!P0 STS.128 [R3+0x368d0], R16 ;  /* 0x0368d01003008388 */ /* 0x0007e80000000c00 */
[----:B------:R3:W-:Y:S01]  /*12e30*/  @!P0 STL [R1+0x4], R3 ;  /* 0x0000040301008387 */ /* 0x0007e20000100800 */
[----:B------:R-:W-:Y:S06]  /*12e40*/  BAR.ARV 0x5, 0x180 ;  /* 0x0146000000007b1d */ /* 0x000fec0000002000 */
.L_x_521:
[----:B------:R-:W-:Y:S02]  /*12e50*/  ULDC UR4, c[0x0][0xc3c] ;  /* 0x00030f0000047ab9 */ /* 0x000fe40000000800 */
[----:B--2---:R-:W-:-:S13]  /*12e60*/  ISETP.GE.AND P0, PT, R19, UR4, PT ;  /* 0x0000000413007c0c */ /* 0x004fda000bf06270 */
[----:B------:R-:W-:Y:S05]  /*12e70*/  @!P0 BRA `(.L_x_533) ;  /* 0xffffffa800688947 */ /* 0x000fea000383ffff */
[----:B------:R-:W-:Y:S05]  /*12e80*/  BSYNC B8 ;  /* 0x0000000000087941 */ /* 0x000fea0003800000 */
.L_x_427:
[----:B0-----:R-:W2:Y:S01]  /*12e90*/  LDL.LU R0, [R1+0x50] ;  /* 0x0000500001007983 */ /* 0x001ea20000300800 */
[----:B------:R-:W-:Y:S01]  /*12ea0*/  BSSY B0, `(.L_x_534) ;  /* 0x000000b000007945 */ /* 0x000fe20003800000 */
[----:B------:R-:W0:Y:S01]  /*12eb0*/  S2R R5, SR_CgaCtaId ;  /* 0x0000000000057919 */ /* 0x000e220000008800 */
[----:B--2---:R-:W-:-:S05]  /*12ec0*/  VIADD R0, R0, 0x1 ;  /* 0x0000000100007836 */ /* 0x004fca0000000000 */
[----:B------:R-:W-:-:S04]  /*12ed0*/  LEA.HI R2, R0, R0, RZ, 0x1 ;  /* 0x0000000000027211 */ /* 0x000fc800078f08ff */
[----:B---3--:R-:W-:-:S05]  /*12ee0*/  LOP3.LUT R3, R2, 0xfffffffe, RZ, 0xc0, !PT ;  /* 0xfffffffe02037812 */ /* 0x008fca00078ec0ff */
[----:B------:R-:W-:Y:S01]  /*12ef0*/  IMAD.IADD R3, R0, 0x1, -R3 ;  /* 0x0000000100037824 */ /* 0x000fe200078e0a03 */
[----:B------:R-:W-:-:S04]  /*12f00*/  MOV R0, 0x400 ;  /* 0x0000040000007802 */ /* 0x000fc80000000f00 */
[----:B0-----:R-:W-:Y:S02]  /*12f10*/  LEA R0, R5, R0, 0x18 ;  /* 0x0000000005007211 */ /* 0x001fe400078ec0ff */
[----:B------:R-:W-:-:S04]  /*12f20*/  SHF.L.U32 R3, R3, 0x1f, RZ ;  /* 0x0000001f03037819 */ /* 0x000fc800000006ff */
[----:B------:R-:W0:Y:S02]  /*12f30*/  SYNCS.PHASECHK.TRANS64.TRYWAIT P0, [R0+URZ+0x36820], R3 ;  /* 0x03682003000075a7 */ /* 0x000e24000800017f */
[----:B0-----:R-:W-:Y:S05]  /*12f40*/  @!P0 BRA `(.L_x_535) ;  /* 0x0000001c00a08947 */ /* 0x001fea0003800000 */
.L_x_603:
[----:B------:R-:W-:Y:S05]  /*12f50*/  BSYNC B0 ;  /* 0x0000000000007941 */ /* 0x000fea0003800000 */
.L_x_534:
[----:B------:R-:W-:-:S03]  /*12f60*/  UMOV UR4, 0xffffffff ;  /* 0xffffffff00047882 */ /* 0x000fc60000000000 */
[----:B------:R-:W-:Y:S05]  /*12f70*/  BRA.DIV UR4, `(.L_x_536) ;  /* 0x0000001e04a87947 */ /* 0x000fea000b800000 */
[----:B------:R-:W2:Y:S02]  /*12f80*/  S2R R2, SR_TID.X ;  /* 0x0000000000027919 */ /* 0x000ea40000002100 */
[----:B--2---:R-:W-:-:S04]  /*12f90*/  SHF.R.U32.HI R2, RZ, 0x5, R2 ;  /* 0x00000005ff027819 */ /* 0x004fc80000011602 */
[----:B------:R-:W-:-:S05]  /*12fa0*/  LOP3.LUT R2, R2, 0x3, RZ, 0xc0, !PT ;  /* 0x0000000302027812 */ /* 0x000fca00078ec0ff */
[----:B------:R2:W3:Y:S02]  /*12fb0*/  SHFL.IDX PT, R14, R2, RZ, 0x1f ;  /* 0x00001fff020e7589 */ /* 0x0004e400000e0000 */
.L_x_606:
[----:B---3--:R-:W-:Y:S01]  /*12fc0*/  ISETP.NE.AND P0, PT, R14, RZ, PT ;  /* 0x000000ff0e00720c */ /* 0x008fe20003f05270 */
[----:B------:R-:W-:-:S12]  /*12fd0*/  BSSY B0, `(.L_x_537) ;  /* 0x0000027000007945 */ /* 0x000fd80003800000 */
[----:B------:R-:W-:Y:S05]  /*12fe0*/  @P0 BRA `(.L_x_538) ;  /* 0x0000000000940947 */ /* 0x000fea0003800000 */
[----:B------:R-:W-:-:S03]  /*12ff0*/  UMOV UR4, 0xffffffff ;  /* 0xffffffff00047882 */ /* 0x000fc60000000000 */
[----:B------:R-:W-:Y:S05]  /*13000*/  BRA.DIV UR4, `(.L_x_539) ;  /* 0x0000001e04b87947 */ /* 0x000fea000b800000 */
[----:B------:R-:W-:-:S13]  /*13010*/  ELECT P6, URZ, PT ;  /* 0x00000000003f782f */ /* 0x000fda00038c0000 */
.L_x_609:
[----:B------:R-:W-:Y:S05]  /*13020*/  @!P6 BRA `(.L_x_538) ;  /* 0x000000000084e947 */ /* 0x000fea0003800000 */
[----:B--2---:R-:W2:Y:S02]  /*13030*/  LDL.LU R2, [R1+0x58] ;  /* 0x0000580001027983 */ /* 0x004ea40000300800 */
[----:B--2---:R-:W-:-:S04]  /*13040*/  LOP3.LUT R2, R2, 0x2, RZ, 0xfc, !PT ;  /* 0x0000000202027812 */ /* 0x004fc800078efcff */
[----:B------:R-:W-:-:S13]  /*13050*/  ISETP.NE.AND P2, PT, R2, 0x3, PT ;  /* 0x000000030200780c */ /* 0x000fda0003f45270 */
[----:B------:R-:W-:Y:S05]  /*13060*/  @!P2 BRA `(.L_x_540) ;  /* 0x000000000004a947 */ /* 0x000fea0003800000 */
[----:B------:R-:W-:Y:S01]  /*13070*/  BPT.TRAP 0x1 ;  /* 0x000000040000795c */ /* 0x000fe20000300000 */
.L_x_540:
[----:B0-----:R-:W2:Y:S04]  /*13080*/  LDL R3, [R1+0x8] ;  /* 0x0000080001037983 */ /* 0x001ea80000100800 */
[----:B-1--4-:R-:W3:Y:S01]  /*13090*/  LDL.LU R7, [R1+0x10] ;  /* 0x0000100001077983 */ /* 0x012ee20000300800 */
[----:B------:R-:W-:-:S04]  /*130a0*/  VIADD R2, R0, 0x36840 ;  /* 0x0003684000027836 */ /* 0x000fc80000000000 */
[C---:B--2---:R-:W-:Y:S02]  /*130b0*/  IMAD R6, R3.reuse, 0x8, R2 ;  /* 0x0000000803067824 */ /* 0x044fe400078e0202 */
[----:B------:R-:W-:Y:S01]  /*130c0*/  VIADD R3, R3, 0x1 ;  /* 0x0000000103037836 */ /* 0x000fe20000000000 */
[----:B---3--:R-:W-:-:S04]  /*130d0*/  SHF.L.U32 R5, R7, 0x1f, RZ ;  /* 0x0000001f07057819 */ /* 0x008fc800000006ff */
[C---:B------:R-:W-:Y:S01]  /*130e0*/  ISETP.NE.AND P1, PT, R3.reuse, 0x2, PT ;  /* 0x000000020300780c */ /* 0x040fe20003f25270 */
[----:B------:R-:W0:Y:S03]  /*130f0*/  SYNCS.PHASECHK.TRANS64.TRYWAIT P0, [R6+URZ], R5 ;  /* 0x00000005060075a7 */ /* 0x000e26000800017f */
[----:B------:R-:W-:Y:S02]  /*13100*/  SEL R4, RZ, 0x1, P1 ;  /* 0x00000001ff047807 */ /* 0x000fe40000800000 */
[----:B------:R-:W-:Y:S02]  /*13110*/  SEL R3, R3, RZ, P1 ;  /* 0x000000ff03037207 */ /* 0x000fe40000800000 */
[----:B------:R-:W-:-:S03]  /*13120*/  LOP3.LUT R4, R7, R4, RZ, 0x3c, !PT ;  /* 0x0000000407047212 */ /* 0x000fc600078e3cff */
[----:B------:R-:W-:Y:S01]  /*13130*/  IMAD R7, R3, 0x8, R2 ;  /* 0x0000000803077824 */ /* 0x000fe200078e0202 */
[----:B------:R-:W-:Y:S01]  /*13140*/  SHF.L.U32 R2, R4, 0x1f, RZ ;  /* 0x0000001f04027819 */ /* 0x000fe200000006ff */
[----:B0-----:R-:W-:Y:S06]  /*13150*/  @!P0 BRA `(.L_x_541) ;  /* 0x0000001c00848947 */ /* 0x001fec0003800000 */
.L_x_610:
[----:B------:R-:W1:Y:S02]  /*13160*/  SYNCS.PHASECHK.TRANS64.TRYWAIT P0, [R7+URZ], R2 ;  /* 0x00000002070075a7 */ /* 0x000e64000800017f */
[----:B-1----:R-:W-:Y:S05]  /*13170*/  @!P0 BRA `(.L_x_542) ;  /* 0x0000001c00908947 */ /* 0x002fea0003800000 */
.L_x_611:
[----:B------:R-:W-:Y:S05]  /*13180*/  @!P2 BRA `(.L_x_543) ;  /* 0x000000000004a947 */ /* 0x000fea0003800000 */
[----:B------:R-:W-:Y:S01]  /*13190*/  BPT.TRAP 0x1 ;  /* 0x000000040000795c */ /* 0x000fe20000300000 */
.L_x_543:
[----:B------:R-:W2:Y:S01]  /*131a0*/  LDL.LU R4, [R1+0x8] ;  /* 0x0000080001047983 */ /* 0x000ea20000300800 */
[----:B------:R-:W-:-:S04]  /*131b0*/  VIADD R0, R0, 0x36860 ;  /* 0x0003686000007836 */ /* 0x000fc80000000000 */
[----:B--2---:R-:W-:-:S04]  /*131c0*/  IMAD R4, R4, 0x8, R0 ;  /* 0x0000000804047824 */ /* 0x004fc800078e0200 */
[----:B------:R-:W2:Y:S02]  /*131d0*/  SYNCS.PHASECHK.TRANS64.TRYWAIT P0, [R4+URZ], R5 ;  /* 0x00000005040075a7 */ /* 0x000ea4000800017f */
[----:B--2---:R-:W-:Y:S05]  /*131e0*/  @!P0 BRA `(.L_x_544) ;  /* 0x0000001c00888947 */ /* 0x004fea0003800000 */
.L_x_612:
[----:B------:R-:W-:-:S07]  /*131f0*/  IMAD R3, R3, 0x8, R0 ;  /* 0x0000000803037824 */ /* 0x000fce00078e0200 */
.L_x_545:
[----:B---3--:R3:W4:Y:S02]  /*13200*/  SYNCS.PHASECHK.TRANS64.TRYWAIT P0, [R3+URZ], R2 ;  /* 0x00000002030075a7 */ /* 0x008724000800017f */
[----:B----4-:R-:W-:Y:S05]  /*13210*/  @!P0 NANOSLEEP.SYNCS 0x989680 ;  /* 0x009896800000895d */ /* 0x010fea0003900000 */
[----:B------:R-:W4:Y:S02]  /*13220*/  @!P0 SYNCS.PHASECHK.TRANS64 P0, [R3+URZ], R2 ;  /* 0x00000002030085a7 */ /* 0x000f24000800007f */
[----:B----4-:R-:W-:Y:S05]  /*13230*/  @!P0 BRA `(.L_x_545) ;  /* 0xfffffffc00f08947 */ /* 0x010fea000383ffff */
.L_x_538:
[----:B------:R-:W-:Y:S05]  /*13240*/  BSYNC B0 ;  /* 0x0000000000007941 */ /* 0x000fea0003800000 */
.L_x_537:
[----:B------:R-:W-:Y:S05]  /*13250*/  EXIT ;  /* 0x000000000000794d */ /* 0x000fea0003800000 */
.L_x_379:
[----:B0-----:R0:W1:Y:S02]  /*13260*/  SYNCS.PHASECHK.TRANS64.TRYWAIT P1, [R5+URZ+0x36800], R0 ;  /* 0x03680000050075a7 */ /* 0x001064000802017f */
[----:B-1----:R-:W-:Y:S05]  /*13270*/  @!P1 NANOSLEEP.SYNCS 0x989680 ;  /* 0x009896800000995d */ /* 0x002fea0003900000 */
[----:B------:R-:W1:Y:S02]  /*13280*/  @!P1 SYNCS.PHASECHK.TRANS64 P1, [R5+URZ+0x36800], R0 ;  /* 0x03680000050095a7 */ /* 0x000e64000802007f */
[----:B-1----:R-:W-:Y:S05]  /*13290*/  @!P1 BRA `(.L_x_379) ;  /* 0xfffffffc00f09947 */ /* 0x002fea000383ffff */
[----:B------:R-:W-:Y:S05]  /*132a0*/  BRA `(.L_x_546) ;  /* 0xfffffee400007947 */ /* 0x000fea000383ffff */
.L_x_383:
[----:B0-----:R0:W2:Y:S02]  /*132b0*/  SYNCS.PHASECHK.TRANS64.TRYWAIT P2, [R2+URZ+0x36830], R3 ;  /* 0x03683003020075a7 */ /* 0x0010a4000804017f */
[----:B--2---:R-:W-:Y:S05]  /*132c0*/  @!P2 NANOSLEEP.SYNCS 0x989680 ;  /* 0x009896800000a95d */ /* 0x004fea0003900000 */
[----:B------:R-:W2:Y:S02]  /*132d0*/  @!P2 SYNCS.PHASECHK.TRANS64 P2, [R2+URZ+0x36830], R3 ;  /* 0x036830030200a5a7 */ /* 0x000ea4000804007f */
[----:B--2---:R-:W-:Y:S05]  /*132e0*/  @!P2 BRA `(.L_x_383) ;  /* 0xfffffffc00f0a947 */ /* 0x004fea000383ffff */
[----:B------:R-:W-:Y:S05]  /*132f0*/  BRA `(.L_x_382) ;  /* 0xfffffee400247947 */ /* 0x000fea000383ffff */
.L_x_388:
[----:B-1----:R1:W2:Y:S02]  /*13300*/  SYNCS.PHASECHK.TRANS64.TRYWAIT P2, [R12+URZ+0x36830], R3 ;  /* 0x036830030c0075a7 */ /* 0x0022a4000804017f */
[----:B--2---:R-:W-:Y:S05]  /*13310*/  @!P2 NANOSLEEP.SYNCS 0x989680 ;  /* 0x009896800000a95d */ /* 0x004fea0003900000 */
[----:B------:R-:W2:Y:S02]  /*13320*/  @!P2 SYNCS.PHASECHK.TRANS64 P2, [R12+URZ+0x36830], R3 ;  /* 0x036830030c00a5a7 */ /* 0x000ea4000804007f */
[----:B--2---:R-:W-:Y:S05]  /*13330*/  @!P2 BRA `(.L_x_388) ;  /* 0xfffffffc00f0a947 */ /* 0x004fea000383ffff */
[----:B------:R-:W-:Y:S05]  /*13340*/  BRA `(.L_x_387) ;  /* 0xffffff2400f07947 */ /* 0x000fea000383ffff */
.L_x_392:
[----:B---3--:R3:W4:Y:S02]  /*13350*/  SYNCS.PHASECHK.TRANS64.TRYWAIT P2, [R13+URZ+0x36850], R0 ;  /* 0x036850000d0075a7 */ /* 0x008724000804017f */
[----:B----4-:R-:W-:Y:S05]  /*13360*/  @!P2 NANOSLEEP.SYNCS 0x989680 ;  /* 0x009896800000a95d */ /* 0x010fea0003900000 */
[----:B------:R-:W4:Y:S02]  /*13370*/  @!P2 SYNCS.PHASECHK.TRANS64 P2, [R13+URZ+0x36850], R0 ;  /* 0x036850000d00a5a7 */ /* 0x000f24000804007f */
[----:B----4-:R-:W-:Y:S05]  /*13380*/  @!P2 BRA `(.L_x_392) ;  /* 0xfffffffc00f0a947 */ /* 0x010fea000383ffff */
[----:B------:R-:W-:Y:S05]  /*13390*/  BRA `(.L_x_391) ;  /* 0xffffff4c003c7947 */ /* 0x000fea000383ffff */
.L_x_397:
[----:B-1----:R1:W2:Y:S02]  /*133a0*/  SYNCS.PHASECHK.TRANS64.TRYWAIT P0, [R11+URZ+0x36850], R2 ;  /* 0x036850020b0075a7 */ /* 0x0022a4000800017f */
[----:B--2---:R-:W-:Y:S05]  /*133b0*/  @!P0 NANOSLEEP.SYNCS 0x989680 ;  /* 0x009896800000895d */ /* 0x004fea0003900000 */
[----:B------:R-:W2:Y:S02]  /*133c0*/  @!P0 SYNCS.PHASECHK.TRANS64 P0, [R11+URZ+0x36850], R2 ;  /* 0x036850020b0085a7 */ /* 0x000ea4000800007f */
[----:B--2---:R-:W-:Y:S05]  /*133d0*/  @!P0 BRA `(.L_x_397) ;  /* 0xfffffffc00f08947 */ /* 0x004fea000383ffff */
[----:B------:R-:W-:Y:S05]  /*133e0*/  BRA `(.L_x_396) ;  /* 0xffffff6400e47947 */ /* 0x000fea000383ffff */
.L_x_439:
[----:B------:R-:W1:Y:S01]  /*133f0*/  S2R R4, SR_TID.X ;  /* 0x0000000000047919 */ /* 0x000e620000002100 */
[----:B------:R-:W-:Y:S01]  /*13400*/  BSSY B0, `(.L_x_547) ;  /* 0x000000a000007945 */ /* 0x000fe20003800000 */
[----:B0-----:R-:W-:Y:S02]  /*13410*/  IMAD.MOV.U32 R12, RZ, RZ, RZ ;  /* 0x000000ffff0c7224 */ /* 0x001fe400078e00ff */
[----:B------:R-:W-:Y:S02]  /*13420*/  IMAD.MOV.U32 R11, RZ, RZ, 0x1f ;  /* 0x0000001fff0b7424 */ /* 0x000fe400078e00ff */
[----:B------:R-:W-:Y:S01]  /*13430*/  IMAD.MOV.U32 R15, RZ, RZ, -0x1 ;  /* 0xffffffffff0f7424 */ /* 0x000fe200078e00ff */
[----:B-1----:R-:W-:-:S04]  /*13440*/  SHF.R.U32.HI R4, RZ, 0x5, R4 ;  /* 0x00000005ff047819 */ /* 0x002fc80000011604 */
[----:B------:R-:W-:-:S05]  /*13450*/  LOP3.LUT R4, R4, 0x3, RZ, 0xc0, !PT ;  /* 0x0000000304047812 */ /* 0x000fca00078ec0ff */
[----:B------:R-:W-:-:S07]  /*13460*/  IMAD.MOV.U32 R13, RZ, RZ, R4 ;  /* 0x000000ffff0d7224 */ /* 0x000fce00078e0004 */
[----:B------:R-:W-:Y:S05]  /*13470*/  WARPSYNC.COLLECTIVE R15, `(.L_x_548) ;  /* 0x000000000f087348 */ /* 0x000fea0003c00000 */
[----:B------:R0:W1:Y:S02]  /*13480*/  SHFL.IDX P6, R14, R13, R12, R11 ;  /* 0x0000000c0d0e7389 */ /* 0x00006400000c000b */
[----:B01----:R-:W-:Y:S01]  /*13490*/  ENDCOLLECTIVE ;  /* 0x000000000000791b */ /* 0x003fe20003800000 */
.L_x_548:
[----:B------:R-:W-:Y:S05]  /*134a0*/  BSYNC B0 ;  /* 0x0000000000007941 */ /* 0x000fea0003800000 */
.L_x_547:
[----:B------:R-:W-:Y:S05]  /*134b0*/  BRA `(.L_x_549) ;  /* 0xffffffac00c07947 */ /* 0x000fea000383ffff */
.L_x_441:
[----:B------:R-:W-:Y:S01]  /*134c0*/  BSSY B0, `(.L_x_550) ;  /* 0x0000006000007945 */ /* 0x000fe20003800000 */
[----:B------:R-:W-:-:S07]  /*134d0*/  IMAD.MOV.U32 R15, RZ, RZ, -0x1 ;  /* 0xffffffffff0f7424 */ /* 0x000fce00078e00ff */
[----:B01----:R-:W-:Y:S05]  /*134e0*/  WARPSYNC.COLLECTIVE R15, `(.L_x_551) ;  /* 0x000000000f0c7348 */ /* 0x003fea0003c00000 */
[----:B------:R-:W-:Y:S02]  /*134f0*/  ELECT P6, UR62, PT ;  /* 0x00000000003e782f */ /* 0x000fe400038c0000 */
[----:B------:R-:W-:Y:S01]  /*13500*/  MOV R14, UR62 ;  /* 0x0000003e000e7c02 */ /* 0x000fe20008000f00 */
[----:B01----:R-:W-:Y:S10]  /*13510*/  ENDCOLLECTIVE ;  /* 0x000000000000791b */ /* 0x003ff40003800000 */
.L_x_551:
[----:B------:R-:W-:Y:S05]  /*13520*/  BSYNC B0 ;  /* 0x0000000000007941 */ /* 0x000fea0003800000 */
.L_x_550:
[----:B------:R-:W-:Y:S05]  /*13530*/  BRA `(.L_x_552) ;  /* 0xffffffac00cc7947 */ /* 0x000fea000383ffff */
.L_x_443:
[----:B-1----:R1:W2:Y:S02]  /*13540*/  SYNCS.PHASECHK.TRANS64.TRYWAIT P0, [R0+URZ+0x36840], R2 ;  /* 0x03684002000075a7 */ /* 0x0022a4000800017f */
[----:B--2---:R-:W-:Y:S05]  /*13550*/  @!P0 NANOSLEEP.SYNCS 0x989680 ;  /* 0x009896800000895d */ /* 0x004fea0003900000 */
[----:B------:R-:W2:Y:S02]  /*13560*/  @!P0 SYNCS.PHASECHK.TRANS64 P0, [R0+URZ+0x36840], R2 ;  /* 0x03684002000085a7 */ /* 0x000ea4000800007f */
[----:B--2---:R-:W-:Y:S05]  /*13570*/  @!P0 BRA `(.L_x_443) ;  /* 0xfffffffc00f08947 */ /* 0x004fea000383ffff */
[----:B------:R-:W-:Y:S05]  /*13580*/  BRA `(.L_x_553) ;  /* 0xffffffb000387947 */ /* 0x000fea000383ffff */
.L_x_447:
[----:B------:R0:W5:Y:S01]  /*13590*/  LDL.LU R8, [R1+0x3c] ;  /* 0x00003c0001087983 */ /* 0x0001620000300800 */
[----:B------:R-:W-:Y:S02]  /*135a0*/  IMAD.MOV.U32 R13, RZ, RZ, R0 ;  /* 0x000000ffff0d7224 */ /* 0x000fe400078e0000 */
[----:B------:R-:W-:Y:S01]  /*135b0*/  IMAD.MOV.U32 R12, RZ, RZ, RZ ;  /* 0x000000ffff0c7224 */ /* 0x000fe200078e00ff */
[----:B------:R-:W1:Y:S01]  /*135c0*/  S2R R5, SR_TID.X ;  /* 0x0000000000057919 */ /* 0x000e620000002100 */
[----:B------:R-:W-:Y:S02]  /*135d0*/  IMAD.MOV.U32 R11, RZ, RZ, 0x181f ;  /* 0x0000181fff0b7424 */ /* 0x000fe400078e00ff */
[----:B------:R-:W-:-:S07]  /*135e0*/  IMAD.MOV.U32 R15, RZ, RZ, -0x1 ;  /* 0xffffffffff0f7424 */ /* 0x000fce00078e00ff */
[----:B01---5:R-:W-:Y:S05]  /*135f0*/  WARPSYNC.COLLECTIVE R15, `(.L_x_554) ;  /* 0x000000000f087348 */ /* 0x023fea0003c00000 */
[----:B------:R2:W3:Y:S02]  /*13600*/  SHFL.IDX P6, R14, R13, R12, R11 ;  /* 0x0000000c0d0e7389 */ /* 0x0004e400000c000b */
[----:B0123-5:R-:W-:Y:S01]  /*13610*/  ENDCOLLECTIVE ;  /* 0x000000000000791b */ /* 0x02ffe20003800000 */
.L_x_554:
[----:B------:R-:W-:Y:S02]  /*13620*/  IMAD.MOV.U32 R13, RZ, RZ, R4 ;  /* 0x000000ffff0d7224 */ /* 0x000fe400078e0004 */
[----:B------:R-:W-:-:S07]  /*13630*/  IMAD.MOV.U32 R6, RZ, RZ, R14 ;  /* 0x000000ffff067224 */ /* 0x000fce00078e000e */
[----:B------:R-:W-:Y:S05]  /*13640*/  WARPSYNC.COLLECTIVE R15, `(.L_x_555) ;  /* 0x000000000f087348 */ /* 0x000fea0003c00000 */
[----:B------:R0:W1:Y:S02]  /*13650*/  SHFL.IDX P6, R14, R13, R12, R11 ;  /* 0x0000000c0d0e7389 */ /* 0x00006400000c000b */
[----:B01----:R-:W-:Y:S01]  /*13660*/  ENDCOLLECTIVE ;  /* 0x000000000000791b */ /* 0x003fe20003800000 */
.L_x_555:
[----:B------:R-:W-:Y:S02]  /*13670*/  IMAD.MOV.U32 R13, RZ, RZ, R0 ;  /* 0x000000ffff0d7224 */ /* 0x000fe400078e0000 */
[----:B------:R-:W-:Y:S02]  /*13680*/  IMAD.MOV.U32 R12, RZ, RZ, 0x1 ;  /* 0x00000001ff0c7424 */ /* 0x000fe400078e00ff */
[----:B------:R-:W-:Y:S02]  /*13690*/  IMAD R3, R8, R7, RZ ;  /* 0x0000000708037224 */ /* 0x000fe400078e02ff */
[----:B------:R-:W0:Y:S01]  /*136a0*/  S2R R8, SR_TID.X ;  /* 0x0000000000087919 */ /* 0x000e220000002100 */
[----:B------:R-:W-:-:S07]  /*136b0*/  IMAD.MOV.U32 R7, RZ, RZ, R14 ;  /* 0x000000ffff077224 */ /* 0x000fce00078e000e */
[----:B0-----:R-:W-:Y:S05]  /*136c0*/  WARPSYNC.COLLECTIVE R15, `(.L_x_556) ;  /* 0x000000000f087348 */ /* 0x001fea0003c00000 */
[----:B------:R1:W2:Y:S02]  /*136d0*/  SHFL.IDX P6, R14, R13, R12, R11 ;  /* 0x0000000c0d0e7389 */ /* 0x0002a400000c000b */
[----:B012---:R-:W-:Y:S01]  /*136e0*/  ENDCOLLECTIVE ;  /* 0x000000000000791b */ /* 0x007fe20003800000 */
.L_x_556:
[----:B------:R-:W-:Y:S02]  /*136f0*/  IMAD.MOV.U32 R13, RZ, RZ, R4 ;  /* 0x000000ffff0d7224 */ /* 0x000fe400078e0004 */
[----:B------:R-:W-:-:S07]  /*13700*/  IMAD.MOV.U32 R9, RZ, RZ, R14 ;  /* 0x000000ffff097224 */ /* 0x000fce00078e000e */
[----:B------:R-:W-:Y:S05]  /*13710*/  WARPSYNC.COLLECTIVE R15, `(.L_x_557) ;  /* 0x000000000f087348 */ /* 0x000fea0003c00000 */
[----:B------:R0:W1:Y:S02]  /*13720*/  SHFL.IDX P6, R14, R13, R12, R11 ;  /* 0x0000000c0d0e7389 */ /* 0x00006400000c000b */
[----:B01----:R-:W-:Y:S01]  /*13730*/  ENDCOLLECTIVE ;  /* 0x000000000000791b */ /* 0x003fe20003800000 */
.L_x_557:
[----:B------:R-:W-:-:S04]  /*13740*/  LOP3.LUT R8, R8, 0x7f, RZ, 0xc0, !PT ;  /* 0x0000007f08087812 */ /* 0x000fc800078ec0ff */
[----:B------:R-:W-:-:S05]  /*13750*/  SHF.R.U32.HI R8, RZ, 0x3, R8 ;  /* 0x00000003ff087819 */ /* 0x000fca0000011608 */
[----:B------:R-:W-:Y:S02]  /*13760*/  IMAD.IADD R2, R8, 0x1, R17 ;  /* 0x0000000108027824 */ /* 0x000fe400078e0211 */
[----:B------:R-:W-:Y:S02]  /*13770*/  IMAD.SHL.U32 R17, R5, 0x8, RZ ;  /* 0x0000000805117824 */ /* 0x000fe400078e00ff */
[C---:B------:R-:W-:Y:S01]  /*13780*/  VIADD R5, R2.reuse, 0x10 ;  /* 0x0000001002057836 */ /* 0x040fe20000000000 */
[----:B------:R-:W-:Y:S01]  /*13790*/  ISETP.GE.AND P3, PT, R2, R3, PT ;  /* 0x000000030200720c */ /* 0x000fe20003f66270 */
[----:B------:R-:W-:Y:S01]  /*137a0*/  IMAD.MOV.U32 R13, RZ, RZ, R0 ;  /* 0x000000ffff0d7224 */ /* 0x000fe200078e0000 */
[----:B------:R-:W-:Y:S01]  /*137b0*/  LOP3.LUT R17, R17, 0x38, RZ, 0xc0, !PT ;  /* 0x0000003811117812 */ /* 0x000fe200078ec0ff */
[----:B------:R-:W-:-:S10]  /*137c0*/  IMAD.MOV.U32 R12, RZ, RZ, 0x2 ;  /* 0x00000002ff0c7424 */ /* 0x000fd400078e00ff */
        /* <DEDUP_REMOVED lines=11> */
[----:B------:R-:W-:Y:S01]  /*13880*/  ISETP.GE.AND P3, PT, R5, R3, PT ;  /* 0x000000030500720c */ /* 0x000fe20003f66270 */
[----:B------:R-:W-:-:S12]  /*13890*/  IMAD.MOV.U32 R5, RZ, RZ, R14 ;  /* 0x000000ffff057224 */ /* 0x000fd800078e000e */
[----:B0-----:R-:W-:Y:S05]  /*138a0*/  WARPSYNC.COLLECTIVE R15, `(.L_x_558) ;  /* 0x000000000f087348 */ /* 0x001fea0003c00000 */
[----:B------:R1:W2:Y:S02]  /*138b0*/  SHFL.IDX P6, R14, R13, R12, R11 ;  /* 0x0000000c0d0e7389 */ /* 0x0002a400000c000b */
[----:B012---:R-:W-:Y:S01]  /*138c0*/  ENDCOLLECTIVE ;  /* 0x000000000000791b */ /* 0x007fe20003800000 */
.L_x_558:
[----:B------:R-:W-:Y:S01]  /*138d0*/  @!P3 LEA R8, P5, R17, R5, 0x1 ;  /* 0x000000051108b211 */ /* 0x000fe200078a08ff */
[----:B------:R-:W-:-:S04]  /*138e0*/  IMAD.MOV.U32 R13, RZ, RZ, R4 ;  /* 0x000000ffff0d7224 */ /* 0x000fc800078e0004 */
[----:B------:R-:W-:Y:S02]  /*138f0*/  @!P3 IMAD.MOV.U32 R6, RZ, RZ, R8 ;  /* 0x000000ffff06b224 */ /* 0x000fe400078e0008 */
[----:B------:R-:W-:-:S04]  /*13900*/  @!P3 IMAD.X R5, RZ, RZ, R9, P5 ;  /* 0x000000ffff05b224 */ /* 0x000fc800028e0609 */
[----:B------:R-:W-:Y:S02]  /*13910*/  @!P3 IMAD.MOV.U32 R7, RZ, RZ, R5 ;  /* 0x000000ffff07b224 */ /* 0x000fe400078e0005 */
[----:B------:R-:W-:-:S07]  /*13920*/  IMAD.MOV.U32 R8, RZ, RZ, R14 ;  /* 0x000000ffff087224 */ /* 0x000fce00078e000e */
[----:B------:R-:W-:Y:S05]  /*13930*/  WARPSYNC.COLLECTIVE R15, `(.L_x_559) ;  /* 0x000000000f087348 */ /* 0x000fea0003c00000 */
[----:B------:R0:W1:Y:S02]  /*13940*/  SHFL.IDX P6, R14, R13, R12, R11 ;  /* 0x0000000c0d0e7389 */ /* 0x00006400000c000b */
[----:B01----:R-:W-:Y:S01]  /*13950*/  ENDCOLLECTIVE ;  /* 0x000000000000791b */ /* 0x003fe20003800000 */
.L_x_559:
[----:B------:R-:W-:Y:S01]  /*13960*/  VIADD R5, R2, 0x20 ;  /* 0x0000002002057836 */ /* 0x000fe20000000000 */
[----:B------:R-:W-:Y:S01]  /*13970*/  @!PT LDS RZ, [RZ] ;  /* 0x00000000fffff984 */ /* 0x000fe20000000800 */
[----:B------:R-:W-:Y:S01]  /*13980*/  @!PT LDS RZ, [RZ] ;  /* 0x00000000fffff984 */ /* 0x000fe20000000800 */
[----:B------:R-:W-:Y:S01]  /*13990*/  @!PT LDS RZ, [RZ] ;  /* 0x00000000fffff984 */ /* 0x000fe20000000800 */
[----:B------:R0:W-:Y:S04]  /*139a0*/  @!P3 LDGSTS.E.BYPASS.LTC128B.128 [R10+0x15c00], desc[UR60][R6.64], !P2 ;  /* 0x15c00000060abfae */ /* 0x0001e8000d101d7c */
[----:B------:R0:W-:Y:S04]  /*139b0*/  @!P3 LDGSTS.E.BYPASS.LTC128B.128 [R10+0x19c00], desc[UR60][R6.64+0x80], !P1 ;  /* 0x19c00080060abfae */ /* 0x0001e8000c901d7c */
[----:B------:R0:W-:Y:S01]  /*139c0*/  @!P3 LDGSTS.E.BYPASS.LTC128B.128 [R10+0x1dc00], desc[UR60][R6.64+0x100], !P0 ;  /* 0x1dc00100060abfae */ /* 0x0001e2000c101d7c */
[----:B------:R-:W-:Y:S01]  /*139d0*/  ISETP.GE.AND P3, PT, R5, R3, PT ;  /* 0x000000030500720c */ /* 0x000fe20003f66270 */
[----:B------:R-:W-:-:S02]  /*139e0*/  IMAD.MOV.U32 R13, RZ, RZ, R0 ;  /* 0x000000ffff0d7224 */ /* 0x000fc400078e0000 */
[----:B------:R-:W-:Y:S02]  /*139f0*/  IMAD.MOV.U32 R12, RZ, RZ, 0x3 ;  /* 0x00000003ff0c7424 */ /* 0x000fe400078e00ff */
[----:B------:R-:W-:-:S08]  /*13a00*/  IMAD.MOV.U32 R5, RZ, RZ, R14 ;  /* 0x000000ffff057224 */ /* 0x000fd000078e000e */
[----:B0-----:R-:W-:Y:S05]  /*13a10*/  WARPSYNC.COLLECTIVE R15, `(.L_x_560) ;  /* 0x000000000f087348 */ /* 0x001fea0003c00000 */
[----:B------:R1:W2:Y:S02]  /*13a20*/  SHFL.IDX P6, R14, R13, R12, R11 ;  /* 0x0000000c0d0e7389 */ /* 0x0002a400000c000b */
[----:B012---:R-:W-:Y:S01]  /*13a30*/  ENDCOLLECTIVE ;  /* 0x000000000000791b */ /* 0x007fe20003800000 */
.L_x_560:
[----:B------:R-:W-:-:S05]  /*13a40*/  @!P3 LEA R5, P4, R17, R5, 0x1 ;  /* 0x000000051105b211 */ /* 0x000fca00078808ff */
[----:B------:R-:W-:Y:S02]  /*13a50*/  @!P3 IMAD.X R6, RZ, RZ, R8, P4 ;  /* 0x000000ffff06b224 */ /* 0x000fe400020e0608 */
[C---:B------:R-:W-:Y:S02]  /*13a60*/  VIADD R8, R2.reuse, 0x60 ;  /* 0x0000006002087836 */ /* 0x040fe40000000000 */
[----:B------:R-:W-:Y:S02]  /*13a70*/  @!P3 IMAD.MOV.U32 R7, RZ, RZ, R6 ;  /* 0x000000ffff07b224 */ /* 0x000fe400078e0006 */
[----:B------:R-:W-:Y:S02]  /*13a80*/  @!P3 IMAD.MOV.U32 R6, RZ, RZ, R5 ;  /* 0x000000ffff06b224 */ /* 0x000fe400078e0005 */
[----:B------:R-:W-:Y:S02]  /*13a90*/  IMAD.MOV.U32 R13, RZ, RZ, R4 ;  /* 0x000000ffff0d7224 */ /* 0x000fe400078e0004 */
[----:B------:R-:W-:Y:S01]  /*13aa0*/  VIADD R5, R2, 0x30 ;  /* 0x0000003002057836 */ /* 0x000fe20000000000 */
[----:B------:R-:W-:Y:S01]  /*13ab0*/  @!PT LDS RZ, [RZ] ;  /* 0x00000000fffff984 */ /* 0x000fe20000000800 */
[----:B------:R-:W-:Y:S01]  /*13ac0*/  @!PT LDS RZ, [RZ] ;  /* 0x00000000fffff984 */ /* 0x000fe20000000800 */
[----:B------:R-:W-:Y:S01]  /*13ad0*/  @!PT LDS RZ, [RZ] ;  /* 0x00000000fffff984 */ /* 0x000fe20000000800 */
[----:B------:R-:W-:Y:S04]  /*13ae0*/  @!P3 LDGSTS.E.BYPASS.LTC128B.128 [R10+0x16400], desc[UR60][R6.64], !P2 ;  /* 0x16400000060abfae */ /* 0x000fe8000d101d7c */
[----:B------:R-:W-:Y:S04]  /*13af0*/  @!P3 LDGSTS.E.BYPASS.LTC128B.128 [R10+0x1a400], desc[UR60][R6.64+0x80], !P1 ;  /* 0x1a400080060abfae */ /* 0x000fe8000c901d7c */
[----:B------:R0:W-:Y:S01]  /*13b00*/  @!P3 LDGSTS.E.BYPASS.LTC128B.128 [R10+0x1e400], desc[UR60][R6.64+0x100], !P0 ;  /* 0x1e400100060abfae */ /* 0x0001e2000c101d7c */
[----:B------:R-:W-:Y:S01]  /*13b10*/  ISETP.GE.AND P3, PT, R5, R3, PT ;  /* 0x000000030500720c */ /* 0x000fe20003f66270 */
[----:B0-----:R-:W-:-:S12]  /*13b20*/  IMAD.MOV.U32 R6, RZ, RZ, R14 ;  /* 0x000000ffff067224 */ /* 0x001fd800078e000e */
[----:B------:R-:W-:Y:S05]  /*13b30*/  WARPSYNC.COLLECTIVE R15, `(.L_x_561) ;  /* 0x000000000f087348 */ /* 0x000fea0003c00000 */
[----:B------:R0:W1:Y:S02]  /*13b40*/  SHFL.IDX P6, R14, R13, R12, R11 ;  /* 0x0000000c0d0e7389 */ /* 0x00006400000c000b */
[----:B01----:R-:W-:Y:S01]  /*13b50*/  ENDCOLLECTIVE ;  /* 0x000000000000791b */ /* 0x003fe20003800000 */
.L_x_561:
[----:B------:R-:W-:Y:S02]  /*13b60*/  IMAD.MOV.U32 R13, RZ, RZ, R0 ;  /* 0x000000ffff0d7224 */ /* 0x000fe400078e0000 */
[----:B------:R-:W-:Y:S02]  /*13b70*/  IMAD.MOV.U32 R12, RZ, RZ, 0x4 ;  /* 0x00000004ff0c7424 */ /* 0x000fe400078e00ff */
[----:B------:R-:W-:-:S07]  /*13b80*/  IMAD.MOV.U32 R5, RZ, RZ, R14 ;  /* 0x000000ffff057224 */ /* 0x000fce00078e000e */
[----:B------:R-:W-:Y:S05]  /*13b90*/  WARPSYNC.COLLECTIVE R15, `(.L_x_562) ;  /* 0x000000000f087348 */ /* 0x000fea0003c00000 */
[----:B------:R0:W1:Y:S02]  /*13ba0*/  SHFL.IDX P6, R14, R13, R12, R11 ;  /* 0x0000000c0d0e7389 */ /* 0x00006400000c000b */
[----:B01----:R-:W-:Y:S01]  /*13bb0*/  ENDCOLLECTIVE ;  /* 0x000000000000791b */ /* 0x003fe20003800000 */
.L_x_562:
[----:B------:R-:W-:-:S05]  /*13bc0*/  @!P3 LEA R5, P4, R17, R5, 0x1 ;  /* 0x000000051105b211 */ /* 0x000fca00078808ff */
[----:B------:R-:W-:-:S04]  /*13bd0*/  @!P3 IMAD.X R6, RZ, RZ, R6, P4 ;  /* 0x000000ffff06b224 */ /* 0x000fc800020e0606 */
        /* <DEDUP_REMOVED lines=15> */
.L_x_563:
[----:B------:R-:W-:Y:S02]  /*13cd0*/  IMAD.MOV.U32 R13, RZ, RZ, R0 ;  /* 0x000000ffff0d7224 */ /* 0x000fe400078e0000 */
[----:B------:R-:W-:Y:S02]  /*13ce0*/  IMAD.MOV.U32 R12, RZ, RZ, 0x5 ;  /* 0x00000005ff0c7424 */ /* 0x000fe400078e00ff */
[----:B------:R-:W-:-:S07]  /*13cf0*/  IMAD.MOV.U32 R5, RZ, RZ, R14 ;  /* 0x000000ffff057224 */ /* 0x000fce00078e000e */
[----:B------:R-:W-:Y:S05]  /*13d00*/  WARPSYNC.COLLECTIVE R15, `(.L_x_564) ;  /* 0x000000000f087348 */ /* 0x000fea0003c00000 */
[----:B------:R0:W1:Y:S02]  /*13d10*/  SHFL.IDX P6, R14, R13, R12, R11 ;  /* 0x0000000c0d0e7389 */ /* 0x00006400000c000b */
[----:B01----:R-:W-:Y:S01]  /*13d20*/  ENDCOLLECTIVE ;  /* 0x000000000000791b */ /* 0x003fe20003800000 */
.L_x_564:
        /* <DEDUP_REMOVED lines=17> */
.L_x_565:
[----:B------:R-:W-:Y:S02]  /*13e40*/  IMAD.MOV.U32 R13, RZ, RZ, R0 ;  /* 0x000000ffff0d7224 */ /* 0x000fe400078e0000 */
[----:B------:R-:W-:Y:S02]  /*13e50*/  IMAD.MOV.U32 R12, RZ, RZ, 0x6 ;  /* 0x00000006ff0c7424 */ /* 0x000fe400078e00ff */
[----:B------:R-:W-:-:S07]  /*13e60*/  IMAD.MOV.U32 R5, RZ, RZ, R14 ;  /* 0x000000ffff057224 */ /* 0x000fce00078e000e */
[----:B------:R-:W-:Y:S05]  /*13e70*/  WARPSYNC.COLLECTIVE R15, `(.L_x_566) ;  /* 0x000000000f087348 */ /* 0x000fea0003c00000 */
[----:B------:R0:W1:Y:S02]  /*13e80*/  SHFL.IDX P6, R14, R13, R12, R11 ;  /* 0x0000000c0d0e7389 */ /* 0x00006400000c000b */
[----:B01----:R-:W-:Y:S01]  /*13e90*/  ENDCOLLECTIVE ;  /* 0x000000000000791b */ /* 0x003fe20003800000 */
.L_x_566:
[----:B------:R-:W-:-:S05]  /*13ea0*/  @!P3 LEA R5, P4, R17, R5, 0x1 ;  /* 0x000000051105b211 */ /* 0x000fca00078808ff */
[----:B------:R-:W-:Y:S01]  /*13eb0*/  @!P3 IMAD.X R6, RZ, RZ, R6, P4 ;  /* 0x000000ffff06b224 */ /* 0x000fe200020e0606 */
[----:B------:R-:W-:-:S03]  /*13ec0*/  ISETP.GE.AND P4, PT, R8, R3, PT ;  /* 0x000000030800720c */ /* 0x000fc60003f86270 */
[----:B------:R-:W-:Y:S01]  /*13ed0*/  @!P3 IMAD.MOV.U32 R7, RZ, RZ, R6 ;  /* 0x000000ffff07b224 */ /* 0x000fe200078e0006 */
[----:B------:R-:W-:Y:S01]  /*13ee0*/  @!P3 MOV R6, R5 ;  /* 0x000000050006b202 */ /* 0x000fe20000000f00 */
[----:B------:R-:W-:-:S04]  /*13ef0*/  IMAD.MOV.U32 R13, RZ, RZ, R4 ;  /* 0x000000ffff0d7224 */ /* 0x000fc800078e0004 */
[----:B------:R-:W-:Y:S01]  /*13f00*/  @!PT LDS RZ, [RZ] ;  /* 0x00000000fffff984 */ /* 0x000fe20000000800 */
[----:B------:R-:W-:Y:S01]  /*13f10*/  @!PT LDS RZ, [RZ] ;  /* 0x00000000fffff984 */ /* 0x000fe20000000800 */
[----:B------:R-:W-:Y:S01]  /*13f20*/  @!PT LDS RZ, [RZ] ;  /* 0x00000000fffff984 */ /* 0x000fe20000000800 */
[----:B------:R-:W-:Y:S04]  /*13f30*/  @!P3 LDGSTS.E.BYPASS.LTC128B.128 [R10+0x17c00], desc[UR60][R6.64], !P2 ;  /* 0x17c00000060abfae */ /* 0x000fe8000d101d7c */
[----:B------:R-:W-:Y:S04]  /*13f40*/  @!P3 LDGSTS.E.BYPASS.LTC128B.128 [R10+0x1bc00], desc[UR60][R6.64+0x80], !P1 ;  /* 0x1bc00080060abfae */ /* 0x000fe8000c901d7c */
[----:B------:R0:W-:Y:S02]  /*13f50*/  @!P3 LDGSTS.E.BYPASS.LTC128B.128 [R10+0x1fc00], desc[UR60][R6.64+0x100], !P0 ;  /* 0x1fc00100060abfae */ /* 0x0001e4000c101d7c */
[----:B0-----:R-:W-:-:S07]  /*13f60*/  IMAD.MOV.U32 R6, RZ, RZ, R14 ;  /* 0x000000ffff067224 */ /* 0x001fce00078e000e */
[----:B------:R-:W-:Y:S05]  /*13f70*/  WARPSYNC.COLLECTIVE R15, `(.L_x_567) ;  /* 0x000000000f087348 */ /* 0x000fea0003c00000 */
[----:B------:R0:W1:Y:S02]  /*13f80*/  SHFL.IDX P6, R14, R13, R12, R11 ;  /* 0x0000000c0d0e7389 */ /* 0x00006400000c000b */
[----:B01----:R-:W-:Y:S01]  /*13f90*/  ENDCOLLECTIVE ;  /* 0x000000000000791b */ /* 0x003fe20003800000 */
.L_x_567:
[----:B------:R-:W-:Y:S02]  /*13fa0*/  IMAD.MOV.U32 R13, RZ, RZ, R0 ;  /* 0x000000ffff0d7224 */ /* 0x000fe400078e0000 */
[----:B------:R-:W-:Y:S02]  /*13fb0*/  IMAD.MOV.U32 R12, RZ, RZ, 0x7 ;  /* 0x00000007ff0c7424 */ /* 0x000fe400078e00ff */
[----:B------:R-:W-:-:S07]  /*13fc0*/  IMAD.MOV.U32 R5, RZ, RZ, R14 ;  /* 0x000000ffff057224 */ /* 0x000fce00078e000e */
[----:B------:R-:W-:Y:S05]  /*13fd0*/  WARPSYNC.COLLECTIVE R15, `(.L_x_568) ;  /* 0x000000000f087348 */ /* 0x000fea0003c00000 */
[----:B------:R0:W1:Y:S02]  /*13fe0*/  SHFL.IDX P6, R14, R13, R12, R11 ;  /* 0x0000000c0d0e7389 */ /* 0x00006400000c000b */
[----:B01----:R-:W-:Y:S01]  /*13ff0*/  ENDCOLLECTIVE ;  /* 0x000000000000791b */ /* 0x003fe20003800000 */
.L_x_568:
[----:B------:R-:W-:-:S05]  /*14000*/  @!P4 LEA R5, P3, R17, R5, 0x1 ;  /* 0x000000051105c211 */ /* 0x000fca00078608ff */
[----:B------:R-:W-:-:S04]  /*14010*/  @!P4 IMAD.X R6, RZ, RZ, R6, P3 ;  /* 0x000000ffff06c224 */ /* 0x000fc800018e0606 */
[----:B------:R-:W-:Y:S02]  /*14020*/  @!P4 IMAD.MOV.U32 R7, RZ, RZ, R6 ;  /* 0x000000ffff07c224 */ /* 0x000fe400078e0006 */
[----:B------:R-:W-:Y:S02]  /*14030*/  IMAD.MOV.U32 R13, RZ, RZ, R4 ;  /* 0x000000ffff0d7224 */ /* 0x000fe400078e0004 */
[----:B------:R-:W-:-:S05]  /*14040*/  @!P4 IMAD.MOV.U32 R6, RZ, RZ, R5 ;  /* 0x000000ffff06c224 */ /* 0x000fca00078e0005 */
[----:B------:R-:W-:Y:S01]  /*14050*/  @!PT LDS RZ, [RZ] ;  /* 0x00000000fffff984 */ /* 0x000fe20000000800 */
[----:B------:R-:W-:Y:S01]  /*14060*/  @!PT LDS RZ, [RZ] ;  /* 0x00000000fffff984 */ /* 0x000fe20000000800 */
[----:B------:R-:W-:Y:S01]  /*14070*/  @!PT LDS RZ, [RZ] ;  /* 0x00000000fffff984 */ /* 0x000fe20000000800 */
[----:B------:R0:W-:Y:S01]  /*14080*/  @!P4 LDGSTS.E.BYPASS.LTC128B.128 [R10+0x18400], desc[UR60][R6.64], !P2 ;  /* 0x18400000060acfae */ /* 0x0001e2000d101d7c */
[----:B------:R-:W-:-:S03]  /*14090*/  IMAD.MOV.U32 R0, RZ, RZ, R14 ;  /* 0x000000ffff007224 */ /* 0x000fc600078e000e */
[----:B------:R0:W-:Y:S04]  /*140a0*/  @!P4 LDGSTS.E.BYPASS.LTC128B.128 [R10+0x1c400], desc[UR60][R6.64+0x80], !P1 ;  /* 0x1c400080060acfae */ /* 0x0001e8000c901d7c */
[----:B0-----:R-:W-:Y:S05]  /*140b0*/  WARPSYNC.COLLECTIVE R15, `(.L_x_569) ;  /* 0x000000000f087348 */ /* 0x001fea0003c00000 */
[----:B------:R1:W2:Y:S02]  /*140c0*/  SHFL.IDX P6, R14, R13, R12, R11 ;  /* 0x0000000c0d0e7389 */ /* 0x0002a400000c000b */
[----:B012---:R-:W-:Y:S01]  /*140d0*/  ENDCOLLECTIVE ;  /* 0x000000000000791b */ /* 0x007fe20003800000 */
.L_x_569:
[----:B------:R-:W-:Y:S01]  /*140e0*/  @!PT LDS RZ, [RZ] ;  /* 0x00000000fffff984 */ /* 0x000fe20000000800 */
[----:B------:R-:W-:Y:S01]  /*140f0*/  @!PT LDS RZ, [RZ] ;  /* 0x00000000fffff984 */ /* 0x000fe20000000800 */
[----:B------:R-:W-:Y:S01]  /*14100*/  @!PT LDS RZ, [RZ] ;  /* 0x00000000fffff984 */ /* 0x000fe20000000800 */
[----:B------:R0:W-:Y:S01]  /*14110*/  @!P4 LDGSTS.E.BYPASS.LTC128B.128 [R10+0x20400], desc[UR60][R6.64+0x100], !P0 ;  /* 0x20400100060acfae */ /* 0x0001e2000c101d7c */
[----:B------:R-:W-:Y:S01]  /*14120*/  IMAD.MOV.U32 R4, RZ, RZ, R14 ;  /* 0x000000ffff047224 */ /* 0x000fe200078e000e */
[----:B------:R-:W-:Y:S06]  /*14130*/  BRA `(.L_x_570) ;  /* 0xffffffb4000c7947 */ /* 0x000fec000383ffff */
.L_x_452:
[----:B0-----:R-:W2:Y:S02]  /*14140*/  LDL R2, [R1+0x4] ;  /* 0x0000040001027983 */ /* 0x001ea40000100800 */
[----:B--2---:R0:W1:Y:S02]  /*14150*/  SYNCS.PHASECHK.TRANS64.TRYWAIT P0, [R2+URZ+0x36820], R0 ;  /* 0x03682000020075a7 */ /* 0x004064000800017f */
[----:B-1----:R-:W-:Y:S05]  /*14160*/  @!P0 NANOSLEEP.SYNCS 0x989680 ;  /* 0x009896800000895d */ /* 0x002fea0003900000 */
[----:B------:R-:W1:Y:S02]  /*14170*/  @!P0 SYNCS.PHASECHK.TRANS64 P0, [R2+URZ+0x36820], R0 ;  /* 0x03682000020085a7 */ /* 0x000e64000800007f */
[----:B-1----:R-:W-:Y:S05]  /*14180*/  @!P0 BRA `(.L_x_452) ;  /* 0xfffffffc00ec8947 */ /* 0x002fea000383ffff */
[----:B------:R-:W-:Y:S05]  /*14190*/  BRA `(.L_x_571) ;  /* 0xffffffb400907947 */ /* 0x000fea000383ffff */
.L_x_461:
[----:B-1----:R1:W2:Y:S02]  /*141a0*/  SYNCS.PHASECHK.TRANS64.TRYWAIT P0, [R3+URZ+0x36840], R2 ;  /* 0x03684002030075a7 */ /* 0x0022a4000800017f */
[----:B--2---:R-:W-:Y:S05]  /*141b0*/  @!P0 NANOSLEEP.SYNCS 0x989680 ;  /* 0x009896800000895d */ /* 0x004fea0003900000 */
[----:B------:R-:W2:Y:S02]  /*141c0*/  @!P0 SYNCS.PHASECHK.TRANS64 P0, [R3+URZ+0x36840], R2 ;  /* 0x03684002030085a7 */ /* 0x000ea4000800007f */
[----:B--2---:R-:W-:Y:S05]  /*141d0*/  @!P0 BRA `(.L_x_461) ;  /* 0xfffffffc00f08947 */ /* 0x004fea000383ffff */
[----:B------:R-:W-:Y:S05]  /*141e0*/  BRA `(.L_x_572) ;  /* 0xffffffb8005c7947 */ /* 0x000fea000383ffff */
.L_x_468:
[----:B0-----:R0:W1:Y:S02]  /*141f0*/  SYNCS.PHASECHK.TRANS64.TRYWAIT P0, [R3+URZ+0x60], R2 ;  /* 0x00006002030075a7 */ /* 0x001064000800017f */
[----:B-1----:R-:W-:Y:S05]  /*14200*/  @!P0 NANOSLEEP.SYNCS 0x989680 ;  /* 0x009896800000895d */ /* 0x002fea0003900000 */
[----:B------:R-:W1:Y:S02]  /*14210*/  @!P0 SYNCS.PHASECHK.TRANS64 P0, [R3+URZ+0x60], R2 ;  /* 0x00006002030085a7 */ /* 0x000e64000800007f */
[----:B-1----:R-:W-:Y:S05]  /*14220*/  @!P0 BRA `(.L_x_468) ;  /* 0xfffffffc00f08947 */ /* 0x002fea000383ffff */
[----:B------:R-:W-:Y:S05]  /*14230*/  BRA `(.L_x_573) ;  /* 0xffffffbc00787947 */ /* 0x000fea000383ffff */
.L_x_478:
[----:B---3--:R3:W4:Y:S02]  /*14240*/  SYNCS.PHASECHK.TRANS64.TRYWAIT P0, [R3+URZ+0x36840], R2 ;  /* 0x03684002030075a7 */ /* 0x008724000800017f */
[----:B----4-:R-:W-:Y:S05]  /*14250*/  @!P0 NANOSLEEP.SYNCS 0x989680 ;  /* 0x009896800000895d */ /* 0x010fea0003900000 */
[----:B------:R-:W4:Y:S02]  /*14260*/  @!P0 SYNCS.PHASECHK.TRANS64 P0, [R3+URZ+0x36840], R2 ;  /* 0x03684002030085a7 */ /* 0x000f24000800007f */
[----:B----4-:R-:W-:Y:S05]  /*14270*/  @!P0 BRA `(.L_x_478) ;  /* 0xfffffffc00f08947 */ /* 0x010fea000383ffff */
[----:B------:R-:W-:Y:S05]  /*14280*/  BRA `(.L_x_574) ;  /* 0xffffffc400647947 */ /* 0x000fea000383ffff */
.L_x_485:
[----:B--2---:R2:W3:Y:S02]  /*14290*/  SYNCS.PHASECHK.TRANS64.TRYWAIT P0, [R2+URZ+0x60], R3 ;  /* 0x00006003020075a7 */ /* 0x0044e4000800017f */
[----:B---3--:R-:W-:Y:S05]  /*142a0*/  @!P0 NANOSLEEP.SYNCS 0x989680 ;  /* 0x009896800000895d */ /* 0x008fea0003900000 */
[----:B------:R-:W3:Y:S02]  /*142b0*/  @!P0 SYNCS.PHASECHK.TRANS64 P0, [R2+URZ+0x60], R3 ;  /* 0x00006003020085a7 */ /* 0x000ee4000800007f */
[----:B---3--:R-:W-:Y:S05]  /*142c0*/  @!P0 BRA `(.L_x_485) ;  /* 0xfffffffc00f08947 */ /* 0x008fea000383ffff */
[----:B------:R-:W-:Y:S05]  /*142d0*/  BRA `(.L_x_575) ;  /* 0xffffffc800807947 */ /* 0x000fea000383ffff */
.L_x_495:
[----:B----4-:R4:W0:Y:S02]  /*142e0*/  SYNCS.PHASECHK.TRANS64.TRYWAIT P0, [R2+URZ+0x36840], R3 ;  /* 0x03684003020075a7 */ /* 0x010824000800017f */
[----:B0-----:R-:W-:Y:S05]  /*142f0*/  @!P0 NANOSLEEP.SYNCS 0x989680 ;  /* 0x009896800000895d */ /* 0x001fea0003900000 */
[----:B------:R-:W0:Y:S02]  /*14300*/  @!P0 SYNCS.PHASECHK.TRANS64 P0, [R2+URZ+0x36840], R3 ;  /* 0x03684003020085a7 */ /* 0x000e24000800007f */
[----:B0-----:R-:W-:Y:S05]  /*14310*/  @!P0 BRA `(.L_x_495) ;  /* 0xfffffffc00f08947 */ /* 0x001fea000383ffff */
[----:B------:R-:W-:Y:S05]  /*14320*/  BRA `(.L_x_576) ;  /* 0xffffffd000347947 */ /* 0x000fea000383ffff */
.L_x_502:
[----:B--2---:R2:W3:Y:S02]  /*14330*/  SYNCS.PHASECHK.TRANS64.TRYWAIT P0, [R2+URZ+0x60], R5 ;  /* 0x00006005020075a7 */ /* 0x0044e4000800017f */
[----:B---3--:R-:W-:Y:S05]  /*14340*/  @!P0 NANOSLEEP.SYNCS 0x989680 ;  /* 0x009896800000895d */ /* 0x008fea0003900000 */
[----:B------:R-:W3:Y:S02]  /*14350*/  @!P0 SYNCS.PHASECHK.TRANS64 P0, [R2+URZ+0x60], R5 ;  /* 0x00006005020085a7 */ /* 0x000ee4000800007f */
[----:B---3--:R-:W-:Y:S05]  /*14360*/  @!P0 BRA `(.L_x_502) ;  /* 0xfffffffc00f08947 */ /* 0x008fea000383ffff */
[----:B------:R-:W-:Y:S05]  /*14370*/  BRA `(.L_x_577) ;  /* 0xffffffd400507947 */ /* 0x000fea000383ffff */
.L_x_514:
[----:B0-----:R0:W2:Y:S02]  /*14380*/  SYNCS.PHASECHK.TRANS64.TRYWAIT P0, [R2+URZ+0x36860], R0 ;  /* 0x03686000020075a7 */ /* 0x0010a4000800017f */
[----:B--2---:R-:W-:Y:S05]  /*14390*/  @!P0 NANOSLEEP.SYNCS 0x989680 ;  /* 0x009896800000895d */ /* 0x004fea0003900000 */
[----:B------:R-:W2:Y:S02]  /*143a0*/  @!P0 SYNCS.PHASECHK.TRANS64 P0, [R2+URZ+0x36860], R0 ;  /* 0x03686000020085a7 */ /* 0x000ea4000800007f */
[----:B--2---:R-:W-:Y:S05]  /*143b0*/  @!P0 BRA `(.L_x_514) ;  /* 0xfffffffc00f08947 */ /* 0x004fea000383ffff */
[----:B------:R-:W-:Y:S05]  /*143c0*/  BRA `(.L_x_578) ;  /* 0xffffffd800e87947 */ /* 0x000fea000383ffff */
.L_x_522:
[----:B------:R-:W-:Y:S01]  /*143d0*/  BSSY B0, `(.L_x_579) ;  /* 0x0000008000007945 */ /* 0x000fe20003800000 */
[----:B------:R-:W-:Y:S02]  /*143e0*/  IMAD.MOV.U32 R13, RZ, RZ, R16 ;  /* 0x000000ffff0d7224 */ /* 0x000fe400078e0010 */
[----:B------:R-:W-:Y:S02]  /*143f0*/  IMAD.MOV.U32 R12, RZ, RZ, RZ ;  /* 0x000000ffff0c7224 */ /* 0x000fe400078e00ff */
[----:B------:R-:W-:Y:S02]  /*14400*/  IMAD.MOV.U32 R11, RZ, RZ, 0x1f ;  /* 0x0000001fff0b7424 */ /* 0x000fe400078e00ff */
[----:B------:R-:W-:-:S07]  /*14410*/  IMAD.MOV.U32 R15, RZ, RZ, -0x1 ;  /* 0xffffffffff0f7424 */ /* 0x000fce00078e00ff */
[----:B-----5:R-:W-:Y:S05]  /*14420*/  WARPSYNC.COLLECTIVE R15, `(.L_x_580) ;  /* 0x000000000f087348 */ /* 0x020fea0003c00000 */
[----:B------:R0:W1:Y:S02]  /*14430*/  SHFL.IDX P6, R14, R13, R12, R11 ;  /* 0x0000000c0d0e7389 */ /* 0x00006400000c000b */
[----:B01---5:R-:W-:Y:S01]  /*14440*/  ENDCOLLECTIVE ;  /* 0x000000000000791b */ /* 0x023fe20003800000 */
.L_x_580:
[----:B------:R-:W-:Y:S05]  /*14450*/  BSYNC B0 ;  /* 0x0000000000007941 */ /* 0x000fea0003800000 */
.L_x_579:
[----:B------:R-:W-:Y:S02]  /*14460*/  IMAD.MOV.U32 R13, RZ, RZ, R16 ;  /* 0x000000ffff0d7224 */ /* 0x000fe400078e0010 */
[----:B------:R-:W-:Y:S02]  /*14470*/  IMAD.MOV.U32 R12, RZ, RZ, 0x1 ;  /* 0x00000001ff0c7424 */ /* 0x000fe400078e00ff */
[----:B------:R-:W-:Y:S02]  /*14480*/  IMAD.MOV.U32 R11, RZ, RZ, 0x1f ;  /* 0x0000001fff0b7424 */ /* 0x000fe400078e00ff */
[----:B------:R-:W-:Y:S02]  /*14490*/  IMAD.MOV.U32 R15, RZ, RZ, -0x1 ;  /* 0xffffffffff0f7424 */ /* 0x000fe400078e00ff */
[----:B------:R-:W-:Y:S02]  /*144a0*/  IMAD.IADD R5, R19, 0x1, R7 ;  /* 0x0000000113057824 */ /* 0x000fe400078e0207 */
[----:B------:R-:W-:-:S07]  /*144b0*/  IMAD.MOV.U32 R0, RZ, RZ, R14 ;  /* 0x000000ffff007224 */ /* 0x000fce00078e000e */
[----:B------:R-:W-:Y:S05]  /*144c0*/  WARPSYNC.COLLECTIVE R15, `(.L_x_581) ;  /* 0x000000000f087348 */ /* 0x000fea0003c00000 */
[----:B------:R0:W1:Y:S02]  /*144d0*/  SHFL.IDX P6, R14, R13, R12, R11 ;  /* 0x0000000c0d0e7389 */ /* 0x00006400000c000b */
[----:B01----:R-:W-:Y:S01]  /*144e0*/  ENDCOLLECTIVE ;  /* 0x000000000000791b */ /* 0x003fe20003800000 */
.L_x_581:
[----:B------:R-:W-:Y:S02]  /*144f0*/  ULDC UR4, c[0x0][0xc3c] ;  /* 0x00030f0000047ab9 */ /* 0x000fe40000000800 */
[----:B------:R-:W-:-:S13]  /*14500*/  ISETP.GE.OR P1, PT, R5, UR4, !P0 ;  /* 0x0000000405007c0c */ /* 0x000fda000c726670 */
[----:B------:R-:W0:Y:S01]  /*14510*/  @!P1 LDC.64 R2, c[0x0][0xc80] ;  /* 0x00032000ff029b82 */ /* 0x000e220000000a00 */
[----:B------:R-:W-:Y:S02]  /*14520*/  IMAD.MOV.U32 R11, RZ, RZ, RZ ;  /* 0x000000ffff0b7224 */ /* 0x000fe400078e00ff */
[----:B------:R-:W-:Y:S02]  /*14530*/  IMAD.MOV.U32 R4, RZ, RZ, R14 ;  /* 0x000000ffff047224 */ /* 0x000fe400078e000e */
[----:B0-----:R-:W-:-:S06]  /*14540*/  @!P1 IMAD.WIDE R2, R5, 0x4, R2 ;  /* 0x0000000405029825 */ /* 0x001fcc00078e0202 */
[----:B------:R0:W2:Y:S01]  /*14550*/  @!P1 LDG.E R3, desc[UR60][R2.64] ;  /* 0x0000003c02039981 */ /* 0x0000a2000c1e1900 */
[C---:B------:R-:W-:Y:S02]  /*14560*/  ISETP.GE.U32.AND P2, PT, R7.reuse, 0x2, PT ;  /* 0x000000020700780c */ /* 0x040fe40003f46070 */
[C---:B------:R-:W-:Y:S02]  /*14570*/  ISETP.GE.U32.AND P3, PT, R7.reuse, 0x4, PT ;  /* 0x000000040700780c */ /* 0x040fe40003f66070 */
[C---:B------:R-:W-:Y:S02]  /*14580*/  ISETP.GE.U32.AND P4, PT, R7.reuse, 0x8, PT ;  /* 0x000000080700780c */ /* 0x040fe40003f86070 */
[C---:B------:R-:W-:Y:S01]  /*14590*/  ISETP.GE.U32.AND P5, PT, R7.reuse, 0x10, PT ;  /* 0x000000100700780c */ /* 0x040fe20003fa6070 */
[----:B0-----:R-:W-:Y:S02]  /*145a0*/  IMAD.MOV.U32 R2, RZ, RZ, RZ ;  /* 0x000000ffff027224 */ /* 0x001fe400078e00ff */
[----:B--2---:R-:W-:Y:S01]  /*145b0*/  @!P1 IMAD.MOV.U32 R2, RZ, RZ, R3 ;  /* 0x000000ffff029224 */ /* 0x004fe200078e0003 */
[----:B------:R-:W-:-:S03]  /*145c0*/  ISETP.NE.AND P1, PT, R7, RZ, PT ;  /* 0x000000ff0700720c */ /* 0x000fc60003f25270 */
[----:B------:R-:W-:-:S10]  /*145d0*/  IMAD.MOV.U32 R13, RZ, RZ, R2 ;  /* 0x000000ffff0d7224 */ /* 0x000fd400078e0002 */
[----:B------:R-:W-:Y:S05]  /*145e0*/  WARPSYNC.COLLECTIVE R15, `(.L_x_582) ;  /* 0x000000000f087348 */ /* 0x000fea0003c00000 */
[----:B------:R0:W1:Y:S02]  /*145f0*/  SHFL.UP P6, R14, R13, R12, R11 ;  /* 0x0400000c0d0e7389 */ /* 0x00006400000c000b */
[----:B01----:R-:W-:Y:S01]  /*14600*/  ENDCOLLECTIVE ;  /* 0x000000000000791b */ /* 0x003fe20003800000 */
.L_x_582:
[----:B------:R-:W-:Y:S02]  /*14610*/  IMAD.MOV.U32 R12, RZ, RZ, 0x2 ;  /* 0x00000002ff0c7424 */ /* 0x000fe400078e00ff */
[----:B------:R-:W-:-:S05]  /*14620*/  IMAD.MOV.U32 R3, RZ, RZ, R14 ;  /* 0x000000ffff037224 */ /* 0x000fca00078e000e */
[----:B------:R-:W-:-:S05]  /*14630*/  SEL R5, R3, RZ, P1 ;  /* 0x000000ff03057207 */ /* 0x000fca0000800000 */
[----:B------:R-:W-:-:S04]  /*14640*/  IMAD.IADD R3, R2, 0x1, R5 ;  /* 0x0000000102037824 */ /* 0x000fc800078e0205 */
[----:B------:R-:W-:-:S07]  /*14650*/  IMAD.MOV.U32 R13, RZ, RZ, R3 ;  /* 0x000000ffff0d7224 */ /* 0x000fce00078e0003 */
[----:B------:R-:W-:Y:S05]  /*14660*/  WARPSYNC.COLLECTIVE R15, `(.L_x_583) ;  /* 0x000000000f087348 */ /* 0x000fea0003c00000 */
[----:B------:R0:W1:Y:S02]  /*14670*/  SHFL.UP P6, R14, R13, R12, R11 ;  /* 0x0400000c0d0e7389 */ /* 0x00006400000c000b */
[----:B01----:R-:W-:Y:S01]  /*14680*/  ENDCOLLECTIVE ;  /* 0x000000000000791b */ /* 0x003fe20003800000 */
.L_x_583:
        /* <DEDUP_REMOVED lines=8> */
.L_x_584:
        /* <DEDUP_REMOVED lines=8> */
.L_x_585:
        /* <DEDUP_REMOVED lines=8> */
.L_x_586:
[----:B------:R-:W-:Y:S02]  /*14810*/  IMAD.MOV.U32 R12, RZ, RZ, 0x1f ;  /* 0x0000001fff0c7424 */ /* 0x000fe400078e00ff */
[----:B------:R-:W-:Y:S02]  /*14820*/  IMAD.MOV.U32 R11, RZ, RZ, 0x1f ;  /* 0x0000001fff0b7424 */ /* 0x000fe400078e00ff */
[----:B------:R-:W-:-:S05]  /*14830*/  IMAD.MOV.U32 R5, RZ, RZ, R14 ;  /* 0x000000ffff057224 */ /* 0x000fca00078e000e */
[----:B------:R-:W-:-:S05]  /*14840*/  SEL R5, R5, RZ, P5 ;  /* 0x000000ff05057207 */ /* 0x000fca0002800000 */
[----:B------:R-:W-:-:S04]  /*14850*/  IMAD.IADD R3, R3, 0x1, R5 ;  /* 0x0000000103037824 */ /* 0x000fc800078e0205 */
[----:B------:R-:W-:-:S07]  /*14860*/  IMAD.MOV.U32 R13, RZ, RZ, R3 ;  /* 0x000000ffff0d7224 */ /* 0x000fce00078e0003 */
[----:B------:R-:W-:Y:S05]  /*14870*/  WARPSYNC.COLLECTIVE R15, `(.L_x_587) ;  /* 0x000000000f087348 */ /* 0x000fea0003c00000 */
[----:B------:R0:W1:Y:S02]  /*14880*/  SHFL.IDX P6, R14, R13, R12, R11 ;  /* 0x0000000c0d0e7389 */ /* 0x00006400000c000b */
[----:B01----:R-:W-:Y:S01]  /*14890*/  ENDCOLLECTIVE ;  /* 0x000000000000791b */ /* 0x003fe20003800000 */
.L_x_587:
[----:B------:R-:W-:Y:S01]  /*148a0*/  IMAD.MOV.U32 R6, RZ, RZ, R14 ;  /* 0x000000ffff067224 */ /* 0x000fe200078e000e */
[----:B------:R-:W-:Y:S06]  /*148b0*/  BRA `(.L_x_588) ;  /* 0xffffffdc00ac7947 */ /* 0x000fec000383ffff */
.L_x_527:
[----:B------:R-:W-:Y:S01]  /*148c0*/  BSSY B0, `(.L_x_589) ;  /* 0x0000008000007945 */ /* 0x000fe20003800000 */
[----:B-----5:R-:W-:Y:S02]  /*148d0*/  IMAD.MOV.U32 R13, RZ, RZ, R2 ;  /* 0x000000ffff0d7224 */ /* 0x020fe400078e0002 */
[----:B------:R-:W-:Y:S02]  /*148e0*/  IMAD.MOV.U32 R12, RZ, RZ, 0x1 ;  /* 0x00000001ff0c7424 */ /* 0x000fe400078e00ff */
[----:B------:R-:W-:Y:S02]  /*148f0*/  IMAD.MOV.U32 R11, RZ, RZ, RZ ;  /* 0x000000ffff0b7224 */ /* 0x000fe400078e00ff */
[----:B------:R-:W-:-:S07]  /*14900*/  IMAD.MOV.U32 R15, RZ, RZ, -0x1 ;  /* 0xffffffffff0f7424 */ /* 0x000fce00078e00ff */
[----:B0-----:R-:W-:Y:S05]  /*14910*/  WARPSYNC.COLLECTIVE R15, `(.L_x_590) ;  /* 0x000000000f087348 */ /* 0x001fea0003c00000 */
[----:B------:R1:W2:Y:S02]  /*14920*/  SHFL.UP P6, R14, R13, R12, R11 ;  /* 0x0400000c0d0e7389 */ /* 0x0002a400000c000b */
[----:B012---:R-:W-:Y:S01]  /*14930*/  ENDCOLLECTIVE ;  /* 0x000000000000791b */ /* 0x007fe20003800000 */
.L_x_590:
[----:B------:R-:W-:Y:S05]  /*14940*/  BSYNC B0 ;  /* 0x0000000000007941 */ /* 0x000fea0003800000 */
.L_x_589:
[----:B------:R-:W-:Y:S01]  /*14950*/  SEL R3, R14, RZ, P1 ;  /* 0x000000ff0e037207 */ /* 0x000fe20000800000 */
[----:B------:R-:W-:Y:S02]  /*14960*/  IMAD.MOV.U32 R12, RZ, RZ, 0x2 ;  /* 0x00000002ff0c7424 */ /* 0x000fe400078e00ff */
[----:B------:R-:W-:Y:S02]  /*14970*/  IMAD.MOV.U32 R11, RZ, RZ, RZ ;  /* 0x000000ffff0b7224 */ /* 0x000fe400078e00ff */
[----:B------:R-:W-:Y:S02]  /*14980*/  IMAD.IADD R3, R2, 0x1, R3 ;  /* 0x0000000102037824 */ /* 0x000fe400078e0203 */
[----:B------:R-:W-:Y:S02]  /*14990*/  IMAD.MOV.U32 R15, RZ, RZ, -0x1 ;  /* 0xffffffffff0f7424 */ /* 0x000fe400078e00ff */
[----:B------:R-:W-:-:S07]  /*149a0*/  IMAD.MOV.U32 R13, RZ, RZ, R3 ;  /* 0x000000ffff0d7224 */ /* 0x000fce00078e0003 */
[----:B------:R-:W-:Y:S05]  /*149b0*/  WARPSYNC.COLLECTIVE R15, `(.L_x_591) ;  /* 0x000000000f087348 */ /* 0x000fea0003c00000 */
[----:B------:R0:W1:Y:S02]  /*149c0*/  SHFL.UP P6, R14, R13, R12, R11 ;  /* 0x0400000c0d0e7389 */ /* 0x00006400000c000b */
[----:B01----:R-:W-:Y:S01]  /*149d0*/  ENDCOLLECTIVE ;  /* 0x000000000000791b */ /* 0x003fe20003800000 */
.L_x_591:
        /* <DEDUP_REMOVED lines=8> */
.L_x_592:
        /* <DEDUP_REMOVED lines=8> */
.L_x_593:
        /* <DEDUP_REMOVED lines=8> */
.L_x_594:
        /* <DEDUP_REMOVED lines=9> */
.L_x_595:
[----:B------:R-:W-:Y:S01]  /*14bf0*/  IMAD.MOV.U32 R6, RZ, RZ, R14 ;  /* 0x000000ffff067224 */ /* 0x000fe200078e000e */
[----:B------:R-:W-:Y:S06]  /*14c00*/  BRA `(.L_x_596) ;  /* 0xffffffdc00747947 */ /* 0x000fec000383ffff */
.L_x_529:
[----:B------:R-:W-:Y:S01]  /*14c10*/  BSSY B0, `(.L_x_597) ;  /* 0x0000006000007945 */ /* 0x000fe20003800000 */
[----:B------:R-:W-:Y:S01]  /*14c20*/  PLOP3.LUT P6, PT, P6, PT, PT, 0x8, 0x0 ;  /* 0x000000000000781c */ /* 0x000fe200037ce170 */
[----:B------:R-:W-:-:S12]  /*14c30*/  IMAD.MOV.U32 R15, RZ, RZ, -0x1 ;  /* 0xffffffffff0f7424 */ /* 0x000fd800078e00ff */
[----:B0----5:R-:W-:Y:S05]  /*14c40*/  WARPSYNC.COLLECTIVE R15, `(.L_x_598) ;  /* 0x000000000f087348 */ /* 0x021fea0003c00000 */
[----:B------:R-:W-:Y:S01]  /*14c50*/  VOTE.ANY R14, PT, P6 ;  /* 0x00000000000e7806 */ /* 0x000fe200030e0100 */
[----:B0----5:R-:W-:Y:S06]  /*14c60*/  ENDCOLLECTIVE ;  /* 0x000000000000791b */ /* 0x021fec0003800000 */
.L_x_598:
[----:B------:R-:W-:Y:S05]  /*14c70*/  BSYNC B0 ;  /* 0x0000000000007941 */ /* 0x000fea0003800000 */
.L_x_597:
[----:B------:R-:W-:Y:S02]  /*14c80*/  IMAD.MOV.U32 R5, RZ, RZ, R14 ;  /* 0x000000ffff057224 */ /* 0x000fe400078e000e */
[----:B------:R-:W-:Y:S02]  /*14c90*/  IMAD.MOV.U32 R13, RZ, RZ, R2 ;  /* 0x000000ffff0d7224 */ /* 0x000fe400078e0002 */
[----:B------:R-:W0:Y:S01]  /*14ca0*/  POPC R4, R5 ;  /* 0x0000000500047309 */ /* 0x000e220000000000 */
[----:B------:R-:W-:Y:S02]  /*14cb0*/  IMAD.MOV.U32 R11, RZ, RZ, 0x1f ;  /* 0x0000001fff0b7424 */ /* 0x000fe400078e00ff */
[----:B------:R-:W-:Y:S02]  /*14cc0*/  IMAD.MOV.U32 R15, RZ, RZ, -0x1 ;  /* 0xffffffffff0f7424 */ /* 0x000fe400078e00ff */
[----:B0-----:R-:W-:-:S07]  /*14cd0*/  IMAD.MOV.U32 R12, RZ, RZ, R4 ;  /* 0x000000ffff0c7224 */ /* 0x001fce00078e0004 */
[----:B------:R-:W-:Y:S05]  /*14ce0*/  WARPSYNC.COLLECTIVE R15, `(.L_x_599) ;  /* 0x000000000f087348 */ /* 0x000fea0003c00000 */
[----:B------:R0:W1:Y:S02]  /*14cf0*/  SHFL.IDX P6, R14, R13, R12, R11 ;  /* 0x0000000c0d0e7389 */ /* 0x00006400000c000b */
[----:B01----:R-:W-:Y:S01]  /*14d00*/  ENDCOLLECTIVE ;  /* 0x000000000000791b */ /* 0x003fe20003800000 */
.L_x_599:
[----:B------:R-:W-:Y:S01]  /*14d10*/  IMAD.MOV.U32 R17, RZ, RZ, R14 ;  /* 0x000000ffff117224 */ /* 0x000fe200078e000e */
[----:B------:R-:W-:Y:S06]  /*14d20*/  BRA `(.L_x_600) ;  /* 0xffffffdc00647947 */ /* 0x000fec000383ffff */
.L_x_531:
[----:B------:R-:W-:Y:S01]  /*14d30*/  BSSY B0, `(.L_x_601) ;  /* 0x0000007000007945 */ /* 0x000fe20003800000 */
[----:B------:R-:W-:Y:S02]  /*14d40*/  IMAD.MOV.U32 R13, RZ, RZ, R3 ;  /* 0x000000ffff0d7224 */ /* 0x000fe400078e0003 */
[----:B------:R-:W-:Y:S02]  /*14d50*/  IMAD.MOV.U32 R11, RZ, RZ, 0x1f ;  /* 0x0000001fff0b7424 */ /* 0x000fe400078e00ff */
[----:B------:R-:W-:-:S07]  /*14d60*/  IMAD.MOV.U32 R15, RZ, RZ, -0x1 ;  /* 0xffffffffff0f7424 */ /* 0x000fce00078e00ff */
[----:B0-2--5:R-:W-:Y:S05]  /*14d70*/  WARPSYNC.COLLECTIVE R15, `(.L_x_602) ;  /* 0x000000000f087348 */ /* 0x025fea0003c00000 */
[----:B------:R1:W3:Y:S02]  /*14d80*/  SHFL.IDX P6, R14, R13, R12, R11 ;  /* 0x0000000c0d0e7389 */ /* 0x0002e400000c000b */
[----:B0123-5:R-:W-:Y:S01]  /*14d90*/  ENDCOLLECTIVE ;  /* 0x000000000000791b */ /* 0x02ffe20003800000 */
.L_x_602:
[----:B------:R-:W-:Y:S05]  /*14da0*/  BSYNC B0 ;  /* 0x0000000000007941 */ /* 0x000fea0003800000 */
.L_x_601:
[----:B------:R-:W-:Y:S01]  /*14db0*/  IMAD.MOV.U32 R2, RZ, RZ, R14 ;  /* 0x000000ffff027224 */ /* 0x000fe200078e000e */
[----:B------:R-:W-:Y:S06]  /*14dc0*/  BRA `(.L_x_530) ;  /* 0xffffffdc00587947 */ /* 0x000fec000383ffff */
.L_x_535:
[----:B0-----:R0:W2:Y:S02]  /*14dd0*/  SYNCS.PHASECHK.TRANS64.TRYWAIT P0, [R0+URZ+0x36820], R3 ;  /* 0x03682003000075a7 */ /* 0x0010a4000800017f */
[----:B--2---:R-:W-:Y:S05]  /*14de0*/  @!P0 NANOSLEEP.SYNCS 0x989680 ;  /* 0x009896800000895d */ /* 0x004fea0003900000 */
[----:B------:R-:W2:Y:S02]  /*14df0*/  @!P0 SYNCS.PHASECHK.TRANS64 P0, [R0+URZ+0x36820], R3 ;  /* 0x03682003000085a7 */ /* 0x000ea4000800007f */
[----:B--2---:R-:W-:Y:S05]  /*14e00*/  @!P0 BRA `(.L_x_535) ;  /* 0xfffffffc00f08947 */ /* 0x004fea000383ffff */
[----:B------:R-:W-:Y:S05]  /*14e10*/  BRA `(.L_x_603) ;  /* 0xffffffe0004c7947 */ /* 0x000fea000383ffff */
.L_x_536:
[----:B------:R-:W2:Y:S01]  /*14e20*/  S2R R2, SR_TID.X ;  /* 0x0000000000027919 */ /* 0x000ea20000002100 */
[----:B------:R-:W-:Y:S01]  /*14e30*/  BSSY B0, `(.L_x_604) ;  /* 0x000000a000007945 */ /* 0x000fe20003800000 */
[----:B------:R-:W-:Y:S02]  /*14e40*/  IMAD.MOV.U32 R12, RZ, RZ, RZ ;  /* 0x000000ffff0c7224 */ /* 0x000fe400078e00ff */
[----:B------:R-:W-:Y:S02]  /*14e50*/  IMAD.MOV.U32 R11, RZ, RZ, 0x1f ;  /* 0x0000001fff0b7424 */ /* 0x000fe400078e00ff */
[----:B------:R-:W-:Y:S01]  /*14e60*/  IMAD.MOV.U32 R15, RZ, RZ, -0x1 ;  /* 0xffffffffff0f7424 */ /* 0x000fe200078e00ff */
[----:B--2---:R-:W-:-:S04]  /*14e70*/  SHF.R.U32.HI R2, RZ, 0x5, R2 ;  /* 0x00000005ff027819 */ /* 0x004fc80000011602 */
[----:B------:R-:W-:-:S05]  /*14e80*/  LOP3.LUT R2, R2, 0x3, RZ, 0xc0, !PT ;  /* 0x0000000302027812 */ /* 0x000fca00078ec0ff */
[----:B------:R-:W-:-:S07]  /*14e90*/  IMAD.MOV.U32 R13, RZ, RZ, R2 ;  /* 0x000000ffff0d7224 */ /* 0x000fce00078e0002 */
[----:B01--45:R-:W-:Y:S05]  /*14ea0*/  WARPSYNC.COLLECTIVE R15, `(.L_x_605) ;  /* 0x000000000f087348 */ /* 0x033fea0003c00000 */
[----:B------:R2:W3:Y:S02]  /*14eb0*/  SHFL.IDX P6, R14, R13, R12, R11 ;  /* 0x0000000c0d0e7389 */ /* 0x0004e400000c000b */
[----:B012345:R-:W-:Y:S01]  /*14ec0*/  ENDCOLLECTIVE ;  /* 0x000000000000791b */ /* 0x03ffe20003800000 */
.L_x_605:
[----:B------:R-:W-:Y:S05]  /*14ed0*/  BSYNC B0 ;  /* 0x0000000000007941 */ /* 0x000fea0003800000 */
.L_x_604:
[----:B------:R-:W-:Y:S05]  /*14ee0*/  BRA `(.L_x_606) ;  /* 0xffffffe000347947 */ /* 0x000fea000383ffff */
.L_x_539:
[----:B------:R-:W-:Y:S01]  /*14ef0*/  BSSY B1, `(.L_x_607) ;  /* 0x0000006000017945 */ /* 0x000fe20003800000 */
[----:B------:R-:W-:-:S07]  /*14f00*/  IMAD.MOV.U32 R15, RZ, RZ, -0x1 ;  /* 0xffffffffff0f7424 */ /* 0x000fce00078e00ff */
[----:B012-45:R-:W-:Y:S05]  /*14f10*/  WARPSYNC.COLLECTIVE R15, `(.L_x_608) ;  /* 0x000000000f0c7348 */ /* 0x037fea0003c00000 */
[----:B------:R-:W-:Y:S02]  /*14f20*/  ELECT P6, UR62, PT ;  /* 0x00000000003e782f */ /* 0x000fe400038c0000 */
[----:B------:R-:W-:Y:S01]  /*14f30*/  MOV R14, UR62 ;  /* 0x0000003e000e7c02 */ /* 0x000fe20008000f00 */
[----:B012-45:R-:W-:Y:S10]  /*14f40*/  ENDCOLLECTIVE ;  /* 0x000000000000791b */ /* 0x037ff40003800000 */
.L_x_608:
[----:B------:R-:W-:Y:S05]  /*14f50*/  BSYNC B1 ;  /* 0x0000000000017941 */ /* 0x000fea0003800000 */
.L_x_607:
[----:B------:R-:W-:Y:S05]  /*14f60*/  BRA `(.L_x_609) ;  /* 0xffffffe0002c7947 */ /* 0x000fea000383ffff */
.L_x_541:
[----:B0-----:R0:W1:Y:S02]  /*14f70*/  SYNCS.PHASECHK.TRANS64.TRYWAIT P0, [R6+URZ], R5 ;  /* 0x00000005060075a7 */ /* 0x001064000800017f */
[----:B-1----:R-:W-:Y:S05]  /*14f80*/  @!P0 NANOSLEEP.SYNCS 0x989680 ;  /* 0x009896800000895d */ /* 0x002fea0003900000 */
[----:B------:R-:W1:Y:S02]  /*14f90*/  @!P0 SYNCS.PHASECHK.TRANS64 P0, [R6+URZ], R5 ;  /* 0x00000005060085a7 */ /* 0x000e64000800007f */
[----:B-1----:R-:W-:Y:S05]  /*14fa0*/  @!P0 BRA `(.L_x_541) ;  /* 0xfffffffc00f08947 */ /* 0x002fea000383ffff */
[----:B------:R-:W-:Y:S05]  /*14fb0*/  BRA `(.L_x_610) ;  /* 0xffffffe000687947 */ /* 0x000fea000383ffff */
.L_x_542:
[----:B-1----:R1:W2:Y:S02]  /*14fc0*/  SYNCS.PHASECHK.TRANS64.TRYWAIT P0, [R7+URZ], R2 ;  /* 0x00000002070075a7 */ /* 0x0022a4000800017f */
[----:B--2---:R-:W-:Y:S05]  /*14fd0*/  @!P0 NANOSLEEP.SYNCS 0x989680 ;  /* 0x009896800000895d */ /* 0x004fea0003900000 */
[----:B------:R-:W2:Y:S02]  /*14fe0*/  @!P0 SYNCS.PHASECHK.TRANS64 P0, [R7+URZ], R2 ;  /* 0x00000002070085a7 */ /* 0x000ea4000800007f */
[----:B--2---:R-:W-:Y:S05]  /*14ff0*/  @!P0 BRA `(.L_x_542) ;  /* 0xfffffffc00f08947 */ /* 0x004fea000383ffff */
[----:B------:R-:W-:Y:S05]  /*15000*/  BRA `(.L_x_611) ;  /* 0xffffffe0005c7947 */ /* 0x000fea000383ffff */
.L_x_544:
[----:B--2---:R2:W3:Y:S02]  /*15010*/  SYNCS.PHASECHK.TRANS64.TRYWAIT P0, [R4+URZ], R5 ;  /* 0x00000005040075a7 */ /* 0x0044e4000800017f */
[----:B---3--:R-:W-:Y:S05]  /*15020*/  @!P0 NANOSLEEP.SYNCS 0x989680 ;  /* 0x009896800000895d */ /* 0x008fea0003900000 */
[----:B------:R-:W3:Y:S02]  /*15030*/  @!P0 SYNCS.PHASECHK.TRANS64 P0, [R4+URZ], R5 ;  /* 0x00000005040085a7 */ /* 0x000ee4000800007f */
[----:B---3--:R-:W-:Y:S05]  /*15040*/  @!P0 BRA `(.L_x_544) ;  /* 0xfffffffc00f08947 */ /* 0x008fea000383ffff */
[----:B------:R-:W-:Y:S05]  /*15050*/  BRA `(.L_x_612) ;  /* 0xffffffe000647947 */ /* 0x000fea000383ffff */
.L_x_613:
        /* <DEDUP_REMOVED lines=10> */
.L_x_3241:


//--------------------- .text._ZN7cutlass13device_kernelIN5flash11enable_sm90INS1_16FlashAttnFwdSm90INS1_25CollectiveMainloopFwdSm90ILi2EN4cute5tupleIJNS5_1CILi1EEES8_S8_EEENS6_IJNS7_ILi128EEENS7_ILi112EEENS7_ILi192EEEEEELi192ENS_6half_tEfNS_4arch4Sm90ELb0ELb0ELb0ELb1ELb0ELb1ELb0ELb1ELb1ELb1ELb0ELb0EEENS1_21CollectiveEpilogueFwdINS6_IJSA_SC_SB_EEES9_SE_SG_Li256ELb1ELb1ELb0ELb0EEENS1_36VarlenDynamicPersistentTileSchedulerILi128ELi112ELi256ELi128ELb0ELb1ELb1ELb0ELb1ELb1EEEEEEEEEvNT_6ParamsE --------------------------
	.section	.text._ZN7cutlass13device_kernelIN5flash11enable_sm90INS1_16FlashAttnFwdSm90INS1_25CollectiveMainloopFwdSm90ILi2EN4cute5tupleIJNS5_1CILi1EEES8_S8_EEENS6_IJNS7_ILi128EEENS7_ILi112EEENS7_ILi192EEEEEELi192ENS_6half_tEfNS_4arch4Sm90ELb0ELb0ELb0ELb1ELb0ELb1ELb0ELb1ELb1ELb1ELb0ELb0EEENS1_21CollectiveEpilogueFwdINS6_IJSA_SC_SB_EEES9_SE_SG_Li256ELb1ELb1ELb0ELb0EEENS1_36VarlenDynamicPersistentTileSchedulerILi128ELi112ELi256ELi128ELb0ELb1ELb1ELb0ELb1ELb1EEEEEEEEEvNT_6ParamsE,"ax",@progbits
	.align	128
.text._ZN7cutlass13device_kernelIN5flash11enable_sm90INS1_16FlashAttnFwdSm90INS1_25CollectiveMainloopFwdSm90ILi2EN4cute5tupleIJNS5_1CILi1EEES8_S8_EEENS6_IJNS7_ILi128EEENS7_ILi112EEENS7_ILi192EEEEEELi192ENS_6half_tEfNS_4arch4Sm90ELb0ELb0ELb0ELb1ELb0ELb1ELb0ELb1ELb1ELb1ELb0ELb0EEENS1_21CollectiveEpilogueFwdINS6_IJSA_SC_SB_EEES9_SE_SG_Li256ELb1ELb1ELb0ELb0EEENS1_36VarlenDynamicPersistentTileSchedulerILi128ELi112ELi256ELi128ELb0ELb1ELb1ELb0ELb1ELb1EEEEEEEEEvNT_6ParamsE:
        .type           _ZN7cutlass13device_kernelIN5flash11enable_sm90INS1_16FlashAttnFwdSm90INS1_25CollectiveMainloopFwdSm90ILi2EN4cute5tupleIJNS5_1CILi1EEES8_S8_EEENS6_IJNS7_ILi128EEENS7_ILi112EEENS7_ILi192EEEEEELi192ENS_6half_tEfNS_4arch4Sm90ELb0ELb0ELb0ELb1ELb0ELb1ELb0ELb1ELb1ELb1ELb0ELb0EEENS1_21CollectiveEpilogueFwdINS6_IJSA_SC_SB_EEES9_SE_SG_Li256ELb1ELb1ELb0ELb0EEENS1_36VarlenDynamicPersistentTileSchedulerILi128ELi112ELi256ELi128ELb0ELb1ELb1ELb0ELb1ELb1EEEEEEEEEvNT_6ParamsE,@function
        .size           _ZN7cutlass13device_kernelIN5flash11enable_sm90INS1_16FlashAttnFwdSm90INS1_25CollectiveMainloopFwdSm90ILi2EN4cute5tupleIJNS5_1CILi1EEES8_S8_EEENS6_IJNS7_ILi128EEENS7_ILi112EEENS7_ILi192EEEEEELi192ENS_6half_tEfNS_4arch4Sm90ELb0ELb0ELb0ELb1ELb0ELb1ELb0ELb1ELb1ELb1ELb0ELb0EEENS1_21CollectiveEpilogueFwdINS6_IJSA_SC_SB_EEES9_SE_SG_Li256ELb1ELb1ELb0ELb0EEENS1_36VarlenDynamicPersistentTileSchedulerILi128ELi112ELi256ELi128ELb0ELb1ELb1ELb0ELb1ELb1EEEEEEEEEvNT_6ParamsE,(.L_x_3242 - _ZN7cutlass13device_kernelIN5flash11enable_sm90INS1_16FlashAttnFwdSm90INS1_25CollectiveMainloopFwdSm90ILi2EN4cute5tupleIJNS5_1CILi1EEES8_S8_EEENS6_IJNS7_ILi128EEENS7_ILi112EEENS7_ILi192EEEEEELi192ENS_6half_tEfNS_4arch4Sm90ELb0ELb0ELb0ELb1ELb0ELb1ELb0ELb1ELb1ELb1ELb0ELb0EEENS1_21CollectiveEpilogueFwdINS6_IJSA_SC_SB_EEES9_SE_SG_Li256ELb1ELb1ELb0ELb0EEENS1_36VarlenDynamicPersistentTileSchedulerILi128ELi112ELi256ELi128ELb0ELb1ELb1ELb0ELb1ELb1EEEEEEEEEvNT_6ParamsE)
        .other          _ZN7cutlass13device_kernelIN5flash11enable_sm90INS1_16FlashAttnFwdSm90INS1_25CollectiveMainloopFwdSm90ILi2EN4cute5tupleIJNS5_1CILi1EEES8_S8_EEENS6_IJNS7_ILi128EEENS7_ILi112EEENS7_ILi192EEEEEELi192ENS_6half_tEfNS_4arch4Sm90ELb0ELb0ELb0ELb1ELb0ELb1ELb0ELb1ELb1ELb1ELb0ELb0EEENS1_21CollectiveEpilogueFwdINS6_IJSA_SC_SB_EEES9_SE_SG_Li256ELb1ELb1ELb0ELb0EEENS1_36VarlenDynamicPersistentTileSchedulerILi128ELi112ELi256ELi128ELb0ELb1ELb1ELb0ELb1ELb1EEEEEEEEEvNT_6ParamsE,@"STO_CUDA_ENTRY STV_DEFAULT"
_ZN7cutlass13device_kernelIN5flash11enable_sm90INS1_16FlashAttnFwdSm90INS1_25CollectiveMainloopFwdSm90ILi2EN4cute5tupleIJNS5_1CILi1EEES8_S8_EEENS6_IJNS7_ILi128EEENS7_ILi112EEENS7_ILi192EEEEEELi192ENS_6half_tEfNS_4arch4Sm90ELb0ELb0ELb0ELb1ELb0ELb1ELb0ELb1ELb1ELb1ELb0ELb0EEENS1_21CollectiveEpilogueFwdINS6_IJSA_SC_SB_EEES9_SE_SG_Li256ELb1ELb1ELb0ELb0EEENS1_36VarlenDynamicPersistentTileSchedulerILi128ELi112ELi256ELi128ELb0ELb1ELb1ELb0ELb1ELb1EEEEEEEEEvNT_6ParamsE:
[----:B------:R-:W0:Y:S02]  /*0000*/  LDC R1, c[0x0][0x28] ;  /* 0x00000a00ff017b82 */ /* 0x000e240000000800 */
[----:B0-----:R-:W-:Y:S01]  /*0010*/  VIADD R1, R1, 0xffffff60 ;  /* 0xffffff6001017836 */ /* 0x001fe20000000000 */
[----:B------:R-:W0:Y:S01]  /*0020*/  S2R R0, SR_TID.X ;  /* 0x0000000000007919 */ /* 0x000e220000002100 */
[----:B------:R-:W-:Y:S01]  /*0030*/  ELECT P0, URZ, PT ;  /* 0x00000000003f782f */ /* 0x000fe20003800000 */
[----:B------:R-:W-:Y:S01]  /*0040*/  BSSY B0, `(.L_x_614) ;  /* 0x0000014000007945 */ /* 0x000fe20003800000 */
[----:B0-----:R-:W-:-:S05]  /*0050*/  SHF.R.U32.HI R2, RZ, 0x5, R0 ;  /* 0x00000005ff027819 */ /* 0x001fca0000011600 */
[----:B------:R-:W0:Y:S02]  /*0060*/  SHFL.IDX PT, R3, R2, RZ, 0x1f ;  /* 0x00001fff02037589 */ /* 0x000e2400000e0000 */
[----:B0-----:R-:W-:Y:S02]  /*0070*/  ISETP.EQ.AND P0, PT, R3, RZ, P0 ;  /* 0x000000ff0300720c */ /* 0x001fe40000702270 */
[----:B------:R-:W-:-:S11]  /*0080*/  SHF.R.U32.HI R3, RZ, 0x7, R0 ;  /* 0x00000007ff037819 */ /* 0x000fd60000011600 */
[----:B------:R-:W-:Y:S05]  /*0090*/  @!P0 BRA `(.L_x_615) ;  /* 0x0000000000388947 */ /* 0x000fea0003800000 */
[----:B------:R-:W-:Y:S02]  /*00a0*/  ULDC.64 UR4, c[0x0][0x198] ;  /* 0x0000660000047ab9 */ /* 0x000fe40000000a00 */
[----:B------:R-:W-:Y:S02]  /*00b0*/  UIADD3 UR6, UP0, UR4, 0x370, URZ ;  /* 0x0000037004067890 */ /* 0x000fe4000ff1e03f */
[----:B------:R-:W-:Y:S02]  /*00c0*/  UIADD3 UR8, UP1, UR4, 0x470, URZ ;  /* 0x0000047004087890 */ /* 0x000fe4000ff3e03f */
[----:B------:R-:W-:Y:S02]  /*00d0*/  UIADD3 UR10, UP2, UR4, 0x570, URZ ;  /* 0x00000570040a7890 */ /* 0x000fe4000ff5e03f */
[----:B------:R-:W-:Y:S02]  /*00e0*/  UIADD3 UR4, UP3, UR4, 0x670, URZ ;  /* 0x0000067004047890 */ /* 0x000fe4000ff7e03f */
[----:B------:R-:W-:-:S02]  /*00f0*/  UIADD3.X UR7, URZ, UR5, URZ, UP0, !UPT ;  /* 0x000000053f077290 */ /* 0x000fc400087fe43f */
[----:B------:R-:W-:Y:S02]  /*0100*/  UIADD3.X UR9, URZ, UR5, URZ, UP1, !UPT ;  /* 0x000000053f097290 */ /* 0x000fe40008ffe43f */
[----:B------:R-:W-:Y:S02]  /*0110*/  UIADD3.X UR11, URZ, UR5, URZ, UP2, !UPT ;  /* 0x000000053f0b7290 */ /* 0x000fe400097fe43f */
[----:B------:R-:W-:-:S03]  /*0120*/  UIADD3.X UR5, URZ, UR5, URZ, UP3, !UPT ;  /* 0x000000053f057290 */ /* 0x000fc60009ffe43f */
[----:B------:R0:W-:Y:S02]  /*0130*/  UTMACCTL.PF [UR6] ;  /* 0x00000000060079b9 */ /* 0x0001e40008040000 */
[----:B------:R0:W-:Y:S02]  /*0140*/  UTMACCTL.PF [UR8] ;  /* 0x00000000080079b9 */ /* 0x0001e40008040000 */
[----:B------:R0:W-:Y:S02]  /*0150*/  UTMACCTL.PF [UR10] ;  /* 0x000000000a0079b9 */ /* 0x0001e40008040000 */
[----:B------:R0:W-:Y:S02]  /*0160*/  UTMACCTL.PF [UR4] ;  /* 0x00000000040079b9 */ /* 0x0001e40008040000 */
[----:B0-----:R-:W-:Y:S01]  /*0170*/  NOP ;  /* 0x0000000000007918 */ /* 0x001fe20000000000 */
.L_x_615:
[----:B------:R-:W-:Y:S05]  /*0180*/  BSYNC B0 ;  /* 0x0000000000007941 */ /* 0x000fea0003800000 */
.L_x_614:
[----:B------:R-:W-:Y:S01]  /*0190*/  VOTEU.ANY UP0, P0 ;  /* 0x00000000003f7886 */ /* 0x000fe20000000100 */
[----:B------:R-:W0:Y:S01]  /*01a0*/  SHFL.IDX PT, R3, R3, RZ, 0x1f ;  /* 0x00001fff03037589 */ /* 0x000e2200000e0000 */
[----:B------:R-:W-:Y:S01]  /*01b0*/  UMOV UR4, 0x80 ;  /* 0x0000008000047882 */ /* 0x000fe20000000000 */
[----:B------:R-:W-:Y:S01]  /*01c0*/  UMOV UR7, 0x100 ;  /* 0x0000010000077882 */ /* 0x000fe20000000000 */
[----:B------:R-:W-:Y:S01]  /*01d0*/  VOTEU.ANY UP1, P0 ;  /* 0x00000000003f7886 */ /* 0x000fe20000020100 */
[----:B------:R-:W1:Y:S01]  /*01e0*/  @UP0 S2UR UR8, SR_CgaCtaId ;  /* 0x00000000000809c3 */ /* 0x000e620000008800 */
[----:B------:R-:W2:Y:S01]  /*01f0*/  SHFL.IDX PT, R4, R2, RZ, 0x1f ;  /* 0x00001fff02047589 */ /* 0x000ea200000e0000 */
[----:B------:R-:W-:Y:S01]  /*0200*/  @UP0 UMOV UR6, 0x400 ;  /* 0x0000040000060882 */ /* 0x000fe20000000000 */
[----:B------:R-:W-:-:S04]  /*0210*/  @UP0 UIADD3 UR4, -UR4, 0x100000, URZ ;  /* 0x0010000004040890 */ /* 0x000fc8000fffe13f */
[----:B------:R-:W-:Y:S02]  /*0220*/  @UP0 USHF.L.U32 UR5, UR4, 0xb, URZ ;  /* 0x0000000b04050899 */ /* 0x000fe4000800063f */
[----:B------:R-:W-:Y:S01]  /*0230*/  @UP0 USHF.L.U32 UR4, UR4, 0x1, URZ ;  /* 0x0000000104040899 */ /* 0x000fe2000800063f */
[----:B------:R-:W-:Y:S01]  /*0240*/  VOTEU.ANY UP2, P0 ;  /* 0x00000000003f7886 */ /* 0x000fe20000040100 */
[----:B0-----:R-:W-:Y:S01]  /*0250*/  R2UR UR9, R3 ;  /* 0x00000000030972ca */ /* 0x001fe200000e0000 */
[----:B-1----:R-:W-:Y:S01]  /*0260*/  @UP0 ULEA UR8, UR8, UR6, 0x18 ;  /* 0x0000000608080291 */ /* 0x002fe2000f8ec03f */
[----:B--2---:R-:W-:Y:S01]  /*0270*/  ISETP.NE.AND P1, PT, R4, RZ, PT ;  /* 0x000000ff0400720c */ /* 0x004fe20003f25270 */
[----:B------:R-:W-:-:S04]  /*0280*/  @UP0 UIADD3 UR6, -UR7, 0x100000, URZ ;  /* 0x0010000007060890 */ /* 0x000fc8000fffe13f */
[----:B------:R-:W-:Y:S02]  /*0290*/  @UP0 USHF.L.U32 UR7, UR6, 0xb, URZ ;  /* 0x0000000b06070899 */ /* 0x000fe4000800063f */
[----:B------:R-:W-:-:S04]  /*02a0*/  @UP0 USHF.L.U32 UR6, UR6, 0x1, URZ ;  /* 0x0000000106060899 */ /* 0x000fc8000800063f */
[----:B------:R-:W-:Y:S01]  /*02b0*/  UISETP.NE.AND UP0, UPT, UR9, URZ, UPT ;  /* 0x0000003f0900728c */ /* 0x000fe2000bf05270 */
[----:B------:R-:W0:Y:S02]  /*02c0*/  FENCE.VIEW.ASYNC.S ;  /* 0x00000000000073c6 */ /* 0x000e240000000000 */
[----:B0-----:R0:W1:Y:S05]  /*02d0*/  @UP1 SYNCS.EXCH.64 URZ, [UR8+0x36800], UR4 ;  /* 0x03680004083f15b2 */ /* 0x00106a0008000100 */
[----:B------:R0:W2:Y:S01]  /*02e0*/  @UP2 SYNCS.EXCH.64 URZ, [UR8+0x36820], UR6 ;  /* 0x03682006083f25b2 */ /* 0x0000a20008000100 */
[----:B------:R-:W-:Y:S05]  /*02f0*/  @P1 BRA `(.L_x_616) ;  /* 0x0000000000481947 */ /* 0x000fea0003800000 */
        /* <DEDUP_REMOVED lines=17> */
[----:B---3--:R-:W-:Y:S01]  /*0410*/  NOP ;  /* 0x0000000000007918 */ /* 0x008fe20000000000 */
.L_x_616:
[----:B------:R-:W3:Y:S01]  /*0420*/  SHFL.IDX PT, R3, R2, RZ, 0x1f ;  /* 0x00001fff02037589 */ /* 0x000ee200000e0000 */
[----:B------:R-:W-:Y:S01]  /*0430*/  NOP ;  /* 0x0000000000007918 */ /* 0x000fe20000000000 */
[----:B---3--:R-:W-:-:S13]  /*0440*/  ISETP.NE.AND P0, PT, R3, RZ, PT ;  /* 0x000000ff0300720c */ /* 0x008fda0003f05270 */
        /* <DEDUP_REMOVED lines=18> */
[----:B---3--:R-:W-:Y:S01]  /*0570*/  NOP ;  /* 0x0000000000007918 */ /* 0x008fe20000000000 */
.L_x_617:
[----:B------:R-:W3:Y:S01]  /*0580*/  SHFL.IDX PT, R3, R2, RZ, 0x1f ;  /* 0x00001fff02037589 */ /* 0x000ee200000e0000 */
[----:B------:R-:W-:Y:S01]  /*0590*/  NOP ;  /* 0x0000000000007918 */ /* 0x000fe20000000000 */
[----:B---3--:R-:W-:-:S13]  /*05a0*/  ISETP.NE.AND P0, PT, R3, RZ, PT ;  /* 0x000000ff0300720c */ /* 0x008fda0003f05270 */
[----:B------:R-:W-:Y:S05]  /*05b0*/  @P0 BRA `(.L_x_618) ;  /* 0x0000000000380947 */ /* 0x000fea0003800000 */
[----:B0-----:R-:W0:Y:S01]  /*05c0*/  S2UR UR5, SR_CgaCtaId ;  /* 0x00000000000579c3 */ /* 0x001e220000008800 */
[----:B------:R-:W-:Y:S01]  /*05d0*/  UMOV UR4, 0x400 ;  /* 0x0000040000047882 */ /* 0x000fe20000000000 */
[----:B------:R-:W-:Y:S01]  /*05e0*/  UMOV UR7, 0x1 ;  /* 0x0000000100077882 */ /* 0x000fe20000000000 */
[----:B------:R-:W-:Y:S01]  /*05f0*/  ELECT P0, URZ, PT ;  /* 0x00000000003f782f */ /* 0x000fe20003800000 */
[----:B0-----:R-:W-:Y:S02]  /*0600*/  ULEA UR6, UR5, UR4, 0x18 ;  /* 0x0000000405067291 */ /* 0x001fe4000f8ec03f */
[----:B------:R-:W-:-:S04]  /*0610*/  UIADD3 UR4, -UR7, 0x100000, URZ ;  /* 0x0010000007047890 */ /* 0x000fc8000fffe13f */
[----:B------:R-:W-:Y:S02]  /*0620*/  USHF.L.U32 UR5, UR4, 0xb, URZ ;  /* 0x0000000b04057899 */ /* 0x000fe4000800063f */
[----:B------:R-:W-:Y:S01]  /*0630*/  USHF.L.U32 UR4, UR4, 0x1, URZ ;  /* 0x0000000104047899 */ /* 0x000fe2000800063f */
[----:B------:R-:W0:Y:S11]  /*0640*/  FENCE.VIEW.ASYNC.S ;  /* 0x00000000000073c6 */ /* 0x000e360000000000 */
[----:B0-----:R3:W0:Y:S01]  /*0650*/  SYNCS.EXCH.64 URZ, [UR6+0x36870], UR4 ;  /* 0x03687004063f75b2 */ /* 0x0016220008000100 */
[----:B------:R3:W0:Y:S01]  /*0660*/  SYNCS.EXCH.64 URZ, [UR6+0x36880], UR4 ;  /* 0x03688004063f75b2 */ /* 0x0006220008000100 */
[----:B------:R3:W0:Y:S01]  /*0670*/  SYNCS.EXCH.64 URZ, [UR6+0x36878], UR4 ;  /* 0x03687804063f75b2 */ /* 0x0006220008000100 */
[----:B------:R3:W0:Y:S02]  /*0680*/  SYNCS.EXCH.64 URZ, [UR6+0x36888], UR4 ;  /* 0x03688804063f75b2 */ /* 0x0006240008000100 */
[----:B---3--:R-:W-:Y:S01]  /*0690*/  NOP ;  /* 0x0000000000007918 */ /* 0x008fe20000000000 */
.L_x_618:
        /* <DEDUP_REMOVED lines=22> */
.L_x_619:
        /* <DEDUP_REMOVED lines=22> */
.L_x_620:
[----:B0-----:R-:W-:Y:S01]  /*0960*/  UMOV UR4, 0x1 ;  /* 0x0000000100047882 */ /* 0x001fe20000000000 */
[----:B------:R-:W-:Y:S01]  /*0970*/  PLOP3.LUT P0, PT, PT, PT, UP0, 0x80, 0x0 ;  /* 0x000000000000781c */ /* 0x000fe20003f0f008 */
[----:B------:R-:W-:Y:S01]  /*0980*/  USEL UR4, UR4, 0x2, !UP0 ;  /* 0x0000000204047887 */ /* 0x000fe2000c000000 */
[----:B------:R-:W-:Y:S01]  /*0990*/  NOP ;  /* 0x0000000000007918 */ /* 0x000fe20000000000 */
[----:B------:R-:W-:Y:S01]  /*09a0*/  ULDC.64 UR60, c[0x0][0x208] ;  /* 0x00008200003c7ab9 */ /* 0x000fe20000000a00 */
[----:B------:R-:W-:Y:S03]  /*09b0*/  BSSY B9, `(.L_x_621) ;  /* 0x0002560000097945 */ /* 0x000fe60003800000 */
[----:B------:R-:W-:-:S05]  /*09c0*/  IMAD.U32 R3, RZ, RZ, UR4 ;  /* 0x00000004ff037e24 */ /* 0x000fca000f8e00ff */
[----:B------:R0:W-:Y:S01]  /*09d0*/  STL [R1+0x9c], R3 ;  /* 0x00009c0301007387 */ /* 0x0001e20000100800 */
[----:B-12-4-:R-:W-:Y:S06]  /*09e0*/  BAR.SYNC.DEFER_BLOCKING 0x0 ;  /* 0x0000000000007b1d */ /* 0x016fec0000010000 */
[----:B------:R-:W-:Y:S05]  /*09f0*/  @!P0 BRA `(.L_x_622) ;  /* 0x000001d800448947 */ /* 0x000fea0003800000 */
.L_x_623:
        /* <DEDUP_REMOVED lines=8> */
[----:B-1----:R-:W-:-:S06]  /*0a80*/  ULEA UR4, UR5, UR4, 0x18 ;  /* 0x0000000405047291 */ /* 0x002fcc000f8ec03f */
[----:B------:R-:W-:Y:S01]  /*0a90*/  IMAD.U32 R16, RZ, RZ, UR4 ;  /* 0x00000004ff107e24 */ /* 0x000fe2000f8e00ff */
[----:B------:R-:W-:-:S04]  /*0aa0*/  ULDC UR4, c[0x0][0xc3c] ;  /* 0x00030f0000047ab9 */ /* 0x000fc80000000800 */
[----:B------:R-:W1:Y:S01]  /*0ab0*/  LDS.128 R132, [R16+0x368d0] ;  /* 0x0368d00010847984 */ /* 0x000e620000000c00 */
[----:B------:R-:W-:Y:S06]  /*0ac0*/  BAR.ARV 0x4, 0x180 ;  /* 0x0106000000007b1d */ /* 0x000fec0000002000 */
[----:B-1----:R-:W-:-:S13]  /*0ad0*/  ISETP.GE.AND P0, PT, R135, UR4, PT ;  /* 0x0000000487007c0c */ /* 0x002fda000bf06270 */
[----:B------:R-:W-:Y:S05]  /*0ae0*/  @P0 BRA `(.L_x_624) ;  /* 0x0000025400300947 */ /* 0x000fea0003800000 */
[----:B------:R-:W2:Y:S01]  /*0af0*/  LDL R2, [R1+0x9c] ;  /* 0x00009c0001027983 */ /* 0x000ea20000100800 */
[----:B------:R-:W-:Y:S01]  /*0b00*/  IADD3 R18, R0, -0x80, RZ ;  /* 0xffffff8000127810 */ /* 0x000fe20007ffe0ff */
[----:B------:R-:W-:Y:S01]  /*0b10*/  IMAD.MOV.U32 R14, RZ, RZ, -0x2 ;  /* 0xfffffffeff0e7424 */ /* 0x000fe200078e00ff */
[----:B------:R-:W-:Y:S01]  /*0b20*/  R2UR UR4, R16 ;  /* 0x00000000100472ca */ /* 0x000fe200000e0000 */
[----:B------:R-:W-:Y:S01]  /*0b30*/  IMAD.MOV.U32 R228, RZ, RZ, RZ ;  /* 0x000000ffffe47224 */ /* 0x000fe200078e00ff */
[----:B------:R-:W-:Y:S01]  /*0b40*/  SHF.R.S32.HI R0, RZ, 0x1f, R18 ;  /* 0x0000001fff007819 */ /* 0x000fe20000011412 */
[----:B------:R-:W-:Y:S01]  /*0b50*/  IMAD.MOV.U32 R205, RZ, RZ, RZ ;  /* 0x000000ffffcd7224 */ /* 0x000fe200078e00ff */
[----:B------:R-:W-:Y:S01]  /*0b60*/  MOV R17, RZ ;  /* 0x000000ff00117202 */ /* 0x000fe20000000f00 */
[----:B------:R-:W-:Y:S01]  /*0b70*/  IMAD.MOV.U32 R217, RZ, RZ, RZ ;  /* 0x000000ffffd97224 */ /* 0x000fe200078e00ff */
[CC--:B0-----:R-:W-:Y:S01]  /*0b80*/  LEA.HI R3, R0.reuse, R18.reuse, RZ, 0x4 ;  /* 0x0000001200037211 */ /* 0x0c1fe200078f20ff */
[----:B------:R-:W-:Y:S01]  /*0b90*/  IMAD.MOV.U32 R215, RZ, RZ, RZ ;  /* 0x000000ffffd77224 */ /* 0x000fe200078e00ff */
[----:B------:R-:W-:-:S02]  /*0ba0*/  LEA.HI R8, R0, R18, RZ, 0x2 ;  /* 0x0000001200087211 */ /* 0x000fc400078f10ff */
[----:B------:R-:W-:Y:S02]  /*0bb0*/  SHF.R.S32.HI R4, RZ, 0x4, R3 ;  /* 0x00000004ff047819 */ /* 0x000fe40000011403 */
[----:B------:R-:W-:Y:S01]  /*0bc0*/  LOP3.LUT R233, R8, 0xfffffffc, RZ, 0xc0, !PT ;  /* 0xfffffffc08e97812 */ /* 0x000fe200078ec0ff */
[----:B------:R-:W-:Y:S01]  /*0bd0*/  UIADD3 UR4, UR4, 0x15400, URZ ;  /* 0x0001540004047890 */ /* 0x000fe2000fffe03f */
[C---:B------:R-:W-:Y:S02]  /*0be0*/  LEA.HI R5, R3.reuse, R4, RZ, 0x1 ;  /* 0x0000000403057211 */ /* 0x040fe400078f08ff */
[----:B------:R-:W-:Y:S01]  /*0bf0*/  LOP3.LUT R3, R3, 0x3fffff0, RZ, 0xc0, !PT ;  /* 0x03fffff003037812 */ /* 0x000fe200078ec0ff */
[C---:B------:R-:W-:Y:S01]  /*0c00*/  IMAD.IADD R233, R18.reuse, 0x1, -R233 ;  /* 0x0000000112e97824 */ /* 0x040fe200078e0ae9 */
[----:B------:R-:W-:Y:S02]  /*0c10*/  LOP3.LUT R5, R5, 0x1ffffffe, RZ, 0xc0, !PT ;  /* 0x1ffffffe05057812 */ /* 0x000fe400078ec0ff */
[----:B------:R-:W-:Y:S01]  /*0c20*/  IADD3 R3, R18, -R3, RZ ;  /* 0x8000000312037210 */ /* 0x000fe20007ffe0ff */
[----:B------:R-:W-:Y:S01]  /*0c30*/  IMAD.SHL.U32 R22, R233, 0x4, RZ ;  /* 0x00000004e9167824 */ /* 0x000fe200078e00ff */
[----:B------:R-:W-:Y:S01]  /*0c40*/  SHF.R.S32.HI R204, RZ, 0x2, R8 ;  /* 0x00000002ffcc7819 */ /* 0x000fe20000011408 */
[----:B------:R-:W-:Y:S01]  /*0c50*/  IMAD.IADD R5, R4, 0x1, -R5 ;  /* 0x0000000104057824 */ /* 0x000fe200078e0a05 */
[----:B------:R-:W-:Y:S01]  /*0c60*/  LEA.HI R4, R0, R18, RZ, 0x5 ;  /* 0x0000001200047211 */ /* 0x000fe200078f28ff */
[C---:B------:R-:W-:Y:S01]  /*0c70*/  VIADD R209, R22.reuse, 0x40 ;  /* 0x0000004016d17836 */ /* 0x040fe20000000000 */
[----:B------:R-:W-:Y:S01]  /*0c80*/  IADD3 R207, R22, 0x20, RZ ;  /* 0x0000002016cf7810 */ /* 0x000fe20007ffe0ff */
[----:B------:R-:W-:Y:S01]  /*0c90*/  VIADD R229, R204, 0x40 ;  /* 0x00000040cce57836 */ /* 0x000fe20000000000 */
[----:B------:R-:W-:Y:S01]  /*0ca0*/  SHF.R.S32.HI R4, RZ, 0x5, R4 ;  /* 0x00000005ff047819 */ /* 0x000fe20000011404 */
[C---:B------:R-:W-:Y:S01]  /*0cb0*/  VIADD R210, R22.reuse, 0x30 ;  /* 0x0000003016d27836 */ /* 0x040fe20000000000 */
[C---:B------:R-:W-:Y:S01]  /*0cc0*/  IADD3 R208, R22.reuse, 0x10, RZ ;  /* 0x0000001016d07810 */ /* 0x040fe20007ffe0ff */
[----:B------:R-:W-:-:S02]  /*0cd0*/  IMAD.IADD R10, R22, 0x1, R207 ;  /* 0x00000001160a7824 */ /* 0x000fc400078e02cf */
[C---:B------:R-:W-:Y:S01]  /*0ce0*/  IMAD R12, R4.reuse, 0x10, R3 ;  /* 0x00000010040c7824 */ /* 0x040fe200078e0203 */
[----:B------:R-:W-:Y:S01]  /*0cf0*/  SHF.R.S32.HI R237, RZ, 0x1f, R208 ;  /* 0x0000001fffed7819 */ /* 0x000fe200000114d0 */
[----:B------:R-:W-:Y:S02]  /*0d00*/  IMAD.SHL.U32 R206, R229, 0x40, RZ ;  /* 0x00000040e5ce7824 */ /* 0x000fe400078e00ff */
[----:B------:R-:W-:Y:S01]  /*0d10*/  IMAD.SHL.U32 R214, R4, 0x200, RZ ;  /* 0x0000020004d67824 */ /* 0x000fe200078e00ff */
[----:B------:R-:W-:Y:S01]  /*0d20*/  LEA R13, R12, R5, 0x3 ;  /* 0x000000050c0d7211 */ /* 0x000fe200078e18ff */
[----:B------:R-:W-:Y:S01]  /*0d30*/  IMAD.IADD R5, R22, 0x1, R209 ;  /* 0x0000000116057824 */ /* 0x000fe200078e02d1 */
[----:B------:R-:W-:Y:S01]  /*0d40*/  LOP3.LUT R206, R206, 0x1c0, RZ, 0xc0, !PT ;  /* 0x000001c0cece7812 */ /* 0x000fe200078ec0ff */
[C---:B------:R-:W-:Y:S01]  /*0d50*/  IMAD.SHL.U32 R20, R208.reuse, 0x2, RZ ;  /* 0x00000002d0147824 */ /* 0x040fe200078e00ff */
[----:B------:R-:W-:Y:S01]  /*0d60*/  SHF.L.U64.HI R237, R208, 0x1, R237 ;  /* 0x00000001d0ed7819 */ /* 0x000fe200000102ed */
[----:B------:R-:W-:Y:S01]  /*0d70*/  VIADD R211, R22, 0x50 ;  /* 0x0000005016d37836 */ /* 0x000fe20000000000 */
[----:B------:R-:W-:Y:S01]  /*0d80*/  SHF.R.S32.HI R12, RZ, 0x1f, R5 ;  /* 0x0000001fff0c7819 */ /* 0x000fe20000011405 */
[----:B------:R-:W-:-:S03]  /*0d90*/  IMAD.SHL.U32 R13, R13, 0x8, RZ ;  /* 0x000000080d0d7824 */ /* 0x000fc600078e00ff */
[CC--:B------:R-:W-:Y:S02]  /*0da0*/  LEA.HI R235, R12.reuse, R5.reuse, RZ, 0x3 ;  /* 0x000000050ceb7211 */ /* 0x0c0fe400078f18ff */
[----:B------:R-:W-:Y:S02]  /*0db0*/  LEA.HI R12, R12, R5, RZ, 0x6 ;  /* 0x000000050c0c7211 */ /* 0x000fe400078f30ff */
[----:B------:R-:W-:Y:S02]  /*0dc0*/  SHF.R.S32.HI R5, RZ, 0x1f, R8 ;  /* 0x0000001fff057819 */ /* 0x000fe40000011408 */
[----:B------:R-:W-:Y:S01]  /*0dd0*/  SHF.R.S32.HI R8, RZ, 0x1f, R209 ;  /* 0x0000001fff087819 */ /* 0x000fe200000114d1 */
[----:B------:R-:W-:Y:S01]  /*0de0*/  IMAD.SHL.U32 R12, R12, 0x80, RZ ;  /* 0x000000800c0c7824 */ /* 0x000fe200078e00ff */
[----:B------:R-:W-:Y:S02]  /*0df0*/  LEA.HI R5, R5, R204, RZ, 0x3 ;  /* 0x000000cc05057211 */ /* 0x000fe400078f18ff */
[----:B------:R-:W-:-:S02]  /*0e00*/  SHF.L.U64.HI R8, R209, 0x1, R8 ;  /* 0x00000001d1087819 */ /* 0x000fc40000010208 */
[----:B------:R-:W-:-:S05]  /*0e10*/  LOP3.LUT R5, R5, 0xfffffff8, RZ, 0xc0, !PT ;  /* 0xfffffff805057812 */ /* 0x000fca00078ec0ff */
[----:B------:R-:W-:Y:S01]  /*0e20*/  IMAD.IADD R220, R204, 0x1, -R5 ;  /* 0x00000001ccdc7824 */ /* 0x000fe200078e0a05 */
[----:B------:R-:W-:-:S04]  /*0e30*/  LOP3.LUT R5, R12, 0xffffe000, RZ, 0xc0, !PT ;  /* 0xffffe0000c057812 */ /* 0x000fc800078ec0ff */
[----:B------:R-:W-:-:S04]  /*0e40*/  SHF.L.U32 R212, R220, 0x6, RZ ;  /* 0x00000006dcd47819 */ /* 0x000fc800000006ff */
[----:B------:R-:W-:-:S04]  /*0e50*/  LOP3.LUT R212, R212, 0x1c0, RZ, 0xc0, !PT ;  /* 0x000001c0d4d47812 */ /* 0x000fc800078ec0ff */
[----:B------:R-:W-:Y:S02]  /*0e60*/  SHF.R.U32.HI R213, RZ, 0x3, R212 ;  /* 0x00000003ffd57819 */ /* 0x000fe400000116d4 */
[----:B------:R-:W-:-:S04]  /*0e70*/  LOP3.LUT R4, R212, 0x38, R235, 0xf8, !PT ;  /* 0x00000038d4047812 */ /* 0x000fc800078ef8eb */
[----:B------:R-:W-:-:S04]  /*0e80*/  LOP3.LUT R4, R4, R213, RZ, 0x3c, !PT ;  /* 0x000000d504047212 */ /* 0x000fc800078e3cff */
[----:B------:R-:W-:-:S04]  /*0e90*/  IADD3 R4, R4, R5, R214 ;  /* 0x0000000504047210 */ /* 0x000fc80007ffe0d6 */
[----:B------:R-:W-:Y:S02]  /*0ea0*/  LEA R4, R4, UR4, 0x1 ;  /* 0x0000000404047c11 */ /* 0x000fe4000f8e08ff */
[----:B--2---:R-:W-:Y:S02]  /*0eb0*/  R2UR UR5, R2 ;  /* 0x00000000020572ca */ /* 0x004fe400000e0000 */
[CC--:B------:R-:W-:Y:S02]  /*0ec0*/  LEA.HI R2, R0.reuse, R18.reuse, RZ, 0x7 ;  /* 0x0000001200027211 */ /* 0x0c0fe400078f38ff */
[----:B------:R-:W-:Y:S02]  /*0ed0*/  LEA.HI R0, R0, R18, RZ, 0x3 ;  /* 0x0000001200007211 */ /* 0x000fe400078f18ff */
[----:B------:R-:W-:Y:S02]  /*0ee0*/  LOP3.LUT R236, R2, 0xffffff80, RZ, 0xc0, !PT ;  /* 0xffffff8002ec7812 */ /* 0x000fe400078ec0ff */
[----:B------:R-:W-:-:S02]  /*0ef0*/  SHF.R.S32.HI R15, RZ, 0x7, R2 ;  /* 0x00000007ff0f7819 */ /* 0x000fc40000011402 */
[----:B------:R-:W-:Y:S01]  /*0f00*/  LOP3.LUT R223, R0, 0xfffffff8, RZ, 0xc0, !PT ;  /* 0xfffffff800df7812 */ /* 0x000fe200078ec0ff */
[----:B------:R-:W-:Y:S01]  /*0f10*/  IMAD.IADD R236, R18, 0x1, -R236 ;  /* 0x0000000112ec7824 */ /* 0x000fe200078e0aec */
[----:B------:R-:W-:Y:S01]  /*0f20*/  LEA.HI R2, R2, R15, RZ, 0x1 ;  /* 0x0000000f02027211 */ /* 0x000fe200078f08ff */
[----:B------:R-:W-:Y:S01]  /*0f30*/  ULOP3.LUT UR5, UR5, 0x1, URZ, 0xfc, !UPT ;  /* 0x0000000105057892 */ /* 0x000fe2000f8efc3f */
[----:B------:R-:W-:Y:S01]  /*0f40*/  IADD3 R223, R18, -R223, RZ ;  /* 0x800000df12df7210 */ /* 0x000fe20007ffe0ff */
[----:B------:R-:W-:Y:S01]  /*0f50*/  IMAD.SHL.U32 R18, R233, 0x8, RZ ;  /* 0x00000008e9127824 */ /* 0x000fe200078e00ff */
[----:B------:R-:W-:Y:S02]  /*0f60*/  SHF.R.S32.HI R7, RZ, 0x1f, R236 ;  /* 0x0000001fff077819 */ /* 0x000fe400000114ec */
[----:B------:R-:W-:Y:S01]  /*0f70*/  LOP3.LUT R2, R2, 0x3fffffe, RZ, 0xc0, !PT ;  /* 0x03fffffe02027812 */ /* 0x000fe200078ec0ff */
[----:B------:R-:W-:Y:S01]  /*0f80*/  IMAD.SHL.U32 R219, R223, 0x8, RZ ;  /* 0x00000008dfdb7824 */ /* 0x000fe200078e00ff */
[----:B------:R-:W-:-:S02]  /*0f90*/  LEA.HI R6, R7, R236, RZ, 0x2 ;  /* 0x000000ec07067211 */ /* 0x000fc400078f10ff */
[----:B------:R-:W-:Y:S01]  /*0fa0*/  LEA.HI R7, R7, R236, RZ, 0x5 ;  /* 0x000000ec07077211 */ /* 0x000fe200078f28ff */
[----:B------:R-:W-:Y:S01]  /*0fb0*/  IMAD.IADD R2, R15, 0x1, -R2 ;  /* 0x000000010f027824 */ /* 0x000fe200078e0a02 */
[----:B------:R-:W-:Y:S01]  /*0fc0*/  LOP3.LUT R9, R6, 0x7ffffffc, RZ, 0xc0, !PT ;  /* 0x7ffffffc06097812 */ /* 0x000fe200078ec0ff */
[C---:B------:R-:W-:Y:S01]  /*0fd0*/  VIADD R221, R219.reuse, 0x40 ;  /* 0x00000040dbdd7836 */ /* 0x040fe20000000000 */
[----:B------:R-:W-:Y:S02]  /*0fe0*/  SHF.R.S32.HI R7, RZ, 0x5, R7 ;  /* 0x00000005ff077819 */ /* 0x000fe40000011407 */
[----:B------:R-:W-:Y:S01]  /*0ff0*/  SHF.R.U32.HI R15, RZ, 0x3, R206 ;  /* 0x00000003ff0f7819 */ /* 0x000fe200000116ce */
[----:B------:R-:W-:Y:S01]  /*1000*/  IMAD.IADD R9, R236, 0x1, -R9 ;  /* 0x00000001ec097824 */ /* 0x000fe200078e0a09 */
[----:B------:R-:W-:Y:S01]  /*1010*/  SHF.R.S32.HI R231, RZ, 0x3, R0 ;  /* 0x00000003ffe77819 */ /* 0x000fe20000011400 */
[----:B------:R-:W-:Y:S01]  /*1020*/  IMAD.U32 R0, RZ, RZ, UR4 ;  /* 0x00000004ff007e24 */ /* 0x000fe2000f8e00ff */
[----:B------:R-:W-:Y:S01]  /*1030*/  IADD3 R222, R219, 0x80, RZ ;  /* 0x00000080dbde7810 */ /* 0x000fe20007ffe0ff */
[----:B------:R-:W-:Y:S01]  /*1040*/  IMAD R3, R9, R14, 0x70 ;  /* 0x0000007009037424 */ /* 0x000fe200078e020e */
[----:B------:R-:W-:-:S02]  /*1050*/  SHF.R.S32.HI R9, RZ, 0x1f, R10 ;  /* 0x0000001fff097819 */ /* 0x000fc4000001140a */
[----:B------:R-:W-:Y:S01]  /*1060*/  SHF.R.S32.HI R12, RZ, 0x1f, R221 ;  /* 0x0000001fff0c7819 */ /* 0x000fe200000114dd */
[----:B------:R-:W-:Y:S01]  /*1070*/  IMAD.SHL.U32 R12, R207, 0x2, RZ ;  /* 0x00000002cf0c7824 */ /* 0x000fe200078e00ff */
[----:B------:R0:W-:Y:S01]  /*1080*/  STL [R1+0x90], R3 ;  /* 0x0000900301007387 */ /* 0x0001e20000100800 */
[CC--:B------:R-:W-:Y:S02]  /*1090*/  LEA.HI R11, R9.reuse, R10.reuse, RZ, 0x3 ;  /* 0x0000000a090b7211 */ /* 0x0c0fe400078f18ff */
[----:B------:R-:W-:Y:S02]  /*10a0*/  LEA.HI R9, R9, R10, RZ, 0x6 ;  /* 0x0000000a09097211 */ /* 0x000fe400078f30ff */
[----:B------:R-:W-:Y:S02]  /*10b0*/  SHF.R.S32.HI R21, RZ, 0x1f, R222 ;  /* 0x0000001fff157819 */ /* 0x000fe400000114de */
[----:B------:R-:W-:Y:S02]  /*10c0*/  SHF.L.U32 R9, R9, 0x7, RZ ;  /* 0x0000000709097819 */ /* 0x000fe400000006ff */
[----:B------:R-:W-:-:S02]  /*10d0*/  SHF.L.U32 R21, R210, 0x1, RZ ;  /* 0x00000001d2157819 */ /* 0x000fc400000006ff */
[--C-:B0-----:R-:W-:Y:S02]  /*10e0*/  SHF.R.S32.HI R3, RZ, 0x2, R6.reuse ;  /* 0x00000002ff037819 */ /* 0x101fe40000011406 */
[----:B------:R-:W-:Y:S02]  /*10f0*/  SHF.R.S32.HI R6, RZ, 0x1f, R6 ;  /* 0x0000001fff067819 */ /* 0x000fe40000011406 */
[----:B------:R-:W-:Y:S02]  /*1100*/  LOP3.LUT R9, R9, 0xffffe000, RZ, 0xc0, !PT ;  /* 0xffffe00009097812 */ /* 0x000fe400078ec0ff */
[----:B------:R-:W-:Y:S02]  /*1110*/  LEA.HI R6, R6, R3, RZ, 0x3 ;  /* 0x0000000306067211 */ /* 0x000fe400078f18ff */
[----:B------:R-:W-:Y:S02]  /*1120*/  SHF.R.S32.HI R10, RZ, 0x1f, R211 ;  /* 0x0000001fff0a7819 */ /* 0x000fe400000114d3 */
[----:B------:R-:W-:-:S02]  /*1130*/  LOP3.LUT R6, R6, 0xfffffff8, RZ, 0xc0, !PT ;  /* 0xfffffff806067812 */ /* 0x000fc400078ec0ff */
[----:B------:R-:W-:-:S03]  /*1140*/  SHF.R.S32.HI R234, RZ, 0x3, R11 ;  /* 0x00000003ffea7819 */ /* 0x000fc6000001140b */
[----:B------:R-:W-:Y:S01]  /*1150*/  IMAD.IADD R6, R3, 0x1, -R6 ;  /* 0x0000000103067824 */ /* 0x000fe200078e0a06 */
[----:B------:R-:W-:-:S04]  /*1160*/  LOP3.LUT R3, R206, 0x38, R11, 0xf8, !PT ;  /* 0x00000038ce037812 */ /* 0x000fc800078ef80b */
[----:B------:R-:W-:Y:S02]  /*1170*/  LEA R7, R7, R6, 0x4 ;  /* 0x0000000607077211 */ /* 0x000fe400078e20ff */
[----:B------:R-:W-:-:S03]  /*1180*/  SHF.R.S32.HI R6, RZ, 0x1f, R229 ;  /* 0x0000001fff067819 */ /* 0x000fc600000114e5 */
[----:B------:R-:W-:Y:S01]  /*1190*/  IMAD R14, R2, 0x40, R7 ;  /* 0x00000040020e7824 */ /* 0x000fe200078e0207 */
[----:B------:R-:W-:Y:S02]  /*11a0*/  LEA.HI R6, R6, R229, RZ, 0x3 ;  /* 0x000000e506067211 */ /* 0x000fe400078f18ff */
[----:B------:R-:W-:Y:S02]  /*11b0*/  LOP3.LUT R2, R212, 0x38, R11, 0xf8, !PT ;  /* 0x00000038d4027812 */ /* 0x000fe400078ef80b */
[----:B------:R-:W-:Y:S01]  /*11c0*/  STL [R1+0x8c], R14 ;  /* 0x00008c0e01007387 */ /* 0x000fe20000100800 */
[----:B------:R-:W-:Y:S01]  /*11d0*/  IMAD.SHL.U32 R6, R6, 0x40, RZ ;  /* 0x0000004006067824 */ /* 0x000fe200078e00ff */
[----:B------:R-:W-:Y:S02]  /*11e0*/  LOP3.LUT R2, R2, R213, RZ, 0x3c, !PT ;  /* 0x000000d502027212 */ /* 0x000fe400078e3cff */
[----:B------:R-:W-:Y:S02]  /*11f0*/  LOP3.LUT R7, R206, 0x38, R235, 0xf8, !PT ;  /* 0x00000038ce077812 */ /* 0x000fe400078ef8eb */
[----:B------:R-:W-:-:S02]  /*1200*/  LOP3.LUT R216, R6, 0xfffffe00, RZ, 0xc0, !PT ;  /* 0xfffffe0006d87812 */ /* 0x000fc400078ec0ff */
[----:B------:R-:W-:Y:S02]  /*1210*/  LOP3.LUT R6, R3, R15, RZ, 0x3c, !PT ;  /* 0x0000000f03067212 */ /* 0x000fe400078e3cff */
[-C--:B------:R-:W-:Y:S01]  /*1220*/  IADD3 R3, R2, R9.reuse, R214 ;  /* 0x0000000902037210 */ /* 0x080fe20007ffe0d6 */
[----:B------:R-:W-:Y:S01]  /*1230*/  IMAD.U32 R2, RZ, RZ, UR5 ;  /* 0x00000005ff027e24 */ /* 0x000fe2000f8e00ff */
[----:B------:R-:W-:Y:S02]  /*1240*/  IADD3 R6, R6, R9, R216 ;  /* 0x0000000906067210 */ /* 0x000fe40007ffe0d8 */
[----:B------:R-:W-:Y:S02]  /*1250*/  SHF.R.S32.HI R9, RZ, 0x1f, R210 ;  /* 0x0000001fff097819 */ /* 0x000fe400000114d2 */
[----:B------:R0:W-:Y:S01]  /*1260*/  STL [R1+0x1c], R2 ;  /* 0x00001c0201007387 */ /* 0x0001e20000100800 */
[----:B------:R-:W-:Y:S02]  /*1270*/  LOP3.LUT R7, R7, R15, RZ, 0x3c, !PT ;  /* 0x0000000f07077212 */ /* 0x000fe400078e3cff */
[----:B------:R-:W-:Y:S01]  /*1280*/  LEA R3, R3, UR4, 0x1 ;  /* 0x0000000403037c11 */ /* 0x000fe2000f8e08ff */
[----:B------:R1:W-:Y:S01]  /*1290*/  STL [R1+0x88], R0 ;  /* 0x0000880001007387 */ /* 0x0003e20000100800 */
[----:B------:R-:W-:-:S02]  /*12a0*/  IADD3 R7, R7, R5, R216 ;  /* 0x0000000507077210 */ /* 0x000fc40007ffe0d8 */
[----:B------:R-:W-:Y:S01]  /*12b0*/  LOP3.LUT R5, R206, 0x38, R18, 0xf8, !PT ;  /* 0x00000038ce057812 */ /* 0x000fe200078ef812 */
[----:B------:R2:W-:Y:S01]  /*12c0*/  STL [R1+0x50], R20 ;  /* 0x0000501401007387 */ /* 0x0005e20000100800 */
[----:B------:R-:W-:Y:S02]  /*12d0*/  SHF.R.S32.HI R235, RZ, 0x3, R235 ;  /* 0x00000003ffeb7819 */ /* 0x000fe400000114eb */
[----:B0-----:R-:W-:Y:S01]  /*12e0*/  LEA.HI R2, R233, R233, RZ, 0x1 ;  /* 0x000000e9e9027211 */ /* 0x001fe200078f08ff */
[----:B------:R0:W-:Y:S01]  /*12f0*/  STL [R1+0x58], R12 ;  /* 0x0000580c01007387 */ /* 0x0001e20000100800 */
[----:B------:R-:W-:Y:S02]  /*1300*/  LOP3.LUT R5, R216, R5, R15, 0xf6, !PT ;  /* 0x00000005d8057212 */ /* 0x000fe400078ef60f */
[----:B-1----:R-:W-:Y:S01]  /*1310*/  SHF.R.S32.HI R0, RZ, 0x1f, R219 ;  /* 0x0000001fff007819 */ /* 0x002fe200000114db */
[----:B------:R-:W-:Y:S01]  /*1320*/  STL [R1+0x60], R21 ;  /* 0x0000601501007387 */ /* 0x000fe20000100800 */
[----:B------:R-:W-:Y:S01]  /*1330*/  SHF.R.S32.HI R0, RZ, 0x1f, R207 ;  /* 0x0000001fff007819 */ /* 0x000fe200000114cf */
[----:B--2---:R-:W-:Y:S01]  /*1340*/  IMAD.SHL.U32 R20, R209, 0x2, RZ ;  /* 0x00000002d1147824 */ /* 0x004fe200078e00ff */
[----:B------:R-:W-:-:S02]  /*1350*/  LOP3.LUT R2, R2, 0x1ffffffe, RZ, 0xc0, !PT ;  /* 0x1ffffffe02027812 */ /* 0x000fc400078ec0ff */
[----:B------:R-:W-:Y:S01]  /*1360*/  LEA R5, R5, UR4, 0x1 ;  /* 0x0000000405057c11 */ /* 0x000fe2000f8e08ff */
[----:B0-----:R-:W-:Y:S01]  /*1370*/  IMAD.SHL.U32 R12, R211, 0x2, RZ ;  /* 0x00000002d30c7824 */ /* 0x001fe200078e00ff */
[----:B------:R-:W-:Y:S01]  /*1380*/  STL [R1+0x68], R20 ;  /* 0x0000681401007387 */ /* 0x000fe20000100800 */
[----:B------:R-:W-:-:S03]  /*1390*/  IMAD.IADD R2, R233, 0x1, -R2 ;  /* 0x00000001e9027824 */ /* 0x000fc600078e0a02 */
[----:B------:R0:W-:Y:S04]  /*13a0*/  STL [R1+0x70], R12 ;  /* 0x0000700c01007387 */ /* 0x0001e80000100800 */
[----:B------:R-:W-:Y:S01]  /*13b0*/  STL [R1+0x98], R13 ;  /* 0x0000980d01007387 */ /* 0x000fe20000100800 */
[----:B0-----:R-:W-:Y:S02]  /*13c0*/  SHF.L.U64.HI R12, R207, 0x1, R0 ;  /* 0x00000001cf0c7819 */ /* 0x001fe40000010200 */
[----:B------:R-:W-:-:S03]  /*13d0*/  SHF.L.U64.HI R0, R210, 0x1, R9 ;  /* 0x00000001d2007819 */ /* 0x000fc60000010209 */
[----:B------:R-:W-:Y:S04]  /*13e0*/  STL [R1+0x54], R12 ;  /* 0x0000540c01007387 */ /* 0x000fe80000100800 */
[----:B------:R0:W-:Y:S04]  /*13f0*/  STL [R1+0x5c], R0 ;  /* 0x00005c0001007387 */ /* 0x0001e80000100800 */
[----:B------:R-:W-:Y:S01]  /*1400*/  STL [R1+0x64], R8 ;  /* 0x0000640801007387 */ /* 0x000fe20000100800 */
[----:B0-----:R-:W-:-:S05]  /*1410*/  SHF.L.U64.HI R0, R211, 0x1, R10 ;  /* 0x00000001d3007819 */ /* 0x001fca000001020a */
[----:B------:R0:W-:Y:S04]  /*1420*/  STL [R1+0x6c], R0 ;  /* 0x00006c0001007387 */ /* 0x0001e80000100800 */
[----:B------:R-:W-:Y:S04]  /*1430*/  STL [R1+0x80], R5 ;  /* 0x0000800501007387 */ /* 0x000fe80000100800 */
[----:B------:R1:W-:Y:S01]  /*1440*/  STL [R1+0x84], R3 ;  /* 0x0000840301007387 */ /* 0x0003e20000100800 */
[----:B0-----:R-:W-:-:S05]  /*1450*/  LEA R0, R6, UR4, 0x1 ;  /* 0x0000000406007c11 */ /* 0x001fca000f8e08ff */
[----:B------:R0:W-:Y:S01]  /*1460*/  STL [R1+0x78], R0 ;  /* 0x0000780001007387 */ /* 0x0001e20000100800 */
[----:B-1----:R-:W-:-:S03]  /*1470*/  LEA R3, R7, UR4, 0x1 ;  /* 0x0000000407037c11 */ /* 0x002fc6000f8e08ff */
[----:B------:R1:W-:Y:S01]  /*1480*/  STL [R1+0x7c], R4 ;  /* 0x00007c0401007387 */ /* 0x0003e20000100800 */
[----:B0-----:R-:W-:-:S05]  /*1490*/  LEA R0, R2, R14, 0x3 ;  /* 0x0000000e02007211 */ /* 0x001fca00078e18ff */
[----:B------:R1:W-:Y:S04]  /*14a0*/  STL [R1+0x94], R0 ;  /* 0x0000940001007387 */ /* 0x0003e80000100800 */
[----:B------:R1:W-:Y:S02]  /*14b0*/  STL [R1+0x74], R3 ;  /* 0x0000740301007387 */ /* 0x0003e40000100800 */
.L_x_829:
[----:B01--4-:R-:W0:Y:S01]  /*14c0*/  LDC.64 R2, c[0x0][0xc88] ;  /* 0x00032200ff027b82 */ /* 0x013e220000000a00 */
[----:B------:R-:W-:Y:S01]  /*14d0*/  ULDC.64 UR4, c[0x0][0xa28] ;  /* 0x00028a0000047ab9 */ /* 0x000fe20000000a00 */
[----:B------:R-:W-:Y:S01]  /*14e0*/  ULDC.64 UR8, c[0x0][0xa18] ;  /* 0x0002860000087ab9 */ /* 0x000fe20000000a00 */
[----:B------:R-:W-:Y:S01]  /*14f0*/  ULDC.64 UR6, c[0x0][0xa08] ;  /* 0x0002820000067ab9 */ /* 0x000fe20000000a00 */
[----:B0-----:R-:W-:-:S05]  /*1500*/  IMAD.WIDE R2, R135, 0x4, R2 ;  /* 0x0000000487027825 */ /* 0x001fca00078e0202 */
[----:B--2---:R-:W2:Y:S01]  /*1510*/  LDG.E R227, desc[UR60][R2.64] ;  /* 0x0000003c02e37981 */ /* 0x004ea2000c1e1900 */
[----:B------:R-:W-:Y:S01]  /*1520*/  ISETP.NE.U32.AND P2, PT, RZ, UR4, PT ;  /* 0x00000004ff007c0c */ /* 0x000fe2000bf45070 */
[----:B------:R-:W-:Y:S01]  /*1530*/  IMAD.MOV.U32 R9, RZ, RZ, RZ ;  /* 0x000000ffff097224 */ /* 0x000fe200078e00ff */
[----:B------:R-:W-:Y:S01]  /*1540*/  ISETP.NE.U32.AND P1, PT, RZ, UR8, PT ;  /* 0x00000008ff007c0c */ /* 0x000fe2000bf25070 */
[----:B------:R-:W-:Y:S01]  /*1550*/  IMAD.MOV.U32 R123, RZ, RZ, RZ ;  /* 0x000000ffff7b7224 */ /* 0x000fe200078e00ff */
[----:B------:R-:W-:Y:S02]  /*1560*/  ISETP.NE.AND.EX P2, PT, RZ, UR5, PT, P2 ;  /* 0x00000005ff007c0c */ /* 0x000fe4000bf45320 */
[----:B------:R-:W-:Y:S02]  /*1570*/  ISETP.NE.AND.EX P1, PT, RZ, UR9, PT, P1 ;  /* 0x00000009ff007c0c */ /* 0x000fe4000bf25310 */
[----:B------:R-:W-:-:S04]  /*1580*/  ISETP.NE.U32.AND P0, PT, RZ, UR6, PT ;  /* 0x00000006ff007c0c */ /* 0x000fc8000bf05070 */
[----:B------:R-:W-:Y:S02]  /*1590*/  ISETP.NE.AND.EX P0, PT, RZ, UR7, PT, P0 ;  /* 0x00000007ff007c0c */ /* 0x000fe4000bf05300 */
[----:B--2---:R-:W-:Y:S01]  /*15a0*/  SHF.R.S32.HI R232, RZ, 0x1f, R227 ;  /* 0x0000001fffe87819 */ /* 0x004fe200000114e3 */
[C---:B------:R-:W-:Y:S02]  /*15b0*/  IMAD.SHL.U32 R225, R227.reuse, 0x4, RZ ;  /* 0x00000004e3e17824 */ /* 0x040fe400078e00ff */
[C---:B------:R-:W-:Y:S02]  /*15c0*/  @P2 LEA R2, P3, R227.reuse, UR4, 0x2 ;  /* 0x00000004e3022c11 */ /* 0x040fe4000f8610ff */
[C-C-:B------:R-:W-:Y:S02]  /*15d0*/  SHF.L.U64.HI R226, R227.reuse, 0x2, R232.reuse ;  /* 0x00000002e3e27819 */ /* 0x140fe400000102e8 */
[----:B------:R-:W-:Y:S01]  /*15e0*/  @P2 LEA.HI.X R3, R227, UR5, R232, 0x2, P3 ;  /* 0x00000005e3032c11 */ /* 0x000fe200098f14e8 */
[----:B------:R-:W-:Y:S01]  /*15f0*/  ULDC UR4, c[0x0][0x288] ;  /* 0x0000a20000047ab9 */ /* 0x000fe20000000800 */
[----:B---3--:R-:W-:-:S03]  /*1600*/  IADD3 R6, P4, R225, UR6, RZ ;  /* 0x00000006e1067c10 */ /* 0x008fc6000ff9e0ff */
[----:B------:R0:W5:Y:S01]  /*1610*/  @P2 LDG.E R9, desc[UR60][R2.64] ;  /* 0x0000003c02092981 */ /* 0x000162000c1e1900 */
[----:B------:R-:W-:Y:S02]  /*1620*/  @P1 IADD3 R4, P2, R225, UR8, RZ ;  /* 0x00000008e1041c10 */ /* 0x000fe4000ff5e0ff */
[----:B------:R-:W-:Y:S01]  /*1630*/  MOV R152, UR4 ;  /* 0x0000000400987c02 */ /* 0x000fe20008000f00 */
[----:B------:R-:W-:Y:S01]  /*1640*/  ULDC.64 UR4, c[0x0][0x418] ;  /* 0x0001060000047ab9 */ /* 0x000fe20000000a00 */
[C---:B------:R-:W-:Y:S02]  /*1650*/  IADD3.X R7, R226.reuse, UR7, RZ, P4, !PT ;  /* 0x00000007e2077c10 */ /* 0x040fe4000a7fe4ff */
[----:B------:R-:W-:Y:S01]  /*1660*/  @P1 IADD3.X R5, R226, UR9, RZ, P2, !PT ;  /* 0x00000009e2051c10 */ /* 0x000fe200097fe4ff */
[----:B------:R-:W-:Y:S02]  /*1670*/  UISETP.NE.U32.AND UP0, UPT, UR4, URZ, UPT ;  /* 0x0000003f0400728c */ /* 0x000fe4000bf05070 */
[----:B------:R0:W5:Y:S01]  /*1680*/  @P0 LDG.E R123, desc[UR60][R6.64] ;  /* 0x0000003c067b0981 */ /* 0x000162000c1e1900 */
[----:B------:R-:W-:Y:S01]  /*1690*/  ULDC UR4, c[0x0][0x424] ;  /* 0x0001090000047ab9 */ /* 0x000fe20000000800 */
[----:B------:R-:W-:-:S02]  /*16a0*/  ULDC.64 UR8, c[0x0][0xa20] ;  /* 0x0002880000087ab9 */ /* 0x000fc40000000a00 */
[----:B------:R0:W5:Y:S01]  /*16b0*/  @P1 LDG.E R152, desc[UR60][R4.64] ;  /* 0x0000003c04981981 */ /* 0x000162000c1e1900 */
[----:B------:R-:W-:Y:S01]  /*16c0*/  UISETP.NE.AND.EX UP0, UPT, UR5, URZ, UPT, UP0 ;  /* 0x0000003f0500728c */ /* 0x000fe2000bf05300 */
[----:B------:R-:W-:Y:S02]  /*16d0*/  ISETP.NE.U32.AND P2, PT, RZ, UR8, PT ;  /* 0x00000008ff007c0c */ /* 0x000fe4000bf45070 */
[----:B------:R-:W-:Y:S01]  /*16e0*/  ULDC UR5, c[0x0][0x2f0] ;  /* 0x0000bc0000057ab9 */ /* 0x000fe20000000800 */
[----:B------:R-:W-:Y:S01]  /*16f0*/  USEL UR4, UR4, 0x1, UP0 ;  /* 0x0000000104047887 */ /* 0x000fe20008000000 */
[----:B------:R-:W-:-:S03]  /*1700*/  ISETP.NE.AND.EX P2, PT, RZ, UR9, PT, P2 ;  /* 0x00000009ff007c0c */ /* 0x000fc6000bf45320 */
[----:B------:R-:W-:-:S03]  /*1710*/  UIMAD UR4, UR4, UR5, URZ ;  /* 0x00000005040472a4 */ /* 0x000fc6000f8e023f */
[----:B------:R-:W-:Y:S01]  /*1720*/  ULDC UR5, c[0x0][0x348] ;  /* 0x0000d20000057ab9 */ /* 0x000fe20000000800 */
[----:B------:R-:W-:Y:S02]  /*1730*/  IMAD.MOV.U32 R230, RZ, RZ, R133 ;  /* 0x000000ffffe67224 */ /* 0x000fe400078e0085 */
[----:B------:R-:W-:Y:S02]  /*1740*/  IMAD.MOV.U32 R224, RZ, RZ, R134 ;  /* 0x000000ffffe07224 */ /* 0x000fe400078e0086 */
[----:B------:R-:W-:Y:S01]  /*1750*/  IMAD.MOV.U32 R25, RZ, RZ, R227 ;  /* 0x000000ffff197224 */ /* 0x000fe200078e00e3 */
[----:B0-----:R-:W-:Y:S06]  /*1760*/  @P1 BRA `(.L_x_625) ;  /* 0x0000000000241947 */ /* 0x001fec0003800000 */
[----:B------:R-:W-:Y:S02]  /*1770*/  ULDC.64 UR6, c[0x0][0xa00] ;  /* 0x0002800000067ab9 */ /* 0x000fe40000000a00 */
[----:B------:R-:W-:-:S04]  /*1780*/  ISETP.NE.U32.AND P1, PT, RZ, UR6, PT ;  /* 0x00000006ff007c0c */ /* 0x000fc8000bf25070 */
[----:B------:R-:W-:-:S13]  /*1790*/  ISETP.NE.AND.EX P1, PT, RZ, UR7, PT, P1 ;  /* 0x00000007ff007c0c */ /* 0x000fda000bf25310 */
[----:B------:R-:W-:Y:S05]  /*17a0*/  @!P1 BRA `(.L_x_625) ;  /* 0x0000000000149947 */ /* 0x000fea0003800000 */
[----:B------:R-:W0:Y:S02]  /*17b0*/  LDC.64 R2, c[0x0][0xa00] ;  /* 0x00028000ff027b82 */ /* 0x000e240000000a00 */
[----:B0-----:R-:W-:-:S05]  /*17c0*/  IMAD.WIDE R2, R25, 0x4, R2 ;  /* 0x0000000419027825 */ /* 0x001fca00078e0202 */
[----:B-----5:R-:W2:Y:S04]  /*17d0*/  LDG.E R152, desc[UR60][R2.64] ;  /* 0x0000003c02987981 */ /* 0x020ea8000c1e1900 */
[----:B------:R-:W2:Y:S02]  /*17e0*/  LDG.E R5, desc[UR60][R2.64+0x4] ;  /* 0x0000043c02057981 */ /* 0x000ea4000c1e1900 */
[----:B--2---:R-:W-:-:S07]  /*17f0*/  IADD3 R152, -R152, R5, RZ ;  /* 0x0000000598987210 */ /* 0x004fce0007ffe1ff */
.L_x_625:
[----:B------:R-:W-:Y:S02]  /*1800*/  IMAD.U32 R2, RZ, RZ, UR5 ;  /* 0x00000005ff027e24 */ /* 0x000fe4000f8e00ff */
[----:B------:R-:W-:Y:S01]  /*1810*/  IMAD.U32 R26, RZ, RZ, UR4 ;  /* 0x00000004ff1a7e24 */ /* 0x000fe2000f8e00ff */
[----:B------:R-:W-:Y:S06]  /*1820*/  @!P2 BRA `(.L_x_626) ;  /* 0x000000000010a947 */ /* 0x000fec0003800000 */
[----:B------:R-:W-:-:S04]  /*1830*/  IADD3 R4, P0, R225, UR8, RZ ;  /* 0x00000008e1047c10 */ /* 0x000fc8000ff1e0ff */
[----:B------:R-:W-:-:S05]  /*1840*/  IADD3.X R5, R226, UR9, RZ, P0, !PT ;  /* 0x00000009e2057c10 */ /* 0x000fca00087fe4ff */
[----:B------:R0:W5:Y:S01]  /*1850*/  LDG.E R26, desc[UR60][R4.64] ;  /* 0x0000003c041a7981 */ /* 0x000162000c1e1900 */
[----:B------:R-:W-:Y:S05]  /*1860*/  BRA `(.L_x_627) ;  /* 0x0000000000107947 */ /* 0x000fea0003800000 */
.L_x_626:
[----:B------:R-:W-:Y:S05]  /*1870*/  @!P0 BRA `(.L_x_627) ;  /* 0x00000000000c8947 */ /* 0x000fea0003800000 */
[----:B------:R-:W2:Y:S04]  /*1880*/  LDG.E R3, desc[UR60][R6.64] ;  /* 0x0000003c06037981 */ /* 0x000ea8000c1e1900 */
[----:B------:R-:W2:Y:S02]  /*1890*/  LDG.E R26, desc[UR60][R6.64+0x4] ;  /* 0x0000043c061a7981 */ /* 0x000ea4000c1e1900 */
[----:B--2---:R-:W-:-:S07]  /*18a0*/  IMAD.IADD R26, R26, 0x1, -R3 ;  /* 0x000000011a1a7824 */ /* 0x004fce00078e0a03 */
.L_x_627:
[----:B------:R-:W-:Y:S02]  /*18b0*/  ULDC.64 UR4, c[0x0][0xa10] ;  /* 0x0002840000047ab9 */ /* 0x000fe40000000a00 */
[----:B------:R-:W-:-:S04]  /*18c0*/  ISETP.NE.U32.AND P0, PT, RZ, UR4, PT ;  /* 0x00000004ff007c0c */ /* 0x000fc8000bf05070 */
[----:B------:R-:W-:Y:S01]  /*18d0*/  ISETP.NE.AND.EX P0, PT, RZ, UR5, PT, P0 ;  /* 0x00000005ff007c0c */ /* 0x000fe2000bf05300 */
[----:B-----5:R-:W-:Y:S01]  /*18e0*/  IMAD.IADD R9, R26, 0x1, -R9 ;  /* 0x000000011a097824 */ /* 0x020fe200078e0a09 */
[----:B------:R-:W-:-:S11]  /*18f0*/  ULDC.64 UR4, c[0x0][0xa30] ;  /* 0x00028c0000047ab9 */ /* 0x000fd60000000a00 */
[----:B0-----:R-:W0:Y:S02]  /*1900*/  @P0 LDC.64 R4, c[0x0][0xa10] ;  /* 0x00028400ff040b82 */ /* 0x001e240000000a00 */
[----:B0-----:R-:W-:-:S05]  /*1910*/  @P0 IMAD.WIDE R4, R25, 0x4, R4 ;  /* 0x0000000419040825 */ /* 0x001fca00078e0204 */
[----:B------:R-:W2:Y:S04]  /*1920*/  @P0 LDG.E R0, desc[UR60][R4.64] ;  /* 0x0000003c04000981 */ /* 0x000ea8000c1e1900 */
[----:B------:R0:W2:Y:S01]  /*1930*/  @P0 LDG.E R3, desc[UR60][R4.64+0x4] ;  /* 0x0000043c04030981 */ /* 0x0000a2000c1e1900 */
[----:B------:R-:W-:Y:S02]  /*1940*/  ISETP.NE.U32.AND P1, PT, RZ, UR4, PT ;  /* 0x00000004ff007c0c */ /* 0x000fe4000bf25070 */
[----:B------:R-:W-:Y:S02]  /*1950*/  MOV R148, R26 ;  /* 0x0000001a00947202 */ /* 0x000fe40000000f00 */
[----:B------:R-:W-:Y:S01]  /*1960*/  ISETP.NE.AND.EX P1, PT, RZ, UR5, PT, P1 ;  /* 0x00000005ff007c0c */ /* 0x000fe2000bf25310 */
[----:B0-----:R-:W-:-:S12]  /*1970*/  IMAD.MOV.U32 R4, RZ, RZ, RZ ;  /* 0x000000ffff047224 */ /* 0x001fd800078e00ff */
[----:B------:R-:W-:-:S04]  /*1980*/  @P1 IADD3 R6, P2, R225, UR4, RZ ;  /* 0x00000004e1061c10 */ /* 0x000fc8000ff5e0ff */
[----:B------:R-:W-:-:S05]  /*1990*/  @P1 IADD3.X R7, R226, UR5, RZ, P2, !PT ;  /* 0x00000005e2071c10 */ /* 0x000fca00097fe4ff */
[----:B------:R0:W5:Y:S01]  /*19a0*/  @P1 LDG.E R148, desc[UR60][R6.64] ;  /* 0x0000003c06941981 */ /* 0x000162000c1e1900 */
[----:B------:R-:W-:Y:S01]  /*19b0*/  PLOP3.LUT P2, PT, PT, PT, PT, 0x80, 0x0 ;  /* 0x000000000000781c */ /* 0x000fe20003f4f070 */
[----:B--2---:R-:W-:Y:S02]  /*19c0*/  @P0 IMAD.IADD R2, R3, 0x1, -R0 ;  /* 0x0000000103020824 */ /* 0x004fe400078e0a00 */
[----:B------:R-:W-:Y:S02]  /*19d0*/  IMAD.MOV R0, RZ, RZ, -R9 ;  /* 0x000000ffff007224 */ /* 0x000fe400078e0a09 */
[----:B------:R-:W-:-:S03]  /*19e0*/  IMAD.IADD R153, R9, 0x1, R2 ;  /* 0x0000000109997824 */ /* 0x000fc600078e0202 */
[----:B------:R-:W-:Y:S02]  /*19f0*/  VIMNMX R0, RZ, R0, !PT ;  /* 0x00000000ff007248 */ /* 0x000fe40007fe0100 */
[----:B------:R-:W-:-:S05]  /*1a00*/  IADD3 R5, R153, 0x6f, RZ ;  /* 0x0000006f99057810 */ /* 0x000fca0007ffe0ff */
[----:B------:R-:W-:-:S05]  /*1a10*/  IMAD.HI R4, R5, -0x6db6db6d, R4 ;  /* 0x9249249305047827 */ /* 0x000fca00078e0204 */
[----:B------:R-:W-:-:S04]  /*1a20*/  SHF.R.U32.HI R3, RZ, 0x1f, R4 ;  /* 0x0000001fff037819 */ /* 0x000fc80000011604 */
[----:B------:R-:W-:Y:S02]  /*1a30*/  LEA.HI.SX32 R154, R4, R3, 0x1a ;  /* 0x00000003049a7211 */ /* 0x000fe400078fd2ff */
[----:B------:R-:W-:-:S03]  /*1a40*/  SHF.R.U32.HI R4, RZ, 0x4, R0 ;  /* 0x00000004ff047819 */ /* 0x000fc60000011600 */
[----:B------:R-:W-:Y:S02]  /*1a50*/  IMAD R3, R154, 0x70, -R9 ;  /* 0x000000709a037824 */ /* 0x000fe400078e0a09 */
[----:B------:R-:W-:-:S03]  /*1a60*/  IMAD.WIDE.U32 R4, R4, 0x24924925, RZ ;  /* 0x2492492504047825 */ /* 0x000fc600078e00ff */
[----:B------:R-:W-:Y:S02]  /*1a70*/  VIMNMX R3, R3, R2, PT ;  /* 0x0000000203037248 */ /* 0x000fe40003fe0100 */
[----:B------:R-:W-:Y:S02]  /*1a80*/  MOV R135, R5 ;  /* 0x0000000500877202 */ /* 0x000fe40000000f00 */
[----:B------:R-:W-:-:S03]  /*1a90*/  ISETP.GT.AND P0, PT, R3, R0, PT ;  /* 0x000000000300720c */ /* 0x000fc60003f04270 */
[----:B------:R-:W-:-:S10]  /*1aa0*/  IMAD.MOV.U32 R24, RZ, RZ, R135 ;  /* 0x000000ffff187224 */ /* 0x000fd400078e0087 */
[----:B0-----:R-:W-:Y:S02]  /*1ab0*/  @P0 VIADD R7, R3, 0x6f ;  /* 0x0000006f03070836 */ /* 0x001fe40000000000 */
[----:B------:R-:W-:-:S04]  /*1ac0*/  @P0 IMAD.MOV.U32 R6, RZ, RZ, RZ ;  /* 0x000000ffff060224 */ /* 0x000fc800078e00ff */
[----:B------:R-:W-:-:S05]  /*1ad0*/  @P0 IMAD.HI R6, R7, -0x6db6db6d, R6 ;  /* 0x9249249307060827 */ /* 0x000fca00078e0206 */
[----:B------:R-:W-:-:S04]  /*1ae0*/  @P0 SHF.R.U32.HI R3, RZ, 0x1f, R6 ;  /* 0x0000001fff030819 */ /* 0x000fc80000011606 */
[----:B------:R-:W-:-:S04]  /*1af0*/  @P0 LEA.HI.SX32 R24, R6, R3, 0x1a ;  /* 0x0000000306180211 */ /* 0x000fc800078fd2ff */
[----:B------:R-:W-:-:S13]  /*1b00*/  ISETP.GT.AND P0, PT, R24, R135, PT ;  /* 0x000000871800720c */ /* 0x000fda0003f04270 */
[----:B------:R-:W-:Y:S05]  /*1b10*/  @!P0 BRA `(.L_x_628) ;  /* 0x0000008c00508947 */ /* 0x000fea0003800000 */
[----:B------:R-:W-:Y:S01]  /*1b20*/  VIADD R0, R16, 0x21400 ;  /* 0x0002140010007836 */ /* 0x000fe20000000000 */
[----:B------:R-:W-:Y:S04]  /*1b30*/  BSSY B6, `(.L_x_629) ;  /* 0x0000013000067945 */ /* 0x000fe80003800000 */
[----:B------:R-:W-:-:S13]  /*1b40*/  LOP3.LUT P0, RZ, R0, 0x3ff, RZ, 0xc0, !PT ;  /* 0x000003ff00ff7812 */ /* 0x000fda000780c0ff */
[----:B------:R-:W-:Y:S05]  /*1b50*/  @!P0 BRA `(.L_x_630) ;  /* 0x0000000000408947 */ /* 0x000fea0003800000 */
[----:B------:R-:W-:Y:S01]  /*1b60*/  MOV R0, 0x0 ;  /* 0x0000000000007802 */ /* 0x000fe20000000f00 */
[----:B------:R-:W-:Y:S01]  /*1b70*/  ULDC.64 UR4, c[0x4][0xa8] ;  /* 0x01002a0000047ab9 */ /* 0x000fe20000000a00 */
[----:B------:R-:W-:Y:S01]  /*1b80*/  ULDC.64 UR6, c[0x4][0x18] ;  /* 0x0100060000067ab9 */ /* 0x000fe20000000a00 */
[----:B------:R-:W-:Y:S01]  /*1b90*/  MOV R4, UR4 ;  /* 0x0000000400047c02 */ /* 0x000fe20008000f00 */
[----:B------:R0:W1:Y:S01]  /*1ba0*/  LDC.64 R14, c[0x4][R0] ;  /* 0x01000000000e7b82 */ /* 0x0000620000000a00 */
[----:B------:R-:W-:Y:S01]  /*1bb0*/  IMAD.U32 R5, RZ, RZ, UR5 ;  /* 0x00000005ff057e24 */ /* 0x000fe2000f8e00ff */
[----:B------:R-:W-:Y:S01]  /*1bc0*/  ULDC.64 UR4, c[0x4][0xb0] ;  /* 0x01002c0000047ab9 */ /* 0x000fe20000000a00 */
[----:B------:R-:W-:Y:S01]  /*1bd0*/  MOV R10, UR6 ;  /* 0x00000006000a7c02 */ /* 0x000fe20008000f00 */
[----:B------:R-:W-:Y:S01]  /*1be0*/  IMAD.U32 R6, RZ, RZ, UR4 ;  /* 0x00000004ff067e24 */ /* 0x000fe2000f8e00ff */
[----:B------:R-:W-:Y:S01]  /*1bf0*/  MOV R13, RZ ;  /* 0x000000ff000d7202 */ /* 0x000fe20000000f00 */
[----:B------:R-:W-:-:S02]  /*1c00*/  IMAD.U32 R7, RZ, RZ, UR5 ;  /* 0x00000005ff077e24 */ /* 0x000fc4000f8e00ff */
[----:B------:R-:W-:Y:S02]  /*1c10*/  IMAD.U32 R11, RZ, RZ, UR7 ;  /* 0x00000007ff0b7e24 */ /* 0x000fe4000f8e00ff */
[----:B------:R-:W-:Y:S02]  /*1c20*/  IMAD.MOV.U32 R8, RZ, RZ, 0x70 ;  /* 0x00000070ff087424 */ /* 0x000fe400078e00ff */
[----:B0-----:R-:W-:-:S07]  /*1c30*/  IMAD.MOV.U32 R12, RZ, RZ, 0x1 ;  /* 0x00000001ff0c7424 */ /* 0x001fce00078e00ff */
[----:B------:R-:W-:-:S07]  /*1c40*/  LEPC R20, `(.L_x_630) ;  /* 0x000000001014794e */ /* 0x000fce0000000000 */
[----:B-1---5:R-:W-:Y:S05]  /*1c50*/  CALL.ABS.NOINC R14 ;  /* 0x000000000e007343 */ /* 0x022fea0003c00000 */
.L_x_630:
[----:B------:R-:W-:Y:S05]  /*1c60*/  BSYNC B6 ;  /* 0x0000000000067941 */ /* 0x000fea0003800000 */
.L_x_629:
[----:B------:R-:W-:Y:S01]  /*1c70*/  VIADD R120, R16, 0x400 ;  /* 0x0000040010787836 */ /* 0x000fe20000000000 */
[----:B------:R-:W-:Y:S04]  /*1c80*/  BSSY B6, `(.L_x_631) ;  /* 0x0000013000067945 */ /* 0x000fe80003800000 */
[----:B------:R-:W-:-:S13]  /*1c90*/  LOP3.LUT P0, RZ, R120, 0x3ff, RZ, 0xc0, !PT ;  /* 0x000003ff78ff7812 */ /* 0x000fda000780c0ff */
[----:B------:R-:W-:Y:S05]  /*1ca0*/  @!P0 BRA `(.L_x_632) ;  /* 0x0000000000408947 */ /* 0x000fea0003800000 */
        /* <DEDUP_REMOVED lines=9> */
[----:B------:R-:W-:Y:S01]  /*1d40*/  IMAD.U32 R7, RZ, RZ, UR5 ;  /* 0x00000005ff077e24 */ /* 0x000fe2000f8e00ff */
[----:B------:R-:W-:Y:S01]  /*1d50*/  MOV R8, 0x70 ;  /* 0x0000007000087802 */ /* 0x000fe20000000f00 */
[----:B------:R-:W-:-:S02]  /*1d60*/  IMAD.U32 R11, RZ, RZ, UR7 ;  /* 0x00000007ff0b7e24 */ /* 0x000fc4000f8e00ff */
[----:B------:R-:W-:Y:S02]  /*1d70*/  IMAD.MOV.U32 R12, RZ, RZ, 0x1 ;  /* 0x00000001ff0c7424 */ /* 0x000fe400078e00ff */
[----:B0-----:R-:W-:-:S07]  /*1d80*/  IMAD.MOV.U32 R13, RZ, RZ, RZ ;  /* 0x000000ffff0d7224 */ /* 0x001fce00078e00ff */
[----:B------:R-:W-:-:S07]  /*1d90*/  LEPC R20, `(.L_x_632) ;  /* 0x000000001014794e */ /* 0x000fce0000000000 */
[----:B-1---5:R-:W-:Y:S05]  /*1da0*/  CALL.ABS.NOINC R14 ;  /* 0x000000000e007343 */ /* 0x022fea0003c00000 */
.L_x_632:
[----:B------:R-:W-:Y:S05]  /*1db0*/  BSYNC B6 ;  /* 0x0000000000067941 */ /* 0x000fea0003800000 */
.L_x_631:
[----:B------:R-:W-:Y:S01]  /*1dc0*/  ULDC.64 UR4, c[0x0][0x9f8] ;  /* 0x00027e0000047ab9 */ /* 0x000fe20000000a00 */
[----:B------:R-:W2:Y:S01]  /*1dd0*/  LDL.LU R20, [R1+0x10] ;  /* 0x0000100001147983 */ /* 0x000ea20000300800 */
[----:B------:R-:W-:Y:S01]  /*1de0*/  ISETP.NE.U32.AND P0, PT, RZ, UR4, PT ;  /* 0x00000004ff007c0c */ /* 0x000fe2000bf05070 */
[----:B------:R-:W-:Y:S01]  /*1df0*/  VIADD R0, R18, 0x20 ;  /* 0x0000002012007836 */ /* 0x000fe20000000000 */
[----:B------:R-:W-:Y:S01]  /*1e00*/  SHF.R.S32.HI R11, RZ, 0x1f, R134 ;  /* 0x0000001fff0b7819 */ /* 0x000fe20000011486 */
[----:B------:R-:W0:Y:S01]  /*1e10*/  LDC.64 R114, c[0x0][0x300] ;  /* 0x0000c000ff727b82 */ /* 0x000e220000000a00 */
[----:B------:R-:W-:Y:S01]  /*1e20*/  ISETP.NE.AND.EX P0, PT, RZ, UR5, PT, P0 ;  /* 0x00000005ff007c0c */ /* 0x000fe2000bf05300 */
[----:B------:R-:W-:Y:S01]  /*1e30*/  ULDC UR6, c[0x0][0x2f4] ;  /* 0x0000bd0000067ab9 */ /* 0x000fe20000000800 */
[----:B------:R-:W-:Y:S01]  /*1e40*/  SHF.R.S32.HI R19, RZ, 0x1f, R18 ;  /* 0x0000001fff137819 */ /* 0x000fe20000011412 */
[----:B------:R-:W-:Y:S01]  /*1e50*/  IMAD.IADD R123, R123, 0x1, R26 ;  /* 0x000000017b7b7824 */ /* 0x000fe200078e021a */
[----:B------:R-:W-:-:S03]  /*1e60*/  ULDC.64 UR8, c[0x0][0xa08] ;  /* 0x0002820000087ab9 */ /* 0x000fc60000000a00 */
[----:B------:R-:W1:Y:S06]  /*1e70*/  LDC.64 R108, c[0x0][0x408] ;  /* 0x00010200ff6c7b82 */ /* 0x000e6c0000000a00 */
[----:B------:R-:W-:Y:S02]  /*1e80*/  @P0 IADD3 R4, P1, R225, UR4, RZ ;  /* 0x00000004e1040c10 */ /* 0x000fe4000ff3e0ff */
[----:B------:R-:W3:Y:S02]  /*1e90*/  LDC.64 R102, c[0x0][0x3f8] ;  /* 0x0000fe00ff667b82 */ /* 0x000ee40000000a00 */
[----:B------:R-:W-:Y:S01]  /*1ea0*/  @P0 IADD3.X R5, R226, UR5, RZ, P1, !PT ;  /* 0x00000005e2050c10 */ /* 0x000fe20008ffe4ff */
[----:B------:R-:W-:-:S04]  /*1eb0*/  ULDC.64 UR4, c[0x0][0x330] ;  /* 0x0000cc0000047ab9 */ /* 0x000fc80000000a00 */
[----:B------:R4:W2:Y:S01]  /*1ec0*/  @P0 LDG.E R25, desc[UR60][R4.64] ;  /* 0x0000003c04190981 */ /* 0x0008a2000c1e1900 */
[----:B------:R-:W-:Y:S01]  /*1ed0*/  IMAD R3, R11, UR4, RZ ;  /* 0x000000040b037c24 */ /* 0x000fe2000f8e02ff */
[----:B------:R-:W-:Y:S01]  /*1ee0*/  ISETP.GE.AND P1, PT, R0, UR6, PT ;  /* 0x0000000600007c0c */ /* 0x000fe2000bf26270 */
[----:B------:R-:W-:Y:S01]  /*1ef0*/  IMAD.WIDE.U32 R116, R134, UR4, R18 ;  /* 0x0000000486747c25 */ /* 0x000fe2000f8e0012 */
[----:B------:R-:W-:Y:S01]  /*1f00*/  ISETP.GE.AND P0, PT, R18, UR6, PT ;  /* 0x0000000612007c0c */ /* 0x000fe2000bf06270 */
[----:B------:R-:W3:Y:S01]  /*1f10*/  LDC R31, c[0x0][0x3f4] ;  /* 0x0000fd00ff1f7b82 */ /* 0x000ee20000000800 */
[----:B------:R-:W-:Y:S01]  /*1f20*/  SHF.R.S32.HI R15, RZ, 0x1f, R123 ;  /* 0x0000001fff0f7819 */ /* 0x000fe2000001147b */
[----:B------:R-:W-:Y:S01]  /*1f30*/  IMAD R3, R134, UR5, R3 ;  /* 0x0000000586037c24 */ /* 0x000fe2000f8e0203 */
[----:B------:R-:W-:Y:S01]  /*1f40*/  SEL R6, RZ, 0x1, P0 ;  /* 0x00000001ff067807 */ /* 0x000fe20000000000 */
[----:B------:R-:W-:Y:S01]  /*1f50*/  ULDC.64 UR4, c[0x0][0x308] ;  /* 0x0000c20000047ab9 */ /* 0x000fe20000000a00 */
[----:B----4-:R-:W-:Y:S01]  /*1f60*/  SEL R4, RZ, 0xffffffff, P1 ;  /* 0xffffffffff047807 */ /* 0x010fe20000800000 */
[C---:B------:R-:W-:Y:S01]  /*1f70*/  VIADD R5, R18.reuse, 0x80 ;  /* 0x0000008012057836 */ /* 0x040fe20000000000 */
[----:B------:R-:W-:Y:S01]  /*1f80*/  IADD3 R117, R117, R3, RZ ;  /* 0x0000000375757210 */ /* 0x000fe20007ffe0ff */
[----:B------:R-:W-:Y:S01]  /*1f90*/  VIADD R3, R18, 0x40 ;  /* 0x0000004012037836 */ /* 0x000fe20000000000 */
[----:B------:R-:W-:Y:S01]  /*1fa0*/  SHF.R.S32.HI R150, RZ, 0x1f, R204 ;  /* 0x0000001fff967819 */ /* 0x000fe200000114cc */
[----:B------:R-:W-:Y:S01]  /*1fb0*/  IMAD.SHL.U32 R7, R4, 0x2, RZ ;  /* 0x0000000204077824 */ /* 0x000fe200078e00ff */
[----:B------:R-:W-:Y:S01]  /*1fc0*/  IADD3 R4, R18, 0x60, RZ ;  /* 0x0000006012047810 */ /* 0x000fe20007ffe0ff */
[-C--:B0-----:R-:W-:Y:S01]  /*1fd0*/  IMAD R12, R15, R114.reuse, RZ ;  /* 0x000000720f0c7224 */ /* 0x081fe200078e02ff */
[----:B------:R-:W-:Y:S01]  /*1fe0*/  ISETP.GE.AND P0, PT, R3, UR6, PT ;  /* 0x0000000603007c0c */ /* 0x000fe2000bf06270 */
[----:B------:R-:W-:Y:S01]  /*1ff0*/  IMAD R11, R11, UR4, RZ ;  /* 0x000000040b0b7c24 */ /* 0x000fe2000f8e02ff */
[----:B------:R-:W-:Y:S01]  /*2000*/  ISETP.GE.AND P1, PT, R4, UR6, PT ;  /* 0x0000000604007c0c */ /* 0x000fe2000bf26270 */
[----:B------:R-:W-:Y:S01]  /*2010*/  IMAD R13, R123, R115, R12 ;  /* 0x000000737b0d7224 */ /* 0x000fe200078e020c */
[----:B------:R-:W-:Y:S01]  /*2020*/  LOP3.LUT R8, R7, 0x2, R6, 0xe2, !PT ;  /* 0x0000000207087812 */ /* 0x000fe200078ee206 */
[----:B------:R-:W-:Y:S01]  /*2030*/  IMAD.WIDE.U32 R6, R123, R114, RZ ;  /* 0x000000727b067225 */ /* 0x000fe200078e00ff */
[----:B------:R-:W-:Y:S01]  /*2040*/  SEL R9, RZ, 0x4, P0 ;  /* 0x00000004ff097807 */ /* 0x000fe20000000000 */
[----:B------:R-:W0:Y:S01]  /*2050*/  S2R R155, SR_TID.X ;  /* 0x00000000009b7919 */ /* 0x000e220000002100 */
[----:B------:R-:W-:Y:S01]  /*2060*/  SEL R10, RZ, 0x8, P1 ;  /* 0x00000008ff0a7807 */ /* 0x000fe20000800000 */
[----:B------:R-:W-:Y:S01]  /*2070*/  IMAD.IADD R7, R7, 0x1, R13 ;  /* 0x0000000107077824 */ /* 0x000fe200078e020d */
[----:B------:R-:W-:Y:S01]  /*2080*/  ISETP.GE.AND P2, PT, R5, UR6, PT ;  /* 0x0000000605007c0c */ /* 0x000fe2000bf46270 */
[----:B------:R-:W-:Y:S01]  /*2090*/  IMAD R11, R134, UR5, R11 ;  /* 0x00000005860b7c24 */ /* 0x000fe2000f8e020b */
[----:B------:R-:W-:Y:S01]  /*20a0*/  LOP3.LUT R8, R10, R8, R9, 0xfe, !PT ;  /* 0x000000080a087212 */ /* 0x000fe200078efe09 */
[----:B------:R-:W-:Y:S01]  /*20b0*/  IMAD.WIDE.U32 R6, R134, UR4, R6 ;  /* 0x0000000486067c25 */ /* 0x000fe2000f8e0006 */
[----:B------:R-:W-:Y:S01]  /*20c0*/  SEL R9, RZ, 0x10, P2 ;  /* 0x00000010ff097807 */ /* 0x000fe20001000000 */
[----:B------:R-:W-:Y:S01]  /*20d0*/  ULDC.64 UR4, c[0x0][0x310] ;  /* 0x0000c40000047ab9 */ /* 0x000fe20000000a00 */
[----:B------:R-:W-:Y:S01]  /*20e0*/  ISETP.NE.U32.AND P0, PT, RZ, UR8, PT ;  /* 0x00000008ff007c0c */ /* 0x000fe2000bf05070 */
[----:B------:R-:W-:Y:S01]  /*20f0*/  IMAD.IADD R7, R7, 0x1, R11 ;  /* 0x0000000107077824 */ /* 0x000fe200078e020b */
[----:B------:R-:W-:Y:S01]  /*2100*/  LOP3.LUT R30, R8, R9, RZ, 0xfc, !PT ;  /* 0x00000009081e7212 */ /* 0x000fe200078efcff */
[----:B-1----:R-:W-:Y:S01]  /*2110*/  IMAD.WIDE.U32 R110, R204, R108, R18 ;  /* 0x0000006ccc6e7225 */ /* 0x002fe200078e0012 */
[----:B------:R-:W-:-:S02]  /*2120*/  ISETP.NE.AND.EX P0, PT, RZ, UR9, PT, P0 ;  /* 0x00000009ff007c0c */ /* 0x000fc4000bf05300 */
[----:B------:R-:W-:Y:S01]  /*2130*/  SHF.R.S32.HI R23, RZ, 0x1f, R22 ;  /* 0x0000001fff177819 */ /* 0x000fe20000011416 */
[----:B---3--:R-:W-:Y:S01]  /*2140*/  IMAD.WIDE.U32 R104, R204, R102, R18 ;  /* 0x00000066cc687225 */ /* 0x008fe200078e0012 */
[-C--:B------:R-:W-:Y:S02]  /*2150*/  ISETP.GE.AND P1, PT, R0, R31.reuse, PT ;  /* 0x0000001f0000720c */ /* 0x080fe40003f26270 */
[----:B------:R-:W-:Y:S01]  /*2160*/  ISETP.GE.AND P3, PT, R3, R31, PT ;  /* 0x0000001f0300720c */ /* 0x000fe20003f66270 */
[----:B------:R-:W-:Y:S01]  /*2170*/  IMAD.WIDE.U32 R112, R204, R108, R22 ;  /* 0x0000006ccc707225 */ /* 0x000fe200078e0016 */
[----:B------:R-:W-:Y:S02]  /*2180*/  SHF.R.U32.HI R28, RZ, 0x3, R206 ;  /* 0x00000003ff1c7819 */ /* 0x000fe400000116ce */
[----:B------:R-:W-:Y:S01]  /*2190*/  LOP3.LUT P2, RZ, R220, 0x4, RZ, 0xc0, !PT ;  /* 0x00000004dcff7812 */ /* 0x000fe2000784c0ff */
[----:B------:R-:W-:Y:S01]  /*21a0*/  IMAD.WIDE.U32 R106, R204, R102, R22 ;  /* 0x00000066cc6a7225 */ /* 0x000fe200078e0016 */
[----:B------:R-:W-:-:S02]  /*21b0*/  SHF.L.U64.HI R138, R114, 0x6, R115 ;  /* 0x00000006728a7819 */ /* 0x000fc40000010273 */
[----:B------:R-:W-:Y:S01]  /*21c0*/  SHF.R.S32.HI R151, RZ, 0x1f, R229 ;  /* 0x0000001fff977819 */ /* 0x000fe200000114e5 */
[----:B------:R-:W-:Y:S02]  /*21d0*/  IMAD.SHL.U32 R132, R31, 0x2, RZ ;  /* 0x000000021f847824 */ /* 0x000fe400078e00ff */
[----:B------:R-:W-:Y:S02]  /*21e0*/  IMAD R35, R103, 0x70, RZ ;  /* 0x0000007067237824 */ /* 0x000fe400078e02ff */
[----:B------:R-:W-:Y:S01]  /*21f0*/  IMAD R33, R115, 0x70, RZ ;  /* 0x0000007073217824 */ /* 0x000fe200078e02ff */
[----:B0-----:R-:W-:Y:S01]  /*2200*/  LEA.HI R155, R155, 0x8, RZ, 0x19 ;  /* 0x000000089b9b7811 */ /* 0x001fe200078fc8ff */
[----:B------:R-:W-:Y:S02]  /*2210*/  IMAD.SHL.U32 R139, R114, 0x40, RZ ;  /* 0x00000040728b7824 */ /* 0x000fe400078e00ff */
[----:B------:R-:W-:Y:S01]  /*2220*/  IMAD R137, R109, 0x70, RZ ;  /* 0x000000706d897824 */ /* 0x000fe200078e02ff */
[----:B--2---:R-:W-:-:S04]  /*2230*/  LOP3.LUT R20, R20, 0xfffffffe, RZ, 0xc0, !PT ;  /* 0xfffffffe14147812 */ /* 0x004fc800078ec0ff */
[----:B------:R-:W-:-:S04]  /*2240*/  @P3 LOP3.LUT R20, R20, 0x1, RZ, 0xfc, !PT ;  /* 0x0000000114143812 */ /* 0x000fc800078efcff */
[----:B------:R-:W-:-:S04]  /*2250*/  LOP3.LUT R20, R20, 0xfffffffb, RZ, 0xc0, !PT ;  /* 0xfffffffb14147812 */ /* 0x000fc800078ec0ff */
[----:B------:R-:W-:-:S05]  /*2260*/  @P2 LOP3.LUT R20, R20, 0x4, RZ, 0xfc, !PT ;  /* 0x0000000414142812 */ /* 0x000fca00078efcff */
[----:B------:R0:W-:Y:S01]  /*2270*/  STL [R1+0x10], R20 ;  /* 0x0000101401007387 */ /* 0x0001e20000100800 */
[----:B------:R-:W-:Y:S02]  /*2280*/  SHF.R.S32.HI R8, RZ, 0x1f, R25 ;  /* 0x0000001fff087819 */ /* 0x000fe40000011419 */
[----:B------:R-:W-:Y:S02]  /*2290*/  SEL R39, R25, RZ, !P0 ;  /* 0x000000ff19277207 */ /* 0x000fe40004000000 */
[----:B------:R-:W-:Y:S01]  /*22a0*/  SEL R10, R8, RZ, !P0 ;  /* 0x000000ff080a7207 */ /* 0x000fe20004000000 */
[----:B------:R-:W-:Y:S02]  /*22b0*/  IMAD R8, R150, R108, RZ ;  /* 0x0000006c96087224 */ /* 0x000fe400078e02ff */
[----:B------:R-:W-:-:S04]  /*22c0*/  IMAD.WIDE.U32 R118, R39, UR4, R6 ;  /* 0x0000000427767c25 */ /* 0x000fc8000f8e0006 */
[----:B------:R-:W-:Y:S02]  /*22d0*/  IMAD R12, R10, UR4, RZ ;  /* 0x000000040a0c7c24 */ /* 0x000fe4000f8e02ff */
[----:B------:R-:W-:Y:S02]  /*22e0*/  IMAD R11, R204, R109, R8 ;  /* 0x0000006dcc0b7224 */ /* 0x000fe400078e0208 */
[----:B------:R-:W-:Y:S01]  /*22f0*/  IMAD R13, R39, UR5, R12 ;  /* 0x00000005270d7c24 */ /* 0x000fe2000f8e020c */
[----:B------:R-:W-:Y:S01]  /*2300*/  ULDC.64 UR4, c[0x0][0x338] ;  /* 0x0000ce0000047ab9 */ /* 0x000fe20000000a00 */
[-C--:B------:R-:W-:Y:S01]  /*2310*/  IMAD R6, R150, R114.reuse, RZ ;  /* 0x0000007296067224 */ /* 0x080fe200078e02ff */
[----:B------:R-:W-:Y:S01]  /*2320*/  IADD3 R113, R113, R11, RZ ;  /* 0x0000000b71717210 */ /* 0x000fe20007ffe0ff */
[----:B------:R-:W-:-:S04]  /*2330*/  IMAD.WIDE.U32 R8, R204, R114, R18 ;  /* 0x00000072cc087225 */ /* 0x000fc800078e0012 */
[----:B------:R-:W-:Y:S01]  /*2340*/  IMAD R12, R204, R115, R6 ;  /* 0x00000073cc0c7224 */ /* 0x000fe200078e0206 */
[----:B------:R-:W-:Y:S01]  /*2350*/  IADD3 R6, P0, R118, R8, RZ ;  /* 0x0000000876067210 */ /* 0x000fe20007f1e0ff */
[----:B------:R-:W-:Y:S02]  /*2360*/  IMAD.IADD R7, R119, 0x1, R13 ;  /* 0x0000000177077824 */ /* 0x000fe400078e020d */
[----:B------:R-:W-:Y:S02]  /*2370*/  IMAD R10, R10, UR4, RZ ;  /* 0x000000040a0a7c24 */ /* 0x000fe4000f8e02ff */
[----:B------:R-:W-:Y:S01]  /*2380*/  IMAD.IADD R111, R11, 0x1, R111 ;  /* 0x000000010b6f7824 */ /* 0x000fe200078e026f */
[----:B------:R-:W-:Y:S01]  /*2390*/  IADD3.X R8, R7, R9, R12, P0, !PT ;  /* 0x0000000907087210 */ /* 0x000fe200007fe40c */
[----:B------:R-:W-:Y:S01]  /*23a0*/  IMAD R9, R150, R102, RZ ;  /* 0x0000006696097224 */ /* 0x000fe200078e02ff */
[----:B------:R-:W-:Y:S01]  /*23b0*/  ISETP.GE.AND P0, PT, R18, R31, PT ;  /* 0x0000001f1200720c */ /* 0x000fe20003f06270 */
[----:B------:R-:W-:Y:S01]  /*23c0*/  IMAD.WIDE.U32 R116, R39, UR4, R116 ;  /* 0x0000000427747c25 */ /* 0x000fe2000f8e0074 */
[----:B------:R-:W-:-:S03]  /*23d0*/  SEL R11, R31, RZ, P1 ;  /* 0x000000ff1f0b7207 */ /* 0x000fc60000800000 */
[----:B------:R-:W-:Y:S01]  /*23e0*/  IMAD R13, R204, R103, R9 ;  /* 0x00000067cc0d7224 */ /* 0x000fe200078e0209 */
[----:B------:R-:W-:Y:S01]  /*23f0*/  SEL R9, R31, RZ, P0 ;  /* 0x000000ff1f097207 */ /* 0x000fe20000000000 */
[----:B------:R-:W-:Y:S01]  /*2400*/  IMAD R39, R39, UR5, R10 ;  /* 0x0000000527277c24 */ /* 0x000fe2000f8e020a */
[----:B------:R-:W-:Y:S01]  /*2410*/  SEL R10, R31, RZ, P3 ;  /* 0x000000ff1f0a7207 */ /* 0x000fe20001800000 */
[----:B------:R-:W-:Y:S01]  /*2420*/  IMAD.IADD R11, R0, 0x1, R11 ;  /* 0x00000001000b7824 */ /* 0x000fe200078e020b */
[----:B------:R-:W-:Y:S01]  /*2430*/  IADD3 R105, R13, R105, RZ ;  /* 0x000000690d697210 */ /* 0x000fe20007ffe0ff */
[----:B------:R-:W-:Y:S01]  /*2440*/  IMAD.IADD R9, R18, 0x1, R9 ;  /* 0x0000000112097824 */ /* 0x000fe200078e0209 */
[----:B------:R-:W-:Y:S01]  /*2450*/  IADD3 R122, P3, R204, R123, RZ ;  /* 0x0000007bcc7a7210 */ /* 0x000fe20007f7e0ff */
[----:B------:R-:W-:Y:S01]  /*2460*/  IMAD.IADD R14, R3, 0x1, R10 ;  /* 0x00000001030e7824 */ /* 0x000fe200078e020a */
[----:B------:R-:W-:Y:S01]  /*2470*/  SHF.R.S32.HI R12, RZ, 0x1f, R11 ;  /* 0x0000001fff0c7819 */ /* 0x000fe2000001140b */
[----:B------:R-:W-:Y:S01]  /*2480*/  IMAD.IADD R107, R107, 0x1, R13 ;  /* 0x000000016b6b7824 */ /* 0x000fe200078e020d */
[----:B------:R-:W-:Y:S01]  /*2490*/  SHF.R.S32.HI R10, RZ, 0x1f, R9 ;  /* 0x0000001fff0a7819 */ /* 0x000fe20000011409 */
[----:B-----5:R-:W-:Y:S01]  /*24a0*/  IMAD.WIDE.U32 R104, R148, R102, R104 ;  /* 0x0000006694687225 */ /* 0x020fe200078e0068 */
[----:B------:R-:W-:-:S02]  /*24b0*/  LEA.HI R27, R12, R11, RZ, 0x3 ;  /* 0x0000000b0c1b7211 */ /* 0x000fc400078f18ff */
[-C--:B------:R-:W-:Y:S01]  /*24c0*/  LEA.HI R25, R10, R9.reuse, RZ, 0x3 ;  /* 0x000000090a197211 */ /* 0x080fe200078f18ff */
[----:B------:R-:W-:Y:S01]  /*24d0*/  IMAD.WIDE.U32 R106, R148, R102, R106 ;  /* 0x00000066946a7225 */ /* 0x000fe200078e006a */
[----:B------:R-:W-:Y:S02]  /*24e0*/  LEA.HI R9, R10, R9, RZ, 0x6 ;  /* 0x000000090a097211 */ /* 0x000fe400078f30ff */
[----:B------:R-:W-:Y:S01]  /*24f0*/  LEA.HI R10, R12, R11, RZ, 0x6 ;  /* 0x0000000b0c0a7211 */ /* 0x000fe200078f30ff */
[----:B------:R-:W-:Y:S01]  /*2500*/  IMAD.WIDE.U32 R114, R114, 0x70, RZ ;  /* 0x0000007072727825 */ /* 0x000fe200078e00ff */
[----:B------:R-:W-:Y:S02]  /*2510*/  LOP3.LUT R12, R212, 0x38, R27, 0xf8, !PT ;  /* 0x00000038d40c7812 */ /* 0x000fe400078ef81b */
[----:B------:R-:W-:Y:S01]  /*2520*/  SHF.R.S32.HI R11, RZ, 0x6, R10 ;  /* 0x00000006ff0b7819 */ /* 0x000fe2000001140a */
[----:B------:R-:W-:Y:S01]  /*2530*/  IMAD.WIDE.U32 R112, R148, R108, R112 ;  /* 0x0000006c94707225 */ /* 0x000fe200078e0070 */
[----:B------:R-:W-:-:S02]  /*2540*/  LOP3.LUT R12, R12, R213, RZ, 0x3c, !PT ;  /* 0x000000d50c0c7212 */ /* 0x000fc400078e3cff */
[----:B------:R-:W-:Y:S01]  /*2550*/  SHF.R.S32.HI R9, RZ, 0x6, R9 ;  /* 0x00000006ff097819 */ /* 0x000fe20000011409 */
[C---:B------:R-:W-:Y:S01]  /*2560*/  IMAD R145, R11.reuse, 0x1c00, R214 ;  /* 0x00001c000b917824 */ /* 0x040fe200078e02d6 */
[--C-:B------:R-:W-:Y:S01]  /*2570*/  LOP3.LUT R13, R206, 0x38, R25.reuse, 0xf8, !PT ;  /* 0x00000038ce0d7812 */ /* 0x100fe200078ef819 */
[----:B------:R-:W-:Y:S01]  /*2580*/  IMAD R142, R11, 0x1c00, R216 ;  /* 0x00001c000b8e7824 */ /* 0x000fe200078e02d8 */
[----:B------:R-:W-:Y:S01]  /*2590*/  SHF.R.S32.HI R21, RZ, 0x1f, R14 ;  /* 0x0000001fff157819 */ /* 0x000fe2000001140e */
[----:B------:R-:W-:Y:S01]  /*25a0*/  IMAD.IADD R145, R145, 0x1, R12 ;  /* 0x0000000191917824 */ /* 0x000fe200078e020c */
[----:B------:R-:W-:Y:S01]  /*25b0*/  LOP3.LUT R13, R13, R28, RZ, 0x3c, !PT ;  /* 0x0000001c0d0d7212 */ /* 0x000fe200078e3cff */
[C---:B------:R-:W-:Y:S01]  /*25c0*/  IMAD R144, R9.reuse, 0x1c00, R216 ;  /* 0x00001c0009907824 */ /* 0x040fe200078e02d8 */
[----:B------:R-:W-:Y:S01]  /*25d0*/  LOP3.LUT R10, R212, 0x38, R25, 0xf8, !PT ;  /* 0x00000038d40a7812 */ /* 0x000fe200078ef819 */
[----:B------:R-:W-:Y:S01]  /*25e0*/  IMAD R146, R9, 0x1c00, R214 ;  /* 0x00001c0009927824 */ /* 0x000fe200078e02d6 */
[----:B------:R-:W-:Y:S01]  /*25f0*/  LOP3.LUT R12, R206, 0x38, R27, 0xf8, !PT ;  /* 0x00000038ce0c7812 */ /* 0x000fe200078ef81b */
[----:B------:R-:W-:Y:S01]  /*2600*/  IMAD.IADD R144, R144, 0x1, R13 ;  /* 0x0000000190907824 */ /* 0x000fe200078e020d */
[----:B------:R-:W-:Y:S01]  /*2610*/  LEA.HI R29, R21, R14, RZ, 0x3 ;  /* 0x0000000e151d7211 */ /* 0x000fe200078f18ff */
[----:B------:R-:W-:Y:S01]  /*2620*/  IMAD.WIDE.U32 R110, R148, R108, R110 ;  /* 0x0000006c946e7225 */ /* 0x000fe200078e006e */
[----:B------:R-:W-:-:S02]  /*2630*/  LOP3.LUT R9, R10, R213, RZ, 0x3c, !PT ;  /* 0x000000d50a097212 */ /* 0x000fc400078e3cff */
[----:B------:R-:W-:Y:S01]  /*2640*/  LOP3.LUT R11, R12, R28, RZ, 0x3c, !PT ;  /* 0x0000001c0c0b7212 */ /* 0x000fe200078e3cff */
[----:B------:R-:W-:Y:S01]  /*2650*/  IMAD.X R123, R15, 0x1, R150, P3 ;  /* 0x000000010f7b7824 */ /* 0x000fe200018e0696 */
[----:B------:R-:W-:Y:S01]  /*2660*/  LEA.HI R14, R21, R14, RZ, 0x6 ;  /* 0x0000000e150e7211 */ /* 0x000fe200078f30ff */
[----:B------:R-:W-:Y:S01]  /*2670*/  IMAD.IADD R134, R115, 0x1, R33 ;  /* 0x0000000173867824 */ /* 0x000fe200078e0221 */
[----:B------:R-:W-:Y:S01]  /*2680*/  LOP3.LUT R13, R206, 0x38, R29, 0xf8, !PT ;  /* 0x00000038ce0d7812 */ /* 0x000fe200078ef81d */
[----:B------:R-:W-:Y:S01]  /*2690*/  IMAD.IADD R142, R142, 0x1, R11 ;  /* 0x000000018e8e7824 */ /* 0x000fe200078e020b */
[----:B------:R-:W-:Y:S02]  /*26a0*/  IADD3 R146, R146, R9, RZ ;  /* 0x0000000992927210 */ /* 0x000fe40007ffe0ff */
[----:B------:R-:W-:Y:S02]  /*26b0*/  SHF.R.S32.HI R9, RZ, 0x6, R14 ;  /* 0x00000006ff097819 */ /* 0x000fe4000001140e */
[----:B------:R-:W-:Y:S01]  /*26c0*/  LOP3.LUT R12, R13, R28, RZ, 0x3c, !PT ;  /* 0x0000001c0d0c7212 */ /* 0x000fe200078e3cff */
[----:B------:R-:W-:Y:S01]  /*26d0*/  VIADD R13, R18, 0xa0 ;  /* 0x000000a0120d7836 */ /* 0x000fe20000000000 */
[----:B------:R-:W-:Y:S01]  /*26e0*/  SHF.R.S32.HI R11, RZ, 0x1f, R148 ;  /* 0x0000001fff0b7819 */ /* 0x000fe20000011494 */
[C---:B------:R-:W-:Y:S01]  /*26f0*/  IMAD R143, R9.reuse, 0x1c00, R214 ;  /* 0x00001c00098f7824 */ /* 0x040fe200078e02d6 */
[C---:B------:R-:W-:Y:S01]  /*2700*/  LOP3.LUT R10, R212.reuse, 0x38, R29, 0xf8, !PT ;  /* 0x00000038d40a7812 */ /* 0x040fe200078ef81d */
[----:B------:R-:W-:Y:S01]  /*2710*/  IMAD R141, R9, 0x1c00, R216 ;  /* 0x00001c00098d7824 */ /* 0x000fe200078e02d8 */
[----:B------:R-:W-:Y:S01]  /*2720*/  ISETP.GE.AND P2, PT, R13, UR6, PT ;  /* 0x000000060d007c0c */ /* 0x000fe2000bf46270 */
[C---:B------:R-:W-:Y:S01]  /*2730*/  IMAD R9, R11.reuse, R108, RZ ;  /* 0x0000006c0b097224 */ /* 0x040fe200078e02ff */
[----:B------:R-:W-:Y:S01]  /*2740*/  LOP3.LUT R14, R212, 0x18, R18, 0xf8, !PT ;  /* 0x00000018d40e7812 */ /* 0x000fe200078ef812 */
[----:B------:R-:W-:Y:S01]  /*2750*/  IMAD R11, R11, R102, RZ ;  /* 0x000000660b0b7224 */ /* 0x000fe200078e02ff */
[----:B------:R-:W-:Y:S01]  /*2760*/  LOP3.LUT R10, R10, R213, RZ, 0x3c, !PT ;  /* 0x000000d50a0a7212 */ /* 0x000fe200078e3cff */
[----:B------:R-:W-:Y:S01]  /*2770*/  IMAD.IADD R141, R141, 0x1, R12 ;  /* 0x000000018d8d7824 */ /* 0x000fe200078e020c */
[----:B------:R-:W-:Y:S01]  /*2780*/  SEL R31, RZ, 0x20, P2 ;  /* 0x00000020ff1f7807 */ /* 0x000fe20001000000 */
[----:B------:R-:W-:Y:S01]  /*2790*/  IMAD R37, R148, R103, R11 ;  /* 0x0000006794257224 */ /* 0x000fe200078e020b */
[----:B------:R-:W-:Y:S01]  /*27a0*/  SHF.L.U64.HI R11, R102, 0x6, R103 ;  /* 0x00000006660b7819 */ /* 0x000fe20000010267 */
[----:B------:R-:W-:Y:S01]  /*27b0*/  IMAD R41, R148, R109, R9 ;  /* 0x0000006d94297224 */ /* 0x000fe200078e0209 */
[C---:B------:R-:W-:Y:S01]  /*27c0*/  SHF.L.U32 R12, R102.reuse, 0x6, RZ ;  /* 0x00000006660c7819 */ /* 0x040fe200000006ff */
[----:B------:R-:W-:Y:S01]  /*27d0*/  IMAD.WIDE.U32 R102, R102, 0x70, RZ ;  /* 0x0000007066667825 */ /* 0x000fe200078e00ff */
[----:B------:R-:W-:-:S02]  /*27e0*/  LOP3.LUT R21, R14, R213, RZ, 0x3c, !PT ;  /* 0x000000d50e157212 */ /* 0x000fc400078e3cff */
[----:B------:R-:W-:Y:S01]  /*27f0*/  IADD3 R143, R143, R10, RZ ;  /* 0x0000000a8f8f7210 */ /* 0x000fe20007ffe0ff */
[C---:B------:R-:W-:Y:S01]  /*2800*/  IMAD.SHL.U32 R10, R108.reuse, 0x40, RZ ;  /* 0x000000406c0a7824 */ /* 0x040fe200078e00ff */
[C---:B------:R-:W-:Y:S01]  /*2810*/  SHF.L.U64.HI R9, R108.reuse, 0x6, R109 ;  /* 0x000000066c097819 */ /* 0x040fe2000001026d */
[----:B------:R-:W-:Y:S01]  /*2820*/  IMAD.WIDE.U32 R108, R108, 0x70, RZ ;  /* 0x000000706c6c7825 */ /* 0x000fe200078e00ff */
[----:B------:R-:W-:Y:S02]  /*2830*/  SHF.R.S32.HI R101, RZ, 0x3, R25 ;  /* 0x00000003ff657819 */ /* 0x000fe40000011419 */
[----:B------:R-:W-:Y:S01]  /*2840*/  SHF.R.S32.HI R26, RZ, 0x3, R27 ;  /* 0x00000003ff1a7819 */ /* 0x000fe2000001141b */
[----:B------:R-:W-:Y:S01]  /*2850*/  IMAD.IADD R136, R103, 0x1, R35 ;  /* 0x0000000167887824 */ /* 0x000fe200078e0223 */
[----:B------:R-:W-:Y:S01]  /*2860*/  SHF.R.S32.HI R28, RZ, 0x3, R29 ;  /* 0x00000003ff1c7819 */ /* 0x000fe2000001141d */
[----:B0-----:R-:W-:Y:S01]  /*2870*/  IMAD.IADD R20, R107, 0x1, R37 ;  /* 0x000000016b147824 */ /* 0x001fe200078e0225 */
[----:B------:R-:W-:Y:S01]  /*2880*/  LOP3.LUT R38, R30, R31, RZ, 0xfc, !PT ;  /* 0x0000001f1e267212 */ /* 0x000fe200078efcff */
[----:B------:R-:W-:Y:S01]  /*2890*/  IMAD.IADD R137, R109, 0x1, R137 ;  /* 0x000000016d897824 */ /* 0x000fe200078e0289 */
[----:B------:R-:W-:Y:S01]  /*28a0*/  LOP3.LUT R25, R25, 0xfffffff8, RZ, 0xc0, !PT ;  /* 0xfffffff819197812 */ /* 0x000fe200078ec0ff */
[----:B------:R-:W-:Y:S01]  /*28b0*/  IMAD.IADD R15, R41, 0x1, R111 ;  /* 0x00000001290f7824 */ /* 0x000fe200078e026f */
[----:B------:R-:W-:-:S02]  /*28c0*/  LOP3.LUT R27, R27, 0xfffffff8, RZ, 0xc0, !PT ;  /* 0xfffffff81b1b7812 */ /* 0x000fc400078ec0ff */
[----:B------:R-:W-:Y:S02]  /*28d0*/  LOP3.LUT R29, R29, 0xfffffff8, RZ, 0xc0, !PT ;  /* 0xfffffff81d1d7812 */ /* 0x000fe400078ec0ff */
[----:B------:R-:W-:Y:S01]  /*28e0*/  IADD3 R140, R214, R21, RZ ;  /* 0x00000015d68c7210 */ /* 0x000fe20007ffe0ff */
[----:B------:R-:W-:Y:S01]  /*28f0*/  IMAD.IADD R21, R37, 0x1, R105 ;  /* 0x0000000125157824 */ /* 0x000fe200078e0269 */
[C---:B------:R-:W-:Y:S02]  /*2900*/  LOP3.LUT R34, R38.reuse, 0x2, RZ, 0xc0, !PT ;  /* 0x0000000226227812 */ /* 0x040fe400078ec0ff */
[C---:B------:R-:W-:Y:S02]  /*2910*/  LOP3.LUT R35, R38.reuse, 0x4, RZ, 0xc0, !PT ;  /* 0x0000000426237812 */ /* 0x040fe400078ec0ff */
[C---:B------:R-:W-:Y:S02]  /*2920*/  LOP3.LUT R36, R38.reuse, 0x8, RZ, 0xc0, !PT ;  /* 0x0000000826247812 */ /* 0x040fe400078ec0ff */
[----:B------:R-:W-:-:S02]  /*2930*/  LOP3.LUT R37, R38, 0x10, RZ, 0xc0, !PT ;  /* 0x0000001026257812 */ /* 0x000fc400078ec0ff */
[----:B------:R-:W-:Y:S02]  /*2940*/  IADD3 R14, R113, R41, RZ ;  /* 0x00000029710e7210 */ /* 0x000fe40007ffe0ff */
[----:B------:R-:W-:Y:S02]  /*2950*/  LOP3.LUT R30, R30, 0x1, RZ, 0xc0, !PT ;  /* 0x000000011e1e7812 */ /* 0x000fe400078ec0ff */
[----:B------:R-:W-:Y:S02]  /*2960*/  SHF.R.S32.HI R31, RZ, 0x1f, R25 ;  /* 0x0000001fff1f7819 */ /* 0x000fe40000011419 */
[----:B------:R-:W-:Y:S02]  /*2970*/  SHF.R.S32.HI R32, RZ, 0x1f, R27 ;  /* 0x0000001fff207819 */ /* 0x000fe4000001141b */
[----:B------:R-:W-:Y:S02]  /*2980*/  SHF.R.S32.HI R33, RZ, 0x1f, R29 ;  /* 0x0000001fff217819 */ /* 0x000fe4000001141d */
[----:B------:R-:W-:-:S02]  /*2990*/  LOP3.LUT R38, R38, 0x20, RZ, 0xc0, !PT ;  /* 0x0000002026267812 */ /* 0x000fc400078ec0ff */
[----:B------:R-:W-:-:S07]  /*29a0*/  IADD3 R39, R117, R39, RZ ;  /* 0x0000002775277210 */ /* 0x000fce0007ffe0ff */
.L_x_732:
[----:B-12---:R-:W2:Y:S01]  /*29b0*/  LDL.LU R45, [R1+0x10] ;  /* 0x00001000012d7983 */ /* 0x006ea20000300800 */
[----:B------:R-:W-:Y:S01]  /*29c0*/  VIADD R47, R24, 0xffffffff ;  /* 0xffffffff182f7836 */ /* 0x000fe20000000000 */
[----:B------:R-:W0:Y:S01]  /*29d0*/  LDC.64 R124, c[0x0][0x2e8] ;  /* 0x0000ba00ff7c7b82 */ /* 0x000e220000000a00 */
[----:B------:R-:W-:Y:S01]  /*29e0*/  LOP3.LUT P5, RZ, R220, 0x4, RZ, 0xc0, !PT ;  /* 0x00000004dcff7812 */ /* 0x000fe200078ac0ff */
[----:B------:R-:W-:Y:S05]  /*29f0*/  YIELD ;  /* 0x0000000000007946 */ /* 0x000fea0003800000 */
[----:B------:R-:W-:Y:S01]  /*2a00*/  SHF.R.S32.HI R44, RZ, 0x1f, R47 ;  /* 0x0000001fff2c7819 */ /* 0x000fe2000001142f */
[-C--:B------:R-:W-:Y:S01]  /*2a10*/  IMAD R41, R134, R47.reuse, RZ ;  /* 0x0000002f86297224 */ /* 0x080fe200078e02ff */
[----:B------:R-:W1:Y:S01]  /*2a20*/  LDC R121, c[0x0][0x3f4] ;  /* 0x0000fd00ff797b82 */ /* 0x000e620000000800 */
[----:B------:R-:W-:Y:S01]  /*2a30*/  IMAD.WIDE.U32 R126, R114, R47, RZ ;  /* 0x0000002f727e7225 */ /* 0x000fe200078e00ff */
[----:B------:R-:W-:Y:S03]  /*2a40*/  BSSY B0, `(.L_x_633) ;  /* 0x0000761000007945 */ /* 0x000fe60003800000 */
[----:B------:R-:W-:Y:S01]  /*2a50*/  IMAD R41, R44, R114, R41 ;  /* 0x000000722c297224 */ /* 0x000fe200078e0229 */
[----:B------:R-:W-:-:S02]  /*2a60*/  IADD3 R24, P2, P3, R6, R126, R139 ;  /* 0x0000007e06187210 */ /* 0x000fc40007b5e08b */
[----:B------:R-:W-:Y:S01]  /*2a70*/  IADD3 R42, P4, R6, R126, RZ ;  /* 0x0000007e062a7210 */ /* 0x000fe20007f9e0ff */
[----:B------:R-:W-:Y:S02]  /*2a80*/  IMAD.IADD R96, R127, 0x1, R41 ;  /* 0x000000017f607824 */ /* 0x000fe400078e0229 */
[----:B------:R-:W-:Y:S02]  /*2a90*/  IMAD R41, R17, 0x5400, R140 ;  /* 0x0000540011297824 */ /* 0x000fe400078e028c */
[----:B------:R-:W-:Y:S01]  /*2aa0*/  IMAD.X R43, R96, 0x1, R8, P4 ;  /* 0x00000001602b7824 */ /* 0x000fe200020e0608 */
[----:B------:R-:W-:Y:S02]  /*2ab0*/  IADD3.X R40, R8, R96, R138, P2, P3 ;  /* 0x0000006008287210 */ /* 0x000fe400017e648a */
[----:B------:R-:W-:Y:S02]  /*2ac0*/  ISETP.GT.AND P3, PT, R47, R135, PT ;  /* 0x000000872f00720c */ /* 0x000fe40003f64270 */
[----:B0-----:R-:W-:-:S02]  /*2ad0*/  LEA R48, P2, R24, R124, 0x1 ;  /* 0x0000007c18307211 */ /* 0x001fc400078408ff */
[----:B------:R-:W-:Y:S02]  /*2ae0*/  LEA R50, P4, R42, R124, 0x1 ;  /* 0x0000007c2a327211 */ /* 0x000fe400078808ff */
[-C--:B------:R-:W-:Y:S01]  /*2af0*/  LEA.HI.X R49, R24, R125.reuse, R40, 0x1, P2 ;  /* 0x0000007d18317211 */ /* 0x080fe200010f0c28 */
[----:B------:R-:W-:Y:S01]  /*2b00*/  IMAD R40, R41, 0x2, R120 ;  /* 0x0000000229287824 */ /* 0x000fe200078e0278 */
[----:B-1----:R-:W-:Y:S01]  /*2b10*/  ISETP.GE.AND P2, PT, R121, 0x1, PT ;  /* 0x000000017900780c */ /* 0x002fe20003f46270 */
[----:B------:R-:W-:Y:S01]  /*2b20*/  IMAD.MOV.U32 R24, RZ, RZ, R47 ;  /* 0x000000ffff187224 */ /* 0x000fe200078e002f */
[----:B------:R-:W-:Y:S02]  /*2b30*/  LEA.HI.X R51, R42, R125, R43, 0x1, P4 ;  /* 0x0000007d2a337211 */ /* 0x000fe400020f0c2b */
[C---:B------:R-:W-:Y:S01]  /*2b40*/  IADD3 R43, R41.reuse, 0x20, RZ ;  /* 0x00000020292b7810 */ /* 0x040fe20007ffe0ff */
[----:B------:R-:W-:-:S05]  /*2b50*/  @P5 VIADD R43, R41, 0xffffffe0 ;  /* 0xffffffe0292b5836 */ /* 0x000fca0000000000 */
[----:B------:R-:W-:Y:S02]  /*2b60*/  LEA R41, R43, R120, 0x1 ;  /* 0x000000782b297211 */ /* 0x000fe400078e08ff */
[----:B--2---:R-:W-:-:S04]  /*2b70*/  LOP3.LUT R45, R45, 0xfffffffd, RZ, 0xc0, !PT ;  /* 0xfffffffd2d2d7812 */ /* 0x004fc800078ec0ff */
[----:B------:R-:W-:-:S05]  /*2b80*/  @P3 LOP3.LUT R45, R45, 0x2, RZ, 0xfc, !PT ;  /* 0x000000022d2d3812 */ /* 0x000fca00078efcff */
[----:B------:R0:W-:Y:S01]  /*2b90*/  STL [R1+0x10], R45 ;  /* 0x0000102d01007387 */ /* 0x0001e20000100800 */
[----:B-----5:R-:W-:Y:S05]  /*2ba0*/  @!P2 BRA `(.L_x_634) ;  /* 0x000000700048a947 */ /* 0x020fea0003800000 */
[----:B------:R-:W-:Y:S01]  /*2bb0*/  ULDC.U8 UR4, c[0x0][0x410] ;  /* 0x0001040000047ab9 */ /* 0x000fe20000000000 */
[-C--:B------:R-:W-:Y:S01]  /*2bc0*/  IMAD R43, R136, R47.reuse, RZ ;  /* 0x0000002f882b7224 */ /* 0x080fe200078e02ff */
[----:B------:R-:W-:Y:S01]  /*2bd0*/  ISETP.NE.AND P2, PT, RZ, UR4, PT ;  /* 0x00000004ff007c0c */ /* 0x000fe2000bf45270 */
[-C--:B0-----:R-:W-:Y:S02]  /*2be0*/  IMAD R45, R137, R47.reuse, RZ ;  /* 0x0000002f892d7224 */ /* 0x081fe400078e02ff */
[----:B------:R-:W-:Y:S02]  /*2bf0*/  IMAD R42, R24, -0x70, R2 ;  /* 0xffffff90182a7824 */ /* 0x000fe400078e0202 */
[C---:B------:R-:W-:Y:S02]  /*2c00*/  IMAD R43, R44.reuse, R102, R43 ;  /* 0x000000662c2b7224 */ /* 0x040fe400078e022b */
[----:B------:R-:W-:Y:S01]  /*2c10*/  IMAD R45, R44, R108, R45 ;  /* 0x0000006c2c2d7224 */ /* 0x000fe200078e022d */
[----:B------:R-:W-:Y:S01]  /*2c20*/  VIMNMX R42, R42, 0x70, PT ;  /* 0x000000702a2a7848 */ /* 0x000fe20003fe0100 */
[----:B------:R-:W-:-:S04]  /*2c30*/  IMAD.WIDE.U32 R94, R102, R47, RZ ;  /* 0x0000002f665e7225 */ /* 0x000fc800078e00ff */
[----:B------:R-:W-:-:S04]  /*2c40*/  IMAD.WIDE.U32 R92, R108, R47, RZ ;  /* 0x0000002f6c5c7225 */ /* 0x000fc800078e00ff */
[----:B------:R-:W-:Y:S02]  /*2c50*/  IMAD.IADD R43, R95, 0x1, R43 ;  /* 0x000000015f2b7824 */ /* 0x000fe400078e022b */
[----:B------:R-:W-:Y:S01]  /*2c60*/  IMAD.IADD R100, R93, 0x1, R45 ;  /* 0x000000015d647824 */ /* 0x000fe200078e022d */
[----:B------:R-:W-:Y:S06]  /*2c70*/  @!P2 BRA `(.L_x_635) ;  /* 0x00000034002ca947 */ /* 0x000fec0003800000 */
[----:B------:R-:W-:Y:S01]  /*2c80*/  ISETP.GE.AND P3, PT, R204, R42, PT ;  /* 0x0000002acc00720c */ /* 0x000fe20003f66270 */
[----:B------:R-:W-:Y:S01]  /*2c90*/  BSSY B1, `(.L_x_636) ;  /* 0x0000037000017945 */ /* 0x000fe20003800000 */
        /* <DEDUP_REMOVED lines=13> */
[----:B------:R-:W-:Y:S06]  /*2d70*/  @P3 BRA `(.L_x_637) ;  /* 0x0000000000a03947 */ /* 0x000fec0003800000 */
[----:B------:R-:W-:Y:S01]  /*2d80*/  IADD3 R45, P2, R106, R94, RZ ;  /* 0x0000005e6a2d7210 */ /* 0x000fe20007f5e0ff */
[----:B------:R-:W-:Y:S01]  /*2d90*/  ULDC.64 UR4, c[0x0][0x3e8] ;  /* 0x0000fa0000047ab9 */ /* 0x000fe20000000a00 */
[----:B------:R-:W-:Y:S02]  /*2da0*/  CS2R R124, SRZ ;  /* 0x00000000007c7805 */ /* 0x000fe4000001ff00 */
[----:B------:R-:W-:Y:S01]  /*2db0*/  CS2R R126, SRZ ;  /* 0x00000000007e7805 */ /* 0x000fe2000001ff00 */
[----:B------:R-:W-:Y:S01]  /*2dc0*/  IMAD.X R46, R43, 0x1, R20, P2 ;  /* 0x000000012b2e7824 */ /* 0x000fe200010e0614 */
[----:B------:R-:W-:-:S04]  /*2dd0*/  LEA R44, P2, R45, UR4, 0x1 ;  /* 0x000000042d2c7c11 */ /* 0x000fc8000f8408ff */
[----:B------:R-:W-:Y:S01]  /*2de0*/  LEA.HI.X R45, R45, UR5, R46, 0x1, P2 ;  /* 0x000000052d2d7c11 */ /* 0x000fe200090f0c2e */
[----:B------:R-:W-:Y:S01]  /*2df0*/  ULDC.64 UR4, c[0x0][0x400] ;  /* 0x0001000000047ab9 */ /* 0x000fe20000000a00 */
[----:B------:R-:W-:-:S04]  /*2e00*/  IADD3 R47, P2, R112, R92, RZ ;  /* 0x0000005c702f7210 */ /* 0x000fc80007f5e0ff */
[----:B------:R-:W-:Y:S02]  /*2e10*/  IADD3.X R54, R100, R14, RZ, P2, !PT ;  /* 0x0000000e64367210 */ /* 0x000fe400017fe4ff */
[----:B------:R-:W-:-:S04]  /*2e20*/  LEA R46, P2, R47, UR4, 0x1 ;  /* 0x000000042f2e7c11 */ /* 0x000fc8000f8408ff */
[----:B------:R-:W-:Y:S02]  /*2e30*/  LEA.HI.X R47, R47, UR5, R54, 0x1, P2 ;  /* 0x000000052f2f7c11 */ /* 0x000fe400090f0c36 */
[----:B------:R-:W-:Y:S02]  /*2e40*/  ISETP.GE.AND P2, PT, R22, R121, PT ;  /* 0x000000791600720c */ /* 0x000fe40003f46270 */
[----:B------:R-:W-:Y:S02]  /*2e50*/  CS2R R96, SRZ ;  /* 0x0000000000607805 */ /* 0x000fe4000001ff00 */
[----:B------:R-:W-:-:S09]  /*2e60*/  CS2R R98, SRZ ;  /* 0x0000000000627805 */ /* 0x000fd2000001ff00 */
[----:B------:R0:W5:Y:S04]  /*2e70*/  @!P2 LDG.E.64 R124, desc[UR60][R44.64] ;  /* 0x0000003c2c7ca981 */ /* 0x000168000c1e1b00 */
[----:B------:R0:W5:Y:S01]  /*2e80*/  @!P2 LDG.E.64 R126, desc[UR60][R46.64] ;  /* 0x0000003c2e7ea981 */ /* 0x000162000c1e1b00 */
        /* <DEDUP_REMOVED lines=20> */
[----:B------:R-:W-:-:S13]  /*2fd0*/  ISETP.GE.AND P2, PT, R211, R121, PT ;  /* 0x00000079d300720c */ /* 0x000fda0003f46270 */
[----:B------:R0:W5:Y:S04]  /*2fe0*/  @!P2 LDG.E.64 R76, desc[UR60][R44.64+0xa0] ;  /* 0x0000a03c2c4ca981 */ /* 0x000168000c1e1b00 */
[----:B------:R0:W5:Y:S02]  /*2ff0*/  @!P2 LDG.E.64 R78, desc[UR60][R46.64+0xa0] ;  /* 0x0000a03c2e4ea981 */ /* 0x000164000c1e1b00 */
.L_x_637:
[----:B------:R-:W-:Y:S05]  /*3000*/  BSYNC B1 ;  /* 0x0000000000017941 */ /* 0x000fea0003800000 */
.L_x_636:
        /* <DEDUP_REMOVED lines=11> */
[----:B------:R-:W-:Y:S01]  /*30c0*/  CS2R R70, SRZ ;  /* 0x0000000000467805 */ /* 0x000fe2000001ff00 */
[----:B-----5:R-:W-:Y:S01]  /*30d0*/  IMAD.MOV.U32 R128, RZ, RZ, R76 ;  /* 0x000000ffff807224 */ /* 0x020fe200078e004c */
[----:B------:R-:W-:Y:S01]  /*30e0*/  CS2R R74, SRZ ;  /* 0x00000000004a7805 */ /* 0x000fe2000001ff00 */
[----:B------:R-:W-:Y:S01]  /*30f0*/  IMAD.MOV.U32 R129, RZ, RZ, R77 ;  /* 0x000000ffff817224 */ /* 0x000fe200078e004d */
[----:B------:R-:W-:Y:S06]  /*3100*/  @P4 BRA `(.L_x_639) ;  /* 0x0000000000a04947 */ /* 0x000fec0003800000 */
[----:B------:R-:W-:Y:S01]  /*3110*/  IADD3 R94, P2, P5, R106, R94, R12 ;  /* 0x0000005e6a5e7210 */ /* 0x000fe20007d5e00c */
[----:B------:R-:W-:Y:S01]  /*3120*/  ULDC.64 UR4, c[0x0][0x3e8] ;  /* 0x0000fa0000047ab9 */ /* 0x000fe20000000a00 */
[----:B------:R-:W-:Y:S02]  /*3130*/  CS2R R72, SRZ ;  /* 0x0000000000487805 */ /* 0x000fe4000001ff00 */
[----:B------:R-:W-:Y:S02]  /*3140*/  CS2R R74, SRZ ;  /* 0x00000000004a7805 */ /* 0x000fe4000001ff00 */
[----:B0-----:R-:W-:Y:S02]  /*3150*/  IADD3.X R45, R20, R43, R11, P2, P5 ;  /* 0x0000002b142d7210 */ /* 0x001fe400017ea40b */
[----:B------:R-:W-:-:S04]  /*3160*/  IADD3 R92, P2, P5, R112, R92, R10 ;  /* 0x0000005c705c7210 */ /* 0x000fc80007d5e00a */
[----:B------:R-:W-:Y:S02]  /*3170*/  IADD3.X R43, R14, R100, R9, P2, P5 ;  /* 0x000000640e2b7210 */ /* 0x000fe400017ea409 */
[----:B------:R-:W-:-:S04]  /*3180*/  LEA R44, P2, R94, UR4, 0x1 ;  /* 0x000000045e2c7c11 */ /* 0x000fc8000f8408ff */
[----:B------:R-:W-:Y:S01]  /*3190*/  LEA.HI.X R45, R94, UR5, R45, 0x1, P2 ;  /* 0x000000055e2d7c11 */ /* 0x000fe200090f0c2d */
[----:B------:R-:W-:Y:S02]  /*31a0*/  ULDC.64 UR4, c[0x0][0x400] ;  /* 0x0001000000047ab9 */ /* 0x000fe40000000a00 */
        /* <DEDUP_REMOVED lines=30> */
.L_x_639:
[----:B------:R-:W-:Y:S05]  /*3390*/  BSYNC B1 ;  /* 0x0000000000017941 */ /* 0x000fea0003800000 */
.L_x_638:
[----:B------:R-:W2:Y:S01]  /*33a0*/  LDL R43, [R1+0x1c] ;  /* 0x00001c00012b7983 */ /* 0x000ea20000100800 */
[----:B01----:R-:W-:Y:S01]  /*33b0*/  IMAD.MOV.U32 R45, RZ, RZ, R84 ;  /* 0x000000ffff2d7224 */ /* 0x003fe200078e0054 */
[----:B------:R-:W-:Y:S01]  /*33c0*/  MOV R44, R81 ;  /* 0x00000051002c7202 */ /* 0x000fe20000000f00 */
[----:B------:R-:W-:Y:S01]  /*33d0*/  IMAD.MOV.U32 R46, RZ, RZ, R85 ;  /* 0x000000ffff2e7224 */ /* 0x000fe200078e0055 */
[----:B------:R-:W-:Y:S02]  /*33e0*/  PRMT R160, R128, 0x7610, R160 ;  /* 0x0000761080a07816 */ /* 0x000fe400000000a0 */
[----:B------:R-:W-:Y:S02]  /*33f0*/  PRMT R162, R44, 0x7610, R162 ;  /* 0x000076102ca27816 */ /* 0x000fe400000000a2 */
[----:B------:R-:W-:Y:S01]  /*3400*/  PRMT R165, R46, 0x5410, R45 ;  /* 0x000054102ea57816 */ /* 0x000fe2000000002d */
[----:B------:R-:W-:Y:S01]  /*3410*/  IMAD.MOV.U32 R45, RZ, RZ, R96 ;  /* 0x000000ffff2d7224 */ /* 0x000fe200078e0060 */
[----:B------:R-:W-:Y:S01]  /*3420*/  MOV R44, R89 ;  /* 0x00000059002c7202 */ /* 0x000fe20000000f00 */
[----:B------:R-:W-:Y:S01]  /*3430*/  IMAD.MOV.U32 R46, RZ, RZ, R97 ;  /* 0x000000ffff2e7224 */ /* 0x000fe200078e0061 */
[----:B------:R-:W-:-:S04]  /*3440*/  PRMT R159, R159, 0x5410, R129 ;  /* 0x000054109f9f7816 */ /* 0x000fc80000000081 */
[----:B------:R-:W-:Y:S01]  /*3450*/  PRMT R167, R45, 0x5410, R46 ;  /* 0x000054102da77816 */ /* 0x000fe2000000002e */
[----:B------:R-:W-:Y:S02]  /*3460*/  IMAD.MOV.U32 R46, RZ, RZ, R79 ;  /* 0x000000ffff2e7224 */ /* 0x000fe400078e004f */
[----:B------:R-:W-:-:S03]  /*3470*/  IMAD.MOV.U32 R45, RZ, RZ, R78 ;  /* 0x000000ffff2d7224 */ /* 0x000fc600078e004e */
[----:B------:R-:W-:Y:S01]  /*3480*/  PRMT R161, R46, 0x7610, R161 ;  /* 0x000076102ea17816 */ /* 0x000fe200000000a1 */
[----:B------:R-:W-:Y:S01]  /*3490*/  IMAD.MOV.U32 R46, RZ, RZ, R82 ;  /* 0x000000ffff2e7224 */ /* 0x000fe200078e0052 */
[----:B------:R-:W-:Y:S02]  /*34a0*/  PRMT R160, R160, 0x5410, R45 ;  /* 0x00005410a0a07816 */ /* 0x000fe4000000002d */
[----:B------:R-:W-:Y:S02]  /*34b0*/  MOV R45, R83 ;  /* 0x00000053002d7202 */ /* 0x000fe40000000f00 */
[----:B------:R-:W-:Y:S01]  /*34c0*/  PRMT R163, R46, 0x7610, R163 ;  /* 0x000076102ea37816 */ /* 0x000fe200000000a3 */
[----:B------:R-:W-:Y:S01]  /*34d0*/  IMAD.MOV.U32 R46, RZ, RZ, R99 ;  /* 0x000000ffff2e7224 */ /* 0x000fe200078e0063 */
[----:B------:R-:W-:Y:S01]  /*34e0*/  PRMT R162, R162, 0x5410, R45 ;  /* 0x00005410a2a27816 */ /* 0x000fe2000000002d */
[----:B------:R-:W-:-:S03]  /*34f0*/  IMAD.MOV.U32 R45, RZ, RZ, R98 ;  /* 0x000000ffff2d7224 */ /* 0x000fc600078e0062 */
[----:B------:R-:W-:Y:S01]  /*3500*/  PRMT R171, R46, 0x7610, R171 ;  /* 0x000076102eab7816 */ /* 0x000fe200000000ab */
[----:B-----5:R-:W-:Y:S01]  /*3510*/  IMAD.MOV.U32 R46, RZ, RZ, R52 ;  /* 0x000000ffff2e7224 */ /* 0x020fe200078e0034 */
[----:B--2---:R-:W-:Y:S01]  /*3520*/  R2UR UR4, R43 ;  /* 0x000000002b0472ca */ /* 0x004fe200000e0000 */
[----:B------:R-:W-:-:S05]  /*3530*/  IMAD.MOV.U32 R43, RZ, RZ, R80 ;  /* 0x000000ffff2b7224 */ /* 0x000fca00078e0050 */
[----:B------:R-:W-:Y:S01]  /*3540*/  PRMT R164, R164, 0x5410, R43 ;  /* 0x00005410a4a47816 */ /* 0x000fe2000000002b */
[----:B------:R-:W-:-:S05]  /*3550*/  IMAD.MOV.U32 R43, RZ, RZ, R88 ;  /* 0x000000ffff2b7224 */ /* 0x000fca00078e0058 */
[----:B------:R-:W-:Y:S01]  /*3560*/  PRMT R166, R43, 0x5410, R44 ;  /* 0x000054102ba67816 */ /* 0x000fe2000000002c */
[----:B------:R-:W-:Y:S01]  /*3570*/  IMAD.MOV.U32 R43, RZ, RZ, R124 ;  /* 0x000000ffff2b7224 */ /* 0x000fe200078e007c */
[----:B------:R-:W-:Y:S01]  /*3580*/  MOV R44, R125 ;  /* 0x0000007d002c7202 */ /* 0x000fe20000000f00 */
[----:B------:R-:W-:-:S03]  /*3590*/  UISETP.NE.AND UP0, UPT, UR4, 0x3, UPT ;  /* 0x000000030400788c */ /* 0x000fc6000bf05270 */
[----:B------:R-:W-:Y:S01]  /*35a0*/  PRMT R156, R43, 0x7610, R156 ;  /* 0x000076102b9c7816 */ /* 0x000fe2000000009c */
[----:B------:R-:W-:Y:S01]  /*35b0*/  IMAD.MOV.U32 R43, RZ, RZ, R87 ;  /* 0x000000ffff2b7224 */ /* 0x000fe200078e0057 */
[----:B------:R-:W-:Y:S01]  /*35c0*/  PRMT R168, R44, 0x7610, R168 ;  /* 0x000076102ca87816 */ /* 0x000fe200000000a8 */
[----:B------:R-:W-:Y:S01]  /*35d0*/  IMAD.MOV.U32 R44, RZ, RZ, R86 ;  /* 0x000000ffff2c7224 */ /* 0x000fe200078e0056 */
[----:B------:R-:W-:Y:S02]  /*35e0*/  PLOP3.LUT P2, PT, PT, PT, UP0, 0x80, 0x0 ;  /* 0x000000000000781c */ /* 0x000fe40003f4f008 */
[----:B------:R-:W-:Y:S01]  /*35f0*/  PRMT R169, R43, 0x7610, R169 ;  /* 0x000076102ba97816 */ /* 0x000fe200000000a9 */
[----:B------:R-:W-:Y:S01]  /*3600*/  IMAD.MOV.U32 R43, RZ, RZ, R90 ;  /* 0x000000ffff2b7224 */ /* 0x000fe200078e005a */
[----:B------:R-:W-:Y:S02]  /*3610*/  PRMT R168, R168, 0x5410, R44 ;  /* 0x00005410a8a87816 */ /* 0x000fe4000000002c */
[----:B------:R-:W-:-:S02]  /*3620*/  MOV R44, R91 ;  /* 0x0000005b002c7202 */ /* 0x000fc40000000f00 */
[----:B------:R-:W-:Y:S01]  /*3630*/  PRMT R169, R169, 0x5410, R43 ;  /* 0x00005410a9a97816 */ /* 0x000fe2000000002b */
[----:B------:R-:W-:Y:S01]  /*3640*/  IMAD.MOV.U32 R43, RZ, RZ, R53 ;  /* 0x000000ffff2b7224 */ /* 0x000fe200078e0035 */
[----:B------:R-:W-:Y:S01]  /*3650*/  PRMT R170, R44, 0x5410, R45 ;  /* 0x000054102caa7816 */ /* 0x000fe2000000002d */
[----:B------:R-:W-:Y:S01]  /*3660*/  IMAD.MOV.U32 R44, RZ, RZ, R126 ;  /* 0x000000ffff2c7224 */ /* 0x000fe200078e007e */
[----:B------:R-:W-:Y:S02]  /*3670*/  MOV R45, R127 ;  /* 0x0000007f002d7202 */ /* 0x000fe40000000f00 */
[----:B------:R-:W-:Y:S01]  /*3680*/  PRMT R93, R43, 0x5410, R46 ;  /* 0x000054102b5d7816 */ /* 0x000fe2000000002e */
[----:B------:R-:W-:Y:S01]  /*3690*/  IMAD.MOV.U32 R43, RZ, RZ, R61 ;  /* 0x000000ffff2b7224 */ /* 0x000fe200078e003d */
[----:B------:R-:W-:Y:S01]  /*36a0*/  PRMT R156, R156, 0x5410, R44 ;  /* 0x000054109c9c7816 */ /* 0x000fe2000000002c */
[----:B------:R-:W-:Y:S01]  /*36b0*/  IMAD.MOV.U32 R44, RZ, RZ, R60 ;  /* 0x000000ffff2c7224 */ /* 0x000fe200078e003c */
[----:B------:R-:W-:Y:S01]  /*36c0*/  PRMT R171, R171, 0x5410, R45 ;  /* 0x00005410abab7816 */ /* 0x000fe2000000002d */
[----:B------:R-:W-:Y:S01]  /*36d0*/  IMAD.MOV.U32 R46, RZ, RZ, R56 ;  /* 0x000000ffff2e7224 */ /* 0x000fe200078e0038 */
[----:B------:R-:W-:-:S02]  /*36e0*/  MOV R45, R57 ;  /* 0x00000039002d7202 */ /* 0x000fc40000000f00 */
[----:B------:R-:W-:Y:S01]  /*36f0*/  PRMT R130, R44, 0x5410, R43 ;  /* 0x000054102c827816 */ /* 0x000fe2000000002b */
[----:B------:R-:W-:Y:S01]  /*3700*/  IMAD.MOV.U32 R44, RZ, RZ, R68 ;  /* 0x000000ffff2c7224 */ /* 0x000fe200078e0044 */
[----:B------:R-:W-:Y:S01]  /*3710*/  PRMT R128, R45, 0x5410, R46 ;  /* 0x000054102d807816 */ /* 0x000fe2000000002e */
[----:B------:R-:W-:Y:S01]  /*3720*/  IMAD.MOV.U32 R43, RZ, RZ, R69 ;  /* 0x000000ffff2b7224 */ /* 0x000fe200078e0045 */
[----:B------:R-:W-:Y:S01]  /*3730*/  MOV R45, R65 ;  /* 0x00000041002d7202 */ /* 0x000fe20000000f00 */
[----:B------:R-:W-:-:S03]  /*3740*/  IMAD.MOV.U32 R46, RZ, RZ, R64 ;  /* 0x000000ffff2e7224 */ /* 0x000fc600078e0040 */
        /* <DEDUP_REMOVED lines=17> */
[----:B------:R-:W-:Y:S01]  /*3860*/  IMAD.MOV.U32 R46, RZ, RZ, R66 ;  /* 0x000000ffff2e7224 */ /* 0x000fe200078e0042 */
[----:B------:R-:W-:Y:S01]  /*3870*/  PRMT R161, R161, 0x5410, R43 ;  /* 0x00005410a1a17816 */ /* 0x000fe2000000002b */
[----:B------:R-:W-:Y:S01]  /*3880*/  IMAD.MOV.U32 R43, RZ, RZ, R74 ;  /* 0x000000ffff2b7224 */ /* 0x000fe200078e004a */
[----:B------:R-:W-:Y:S02]  /*3890*/  PRMT R159, R44, 0x7610, R159 ;  /* 0x000076102c9f7816 */ /* 0x000fe4000000009f */
[----:B------:R-:W-:-:S02]  /*38a0*/  MOV R44, R75 ;  /* 0x0000004b002c7202 */ /* 0x000fc40000000f00 */
[----:B------:R-:W-:Y:S02]  /*38b0*/  PRMT R157, R46, 0x5410, R45 ;  /* 0x000054102e9d7816 */ /* 0x000fe4000000002d */
[----:B------:R-:W-:Y:S02]  /*38c0*/  PRMT R163, R163, 0x5410, R43 ;  /* 0x00005410a3a37816 */ /* 0x000fe4000000002b */
[----:B------:R-:W-:Y:S01]  /*38d0*/  PRMT R164, R44, 0x7610, R164 ;  /* 0x000076102ca47816 */ /* 0x000fe200000000a4 */
[----:B------:R-:W-:Y:S06]  /*38e0*/  @!P2 BRA `(.L_x_640) ;  /* 0x000000000004a947 */ /* 0x000fec0003800000 */
[----:B------:R-:W-:Y:S01]  /*38f0*/  BPT.TRAP 0x1 ;  /* 0x000000040000795c */ /* 0x000fe20000300000 */
.L_x_640:
[----:B------:R-:W-:Y:S01]  /*3900*/  IMAD R43, R17, 0x8, R16 ;  /* 0x00000008112b7824 */ /* 0x000fe200078e0210 */
[----:B------:R-:W-:Y:S01]  /*3910*/  SHF.L.U32 R100, R205, 0x1f, RZ ;  /* 0x0000001fcd647819 */ /* 0x000fe200000006ff */
[----:B------:R-:W-:Y:S03]  /*3920*/  BSSY B1, `(.L_x_641) ;  /* 0x0000003000017945 */ /* 0x000fe60003800000 */
[----:B------:R-:W0:Y:S02]  /*3930*/  SYNCS.PHASECHK.TRANS64.TRYWAIT P5, [R43+URZ+0x36890], R100 ;  /* 0x036890642b0075a7 */ /* 0x000e2400080a017f */
[----:B0-----:R-:W-:Y:S05]  /*3940*/  @!P5 BRA `(.L_x_642) ;  /* 0x0000022400a0d947 */ /* 0x001fea0003800000 */
.L_x_996:
[----:B------:R-:W-:Y:S05]  /*3950*/  BSYNC B1 ;  /* 0x0000000000017941 */ /* 0x000fea0003800000 */
.L_x_641:
[----:B------:R-:W-:Y:S04]  /*3960*/  BSSY B1, `(.L_x_643) ;  /* 0x0000149000017945 */ /* 0x000fe80003800000 */
[----:B------:R-:W-:Y:S05]  /*3970*/  @P3 BRA `(.L_x_644) ;  /* 0x00000014001c3947 */ /* 0x000fea0003800000 */
[----:B------:R-:W-:Y:S01]  /*3980*/  ISETP.NE.AND P3, PT, R30, RZ, PT ;  /* 0x000000ff1e00720c */ /* 0x000fe20003f65270 */
[----:B------:R-:W-:-:S12]  /*3990*/  BSSY B2, `(.L_x_645) ;  /* 0x0000038000027945 */ /* 0x000fd80003800000 */
[----:B------:R-:W-:Y:S05]  /*39a0*/  @!P3 BRA `(.L_x_646) ;  /* 0x0000000000d8b947 */ /* 0x000fea0003800000 */
[----:B------:R1:W2:Y:S01]  /*39b0*/  LDS.128 R44, [R40+0x21000] ;  /* 0x02100000282c7984 */ /* 0x0002a20000000c00 */
[----:B------:R-:W-:Y:S01]  /*39c0*/  ISETP.GE.AND P3, PT, R22, R121, PT ;  /* 0x000000791600720c */ /* 0x000fe20003f66270 */
[----:B------:R-:W-:-:S12]  /*39d0*/  BSSY B3, `(.L_x_647) ;  /* 0x0000032000037945 */ /* 0x000fd80003800000 */
[----:B-1----:R-:W-:Y:S05]  /*39e0*/  @P3 BRA `(.L_x_648) ;  /* 0x0000000000c03947 */ /* 0x002fea0003800000 */
[----:B------:R-:W-:Y:S01]  /*39f0*/  SHF.R.U64 R94, R126, 0x10, R127 ;  /* 0x000000107e5e7819 */ /* 0x000fe2000000127f */
[----:B--2---:R-:W-:Y:S01]  /*3a00*/  IMAD.MOV.U32 R95, RZ, RZ, R45 ;  /* 0x000000ffff5f7224 */ /* 0x004fe200078e002d */
[----:B------:R-:W-:Y:S02]  /*3a10*/  SHF.R.U64 R124, R124, 0x10, R125 ;  /* 0x000000107c7c7819 */ /* 0x000fe4000000127d */
[----:B------:R-:W-:Y:S01]  /*3a20*/  SHF.R.U32.HI R127, RZ, 0x10, R127 ;  /* 0x00000010ff7f7819 */ /* 0x000fe2000001167f */
[----:B------:R-:W-:Y:S02]  /*3a30*/  HADD2.F32 R94, -RZ, R94.H0_H0 ;  /* 0x2000005eff5e7230 */ /* 0x000fe40000004100 */
[--C-:B------:R-:W-:Y:S02]  /*3a40*/  HADD2.F32 R45, -RZ, R95.reuse.H1_H1 ;  /* 0x3000005fff2d7230 */ /* 0x100fe40000004100 */
[----:B------:R-:W-:Y:S02]  /*3a50*/  HADD2.F32 R95, -RZ, R95.H0_H0 ;  /* 0x2000005fff5f7230 */ /* 0x000fe40000004100 */
[----:B------:R-:W-:-:S02]  /*3a60*/  HADD2.F32 R124, -RZ, R124.H0_H0 ;  /* 0x2000007cff7c7230 */ /* 0x000fc40000004100 */
[-C--:B------:R-:W-:Y:S01]  /*3a70*/  FMUL.FTZ R126, R45, R94.reuse ;  /* 0x0000005e2d7e7220 */ /* 0x080fe20000410000 */
[----:B------:R-:W-:-:S03]  /*3a80*/  FMUL.FTZ R94, R95, R94 ;  /* 0x0000005e5f5e7220 */ /* 0x000fc60000410000 */
[-C--:B------:R-:W-:Y:S01]  /*3a90*/  FFMA.FTZ R126, R95, R124.reuse, -R126 ;  /* 0x0000007c5f7e7223 */ /* 0x080fe2000001087e */
[----:B------:R-:W-:Y:S01]  /*3aa0*/  IMAD.MOV.U32 R95, RZ, RZ, R44 ;  /* 0x000000ffff5f7224 */ /* 0x000fe200078e002c */
[----:B------:R-:W-:Y:S01]  /*3ab0*/  MOV R44, R47 ;  /* 0x0000002f002c7202 */ /* 0x000fe20000000f00 */
[----:B------:R-:W-:Y:S01]  /*3ac0*/  FFMA.FTZ R94, R45, R124, R94 ;  /* 0x0000007c2d5e7223 */ /* 0x000fe2000001005e */
[----:B------:R-:W-:Y:S01]  /*3ad0*/  SHF.R.U32.HI R124, RZ, 0x10, R125 ;  /* 0x00000010ff7c7819 */ /* 0x000fe2000001167d */
[----:B------:R-:W-:Y:S02]  /*3ae0*/  HADD2.F32 R47, -RZ, R127.H0_H0 ;  /* 0x2000007fff2f7230 */ /* 0x000fe40000004100 */
[--C-:B------:R-:W-:Y:S01]  /*3af0*/  HADD2.F32 R45, -RZ, R44.reuse.H1_H1 ;  /* 0x3000002cff2d7230 */ /* 0x100fe20000004100 */
[----:B------:R-:W-:Y:S01]  /*3b00*/  F2FP.F16.F32.PACK_AB R94, R94, R126 ;  /* 0x0000007e5e5e723e */ /* 0x000fe200000000ff */
[----:B------:R-:W-:Y:S02]  /*3b10*/  HADD2.F32 R44, -RZ, R44.H0_H0 ;  /* 0x2000002cff2c7230 */ /* 0x000fe40000004100 */
[----:B------:R-:W-:-:S02]  /*3b20*/  HADD2.F32 R124, -RZ, R124.H0_H0 ;  /* 0x2000007cff7c7230 */ /* 0x000fc40000004100 */
[-C--:B------:R-:W-:Y:S01]  /*3b30*/  FMUL.FTZ R125, R45, R47.reuse ;  /* 0x0000002f2d7d7220 */ /* 0x080fe20000410000 */
[----:B------:R-:W-:-:S03]  /*3b40*/  FMUL.FTZ R47, R44, R47 ;  /* 0x0000002f2c2f7220 */ /* 0x000fc60000410000 */
[-C--:B------:R-:W-:Y:S01]  /*3b50*/  FFMA.FTZ R44, R44, R124.reuse, -R125 ;  /* 0x0000007c2c2c7223 */ /* 0x080fe2000001087d */
[--C-:B------:R-:W-:Y:S02]  /*3b60*/  HADD2.F32 R125, -RZ, R156.reuse.H1_H1 ;  /* 0x3000009cff7d7230 */ /* 0x100fe40000004100 */
[----:B------:R-:W-:Y:S01]  /*3b70*/  FFMA.FTZ R45, R45, R124, R47 ;  /* 0x0000007c2d2d7223 */ /* 0x000fe2000001002f */
[----:B------:R-:W-:Y:S02]  /*3b80*/  IMAD.MOV.U32 R124, RZ, RZ, R46 ;  /* 0x000000ffff7c7224 */ /* 0x000fe400078e002e */
[--C-:B------:R-:W-:Y:S02]  /*3b90*/  HADD2.F32 R46, -RZ, R95.reuse.H1_H1 ;  /* 0x3000005fff2e7230 */ /* 0x100fe40000004100 */
[----:B------:R-:W-:Y:S02]  /*3ba0*/  HADD2.F32 R47, -RZ, R95.H0_H0 ;  /* 0x2000005fff2f7230 */ /* 0x000fe40000004100 */
[----:B------:R-:W-:-:S02]  /*3bb0*/  HADD2.F32 R95, -RZ, R156.H0_H0 ;  /* 0x2000009cff5f7230 */ /* 0x000fc40000004100 */
[-C--:B------:R-:W-:Y:S01]  /*3bc0*/  FMUL.FTZ R127, R46, R125.reuse ;  /* 0x0000007d2e7f7220 */ /* 0x080fe20000410000 */
[----:B------:R-:W-:Y:S02]  /*3bd0*/  HADD2.F32 R156, -RZ, R171.H1_H1 ;  /* 0x300000abff9c7230 */ /* 0x000fe40000004100 */
[C---:B------:R-:W-:Y:S01]  /*3be0*/  FMUL.FTZ R125, R47.reuse, R125 ;  /* 0x0000007d2f7d7220 */ /* 0x040fe20000410000 */
[----:B------:R-:W-:-:S03]  /*3bf0*/  FFMA.FTZ R47, R47, R95, -R127 ;  /* 0x0000005f2f2f7223 */ /* 0x000fc6000001087f */
[----:B------:R-:W-:Y:S01]  /*3c00*/  FFMA.FTZ R46, R46, R95, R125 ;  /* 0x0000005f2e2e7223 */ /* 0x000fe2000001007d */
[--C-:B------:R-:W-:Y:S02]  /*3c10*/  HADD2.F32 R95, -RZ, R124.reuse.H1_H1 ;  /* 0x3000007cff5f7230 */ /* 0x100fe40000004100 */
[----:B------:R-:W-:Y:S02]  /*3c20*/  HADD2.F32 R125, -RZ, R124.H0_H0 ;  /* 0x2000007cff7d7230 */ /* 0x000fe40000004100 */
[----:B------:R-:W-:Y:S02]  /*3c30*/  HADD2.F32 R124, -RZ, R168.H0_H0 ;  /* 0x200000a8ff7c7230 */ /* 0x000fe40000004100 */
[-C--:B------:R-:W-:Y:S01]  /*3c40*/  FMUL.FTZ R127, R95, R156.reuse ;  /* 0x0000009c5f7f7220 */ /* 0x080fe20000410000 */
[----:B------:R-:W-:Y:S01]  /*3c50*/  F2FP.F16.F32.PACK_AB R46, R46, R47 ;  /* 0x0000002f2e2e723e */ /* 0x000fe200000000ff */
[C---:B------:R-:W-:Y:S02]  /*3c60*/  FMUL.FTZ R156, R125.reuse, R156 ;  /* 0x0000009c7d9c7220 */ /* 0x040fe40000410000 */
[----:B------:R-:W-:-:S02]  /*3c70*/  FFMA.FTZ R127, R125, R124, -R127 ;  /* 0x0000007c7d7f7223 */ /* 0x000fc4000001087f */
[----:B------:R-:W-:Y:S01]  /*3c80*/  FFMA.FTZ R156, R95, R124, R156 ;  /* 0x0000007c5f9c7223 */ /* 0x000fe2000001009c */
[----:B------:R-:W-:Y:S01]  /*3c90*/  F2FP.F16.F32.PACK_AB R95, R45, R44 ;  /* 0x0000002c2d5f723e */ /* 0x000fe200000000ff */
[----:B------:R-:W-:Y:S02]  /*3ca0*/  IMAD.MOV.U32 R44, RZ, RZ, R46 ;  /* 0x000000ffff2c7224 */ /* 0x000fe400078e002e */
[----:B------:R-:W-:Y:S01]  /*3cb0*/  IMAD.MOV.U32 R45, RZ, RZ, R94 ;  /* 0x000000ffff2d7224 */ /* 0x000fe200078e005e */
[----:B------:R-:W-:Y:S01]  /*3cc0*/  F2FP.F16.F32.PACK_AB R127, R156, R127 ;  /* 0x0000007f9c7f723e */ /* 0x000fe200000000ff */
[----:B------:R-:W-:-:S03]  /*3cd0*/  IMAD.MOV.U32 R47, RZ, RZ, R95 ;  /* 0x000000ffff2f7224 */ /* 0x000fc600078e005f */
[----:B------:R-:W-:-:S07]  /*3ce0*/  MOV R46, R127 ;  /* 0x0000007f002e7202 */ /* 0x000fce0000000f00 */
.L_x_648:
[----:B------:R-:W-:Y:S05]  /*3cf0*/  BSYNC B3 ;  /* 0x0000000000037941 */ /* 0x000fea0003800000 */
.L_x_647:
[----:B--2---:R1:W-:Y:S02]  /*3d00*/  STG.E.128 desc[UR60][R50.64], R44 ;  /* 0x0000002c32007986 */ /* 0x0043e4000c101d3c */
.L_x_646:
[----:B------:R-:W-:Y:S05]  /*3d10*/  BSYNC B2 ;  /* 0x0000000000027941 */ /* 0x000fea0003800000 */
.L_x_645:
[----:B------:R-:W-:Y:S01]  /*3d20*/  ISETP.NE.AND P3, PT, R34, RZ, PT ;  /* 0x000000ff2200720c */ /* 0x000fe20003f65270 */
[----:B------:R-:W-:-:S12]  /*3d30*/  BSSY B2, `(.L_x_649) ;  /* 0x0000037000027945 */ /* 0x000fd80003800000 */
[----:B------:R-:W-:Y:S05]  /*3d40*/  @!P3 BRA `(.L_x_650) ;  /* 0x0000000000d4b947 */ /* 0x000fea0003800000 */
[----:B-1----:R1:W2:Y:S01]  /*3d50*/  LDS.128 R44, [R41+0x21000] ;  /* 0x02100000292c7984 */ /* 0x0022a20000000c00 */
[----:B------:R-:W-:Y:S01]  /*3d60*/  ISETP.GE.AND P3, PT, R208, R121, PT ;  /* 0x00000079d000720c */ /* 0x000fe20003f66270 */
[----:B------:R-:W-:-:S12]  /*3d70*/  BSSY B3, `(.L_x_651) ;  /* 0x0000031000037945 */ /* 0x000fd80003800000 */
[----:B-1----:R-:W-:Y:S05]  /*3d80*/  @P3 BRA `(.L_x_652) ;  /* 0x0000000000bc3947 */ /* 0x002fea0003800000 */
[----:B------:R-:W-:Y:S01]  /*3d90*/  SHF.R.U64 R98, R98, 0x10, R99 ;  /* 0x0000001062627819 */ /* 0x000fe20000001263 */
[----:B--2---:R-:W-:Y:S01]  /*3da0*/  IMAD.MOV.U32 R95, RZ, RZ, R45 ;  /* 0x000000ffff5f7224 */ /* 0x004fe200078e002d */
[--C-:B------:R-:W-:Y:S02]  /*3db0*/  SHF.R.U64 R94, R96, 0x10, R97.reuse ;  /* 0x00000010605e7819 */ /* 0x100fe40000001261 */
[----:B------:R-:W-:Y:S01]  /*3dc0*/  SHF.R.U32.HI R97, RZ, 0x10, R97 ;  /* 0x00000010ff617819 */ /* 0x000fe20000011661 */
[----:B------:R-:W-:Y:S02]  /*3dd0*/  HADD2.F32 R98, -RZ, R98.H0_H0 ;  /* 0x20000062ff627230 */ /* 0x000fe40000004100 */
[--C-:B------:R-:W-:Y:S02]  /*3de0*/  HADD2.F32 R45, -RZ, R95.reuse.H1_H1 ;  /* 0x3000005fff2d7230 */ /* 0x100fe40000004100 */
[----:B------:R-:W-:Y:S02]  /*3df0*/  HADD2.F32 R95, -RZ, R95.H0_H0 ;  /* 0x2000005fff5f7230 */ /* 0x000fe40000004100 */
[----:B------:R-:W-:-:S02]  /*3e00*/  HADD2.F32 R94, -RZ, R94.H0_H0 ;  /* 0x2000005eff5e7230 */ /* 0x000fc40000004100 */
[-C--:B------:R-:W-:Y:S01]  /*3e10*/  FMUL.FTZ R96, R45, R98.reuse ;  /* 0x000000622d607220 */ /* 0x080fe20000410000 */
[----:B------:R-:W-:Y:S02]  /*3e20*/  HADD2.F32 R97, -RZ, R97.H0_H0 ;  /* 0x20000061ff617230 */ /* 0x000fe40000004100 */
[C---:B------:R-:W-:Y:S01]  /*3e30*/  FMUL.FTZ R98, R95.reuse, R98 ;  /* 0x000000625f627220 */ /* 0x040fe20000410000 */
[----:B------:R-:W-:-:S03]  /*3e40*/  FFMA.FTZ R96, R95, R94, -R96 ;  /* 0x0000005e5f607223 */ /* 0x000fc60000010860 */
[----:B------:R-:W-:Y:S01]  /*3e50*/  FFMA.FTZ R98, R45, R94, R98 ;  /* 0x0000005e2d627223 */ /* 0x000fe20000010062 */
[----:B------:R-:W-:Y:S01]  /*3e60*/  SHF.R.U32.HI R45, RZ, 0x10, R99 ;  /* 0x00000010ff2d7819 */ /* 0x000fe20000011663 */
[----:B------:R-:W-:Y:S01]  /*3e70*/  IMAD.MOV.U32 R94, RZ, RZ, R47 ;  /* 0x000000ffff5e7224 */ /* 0x000fe200078e002f */
[----:B------:R-:W-:Y:S02]  /*3e80*/  MOV R47, R44 ;  /* 0x0000002c002f7202 */ /* 0x000fe40000000f00 */
[----:B------:R-:W-:Y:S01]  /*3e90*/  F2FP.F16.F32.PACK_AB R96, R98, R96 ;  /* 0x000000606260723e */ /* 0x000fe200000000ff */
[----:B------:R-:W-:Y:S02]  /*3ea0*/  HADD2.F32 R45, -RZ, R45.H0_H0 ;  /* 0x2000002dff2d7230 */ /* 0x000fe40000004100 */
[--C-:B------:R-:W-:Y:S02]  /*3eb0*/  HADD2.F32 R44, -RZ, R94.reuse.H1_H1 ;  /* 0x3000005eff2c7230 */ /* 0x100fe40000004100 */
[----:B------:R-:W-:-:S03]  /*3ec0*/  HADD2.F32 R94, -RZ, R94.H0_H0 ;  /* 0x2000005eff5e7230 */ /* 0x000fc60000004100 */
[-C--:B------:R-:W-:Y:S02]  /*3ed0*/  FMUL.FTZ R95, R44, R45.reuse ;  /* 0x0000002d2c5f7220 */ /* 0x080fe40000410000 */
[C---:B------:R-:W-:Y:S02]  /*3ee0*/  FMUL.FTZ R99, R94.reuse, R45 ;  /* 0x0000002d5e637220 */ /* 0x040fe40000410000 */
[-C--:B------:R-:W-:Y:S01]  /*3ef0*/  FFMA.FTZ R45, R94, R97.reuse, -R95 ;  /* 0x000000615e2d7223 */ /* 0x080fe2000001085f */
[----:B------:R-:W-:Y:S02]  /*3f00*/  HADD2.F32 R95, -RZ, R170.H1_H1 ;  /* 0x300000aaff5f7230 */ /* 0x000fe40000004100 */
[----:B------:R-:W-:Y:S01]  /*3f10*/  FFMA.FTZ R44, R44, R97, R99 ;  /* 0x000000612c2c7223 */ /* 0x000fe20000010063 */
[--C-:B------:R-:W-:Y:S02]  /*3f20*/  HADD2.F32 R94, -RZ, R47.reuse.H1_H1 ;  /* 0x3000002fff5e7230 */ /* 0x100fe40000004100 */
[----:B------:R-:W-:-:S02]  /*3f30*/  HADD2.F32 R47, -RZ, R47.H0_H0 ;  /* 0x2000002fff2f7230 */ /* 0x000fc40000004100 */
[----:B------:R-:W-:Y:S02]  /*3f40*/  HADD2.F32 R97, -RZ, R167.H0_H0 ;  /* 0x200000a7ff617230 */ /* 0x000fe40000004100 */
[-C--:B------:R-:W-:Y:S01]  /*3f50*/  FMUL.FTZ R99, R94, R95.reuse ;  /* 0x0000005f5e637220 */ /* 0x080fe20000410000 */
[----:B------:R-:W-:-:S03]  /*3f60*/  FMUL.FTZ R95, R47, R95 ;  /* 0x0000005f2f5f7220 */ /* 0x000fc60000410000 */
[-C--:B------:R-:W-:Y:S01]  /*3f70*/  FFMA.FTZ R47, R47, R97.reuse, -R99 ;  /* 0x000000612f2f7223 */ /* 0x080fe20000010863 */
[--C-:B------:R-:W-:Y:S02]  /*3f80*/  HADD2.F32 R99, -RZ, R46.reuse.H0_H0 ;  /* 0x2000002eff637230 */ /* 0x100fe40000004100 */
[----:B------:R-:W-:Y:S01]  /*3f90*/  FFMA.FTZ R94, R94, R97, R95 ;  /* 0x000000615e5e7223 */ /* 0x000fe2000001005f */
[----:B------:R-:W-:Y:S02]  /*3fa0*/  HADD2.F32 R97, -RZ, R171.H0_H0 ;  /* 0x200000abff617230 */ /* 0x000fe40000004100 */
[----:B------:R-:W-:Y:S02]  /*3fb0*/  HADD2.F32 R95, -RZ, R46.H1_H1 ;  /* 0x3000002eff5f7230 */ /* 0x000fe40000004100 */
[----:B------:R-:W-:Y:S01]  /*3fc0*/  HADD2.F32 R46, -RZ, R167.H1_H1 ;  /* 0x300000a7ff2e7230 */ /* 0x000fe20000004100 */
[----:B------:R-:W-:Y:S02]  /*3fd0*/  F2FP.F16.F32.PACK_AB R47, R94, R47 ;  /* 0x0000002f5e2f723e */ /* 0x000fe400000000ff */
[-C--:B------:R-:W-:Y:S01]  /*3fe0*/  FMUL.FTZ R124, R95, R97.reuse ;  /* 0x000000615f7c7220 */ /* 0x080fe20000410000 */
[----:B------:R-:W-:-:S03]  /*3ff0*/  FMUL.FTZ R97, R99, R97 ;  /* 0x0000006163617220 */ /* 0x000fc60000410000 */
[-C--:B------:R-:W-:Y:S01]  /*4000*/  FFMA.FTZ R124, R99, R46.reuse, -R124 ;  /* 0x0000002e637c7223 */ /* 0x080fe2000001087c */
[----:B------:R-:W-:Y:S01]  /*4010*/  FFMA.FTZ R97, R95, R46, R97 ;  /* 0x0000002e5f617223 */ /* 0x000fe20000010061 */
[----:B------:R-:W-:Y:S01]  /*4020*/  F2FP.F16.F32.PACK_AB R46, R44, R45 ;  /* 0x0000002d2c2e723e */ /* 0x000fe200000000ff */
[----:B------:R-:W-:Y:S02]  /*4030*/  IMAD.MOV.U32 R44, RZ, RZ, R47 ;  /* 0x000000ffff2c7224 */ /* 0x000fe400078e002f */
[----:B------:R-:W-:Y:S01]  /*4040*/  IMAD.MOV.U32 R45, RZ, RZ, R96 ;  /* 0x000000ffff2d7224 */ /* 0x000fe200078e0060 */
[----:B------:R-:W-:Y:S01]  /*4050*/  F2FP.F16.F32.PACK_AB R97, R97, R124 ;  /* 0x0000007c6161723e */ /* 0x000fe200000000ff */
[----:B------:R-:W-:-:S03]  /*4060*/  IMAD.MOV.U32 R47, RZ, RZ, R46 ;  /* 0x000000ffff2f7224 */ /* 0x000fc600078e002e */
[----:B------:R-:W-:-:S07]  /*4070*/  MOV R46, R97 ;  /* 0x00000061002e7202 */ /* 0x000fce0000000f00 */
.L_x_652:
[----:B------:R-:W-:Y:S05]  /*4080*/  BSYNC B3 ;  /* 0x0000000000037941 */ /* 0x000fea0003800000 */
.L_x_651:
[----:B--2---:R2:W-:Y:S02]  /*4090*/  STG.E.128 desc[UR60][R50.64+0x40], R44 ;  /* 0x0000402c32007986 */ /* 0x0045e4000c101d3c */
.L_x_650:
[----:B------:R-:W-:Y:S05]  /*40a0*/  BSYNC B2 ;  /* 0x0000000000027941 */ /* 0x000fea0003800000 */
.L_x_649:
[----:B------:R-:W-:Y:S01]  /*40b0*/  ISETP.NE.AND P3, PT, R35, RZ, PT ;  /* 0x000000ff2300720c */ /* 0x000fe20003f65270 */
[----:B------:R-:W-:-:S12]  /*40c0*/  BSSY B2, `(.L_x_653) ;  /* 0x0000036000027945 */ /* 0x000fd80003800000 */
[----:B------:R-:W-:Y:S05]  /*40d0*/  @!P3 BRA `(.L_x_654) ;  /* 0x0000000000d0b947 */ /* 0x000fea0003800000 */
[----:B-12---:R1:W2:Y:S01]  /*40e0*/  LDS.128 R44, [R40+0x24800] ;  /* 0x02480000282c7984 */ /* 0x0062a20000000c00 */
[----:B------:R-:W-:Y:S01]  /*40f0*/  ISETP.GE.AND P3, PT, R207, R121, PT ;  /* 0x00000079cf00720c */ /* 0x000fe20003f66270 */
[----:B------:R-:W-:-:S12]  /*4100*/  BSSY B3, `(.L_x_655) ;  /* 0x0000030000037945 */ /* 0x000fd80003800000 */
[----:B-1----:R-:W-:Y:S05]  /*4110*/  @P3 BRA `(.L_x_656) ;  /* 0x0000000000b83947 */ /* 0x002fea0003800000 */
[----:B------:R-:W-:Y:S01]  /*4120*/  SHF.R.U64 R94, R88, 0x10, R89 ;  /* 0x00000010585e7819 */ /* 0x000fe20000001259 */
[----:B--2---:R-:W-:Y:S01]  /*4130*/  HADD2.F32 R95, -RZ, R47.H0_H0 ;  /* 0x2000002fff5f7230 */ /* 0x004fe20000004100 */
[----:B------:R-:W-:Y:S02]  /*4140*/  SHF.R.U64 R90, R90, 0x10, R91 ;  /* 0x000000105a5a7819 */ /* 0x000fe4000000125b */
[----:B------:R-:W-:Y:S01]  /*4150*/  SHF.R.U32.HI R88, RZ, 0x10, R89 ;  /* 0x00000010ff587819 */ /* 0x000fe20000011659 */
[----:B------:R-:W-:Y:S01]  /*4160*/  IMAD.MOV.U32 R89, RZ, RZ, R45 ;  /* 0x000000ffff597224 */ /* 0x000fe200078e002d */
[----:B------:R-:W-:Y:S01]  /*4170*/  SHF.R.U32.HI R91, RZ, 0x10, R91 ;  /* 0x00000010ff5b7819 */ /* 0x000fe2000001165b */
[----:B------:R-:W-:Y:S02]  /*4180*/  IMAD.MOV.U32 R45, RZ, RZ, R46 ;  /* 0x000000ffff2d7224 */ /* 0x000fe400078e002e */
[----:B------:R-:W-:Y:S02]  /*4190*/  HADD2.F32 R97, -RZ, R90.H0_H0 ;  /* 0x2000005aff617230 */ /* 0x000fe40000004100 */
[----:B------:R-:W-:-:S02]  /*41a0*/  HADD2.F32 R46, -RZ, R91.H0_H0 ;  /* 0x2000005bff2e7230 */ /* 0x000fc40000004100 */
[--C-:B------:R-:W-:Y:S02]  /*41b0*/  HADD2.F32 R91, -RZ, R89.reuse.H1_H1 ;  /* 0x30000059ff5b7230 */ /* 0x100fe40000004100 */
[----:B------:R-:W-:Y:S02]  /*41c0*/  HADD2.F32 R96, -RZ, R89.H0_H0 ;  /* 0x20000059ff607230 */ /* 0x000fe40000004100 */
[----:B------:R-:W-:Y:S02]  /*41d0*/  HADD2.F32 R90, -RZ, R47.H1_H1 ;  /* 0x3000002fff5a7230 */ /* 0x000fe40000004100 */
[-C--:B------:R-:W-:Y:S01]  /*41e0*/  FMUL.FTZ R47, R91, R97.reuse ;  /* 0x000000615b2f7220 */ /* 0x080fe20000410000 */
[----:B------:R-:W-:Y:S02]  /*41f0*/  HADD2.F32 R94, -RZ, R94.H0_H0 ;  /* 0x2000005eff5e7230 */ /* 0x000fe40000004100 */
[----:B------:R-:W-:Y:S01]  /*4200*/  FMUL.FTZ R98, R96, R97 ;  /* 0x0000006160627220 */ /* 0x000fe20000410000 */
[----:B------:R-:W-:-:S02]  /*4210*/  HADD2.F32 R89, -RZ, R88.H0_H0 ;  /* 0x20000058ff597230 */ /* 0x000fc40000004100 */
[-C--:B------:R-:W-:Y:S01]  /*4220*/  FMUL.FTZ R88, R90, R46.reuse ;  /* 0x0000002e5a587220 */ /* 0x080fe20000410000 */
[----:B------:R-:W-:Y:S01]  /*4230*/  FMUL.FTZ R97, R95, R46 ;  /* 0x0000002e5f617220 */ /* 0x000fe20000410000 */
[-C--:B------:R-:W-:Y:S01]  /*4240*/  FFMA.FTZ R46, R96, R94.reuse, -R47 ;  /* 0x0000005e602e7223 */ /* 0x080fe2000001082f */
[----:B------:R-:W-:Y:S01]  /*4250*/  FFMA.FTZ R47, R91, R94, R98 ;  /* 0x0000005e5b2f7223 */ /* 0x000fe20000010062 */
[-C--:B------:R-:W-:Y:S01]  /*4260*/  FFMA.FTZ R88, R95, R89.reuse, -R88 ;  /* 0x000000595f587223 */ /* 0x080fe20000010858 */
[----:B------:R-:W-:Y:S01]  /*4270*/  FFMA.FTZ R90, R90, R89, R97 ;  /* 0x000000595a5a7223 */ /* 0x000fe20000010061 */
[----:B------:R-:W-:Y:S02]  /*4280*/  HADD2.F32 R91, -RZ, R169.H1_H1 ;  /* 0x300000a9ff5b7230 */ /* 0x000fe40000004100 */
[--C-:B------:R-:W-:Y:S01]  /*4290*/  HADD2.F32 R95, -RZ, R44.reuse.H1_H1 ;  /* 0x3000002cff5f7230 */ /* 0x100fe20000004100 */
[----:B------:R-:W-:Y:S01]  /*42a0*/  F2FP.F16.F32.PACK_AB R46, R47, R46 ;  /* 0x0000002e2f2e723e */ /* 0x000fe200000000ff */
[----:B------:R-:W-:Y:S01]  /*42b0*/  HADD2.F32 R96, -RZ, R44.H0_H0 ;  /* 0x2000002cff607230 */ /* 0x000fe20000004100 */
[----:B------:R-:W-:Y:S01]  /*42c0*/  F2FP.F16.F32.PACK_AB R88, R90, R88 ;  /* 0x000000585a58723e */ /* 0x000fe200000000ff */
[----:B------:R-:W-:-:S02]  /*42d0*/  HADD2.F32 R89, -RZ, R170.H0_H0 ;  /* 0x200000aaff597230 */ /* 0x000fc40000004100 */
[--C-:B------:R-:W-:Y:S02]  /*42e0*/  HADD2.F32 R44, -RZ, R45.reuse.H1_H1 ;  /* 0x3000002dff2c7230 */ /* 0x100fe40000004100 */
[-C--:B------:R-:W-:Y:S01]  /*42f0*/  FMUL.FTZ R99, R96, R91.reuse ;  /* 0x0000005b60637220 */ /* 0x080fe20000410000 */
[----:B------:R-:W-:Y:S02]  /*4300*/  HADD2.F32 R98, -RZ, R45.H0_H0 ;  /* 0x2000002dff627230 */ /* 0x000fe40000004100 */
[----:B------:R-:W-:Y:S01]  /*4310*/  FMUL.FTZ R45, R95, R91 ;  /* 0x0000005b5f2d7220 */ /* 0x000fe20000410000 */
[--C-:B------:R-:W-:Y:S02]  /*4320*/  HADD2.F32 R94, -RZ, R166.reuse.H0_H0 ;  /* 0x200000a6ff5e7230 */ /* 0x100fe40000004100 */
[-C--:B------:R-:W-:Y:S01]  /*4330*/  FMUL.FTZ R91, R44, R89.reuse ;  /* 0x000000592c5b7220 */ /* 0x080fe20000410000 */
[----:B------:R-:W-:Y:S02]  /*4340*/  HADD2.F32 R97, -RZ, R166.H1_H1 ;  /* 0x300000a6ff617230 */ /* 0x000fe40000004100 */
[----:B------:R-:W-:Y:S01]  /*4350*/  FMUL.FTZ R89, R98, R89 ;  /* 0x0000005962597220 */ /* 0x000fe20000410000 */
[----:B------:R-:W-:-:S02]  /*4360*/  IMAD.MOV.U32 R47, RZ, RZ, R88 ;  /* 0x000000ffff2f7224 */ /* 0x000fc400078e0058 */
[-C--:B------:R-:W-:Y:S01]  /*4370*/  FFMA.FTZ R45, R96, R94.reuse, -R45 ;  /* 0x0000005e602d7223 */ /* 0x080fe2000001082d */
[----:B------:R-:W-:Y:S01]  /*4380*/  FFMA.FTZ R99, R95, R94, R99 ;  /* 0x0000005e5f637223 */ /* 0x000fe20000010063 */
[-C--:B------:R-:W-:Y:S01]  /*4390*/  FFMA.FTZ R91, R98, R97.reuse, -R91 ;  /* 0x00000061625b7223 */ /* 0x080fe2000001085b */
[----:B------:R-:W-:-:S03]  /*43a0*/  FFMA.FTZ R89, R44, R97, R89 ;  /* 0x000000612c597223 */ /* 0x000fc60000010059 */
[----:B------:R-:W-:Y:S02]  /*43b0*/  F2FP.F16.F32.PACK_AB R45, R99, R45 ;  /* 0x0000002d632d723e */ /* 0x000fe400000000ff */
[----:B------:R-:W-:-:S03]  /*43c0*/  F2FP.F16.F32.PACK_AB R89, R89, R91 ;  /* 0x0000005b5959723e */ /* 0x000fc600000000ff */
[----:B------:R-:W-:Y:S01]  /*43d0*/  IMAD.MOV.U32 R44, RZ, RZ, R45 ;  /* 0x000000ffff2c7224 */ /* 0x000fe200078e002d */
[----:B------:R-:W-:Y:S01]  /*43e0*/  MOV R45, R46 ;  /* 0x0000002e002d7202 */ /* 0x000fe20000000f00 */
[----:B------:R-:W-:-:S07]  /*43f0*/  IMAD.MOV.U32 R46, RZ, RZ, R89 ;  /* 0x000000ffff2e7224 */ /* 0x000fce00078e0059 */
.L_x_656:
[----:B------:R-:W-:Y:S05]  /*4400*/  BSYNC B3 ;  /* 0x0000000000037941 */ /* 0x000fea0003800000 */
.L_x_655:
[----:B--2---:R3:W-:Y:S02]  /*4410*/  STG.E.128 desc[UR60][R50.64+0x80], R44 ;  /* 0x0000802c32007986 */ /* 0x0047e4000c101d3c */
.L_x_654:
[----:B------:R-:W-:Y:S05]  /*4420*/  BSYNC B2 ;  /* 0x0000000000027941 */ /* 0x000fea0003800000 */
.L_x_653:
[----:B------:R-:W-:Y:S01]  /*4430*/  ISETP.NE.AND P3, PT, R36, RZ, PT ;  /* 0x000000ff2400720c */ /* 0x000fe20003f65270 */
[----:B------:R-:W-:-:S12]  /*4440*/  BSSY B2, `(.L_x_657) ;  /* 0x0000036000027945 */ /* 0x000fd80003800000 */
[----:B------:R-:W-:Y:S05]  /*4450*/  @!P3 BRA `(.L_x_658) ;  /* 0x0000000000d0b947 */ /* 0x000fea0003800000 */
[----:B-123--:R1:W2:Y:S01]  /*4460*/  LDS.128 R44, [R41+0x24800] ;  /* 0x02480000292c7984 */ /* 0x00e2a20000000c00 */
[----:B------:R-:W-:Y:S01]  /*4470*/  ISETP.GE.AND P3, PT, R210, R121, PT ;  /* 0x00000079d200720c */ /* 0x000fe20003f66270 */
[----:B------:R-:W-:-:S12]  /*4480*/  BSSY B3, `(.L_x_659) ;  /* 0x0000030000037945 */ /* 0x000fd80003800000 */
[----:B-1----:R-:W-:Y:S05]  /*4490*/  @P3 BRA `(.L_x_660) ;  /* 0x0000000000b83947 */ /* 0x002fea0003800000 */
[----:B------:R-:W-:Y:S01]  /*44a0*/  SHF.R.U64 R88, R84, 0x10, R85 ;  /* 0x0000001054587819 */ /* 0x000fe20000001255 */
[--C-:B--2---:R-:W-:Y:S01]  /*44b0*/  HADD2.F32 R89, -RZ, R47.reuse.H0_H0 ;  /* 0x2000002fff597230 */ /* 0x104fe20000004100 */
[----:B------:R-:W-:Y:S02]  /*44c0*/  SHF.R.U64 R86, R86, 0x10, R87 ;  /* 0x0000001056567819 */ /* 0x000fe40000001257 */
[----:B------:R-:W-:Y:S01]  /*44d0*/  SHF.R.U32.HI R84, RZ, 0x10, R85 ;  /* 0x00000010ff547819 */ /* 0x000fe20000011655 */
[----:B------:R-:W-:Y:S01]  /*44e0*/  IMAD.MOV.U32 R85, RZ, RZ, R45 ;  /* 0x000000ffff557224 */ /* 0x000fe200078e002d */
[----:B------:R-:W-:Y:S01]  /*44f0*/  SHF.R.U32.HI R87, RZ, 0x10, R87 ;  /* 0x00000010ff577819 */ /* 0x000fe20000011657 */
[----:B------:R-:W-:Y:S01]  /*4500*/  HADD2.F32 R91, -RZ, R86.H0_H0 ;  /* 0x20000056ff5b7230 */ /* 0x000fe20000004100 */
[----:B------:R-:W-:Y:S01]  /*4510*/  MOV R45, R46 ;  /* 0x0000002e002d7202 */ /* 0x000fe20000000f00 */
[----:B------:R-:W-:Y:S02]  /*4520*/  HADD2.F32 R86, -RZ, R47.H1_H1 ;  /* 0x3000002fff567230 */ /* 0x000fe40000004100 */
[----:B------:R-:W-:-:S02]  /*4530*/  HADD2.F32 R46, -RZ, R87.H0_H0 ;  /* 0x20000057ff2e7230 */ /* 0x000fc40000004100 */
[--C-:B------:R-:W-:Y:S02]  /*4540*/  HADD2.F32 R87, -RZ, R85.reuse.H1_H1 ;  /* 0x30000055ff577230 */ /* 0x100fe40000004100 */
[----:B------:R-:W-:Y:S02]  /*4550*/  HADD2.F32 R90, -RZ, R85.H0_H0 ;  /* 0x20000055ff5a7230 */ /* 0x000fe40000004100 */
[----:B------:R-:W-:Y:S02]  /*4560*/  HADD2.F32 R88, -RZ, R88.H0_H0 ;  /* 0x20000058ff587230 */ /* 0x000fe40000004100 */
[-C--:B------:R-:W-:Y:S01]  /*4570*/  FMUL.FTZ R47, R87, R91.reuse ;  /* 0x0000005b572f7220 */ /* 0x080fe20000410000 */
[----:B------:R-:W-:Y:S02]  /*4580*/  HADD2.F32 R85, -RZ, R84.H0_H0 ;  /* 0x20000054ff557230 */ /* 0x000fe40000004100 */
[----:B------:R-:W-:Y:S01]  /*4590*/  FMUL.FTZ R94, R90, R91 ;  /* 0x0000005b5a5e7220 */ /* 0x000fe20000410000 */
[-C--:B------:R-:W-:Y:S01]  /*45a0*/  FMUL.FTZ R84, R86, R46.reuse ;  /* 0x0000002e56547220 */ /* 0x080fe20000410000 */
[----:B------:R-:W-:Y:S01]  /*45b0*/  FMUL.FTZ R91, R89, R46 ;  /* 0x0000002e595b7220 */ /* 0x000fe20000410000 */
[-C--:B------:R-:W-:Y:S01]  /*45c0*/  FFMA.FTZ R46, R90, R88.reuse, -R47 ;  /* 0x000000585a2e7223 */ /* 0x080fe2000001082f */
[----:B------:R-:W-:Y:S01]  /*45d0*/  FFMA.FTZ R47, R87, R88, R94 ;  /* 0x00000058572f7223 */ /* 0x000fe2000001005e */
[-C--:B------:R-:W-:Y:S01]  /*45e0*/  FFMA.FTZ R84, R89, R85.reuse, -R84 ;  /* 0x0000005559547223 */ /* 0x080fe20000010854 */
[----:B------:R-:W-:Y:S01]  /*45f0*/  FFMA.FTZ R86, R86, R85, R91 ;  /* 0x0000005556567223 */ /* 0x000fe2000001005b */
[----:B------:R-:W-:-:S02]  /*4600*/  HADD2.F32 R87, -RZ, R168.H1_H1 ;  /* 0x300000a8ff577230 */ /* 0x000fc40000004100 */
[--C-:B------:R-:W-:Y:S01]  /*4610*/  HADD2.F32 R89, -RZ, R44.reuse.H1_H1 ;  /* 0x3000002cff597230 */ /* 0x100fe20000004100 */
[----:B------:R-:W-:Y:S01]  /*4620*/  F2FP.F16.F32.PACK_AB R46, R47, R46 ;  /* 0x0000002e2f2e723e */ /* 0x000fe200000000ff */
[----:B------:R-:W-:Y:S01]  /*4630*/  HADD2.F32 R90, -RZ, R44.H0_H0 ;  /* 0x2000002cff5a7230 */ /* 0x000fe20000004100 */
[----:B------:R-:W-:Y:S01]  /*4640*/  F2FP.F16.F32.PACK_AB R84, R86, R84 ;  /* 0x000000545654723e */ /* 0x000fe200000000ff */
[----:B------:R-:W-:Y:S02]  /*4650*/  HADD2.F32 R85, -RZ, R169.H0_H0 ;  /* 0x200000a9ff557230 */ /* 0x000fe40000004100 */
[--C-:B------:R-:W-:Y:S02]  /*4660*/  HADD2.F32 R44, -RZ, R45.reuse.H1_H1 ;  /* 0x3000002dff2c7230 */ /* 0x100fe40000004100 */
[-C--:B------:R-:W-:Y:S01]  /*4670*/  FMUL.FTZ R95, R90, R87.reuse ;  /* 0x000000575a5f7220 */ /* 0x080fe20000410000 */
[----:B------:R-:W-:Y:S02]  /*4680*/  HADD2.F32 R94, -RZ, R45.H0_H0 ;  /* 0x2000002dff5e7230 */ /* 0x000fe40000004100 */
[----:B------:R-:W-:Y:S01]  /*4690*/  FMUL.FTZ R45, R89, R87 ;  /* 0x00000057592d7220 */ /* 0x000fe20000410000 */
[----:B------:R-:W-:-:S02]  /*46a0*/  HADD2.F32 R88, -RZ, R165.H1_H1 ;  /* 0x300000a5ff587230 */ /* 0x000fc40000004100 */
[-C--:B------:R-:W-:Y:S01]  /*46b0*/  FMUL.FTZ R87, R44, R85.reuse ;  /* 0x000000552c577220 */ /* 0x080fe20000410000 */
[----:B------:R-:W-:Y:S02]  /*46c0*/  HADD2.F32 R91, -RZ, R165.H0_H0 ;  /* 0x200000a5ff5b7230 */ /* 0x000fe40000004100 */
[----:B------:R-:W-:Y:S01]  /*46d0*/  FMUL.FTZ R85, R94, R85 ;  /* 0x000000555e557220 */ /* 0x000fe20000410000 */
[----:B------:R-:W-:Y:S01]  /*46e0*/  MOV R47, R84 ;  /* 0x00000054002f7202 */ /* 0x000fe20000000f00 */
[-C--:B------:R-:W-:Y:S01]  /*46f0*/  FFMA.FTZ R45, R90, R88.reuse, -R45 ;  /* 0x000000585a2d7223 */ /* 0x080fe2000001082d */
[----:B------:R-:W-:Y:S01]  /*4700*/  FFMA.FTZ R95, R89, R88, R95 ;  /* 0x00000058595f7223 */ /* 0x000fe2000001005f */
[-C--:B------:R-:W-:Y:S01]  /*4710*/  FFMA.FTZ R87, R94, R91.reuse, -R87 ;  /* 0x0000005b5e577223 */ /* 0x080fe20000010857 */
[----:B------:R-:W-:-:S03]  /*4720*/  FFMA.FTZ R85, R44, R91, R85 ;  /* 0x0000005b2c557223 */ /* 0x000fc60000010055 */
[----:B------:R-:W-:Y:S02]  /*4730*/  F2FP.F16.F32.PACK_AB R45, R95, R45 ;  /* 0x0000002d5f2d723e */ /* 0x000fe400000000ff */
[----:B------:R-:W-:-:S03]  /*4740*/  F2FP.F16.F32.PACK_AB R85, R85, R87 ;  /* 0x000000575555723e */ /* 0x000fc600000000ff */
[----:B------:R-:W-:Y:S02]  /*4750*/  IMAD.MOV.U32 R44, RZ, RZ, R45 ;  /* 0x000000ffff2c7224 */ /* 0x000fe400078e002d */
[----:B------:R-:W-:Y:S02]  /*4760*/  IMAD.MOV.U32 R45, RZ, RZ, R46 ;  /* 0x000000ffff2d7224 */ /* 0x000fe400078e002e */
[----:B------:R-:W-:-:S07]  /*4770*/  IMAD.MOV.U32 R46, RZ, RZ, R85 ;  /* 0x000000ffff2e7224 */ /* 0x000fce00078e0055 */
.L_x_660:
[----:B------:R-:W-:Y:S05]  /*4780*/  BSYNC B3 ;  /* 0x0000000000037941 */ /* 0x000fea0003800000 */
.L_x_659:
[----:B--2---:R4:W-:Y:S02]  /*4790*/  STG.E.128 desc[UR60][R50.64+0xc0], R44 ;  /* 0x0000c02c32007986 */ /* 0x0049e4000c101d3c */
.L_x_658:
[----:B------:R-:W-:Y:S05]  /*47a0*/  BSYNC B2 ;  /* 0x0000000000027941 */ /* 0x000fea0003800000 */
.L_x_657:
[----:B------:R-:W-:Y:S01]  /*47b0*/  ISETP.NE.AND P3, PT, R37, RZ, PT ;  /* 0x000000ff2500720c */ /* 0x000fe20003f65270 */
[----:B------:R-:W-:-:S12]  /*47c0*/  BSSY B2, `(.L_x_661) ;  /* 0x0000031000027945 */ /* 0x000fd80003800000 */
[----:B------:R-:W-:Y:S05]  /*47d0*/  @!P3 BRA `(.L_x_662) ;  /* 0x0000000000bcb947 */ /* 0x000fea0003800000 */
[----:B-1234-:R1:W2:Y:S01]  /*47e0*/  LDS.128 R44, [R40+0x28000] ;  /* 0x02800000282c7984 */ /* 0x01e2a20000000c00 */
[----:B------:R-:W-:Y:S01]  /*47f0*/  ISETP.GE.AND P3, PT, R209, R121, PT ;  /* 0x00000079d100720c */ /* 0x000fe20003f66270 */
[----:B------:R-:W-:-:S12]  /*4800*/  BSSY B3, `(.L_x_663) ;  /* 0x000002b000037945 */ /* 0x000fd80003800000 */
[----:B-1----:R-:W-:Y:S05]  /*4810*/  @P3 BRA `(.L_x_664) ;  /* 0x0000000000a43947 */ /* 0x002fea0003800000 */
[--C-:B------:R-:W-:Y:S01]  /*4820*/  SHF.R.U64 R82, R82, 0x10, R83.reuse ;  /* 0x0000001052527819 */ /* 0x100fe20000001253 */
[--C-:B--2---:R-:W-:Y:S01]  /*4830*/  HADD2.F32 R84, -RZ, R45.reuse.H1_H1 ;  /* 0x3000002dff547230 */ /* 0x104fe20000004100 */
[----:B------:R-:W-:Y:S01]  /*4840*/  SHF.R.U32.HI R83, RZ, 0x10, R83 ;  /* 0x00000010ff537819 */ /* 0x000fe20000011653 */
[----:B------:R-:W-:Y:S01]  /*4850*/  HADD2.F32 R45, -RZ, R45.H0_H0 ;  /* 0x2000002dff2d7230 */ /* 0x000fe20000004100 */
[--C-:B------:R-:W-:Y:S01]  /*4860*/  SHF.R.U64 R80, R80, 0x10, R81.reuse ;  /* 0x0000001050507819 */ /* 0x100fe20000001251 */
[----:B------:R-:W-:Y:S01]  /*4870*/  HADD2.F32 R82, -RZ, R82.H0_H0 ;  /* 0x20000052ff527230 */ /* 0x000fe20000004100 */
[----:B------:R-:W-:Y:S01]  /*4880*/  SHF.R.U32.HI R81, RZ, 0x10, R81 ;  /* 0x00000010ff517819 */ /* 0x000fe20000011651 */
[----:B------:R-:W-:Y:S02]  /*4890*/  HADD2.F32 R83, -RZ, R83.H0_H0 ;  /* 0x20000053ff537230 */ /* 0x000fe40000004100 */
[--C-:B------:R-:W-:Y:S02]  /*48a0*/  HADD2.F32 R85, -RZ, R47.reuse.H1_H1 ;  /* 0x3000002fff557230 */ /* 0x100fe40000004100 */
[----:B------:R-:W-:Y:S01]  /*48b0*/  FMUL.FTZ R87, R45, R82 ;  /* 0x000000522d577220 */ /* 0x000fe20000410000 */
[----:B------:R-:W-:-:S02]  /*48c0*/  HADD2.F32 R47, -RZ, R47.H0_H0 ;  /* 0x2000002fff2f7230 */ /* 0x000fc40000004100 */
[----:B------:R-:W-:Y:S02]  /*48d0*/  HADD2.F32 R80, -RZ, R80.H0_H0 ;  /* 0x20000050ff507230 */ /* 0x000fe40000004100 */
[----:B------:R-:W-:Y:S02]  /*48e0*/  HADD2.F32 R86, -RZ, R81.H0_H0 ;  /* 0x20000051ff567230 */ /* 0x000fe40000004100 */
[C---:B------:R-:W-:Y:S01]  /*48f0*/  FMUL.FTZ R81, R84.reuse, R82 ;  /* 0x0000005254517220 */ /* 0x040fe20000410000 */
[-C--:B------:R-:W-:Y:S01]  /*4900*/  FMUL.FTZ R82, R85, R83.reuse ;  /* 0x0000005355527220 */ /* 0x080fe20000410000 */
[C---:B------:R-:W-:Y:S01]  /*4910*/  FMUL.FTZ R83, R47.reuse, R83 ;  /* 0x000000532f537220 */ /* 0x040fe20000410000 */
[----:B------:R-:W-:Y:S01]  /*4920*/  FFMA.FTZ R87, R84, R80, R87 ;  /* 0x0000005054577223 */ /* 0x000fe20000010057 */
[----:B------:R-:W-:Y:S02]  /*4930*/  HADD2.F32 R84, -RZ, R44.H1_H1 ;  /* 0x3000002cff547230 */ /* 0x000fe40000004100 */
[----:B------:R-:W-:Y:S01]  /*4940*/  FFMA.FTZ R82, R47, R86, -R82 ;  /* 0x000000562f527223 */ /* 0x000fe20000010852 */
[----:B------:R-:W-:Y:S01]  /*4950*/  FFMA.FTZ R81, R45, R80, -R81 ;  /* 0x000000502d517223 */ /* 0x000fe20000010851 */
[----:B------:R-:W-:Y:S01]  /*4960*/  FFMA.FTZ R83, R85, R86, R83 ;  /* 0x0000005655537223 */ /* 0x000fe20000010053 */
[----:B------:R-:W-:-:S02]  /*4970*/  HADD2.F32 R47, -RZ, R163.H0_H0 ;  /* 0x200000a3ff2f7230 */ /* 0x000fc40000004100 */
[----:B------:R-:W-:Y:S02]  /*4980*/  HADD2.F32 R44, -RZ, R44.H0_H0 ;  /* 0x2000002cff2c7230 */ /* 0x000fe40000004100 */
[----:B------:R-:W-:Y:S02]  /*4990*/  HADD2.F32 R80, -RZ, R162.H1_H1 ;  /* 0x300000a2ff507230 */ /* 0x000fe40000004100 */
[-C--:B------:R-:W-:Y:S01]  /*49a0*/  FMUL.FTZ R86, R84, R47.reuse ;  /* 0x0000002f54567220 */ /* 0x080fe20000410000 */
[--C-:B------:R-:W-:Y:S02]  /*49b0*/  HADD2.F32 R85, -RZ, R46.reuse.H1_H1 ;  /* 0x3000002eff557230 */ /* 0x100fe40000004100 */
[----:B------:R-:W-:Y:S01]  /*49c0*/  FMUL.FTZ R88, R44, R47 ;  /* 0x0000002f2c587220 */ /* 0x000fe20000410000 */
[----:B------:R-:W-:Y:S01]  /*49d0*/  HADD2.F32 R46, -RZ, R46.H0_H0 ;  /* 0x2000002eff2e7230 */ /* 0x000fe20000004100 */
[----:B------:R-:W-:Y:S01]  /*49e0*/  F2FP.F16.F32.PACK_AB R82, R83, R82 ;  /* 0x000000525352723e */ /* 0x000fe200000000ff */
[----:B------:R-:W-:-:S02]  /*49f0*/  HADD2.F32 R162, -RZ, R162.H0_H0 ;  /* 0x200000a2ffa27230 */ /* 0x000fc40000004100 */
[-C--:B------:R-:W-:Y:S01]  /*4a00*/  FMUL.FTZ R47, R85, R80.reuse ;  /* 0x00000050552f7220 */ /* 0x080fe20000410000 */
[----:B------:R-:W-:Y:S02]  /*4a10*/  HADD2.F32 R45, -RZ, R164.H1_H1 ;  /* 0x300000a4ff2d7230 */ /* 0x000fe40000004100 */
[C---:B------:R-:W-:Y:S01]  /*4a20*/  FMUL.FTZ R80, R46.reuse, R80 ;  /* 0x000000502e507220 */ /* 0x040fe20000410000 */
[----:B------:R-:W-:-:S03]  /*4a30*/  FFMA.FTZ R47, R46, R162, -R47 ;  /* 0x000000a22e2f7223 */ /* 0x000fc6000001082f */
[----:B------:R-:W-:Y:S01]  /*4a40*/  FFMA.FTZ R80, R85, R162, R80 ;  /* 0x000000a255507223 */ /* 0x000fe20000010050 */
[-C--:B------:R-:W-:Y:S01]  /*4a50*/  FFMA.FTZ R86, R44, R45.reuse, -R86 ;  /* 0x0000002d2c567223 */ /* 0x080fe20000010856 */
[----:B------:R-:W-:Y:S01]  /*4a60*/  FFMA.FTZ R88, R84, R45, R88 ;  /* 0x0000002d54587223 */ /* 0x000fe20000010058 */
[----:B------:R-:W-:Y:S02]  /*4a70*/  F2FP.F16.F32.PACK_AB R45, R87, R81 ;  /* 0x00000051572d723e */ /* 0x000fe400000000ff */
[----:B------:R-:W-:Y:S01]  /*4a80*/  F2FP.F16.F32.PACK_AB R46, R80, R47 ;  /* 0x0000002f502e723e */ /* 0x000fe200000000ff */
[----:B------:R-:W-:Y:S01]  /*4a90*/  IMAD.MOV.U32 R47, RZ, RZ, R82 ;  /* 0x000000ffff2f7224 */ /* 0x000fe200078e0052 */
[----:B------:R-:W-:-:S07]  /*4aa0*/  F2FP.F16.F32.PACK_AB R44, R88, R86 ;  /* 0x00000056582c723e */ /* 0x000fce00000000ff */
.L_x_664:
[----:B------:R-:W-:Y:S05]  /*4ab0*/  BSYNC B3 ;  /* 0x0000000000037941 */ /* 0x000fea0003800000 */
.L_x_663:
[----:B--2---:R1:W-:Y:S02]  /*4ac0*/  STG.E.128 desc[UR60][R50.64+0x100], R44 ;  /* 0x0001002c32007986 */ /* 0x0043e4000c101d3c */
.L_x_662:
[----:B------:R-:W-:Y:S05]  /*4ad0*/  BSYNC B2 ;  /* 0x0000000000027941 */ /* 0x000fea0003800000 */
.L_x_661:
[----:B------:R-:W-:-:S13]  /*4ae0*/  ISETP.NE.AND P3, PT, R38, RZ, PT ;  /* 0x000000ff2600720c */ /* 0x000fda0003f65270 */
[----:B------:R-:W-:Y:S05]  /*4af0*/  @!P3 BRA `(.L_x_644) ;  /* 0x0000000000bcb947 */ /* 0x000fea0003800000 */
[----:B-1234-:R1:W2:Y:S01]  /*4b00*/  LDS.128 R44, [R41+0x28000] ;  /* 0x02800000292c7984 */ /* 0x01e2a20000000c00 */
[----:B------:R-:W-:Y:S01]  /*4b10*/  ISETP.GE.AND P3, PT, R211, R121, PT ;  /* 0x00000079d300720c */ /* 0x000fe20003f66270 */
[----:B------:R-:W-:-:S12]  /*4b20*/  BSSY B2, `(.L_x_665) ;  /* 0x000002b000027945 */ /* 0x000fd80003800000 */
[----:B-1----:R-:W-:Y:S05]  /*4b30*/  @P3 BRA `(.L_x_666) ;  /* 0x0000000000a43947 */ /* 0x002fea0003800000 */
[--C-:B------:R-:W-:Y:S01]  /*4b40*/  SHF.R.U64 R78, R78, 0x10, R79.reuse ;  /* 0x000000104e4e7819 */ /* 0x100fe2000000124f */
[----:B--2---:R-:W-:Y:S01]  /*4b50*/  HADD2.F32 R81, -RZ, R45.H1_H1 ;  /* 0x3000002dff517230 */ /* 0x004fe20000004100 */
[----:B------:R-:W-:Y:S01]  /*4b60*/  SHF.R.U32.HI R79, RZ, 0x10, R79 ;  /* 0x00000010ff4f7819 */ /* 0x000fe2000001164f */
[----:B------:R-:W-:Y:S01]  /*4b70*/  HADD2.F32 R80, -RZ, R47.H1_H1 ;  /* 0x3000002fff507230 */ /* 0x000fe20000004100 */
[--C-:B------:R-:W-:Y:S01]  /*4b80*/  SHF.R.U64 R76, R76, 0x10, R77.reuse ;  /* 0x000000104c4c7819 */ /* 0x100fe2000000124d */
[----:B------:R-:W-:Y:S01]  /*4b90*/  HADD2.F32 R78, -RZ, R78.H0_H0 ;  /* 0x2000004eff4e7230 */ /* 0x000fe20000004100 */
[----:B------:R-:W-:Y:S01]  /*4ba0*/  SHF.R.U32.HI R77, RZ, 0x10, R77 ;  /* 0x00000010ff4d7819 */ /* 0x000fe2000001164d */
[----:B------:R-:W-:Y:S02]  /*4bb0*/  HADD2.F32 R79, -RZ, R79.H0_H0 ;  /* 0x2000004fff4f7230 */ /* 0x000fe40000004100 */
[----:B------:R-:W-:Y:S02]  /*4bc0*/  HADD2.F32 R45, -RZ, R45.H0_H0 ;  /* 0x2000002dff2d7230 */ /* 0x000fe40000004100 */
[----:B------:R-:W-:Y:S01]  /*4bd0*/  FMUL.FTZ R84, R81, R78 ;  /* 0x0000004e51547220 */ /* 0x000fe20000410000 */
[----:B------:R-:W-:-:S02]  /*4be0*/  HADD2.F32 R82, -RZ, R47.H0_H0 ;  /* 0x2000002fff527230 */ /* 0x000fc40000004100 */
[-C--:B------:R-:W-:Y:S01]  /*4bf0*/  FMUL.FTZ R47, R80, R79.reuse ;  /* 0x0000004f502f7220 */ /* 0x080fe20000410000 */
[----:B------:R-:W-:Y:S02]  /*4c00*/  HADD2.F32 R76, -RZ, R76.H0_H0 ;  /* 0x2000004cff4c7230 */ /* 0x000fe40000004100 */
[C---:B------:R-:W-:Y:S01]  /*4c10*/  FMUL.FTZ R78, R45.reuse, R78 ;  /* 0x0000004e2d4e7220 */ /* 0x040fe20000410000 */
[----:B------:R-:W-:Y:S02]  /*4c20*/  HADD2.F32 R77, -RZ, R77.H0_H0 ;  /* 0x2000004dff4d7230 */ /* 0x000fe40000004100 */
[----:B------:R-:W-:Y:S01]  /*4c30*/  FMUL.FTZ R79, R82, R79 ;  /* 0x0000004f524f7220 */ /* 0x000fe20000410000 */
[----:B------:R-:W-:Y:S02]  /*4c40*/  HADD2.F32 R83, -RZ, R159.H1_H1 ;  /* 0x3000009fff537230 */ /* 0x000fe40000004100 */
[-C--:B------:R-:W-:Y:S01]  /*4c50*/  FFMA.FTZ R84, R45, R76.reuse, -R84 ;  /* 0x0000004c2d547223 */ /* 0x080fe20000010854 */
[----:B------:R-:W-:Y:S01]  /*4c60*/  FFMA.FTZ R81, R81, R76, R78 ;  /* 0x0000004c51517223 */ /* 0x000fe2000001004e */
[----:B------:R-:W-:Y:S01]  /*4c70*/  FFMA.FTZ R80, R80, R77, R79 ;  /* 0x0000004d50507223 */ /* 0x000fe2000001004f */
[----:B------:R-:W-:-:S02]  /*4c80*/  HADD2.F32 R79, -RZ, R160.H1_H1 ;  /* 0x300000a0ff4f7230 */ /* 0x000fc40000004100 */
[----:B------:R-:W-:Y:S01]  /*4c90*/  FFMA.FTZ R47, R82, R77, -R47 ;  /* 0x0000004d522f7223 */ /* 0x000fe2000001082f */
[--C-:B------:R-:W-:Y:S02]  /*4ca0*/  HADD2.F32 R76, -RZ, R44.reuse.H1_H1 ;  /* 0x3000002cff4c7230 */ /* 0x100fe40000004100 */
[----:B------:R-:W-:Y:S02]  /*4cb0*/  HADD2.F32 R78, -RZ, R44.H0_H0 ;  /* 0x2000002cff4e7230 */ /* 0x000fe40000004100 */
[----:B------:R-:W-:Y:S02]  /*4cc0*/  HADD2.F32 R77, -RZ, R161.H0_H0 ;  /* 0x200000a1ff4d7230 */ /* 0x000fe40000004100 */
[-C--:B------:R-:W-:Y:S01]  /*4cd0*/  FMUL.FTZ R85, R76, R79.reuse ;  /* 0x0000004f4c557220 */ /* 0x080fe20000410000 */
[----:B------:R-:W-:Y:S02]  /*4ce0*/  HADD2.F32 R44, -RZ, R46.H1_H1 ;  /* 0x3000002eff2c7230 */ /* 0x000fe40000004100 */
[----:B------:R-:W-:Y:S01]  /*4cf0*/  FMUL.FTZ R87, R78, R79 ;  /* 0x0000004f4e577220 */ /* 0x000fe20000410000 */
[----:B------:R-:W-:Y:S01]  /*4d00*/  HADD2.F32 R45, -RZ, R160.H0_H0 ;  /* 0x200000a0ff2d7230 */ /* 0x000fe20000004100 */
[----:B------:R-:W-:Y:S01]  /*4d10*/  F2FP.F16.F32.PACK_AB R47, R80, R47 ;  /* 0x0000002f502f723e */ /* 0x000fe200000000ff */
[----:B------:R-:W-:-:S02]  /*4d20*/  HADD2.F32 R46, -RZ, R46.H0_H0 ;  /* 0x2000002eff2e7230 */ /* 0x000fc40000004100 */
[----:B------:R-:W-:Y:S01]  /*4d30*/  FMUL.FTZ R79, R44, R77 ;  /* 0x0000004d2c4f7220 */ /* 0x000fe20000410000 */
[-C--:B------:R-:W-:Y:S01]  /*4d40*/  FFMA.FTZ R78, R78, R45.reuse, -R85 ;  /* 0x0000002d4e4e7223 */ /* 0x080fe20000010855 */
[----:B------:R-:W-:Y:S01]  /*4d50*/  FFMA.FTZ R87, R76, R45, R87 ;  /* 0x0000002d4c577223 */ /* 0x000fe20000010057 */
[C---:B------:R-:W-:Y:S01]  /*4d60*/  FMUL.FTZ R77, R46.reuse, R77 ;  /* 0x0000004d2e4d7220 */ /* 0x040fe20000410000 */
[-C--:B------:R-:W-:Y:S01]  /*4d70*/  FFMA.FTZ R79, R46, R83.reuse, -R79 ;  /* 0x000000532e4f7223 */ /* 0x080fe2000001084f */
[----:B------:R-:W-:Y:S02]  /*4d80*/  F2FP.F16.F32.PACK_AB R45, R81, R84 ;  /* 0x00000054512d723e */ /* 0x000fe400000000ff */
[----:B------:R-:W-:Y:S01]  /*4d90*/  FFMA.FTZ R44, R44, R83, R77 ;  /* 0x000000532c2c7223 */ /* 0x000fe2000001004d */
[----:B------:R-:W-:-:S04]  /*4da0*/  F2FP.F16.F32.PACK_AB R78, R87, R78 ;  /* 0x0000004e574e723e */ /* 0x000fc800000000ff */
[----:B------:R-:W-:Y:S01]  /*4db0*/  F2FP.F16.F32.PACK_AB R46, R44, R79 ;  /* 0x0000004f2c2e723e */ /* 0x000fe200000000ff */
[----:B------:R-:W-:-:S07]  /*4dc0*/  IMAD.MOV.U32 R44, RZ, RZ, R78 ;  /* 0x000000ffff2c7224 */ /* 0x000fce00078e004e */
.L_x_666:
[----:B------:R-:W-:Y:S05]  /*4dd0*/  BSYNC B2 ;  /* 0x0000000000027941 */ /* 0x000fea0003800000 */
.L_x_665:
[----:B--2---:R1:W-:Y:S02]  /*4de0*/  STG.E.128 desc[UR60][R50.64+0x140], R44 ;  /* 0x0001402c32007986 */ /* 0x0043e4000c101d3c */
.L_x_644:
[----:B------:R-:W-:Y:S05]  /*4df0*/  BSYNC B1 ;  /* 0x0000000000017941 */ /* 0x000fea0003800000 */
.L_x_643:
[----:B------:R-:W-:Y:S05]  /*4e00*/  @P4 BRA `(.L_x_667) ;  /* 0x0000005000904947 */ /* 0x000fea0003800000 */
[----:B------:R-:W-:Y:S01]  /*4e10*/  ISETP.NE.AND P3, PT, R30, RZ, PT ;  /* 0x000000ff1e00720c */ /* 0x000fe20003f65270 */
[----:B------:R-:W-:-:S12]  /*4e20*/  BSSY B1, `(.L_x_668) ;  /* 0x0000032000017945 */ /* 0x000fd80003800000 */
[----:B------:R-:W-:Y:S05]  /*4e30*/  @!P3 BRA `(.L_x_669) ;  /* 0x0000000000c0b947 */ /* 0x000fea0003800000 */
[----:B-1234-:R1:W2:Y:S01]  /*4e40*/  LDS.128 R44, [R40+0x23000] ;  /* 0x02300000282c7984 */ /* 0x01e2a20000000c00 */
[----:B------:R-:W-:Y:S01]  /*4e50*/  ISETP.GE.AND P3, PT, R22, R121, PT ;  /* 0x000000791600720c */ /* 0x000fe20003f66270 */
[----:B------:R-:W-:-:S12]  /*4e60*/  BSSY B2, `(.L_x_670) ;  /* 0x000002c000027945 */ /* 0x000fd80003800000 */
[----:B-1----:R-:W-:Y:S05]  /*4e70*/  @P3 BRA `(.L_x_671) ;  /* 0x0000000000a83947 */ /* 0x002fea0003800000 */
[----:B------:R-:W-:Y:S01]  /*4e80*/  SHF.R.U64 R78, R72, 0x10, R73 ;  /* 0x00000010484e7819 */ /* 0x000fe20000001249 */
[----:B--2---:R-:W-:Y:S01]  /*4e90*/  IMAD.MOV.U32 R50, RZ, RZ, R44 ;  /* 0x000000ffff327224 */ /* 0x004fe200078e002c */
[--C-:B------:R-:W-:Y:S01]  /*4ea0*/  SHF.R.U64 R72, R74, 0x10, R75.reuse ;  /* 0x000000104a487819 */ /* 0x100fe2000000124b */
[--C-:B------:R-:W-:Y:S01]  /*4eb0*/  HADD2.F32 R44, -RZ, R45.reuse.H0_H0 ;  /* 0x2000002dff2c7230 */ /* 0x100fe20000004100 */
[----:B------:R-:W-:Y:S01]  /*4ec0*/  SHF.R.U32.HI R76, RZ, 0x10, R75 ;  /* 0x00000010ff4c7819 */ /* 0x000fe2000001164b */
[----:B------:R-:W-:Y:S01]  /*4ed0*/  HADD2.F32 R164, -RZ, R164.H0_H0 ;  /* 0x200000a4ffa47230 */ /* 0x000fe20000004100 */
[----:B------:R-:W-:Y:S01]  /*4ee0*/  MOV R51, R47 ;  /* 0x0000002f00337202 */ /* 0x000fe20000000f00 */
[----:B------:R-:W-:Y:S01]  /*4ef0*/  HADD2.F32 R75, -RZ, R72.H0_H0 ;  /* 0x20000048ff4b7230 */ /* 0x000fe20000004100 */
[----:B------:R-:W-:Y:S01]  /*4f00*/  SHF.R.U32.HI R77, RZ, 0x10, R73 ;  /* 0x00000010ff4d7819 */ /* 0x000fe20000011649 */
[----:B------:R-:W-:Y:S02]  /*4f10*/  HADD2.F32 R47, -RZ, R45.H1_H1 ;  /* 0x3000002dff2f7230 */ /* 0x000fe40000004100 */
[----:B------:R-:W-:-:S02]  /*4f20*/  HADD2.F32 R76, -RZ, R76.H0_H0 ;  /* 0x2000004cff4c7230 */ /* 0x000fc40000004100 */
[--C-:B------:R-:W-:Y:S02]  /*4f30*/  HADD2.F32 R72, -RZ, R51.reuse.H1_H1 ;  /* 0x30000033ff487230 */ /* 0x100fe40000004100 */
[CC--:B------:R-:W-:Y:S01]  /*4f40*/  FMUL.FTZ R45, R47.reuse, R75.reuse ;  /* 0x0000004b2f2d7220 */ /* 0x0c0fe20000410000 */
[----:B------:R-:W-:Y:S02]  /*4f50*/  HADD2.F32 R73, -RZ, R78.H0_H0 ;  /* 0x2000004eff497230 */ /* 0x000fe40000004100 */
[----:B------:R-:W-:Y:S01]  /*4f60*/  FMUL.FTZ R78, R44, R75 ;  /* 0x0000004b2c4e7220 */ /* 0x000fe20000410000 */
[----:B------:R-:W-:Y:S02]  /*4f70*/  HADD2.F32 R51, -RZ, R51.H0_H0 ;  /* 0x20000033ff337230 */ /* 0x000fe40000004100 */
[-C--:B------:R-:W-:Y:S01]  /*4f80*/  FMUL.FTZ R80, R72, R76.reuse ;  /* 0x0000004c48507220 */ /* 0x080fe20000410000 */
[----:B------:R-:W-:Y:S02]  /*4f90*/  HADD2.F32 R74, -RZ, R77.H0_H0 ;  /* 0x2000004dff4a7230 */ /* 0x000fe40000004100 */
[-C--:B------:R-:W-:Y:S01]  /*4fa0*/  FFMA.FTZ R44, R44, R73.reuse, -R45 ;  /* 0x000000492c2c7223 */ /* 0x080fe2000001082d */
[----:B------:R-:W-:Y:S01]  /*4fb0*/  FFMA.FTZ R45, R47, R73, R78 ;  /* 0x000000492f2d7223 */ /* 0x000fe2000001004e */
[----:B------:R-:W-:Y:S01]  /*4fc0*/  FMUL.FTZ R75, R51, R76 ;  /* 0x0000004c334b7220 */ /* 0x000fe20000410000 */
[----:B------:R-:W-:-:S02]  /*4fd0*/  HADD2.F32 R73, -RZ, R46.H1_H1 ;  /* 0x3000002eff497230 */ /* 0x000fc40000004100 */
[-C--:B------:R-:W-:Y:S01]  /*4fe0*/  FFMA.FTZ R47, R51, R74.reuse, -R80 ;  /* 0x0000004a332f7223 */ /* 0x080fe20000010850 */
[--C-:B------:R-:W-:Y:S02]  /*4ff0*/  HADD2.F32 R51, -RZ, R50.reuse.H1_H1 ;  /* 0x30000032ff337230 */ /* 0x100fe40000004100 */
[----:B------:R-:W-:Y:S01]  /*5000*/  FFMA.FTZ R72, R72, R74, R75 ;  /* 0x0000004a48487223 */ /* 0x000fe2000001004b */
[----:B------:R-:W-:Y:S02]  /*5010*/  HADD2.F32 R163, -RZ, R163.H1_H1 ;  /* 0x300000a3ffa37230 */ /* 0x000fe40000004100 */
[----:B------:R-:W-:Y:S01]  /*5020*/  FMUL.FTZ R77, R73, R164 ;  /* 0x000000a4494d7220 */ /* 0x000fe20000410000 */
[----:B------:R-:W-:Y:S01]  /*5030*/  HADD2.F32 R50, -RZ, R50.H0_H0 ;  /* 0x20000032ff327230 */ /* 0x000fe20000004100 */
[----:B------:R-:W-:Y:S01]  /*5040*/  F2FP.F16.F32.PACK_AB R45, R45, R44 ;  /* 0x0000002c2d2d723e */ /* 0x000fe200000000ff */
[----:B------:R-:W-:Y:S02]  /*5050*/  HADD2.F32 R46, -RZ, R46.H0_H0 ;  /* 0x2000002eff2e7230 */ /* 0x000fe40000004100 */
[----:B------:R-:W-:Y:S01]  /*5060*/  FMUL.FTZ R75, R51, R163 ;  /* 0x000000a3334b7220 */ /* 0x000fe20000410000 */
[----:B------:R-:W-:-:S02]  /*5070*/  HADD2.F32 R74, -RZ, R158.H0_H0 ;  /* 0x2000009eff4a7230 */ /* 0x000fc40000004100 */
[----:B------:R-:W-:Y:S01]  /*5080*/  FMUL.FTZ R76, R50, R163 ;  /* 0x000000a3324c7220 */ /* 0x000fe20000410000 */
[----:B------:R-:W-:Y:S02]  /*5090*/  HADD2.F32 R158, -RZ, R158.H1_H1 ;  /* 0x3000009eff9e7230 */ /* 0x000fe40000004100 */
[----:B------:R-:W-:Y:S01]  /*50a0*/  FMUL.FTZ R164, R46, R164 ;  /* 0x000000a42ea47220 */ /* 0x000fe20000410000 */
[----:B------:R-:W-:Y:S01]  /*50b0*/  F2FP.F16.F32.PACK_AB R47, R72, R47 ;  /* 0x0000002f482f723e */ /* 0x000fe200000000ff */
[-C--:B------:R-:W-:Y:S01]  /*50c0*/  FFMA.FTZ R75, R50, R74.reuse, -R75 ;  /* 0x0000004a324b7223 */ /* 0x080fe2000001084b */
[----:B------:R-:W-:Y:S01]  /*50d0*/  FFMA.FTZ R76, R51, R74, R76 ;  /* 0x0000004a334c7223 */ /* 0x000fe2000001004c */
[-C--:B------:R-:W-:Y:S01]  /*50e0*/  FFMA.FTZ R77, R46, R158.reuse, -R77 ;  /* 0x0000009e2e4d7223 */ /* 0x080fe2000001084d */
[----:B------:R-:W-:-:S03]  /*50f0*/  FFMA.FTZ R164, R73, R158, R164 ;  /* 0x0000009e49a47223 */ /* 0x000fc600000100a4 */
[----:B------:R-:W-:Y:S02]  /*5100*/  F2FP.F16.F32.PACK_AB R44, R76, R75 ;  /* 0x0000004b4c2c723e */ /* 0x000fe400000000ff */
[----:B------:R-:W-:-:S07]  /*5110*/  F2FP.F16.F32.PACK_AB R46, R164, R77 ;  /* 0x0000004da42e723e */ /* 0x000fce00000000ff */
.L_x_671:
[----:B------:R-:W-:Y:S05]  /*5120*/  BSYNC B2 ;  /* 0x0000000000027941 */ /* 0x000fea0003800000 */
.L_x_670:
[----:B--2---:R1:W-:Y:S02]  /*5130*/  STG.E.128 desc[UR60][R48.64], R44 ;  /* 0x0000002c30007986 */ /* 0x0043e4000c101d3c */
.L_x_669:
[----:B------:R-:W-:Y:S05]  /*5140*/  BSYNC B1 ;  /* 0x0000000000017941 */ /* 0x000fea0003800000 */
.L_x_668:
        /* <DEDUP_REMOVED lines=8> */
[----:B--2---:R-:W-:Y:S01]  /*51d0*/  IMAD.MOV.U32 R50, RZ, RZ, R46 ;  /* 0x000000ffff327224 */ /* 0x004fe200078e002e */
[----:B------:R-:W-:Y:S01]  /*51e0*/  SHF.R.U32.HI R73, RZ, 0x10, R69 ;  /* 0x00000010ff497819 */ /* 0x000fe20000011645 */
[--C-:B------:R-:W-:Y:S01]  /*51f0*/  HADD2.F32 R46, -RZ, R45.reuse.H1_H1 ;  /* 0x3000002dff2e7230 */ /* 0x100fe20000004100 */
[--C-:B------:R-:W-:Y:S01]  /*5200*/  SHF.R.U64 R69, R70, 0x10, R71.reuse ;  /* 0x0000001046457819 */ /* 0x100fe20000001247 */
[----:B------:R-:W-:Y:S01]  /*5210*/  HADD2.F32 R45, -RZ, R45.H0_H0 ;  /* 0x2000002dff2d7230 */ /* 0x000fe20000004100 */
[----:B------:R-:W-:Y:S01]  /*5220*/  SHF.R.U32.HI R72, RZ, 0x10, R71 ;  /* 0x00000010ff487819 */ /* 0x000fe20000011647 */
[----:B------:R-:W-:Y:S02]  /*5230*/  HADD2.F32 R68, -RZ, R68.H0_H0 ;  /* 0x20000044ff447230 */ /* 0x000fe40000004100 */
[----:B------:R-:W-:Y:S02]  /*5240*/  HADD2.F32 R69, -RZ, R69.H0_H0 ;  /* 0x20000045ff457230 */ /* 0x000fe40000004100 */
[----:B------:R-:W-:-:S02]  /*5250*/  HADD2.F32 R72, -RZ, R72.H0_H0 ;  /* 0x20000048ff487230 */ /* 0x000fc40000004100 */
[--C-:B------:R-:W-:Y:S02]  /*5260*/  HADD2.F32 R51, -RZ, R47.reuse.H1_H1 ;  /* 0x3000002fff337230 */ /* 0x100fe40000004100 */
[CC--:B------:R-:W-:Y:S01]  /*5270*/  FMUL.FTZ R74, R46.reuse, R69.reuse ;  /* 0x000000452e4a7220 */ /* 0x0c0fe20000410000 */
[----:B------:R-:W-:Y:S01]  /*5280*/  FMUL.FTZ R69, R45, R69 ;  /* 0x000000452d457220 */ /* 0x000fe20000410000 */
[----:B------:R-:W-:Y:S02]  /*5290*/  HADD2.F32 R47, -RZ, R47.H0_H0 ;  /* 0x2000002fff2f7230 */ /* 0x000fe40000004100 */
[----:B------:R-:W-:Y:S02]  /*52a0*/  HADD2.F32 R70, -RZ, R73.H0_H0 ;  /* 0x20000049ff467230 */ /* 0x000fe40000004100 */
[----:B------:R-:W-:Y:S01]  /*52b0*/  FMUL.FTZ R76, R51, R72 ;  /* 0x00000048334c7220 */ /* 0x000fe20000410000 */
[-C--:B------:R-:W-:Y:S01]  /*52c0*/  FFMA.FTZ R74, R45, R68.reuse, -R74 ;  /* 0x000000442d4a7223 */ /* 0x080fe2000001084a */
[----:B------:R-:W-:Y:S01]  /*52d0*/  FFMA.FTZ R69, R46, R68, R69 ;  /* 0x000000442e457223 */ /* 0x000fe20000010045 */
[----:B------:R-:W-:-:S02]  /*52e0*/  HADD2.F32 R161, -RZ, R161.H1_H1 ;  /* 0x300000a1ffa17230 */ /* 0x000fc40000004100 */
[C---:B------:R-:W-:Y:S01]  /*52f0*/  FMUL.FTZ R72, R47.reuse, R72 ;  /* 0x000000482f487220 */ /* 0x040fe20000410000 */
[----:B------:R-:W-:Y:S02]  /*5300*/  HADD2.F32 R45, -RZ, R44.H1_H1 ;  /* 0x3000002cff2d7230 */ /* 0x000fe40000004100 */
[-C--:B------:R-:W-:Y:S01]  /*5310*/  FFMA.FTZ R76, R47, R70.reuse, -R76 ;  /* 0x000000462f4c7223 */ /* 0x080fe2000001084c */
[----:B------:R-:W-:Y:S02]  /*5320*/  HADD2.F32 R46, -RZ, R50.H1_H1 ;  /* 0x30000032ff2e7230 */ /* 0x000fe40000004100 */
[----:B------:R-:W-:Y:S01]  /*5330*/  FFMA.FTZ R73, R51, R70, R72 ;  /* 0x0000004633497223 */ /* 0x000fe20000010048 */
[----:B------:R-:W-:Y:S02]  /*5340*/  HADD2.F32 R159, -RZ, R159.H0_H0 ;  /* 0x2000009fff9f7230 */ /* 0x000fe40000004100 */
[----:B------:R-:W-:Y:S02]  /*5350*/  HADD2.F32 R44, -RZ, R44.H0_H0 ;  /* 0x2000002cff2c7230 */ /* 0x000fe40000004100 */
[----:B------:R-:W-:Y:S01]  /*5360*/  FMUL.FTZ R71, R46, R161 ;  /* 0x000000a12e477220 */ /* 0x000fe20000410000 */
[----:B------:R-:W-:-:S02]  /*5370*/  HADD2.F32 R50, -RZ, R50.H0_H0 ;  /* 0x20000032ff327230 */ /* 0x000fc40000004100 */
[CC--:B------:R-:W-:Y:S01]  /*5380*/  FMUL.FTZ R51, R45.reuse, R159.reuse ;  /* 0x0000009f2d337220 */ /* 0x0c0fe20000410000 */
[--C-:B------:R-:W-:Y:S02]  /*5390*/  HADD2.F32 R47, -RZ, R149.reuse.H0_H0 ;  /* 0x20000095ff2f7230 */ /* 0x100fe40000004100 */
[----:B------:R-:W-:Y:S01]  /*53a0*/  FMUL.FTZ R68, R44, R159 ;  /* 0x0000009f2c447220 */ /* 0x000fe20000410000 */
[----:B------:R-:W-:Y:S02]  /*53b0*/  HADD2.F32 R149, -RZ, R149.H1_H1 ;  /* 0x30000095ff957230 */ /* 0x000fe40000004100 */
[----:B------:R-:W-:Y:S01]  /*53c0*/  FMUL.FTZ R161, R50, R161 ;  /* 0x000000a132a17220 */ /* 0x000fe20000410000 */
[-C--:B------:R-:W-:Y:S01]  /*53d0*/  FFMA.FTZ R51, R44, R47.reuse, -R51 ;  /* 0x0000002f2c337223 */ /* 0x080fe20000010833 */
[----:B------:R-:W-:Y:S01]  /*53e0*/  FFMA.FTZ R68, R45, R47, R68 ;  /* 0x0000002f2d447223 */ /* 0x000fe20000010044 */
[-C--:B------:R-:W-:Y:S01]  /*53f0*/  FFMA.FTZ R71, R50, R149.reuse, -R71 ;  /* 0x0000009532477223 */ /* 0x080fe20000010847 */
[----:B------:R-:W-:Y:S01]  /*5400*/  FFMA.FTZ R46, R46, R149, R161 ;  /* 0x000000952e2e7223 */ /* 0x000fe200000100a1 */
[----:B------:R-:W-:-:S02]  /*5410*/  F2FP.F16.F32.PACK_AB R45, R69, R74 ;  /* 0x0000004a452d723e */ /* 0x000fc400000000ff */
[----:B------:R-:W-:Y:S02]  /*5420*/  F2FP.F16.F32.PACK_AB R47, R73, R76 ;  /* 0x0000004c492f723e */ /* 0x000fe400000000ff */
[----:B------:R-:W-:Y:S02]  /*5430*/  F2FP.F16.F32.PACK_AB R44, R68, R51 ;  /* 0x00000033442c723e */ /* 0x000fe400000000ff */
[----:B------:R-:W-:-:S07]  /*5440*/  F2FP.F16.F32.PACK_AB R46, R46, R71 ;  /* 0x000000472e2e723e */ /* 0x000fce00000000ff */
.L_x_675:
[----:B------:R-:W-:Y:S05]  /*5450*/  BSYNC B2 ;  /* 0x0000000000027941 */ /* 0x000fea0003800000 */
.L_x_674:
[----:B--2---:R1:W-:Y:S02]  /*5460*/  STG.E.128 desc[UR60][R48.64+0x40], R44 ;  /* 0x0000402c30007986 */ /* 0x0043e4000c101d3c */
.L_x_673:
[----:B------:R-:W-:Y:S05]  /*5470*/  BSYNC B1 ;  /* 0x0000000000017941 */ /* 0x000fea0003800000 */
.L_x_672:
        /* <DEDUP_REMOVED lines=10> */
[----:B------:R-:W-:Y:S01]  /*5520*/  HADD2.F32 R46, -RZ, R45.H1_H1 ;  /* 0x3000002dff2e7230 */ /* 0x000fe20000004100 */
[--C-:B------:R-:W-:Y:S01]  /*5530*/  SHF.R.U64 R65, R66, 0x10, R67.reuse ;  /* 0x0000001042417819 */ /* 0x100fe20000001243 */
[--C-:B------:R-:W-:Y:S01]  /*5540*/  HADD2.F32 R51, -RZ, R47.reuse.H1_H1 ;  /* 0x3000002fff337230 */ /* 0x100fe20000004100 */
[----:B------:R-:W-:Y:S01]  /*5550*/  SHF.R.U32.HI R68, RZ, 0x10, R67 ;  /* 0x00000010ff447819 */ /* 0x000fe20000011643 */
[----:B------:R-:W-:Y:S02]  /*5560*/  HADD2.F32 R47, -RZ, R47.H0_H0 ;  /* 0x2000002fff2f7230 */ /* 0x000fe40000004100 */
[----:B------:R-:W-:Y:S02]  /*5570*/  HADD2.F32 R65, -RZ, R65.H0_H0 ;  /* 0x20000041ff417230 */ /* 0x000fe40000004100 */
[----:B------:R-:W-:-:S02]  /*5580*/  HADD2.F32 R68, -RZ, R68.H0_H0 ;  /* 0x20000044ff447230 */ /* 0x000fc40000004100 */
[----:B------:R-:W-:Y:S02]  /*5590*/  HADD2.F32 R45, -RZ, R45.H0_H0 ;  /* 0x2000002dff2d7230 */ /* 0x000fe40000004100 */
[-C--:B------:R-:W-:Y:S01]  /*55a0*/  FMUL.FTZ R70, R46, R65.reuse ;  /* 0x000000412e467220 */ /* 0x080fe20000410000 */
[----:B------:R-:W-:Y:S02]  /*55b0*/  HADD2.F32 R64, -RZ, R64.H0_H0 ;  /* 0x20000040ff407230 */ /* 0x000fe40000004100 */
[-C--:B------:R-:W-:Y:S01]  /*55c0*/  FMUL.FTZ R72, R51, R68.reuse ;  /* 0x0000004433487220 */ /* 0x080fe20000410000 */
[----:B------:R-:W-:Y:S02]  /*55d0*/  HADD2.F32 R66, -RZ, R69.H0_H0 ;  /* 0x20000045ff427230 */ /* 0x000fe40000004100 */
[----:B------:R-:W-:Y:S01]  /*55e0*/  FMUL.FTZ R68, R47, R68 ;  /* 0x000000442f447220 */ /* 0x000fe20000410000 */
[C---:B------:R-:W-:Y:S01]  /*55f0*/  FMUL.FTZ R65, R45.reuse, R65 ;  /* 0x000000412d417220 */ /* 0x040fe20000410000 */
[----:B------:R-:W-:Y:S01]  /*5600*/  FFMA.FTZ R70, R45, R64, -R70 ;  /* 0x000000402d467223 */ /* 0x000fe20000010846 */
[----:B------:R-:W-:-:S02]  /*5610*/  HADD2.F32 R45, -RZ, R44.H1_H1 ;  /* 0x3000002cff2d7230 */ /* 0x000fc40000004100 */
[----:B------:R-:W-:Y:S01]  /*5620*/  FFMA.FTZ R69, R51, R66, R68 ;  /* 0x0000004233457223 */ /* 0x000fe20000010044 */
[----:B------:R-:W-:Y:S01]  /*5630*/  FFMA.FTZ R67, R46, R64, R65 ;  /* 0x000000402e437223 */ /* 0x000fe20000010041 */
[--C-:B------:R-:W-:Y:S02]  /*5640*/  HADD2.F32 R51, -RZ, R157.reuse.H0_H0 ;  /* 0x2000009dff337230 */ /* 0x100fe40000004100 */
[----:B------:R-:W-:Y:S01]  /*5650*/  FFMA.FTZ R72, R47, R66, -R72 ;  /* 0x000000422f487223 */ /* 0x000fe20000010848 */
[----:B------:R-:W-:Y:S02]  /*5660*/  HADD2.F32 R44, -RZ, R44.H0_H0 ;  /* 0x2000002cff2c7230 */ /* 0x000fe40000004100 */
[----:B------:R-:W-:Y:S02]  /*5670*/  HADD2.F32 R157, -RZ, R157.H1_H1 ;  /* 0x3000009dff9d7230 */ /* 0x000fe40000004100 */
[----:B------:R-:W-:Y:S01]  /*5680*/  FMUL.FTZ R65, R45, R51 ;  /* 0x000000332d417220 */ /* 0x000fe20000410000 */
[----:B------:R-:W-:-:S02]  /*5690*/  HADD2.F32 R46, -RZ, R50.H1_H1 ;  /* 0x30000032ff2e7230 */ /* 0x000fc40000004100 */
[----:B------:R-:W-:Y:S01]  /*56a0*/  FMUL.FTZ R64, R44, R51 ;  /* 0x000000332c407220 */ /* 0x000fe20000410000 */
[----:B------:R-:W-:Y:S02]  /*56b0*/  HADD2.F32 R50, -RZ, R50.H0_H0 ;  /* 0x20000032ff327230 */ /* 0x000fe40000004100 */
[--C-:B------:R-:W-:Y:S02]  /*56c0*/  HADD2.F32 R47, -RZ, R147.reuse.H0_H0 ;  /* 0x20000093ff2f7230 */ /* 0x100fe40000004100 */
[-C--:B------:R-:W-:Y:S01]  /*56d0*/  FMUL.FTZ R51, R46, R157.reuse ;  /* 0x0000009d2e337220 */ /* 0x080fe20000410000 */
        /* <DEDUP_REMOVED lines=10> */
.L_x_679:
[----:B------:R-:W-:Y:S05]  /*5780*/  BSYNC B2 ;  /* 0x0000000000027941 */ /* 0x000fea0003800000 */
.L_x_678:
[----:B--2---:R1:W-:Y:S02]  /*5790*/  STG.E.128 desc[UR60][R48.64+0x80], R44 ;  /* 0x0000802c30007986 */ /* 0x0043e4000c101d3c */
.L_x_677:
[----:B------:R-:W-:Y:S05]  /*57a0*/  BSYNC B1 ;  /* 0x0000000000017941 */ /* 0x000fea0003800000 */
.L_x_676:
        /* <DEDUP_REMOVED lines=19> */
[C---:B------:R-:W-:Y:S01]  /*58e0*/  FMUL.FTZ R61, R45.reuse, R61 ;  /* 0x0000003d2d3d7220 */ /* 0x040fe20000410000 */
[----:B------:R-:W-:Y:S02]  /*58f0*/  HADD2.F32 R47, -RZ, R47.H0_H0 ;  /* 0x2000002fff2f7230 */ /* 0x000fe40000004100 */
[-C--:B------:R-:W-:Y:S01]  /*5900*/  FFMA.FTZ R66, R45, R60.reuse, -R66 ;  /* 0x0000003c2d427223 */ /* 0x080fe20000010842 */
[----:B------:R-:W-:Y:S01]  /*5910*/  FFMA.FTZ R63, R46, R60, R61 ;  /* 0x0000003c2e3f7223 */ /* 0x000fe2000001003d */
[----:B------:R-:W-:Y:S02]  /*5920*/  HADD2.F32 R62, -RZ, R65.H0_H0 ;  /* 0x20000041ff3e7230 */ /* 0x000fe40000004100 */
[----:B------:R-:W-:Y:S01]  /*5930*/  FMUL.FTZ R68, R51, R64 ;  /* 0x0000004033447220 */ /* 0x000fe20000410000 */
[----:B------:R-:W-:-:S02]  /*5940*/  HADD2.F32 R60, -RZ, R131.H0_H0 ;  /* 0x20000083ff3c7230 */ /* 0x000fc40000004100 */
[C---:B------:R-:W-:Y:S01]  /*5950*/  FMUL.FTZ R64, R47.reuse, R64 ;  /* 0x000000402f407220 */ /* 0x040fe20000410000 */
[----:B------:R-:W-:Y:S02]  /*5960*/  HADD2.F32 R131, -RZ, R131.H1_H1 ;  /* 0x30000083ff837230 */ /* 0x000fe40000004100 */
[-C--:B------:R-:W-:Y:S01]  /*5970*/  FFMA.FTZ R68, R47, R62.reuse, -R68 ;  /* 0x0000003e2f447223 */ /* 0x080fe20000010844 */
[----:B------:R-:W-:Y:S02]  /*5980*/  HADD2.F32 R45, -RZ, R44.H1_H1 ;  /* 0x3000002cff2d7230 */ /* 0x000fe40000004100 */
[----:B------:R-:W-:Y:S01]  /*5990*/  FFMA.FTZ R67, R51, R62, R64 ;  /* 0x0000003e33437223 */ /* 0x000fe20000010040 */
[----:B------:R-:W-:Y:S02]  /*59a0*/  HADD2.F32 R46, -RZ, R50.H1_H1 ;  /* 0x30000032ff2e7230 */ /* 0x000fe40000004100 */
[----:B------:R-:W-:Y:S02]  /*59b0*/  HADD2.F32 R44, -RZ, R44.H0_H0 ;  /* 0x2000002cff2c7230 */ /* 0x000fe40000004100 */
[----:B------:R-:W-:Y:S01]  /*59c0*/  FMUL.FTZ R61, R45, R60 ;  /* 0x0000003c2d3d7220 */ /* 0x000fe20000410000 */
[----:B------:R-:W-:-:S02]  /*59d0*/  HADD2.F32 R50, -RZ, R50.H0_H0 ;  /* 0x20000032ff327230 */ /* 0x000fc40000004100 */
[-C--:B------:R-:W-:Y:S01]  /*59e0*/  FMUL.FTZ R65, R46, R131.reuse ;  /* 0x000000832e417220 */ /* 0x080fe20000410000 */
        /* <DEDUP_REMOVED lines=12> */
.L_x_683:
[----:B------:R-:W-:Y:S05]  /*5ab0*/  BSYNC B2 ;  /* 0x0000000000027941 */ /* 0x000fea0003800000 */
.L_x_682:
[----:B--2---:R1:W-:Y:S02]  /*5ac0*/  STG.E.128 desc[UR60][R48.64+0xc0], R44 ;  /* 0x0000c02c30007986 */ /* 0x0043e4000c101d3c */
.L_x_681:
[----:B------:R-:W-:Y:S05]  /*5ad0*/  BSYNC B1 ;  /* 0x0000000000017941 */ /* 0x000fea0003800000 */
.L_x_680:
        /* <DEDUP_REMOVED lines=13> */
[----:B------:R-:W-:Y:S01]  /*5bb0*/  MOV R50, R46 ;  /* 0x0000002e00327202 */ /* 0x000fe20000000f00 */
[----:B------:R-:W-:Y:S01]  /*5bc0*/  HADD2.F32 R46, -RZ, R45.H1_H1 ;  /* 0x3000002dff2e7230 */ /* 0x000fe20000004100 */
[----:B------:R-:W-:Y:S01]  /*5bd0*/  SHF.R.U32.HI R60, RZ, 0x10, R59 ;  /* 0x00000010ff3c7819 */ /* 0x000fe2000001163b */
[----:B------:R-:W-:Y:S02]  /*5be0*/  HADD2.F32 R57, -RZ, R57.H0_H0 ;  /* 0x20000039ff397230 */ /* 0x000fe40000004100 */
[----:B------:R-:W-:-:S02]  /*5bf0*/  HADD2.F32 R45, -RZ, R45.H0_H0 ;  /* 0x2000002dff2d7230 */ /* 0x000fc40000004100 */
[----:B------:R-:W-:Y:S02]  /*5c00*/  HADD2.F32 R60, -RZ, R60.H0_H0 ;  /* 0x2000003cff3c7230 */ /* 0x000fe40000004100 */
[CC--:B------:R-:W-:Y:S01]  /*5c10*/  FMUL.FTZ R62, R46.reuse, R57.reuse ;  /* 0x000000392e3e7220 */ /* 0x0c0fe20000410000 */
[----:B------:R-:W-:Y:S02]  /*5c20*/  HADD2.F32 R58, -RZ, R61.H0_H0 ;  /* 0x2000003dff3a7230 */ /* 0x000fe40000004100 */
[C---:B------:R-:W-:Y:S01]  /*5c30*/  FMUL.FTZ R57, R45.reuse, R57 ;  /* 0x000000392d397220 */ /* 0x040fe20000410000 */
[----:B------:R-:W-:Y:S01]  /*5c40*/  FFMA.FTZ R62, R45, R56, -R62 ;  /* 0x000000382d3e7223 */ /* 0x000fe2000001083e */
[----:B------:R-:W-:Y:S02]  /*5c50*/  FMUL.FTZ R64, R51, R60 ;  /* 0x0000003c33407220 */ /* 0x000fe40000410000 */
[----:B------:R-:W-:Y:S01]  /*5c60*/  FFMA.FTZ R59, R46, R56, R57 ;  /* 0x000000382e3b7223 */ /* 0x000fe20000010039 */
        /* <DEDUP_REMOVED lines=11> */
[--C-:B------:R-:W-:Y:S02]  /*5d20*/  HADD2.F32 R47, -RZ, R128.reuse.H1_H1 ;  /* 0x30000080ff2f7230 */ /* 0x100fe40000004100 */
[----:B------:R-:W-:Y:S01]  /*5d30*/  FMUL.FTZ R56, R44, R56 ;  /* 0x000000382c387220 */ /* 0x000fe20000410000 */
[----:B------:R-:W-:Y:S02]  /*5d40*/  HADD2.F32 R51, -RZ, R128.H0_H0 ;  /* 0x20000080ff337230 */ /* 0x000fe40000004100 */
        /* <DEDUP_REMOVED lines=9> */
.L_x_687:
[----:B------:R-:W-:Y:S05]  /*5de0*/  BSYNC B2 ;  /* 0x0000000000027941 */ /* 0x000fea0003800000 */
.L_x_686:
[----:B--2---:R1:W-:Y:S02]  /*5df0*/  STG.E.128 desc[UR60][R48.64+0x100], R44 ;  /* 0x0001002c30007986 */ /* 0x0043e4000c101d3c */
.L_x_685:
[----:B------:R-:W-:Y:S05]  /*5e00*/  BSYNC B1 ;  /* 0x0000000000017941 */ /* 0x000fea0003800000 */
.L_x_684:
[----:B------:R-:W-:-:S13]  /*5e10*/  ISETP.NE.AND P3, PT, R38, RZ, PT ;  /* 0x000000ff2600720c */ /* 0x000fda0003f65270 */
        /* <DEDUP_REMOVED lines=26> */
[----:B------:R-:W-:Y:S02]  /*5fc0*/  HADD2.F32 R51, -RZ, R92.H1_H1 ;  /* 0x3000005cff337230 */ /* 0x000fe40000004100 */
[----:B------:R-:W-:Y:S01]  /*5fd0*/  FFMA.FTZ R60, R47, R54, -R60 ;  /* 0x000000362f3c7223 */ /* 0x000fe2000001083c */
[----:B------:R-:W-:Y:S02]  /*5fe0*/  HADD2.F32 R44, -RZ, R44.H0_H0 ;  /* 0x2000002cff2c7230 */ /* 0x000fe40000004100 */
[----:B------:R-:W-:Y:S02]  /*5ff0*/  HADD2.F32 R53, -RZ, R92.H0_H0 ;  /* 0x2000005cff357230 */ /* 0x000fe40000004100 */
[----:B------:R-:W-:Y:S01]  /*6000*/  FMUL.FTZ R55, R45, R51 ;  /* 0x000000332d377220 */ /* 0x000fe20000410000 */
[----:B------:R-:W-:-:S02]  /*6010*/  HADD2.F32 R46, -RZ, R50.H1_H1 ;  /* 0x30000032ff2e7230 */ /* 0x000fc40000004100 */
[----:B------:R-:W-:Y:S01]  /*6020*/  FMUL.FTZ R52, R44, R51 ;  /* 0x000000332c347220 */ /* 0x000fe20000410000 */
[----:B------:R-:W-:Y:S02]  /*6030*/  HADD2.F32 R50, -RZ, R50.H0_H0 ;  /* 0x20000032ff327230 */ /* 0x000fe40000004100 */
[--C-:B------:R-:W-:Y:S02]  /*6040*/  HADD2.F32 R47, -RZ, R93.reuse.H1_H1 ;  /* 0x3000005dff2f7230 */ /* 0x100fe40000004100 */
[-C--:B------:R-:W-:Y:S01]  /*6050*/  FMUL.FTZ R51, R46, R53.reuse ;  /* 0x000000352e337220 */ /* 0x080fe20000410000 */
        /* <DEDUP_REMOVED lines=10> */
.L_x_689:
[----:B------:R-:W-:Y:S05]  /*6100*/  BSYNC B1 ;  /* 0x0000000000017941 */ /* 0x000fea0003800000 */
.L_x_688:
[----:B--2---:R1:W-:Y:S01]  /*6110*/  STG.E.128 desc[UR60][R48.64+0x140], R44 ;  /* 0x0001402c30007986 */ /* 0x0043e2000c101d3c */
[----:B------:R-:W-:Y:S05]  /*6120*/  BRA `(.L_x_667) ;  /* 0x0000003c00c87947 */ /* 0x000fea0003800000 */
.L_x_635:
        /* <DEDUP_REMOVED lines=19> */
[----:B------:R-:W-:Y:S02]  /*6260*/  CS2R R52, SRZ ;  /* 0x0000000000347805 */ /* 0x000fe4000001ff00 */
[----:B------:R-:W-:Y:S01]  /*6270*/  CS2R R66, SRZ ;  /* 0x0000000000427805 */ /* 0x000fe2000001ff00 */
[----:B------:R-:W-:Y:S01]  /*6280*/  IMAD.X R45, R43, 0x1, R21, P2 ;  /* 0x000000012b2d7824 */ /* 0x000fe200010e0615 */
[----:B------:R-:W-:Y:S02]  /*6290*/  LEA R68, P2, R44, UR4, 0x1 ;  /* 0x000000042c447c11 */ /* 0x000fe4000f8408ff */
[----:B------:R-:W-:-:S02]  /*62a0*/  CS2R R64, SRZ ;  /* 0x0000000000407805 */ /* 0x000fc4000001ff00 */
[----:B------:R-:W-:Y:S01]  /*62b0*/  LEA.HI.X R69, R44, UR5, R45, 0x1, P2 ;  /* 0x000000052c457c11 */ /* 0x000fe200090f0c2d */
[----:B------:R-:W-:Y:S01]  /*62c0*/  ULDC.64 UR4, c[0x0][0x400] ;  /* 0x0001000000047ab9 */ /* 0x000fe20000000a00 */
[----:B------:R-:W-:-:S05]  /*62d0*/  IADD3 R44, P2, R110, R92, RZ ;  /* 0x0000005c6e2c7210 */ /* 0x000fca0007f5e0ff */
[----:B------:R-:W-:Y:S01]  /*62e0*/  IMAD.X R45, R100, 0x1, R15, P2 ;  /* 0x00000001642d7824 */ /* 0x000fe200010e060f */
[----:B------:R-:W-:-:S04]  /*62f0*/  LEA R72, P2, R44, UR4, 0x1 ;  /* 0x000000042c487c11 */ /* 0x000fc8000f8408ff */
[----:B------:R-:W-:Y:S02]  /*6300*/  LEA.HI.X R73, R44, UR5, R45, 0x1, P2 ;  /* 0x000000052c497c11 */ /* 0x000fe400090f0c2d */
[----:B------:R-:W-:Y:S02]  /*6310*/  ISETP.GE.AND P2, PT, R18, R121, PT ;  /* 0x000000791200720c */ /* 0x000fe40003f46270 */
[----:B------:R-:W-:Y:S02]  /*6320*/  CS2R R50, SRZ ;  /* 0x0000000000327805 */ /* 0x000fe4000001ff00 */
[----:B------:R-:W-:Y:S02]  /*6330*/  CS2R R48, SRZ ;  /* 0x0000000000307805 */ /* 0x000fe4000001ff00 */
[----:B------:R-:W-:Y:S02]  /*6340*/  CS2R R62, SRZ ;  /* 0x00000000003e7805 */ /* 0x000fe4000001ff00 */
[----:B------:R-:W-:-:S05]  /*6350*/  CS2R R60, SRZ ;  /* 0x00000000003c7805 */ /* 0x000fca000001ff00 */
[----:B------:R0:W5:Y:S04]  /*6360*/  @!P2 LDG.E.128 R52, desc[UR60][R68.64] ;  /* 0x0000003c4434a981 */ /* 0x000168000c1e1d00 */
[----:B------:R0:W5:Y:S01]  /*6370*/  @!P2 LDG.E.128 R64, desc[UR60][R72.64] ;  /* 0x0000003c4840a981 */ /* 0x000162000c1e1d00 */
[----:B------:R-:W-:Y:S02]  /*6380*/  ISETP.GE.AND P2, PT, R0, R121, PT ;  /* 0x000000790000720c */ /* 0x000fe40003f46270 */
[----:B------:R-:W-:Y:S02]  /*6390*/  CS2R R46, SRZ ;  /* 0x00000000002e7805 */ /* 0x000fe4000001ff00 */
[----:B------:R-:W-:Y:S02]  /*63a0*/  CS2R R44, SRZ ;  /* 0x00000000002c7805 */ /* 0x000fe4000001ff00 */
[----:B------:R-:W-:-:S02]  /*63b0*/  CS2R R58, SRZ ;  /* 0x00000000003a7805 */ /* 0x000fc4000001ff00 */
[----:B------:R-:W-:-:S05]  /*63c0*/  CS2R R56, SRZ ;  /* 0x0000000000387805 */ /* 0x000fca000001ff00 */
[----:B------:R0:W5:Y:S04]  /*63d0*/  @!P2 LDG.E.128 R48, desc[UR60][R68.64+0x40] ;  /* 0x0000403c4430a981 */ /* 0x000168000c1e1d00 */
[----:B------:R0:W5:Y:S01]  /*63e0*/  @!P2 LDG.E.128 R60, desc[UR60][R72.64+0x40] ;  /* 0x0000403c483ca981 */ /* 0x000162000c1e1d00 */
[----:B------:R-:W-:-:S13]  /*63f0*/  ISETP.GE.AND P2, PT, R3, R121, PT ;  /* 0x000000790300720c */ /* 0x000fda0003f46270 */
[----:B------:R0:W5:Y:S04]  /*6400*/  @!P2 LDG.E.128 R44, desc[UR60][R68.64+0x80] ;  /* 0x0000803c442ca981 */ /* 0x000168000c1e1d00 */
[----:B------:R0:W5:Y:S02]  /*6410*/  @!P2 LDG.E.128 R56, desc[UR60][R72.64+0x80] ;  /* 0x0000803c4838a981 */ /* 0x000164000c1e1d00 */
.L_x_691:
[----:B------:R-:W-:Y:S05]  /*6420*/  BSYNC B1 ;  /* 0x0000000000017941 */ /* 0x000fea0003800000 */
.L_x_690:
[----:B------:R-:W-:Y:S01]  /*6430*/  ISETP.GE.AND P3, PT, R229, R42, PT ;  /* 0x0000002ae500720c */ /* 0x000fe20003f66270 */
[----:B------:R-:W-:Y:S01]  /*6440*/  BSSY B1, `(.L_x_692) ;  /* 0x000002e000017945 */ /* 0x000fe20003800000 */
[----:B0-----:R-:W-:Y:S02]  /*6450*/  CS2R R68, SRZ ;  /* 0x0000000000447805 */ /* 0x001fe4000001ff00 */
        /* <DEDUP_REMOVED lines=9> */
[----:B-----5:R-:W-:Y:S01]  /*64f0*/  MOV R98, R46 ;  /* 0x0000002e00627202 */ /* 0x020fe20000000f00 */
[----:B------:R-:W-:Y:S01]  /*6500*/  IMAD.MOV.U32 R97, RZ, RZ, R47 ;  /* 0x000000ffff617224 */ /* 0x000fe200078e002f */
[----:B------:R-:W-:Y:S01]  /*6510*/  CS2R R88, SRZ ;  /* 0x0000000000587805 */ /* 0x000fe2000001ff00 */
[----:B------:R-:W-:Y:S06]  /*6520*/  @P3 BRA `(.L_x_693) ;  /* 0x00000000007c3947 */ /* 0x000fec0003800000 */
[----:B------:R-:W-:Y:S01]  /*6530*/  IADD3 R94, P2, P5, R104, R94, R12 ;  /* 0x0000005e685e7210 */ /* 0x000fe20007d5e00c */
[----:B------:R-:W-:Y:S01]  /*6540*/  ULDC.64 UR4, c[0x0][0x3e8] ;  /* 0x0000fa0000047ab9 */ /* 0x000fe20000000a00 */
[----:B------:R-:W-:Y:S02]  /*6550*/  CS2R R78, SRZ ;  /* 0x00000000004e7805 */ /* 0x000fe4000001ff00 */
[----:B------:R-:W-:Y:S02]  /*6560*/  CS2R R76, SRZ ;  /* 0x00000000004c7805 */ /* 0x000fe4000001ff00 */
[----:B------:R-:W-:Y:S02]  /*6570*/  IADD3.X R69, R21, R43, R11, P2, P5 ;  /* 0x0000002b15457210 */ /* 0x000fe400017ea40b */
[----:B------:R-:W-:Y:S02]  /*6580*/  CS2R R90, SRZ ;  /* 0x00000000005a7805 */ /* 0x000fe4000001ff00 */
[----:B------:R-:W-:-:S02]  /*6590*/  IADD3 R43, P2, P5, R110, R92, R10 ;  /* 0x0000005c6e2b7210 */ /* 0x000fc40007d5e00a */
[----:B------:R-:W-:Y:S02]  /*65a0*/  CS2R R88, SRZ ;  /* 0x0000000000587805 */ /* 0x000fe4000001ff00 */
        /* <DEDUP_REMOVED lines=23> */
.L_x_693:
[----:B------:R-:W-:Y:S05]  /*6720*/  BSYNC B1 ;  /* 0x0000000000017941 */ /* 0x000fea0003800000 */
.L_x_692:
[----:B------:R-:W2:Y:S01]  /*6730*/  LDL R43, [R1+0x1c] ;  /* 0x00001c00012b7983 */ /* 0x000ea20000100800 */
[----:B0-----:R-:W-:Y:S01]  /*6740*/  IMAD.MOV.U32 R92, RZ, RZ, R45 ;  /* 0x000000ffff5c7224 */ /* 0x001fe200078e002d */
[----:B------:R-:W-:Y:S01]  /*6750*/  PRMT R175, R98, 0x5410, R97 ;  /* 0x0000541062af7816 */ /* 0x000fe20000000061 */
[----:B------:R-:W-:Y:S02]  /*6760*/  IMAD.MOV.U32 R93, RZ, RZ, R48 ;  /* 0x000000ffff5d7224 */ /* 0x000fe400078e0030 */
[----:B------:R-:W-:-:S03]  /*6770*/  IMAD.MOV.U32 R94, RZ, RZ, R49 ;  /* 0x000000ffff5e7224 */ /* 0x000fc600078e0031 */
[----:B------:R-:W-:Y:S01]  /*6780*/  PRMT R180, R93, 0x7610, R180 ;  /* 0x000076105db47816 */ /* 0x000fe200000000b4 */
[----:B------:R-:W-:Y:S01]  /*6790*/  IMAD.MOV.U32 R93, RZ, RZ, R52 ;  /* 0x000000ffff5d7224 */ /* 0x000fe200078e0034 */
[----:B------:R-:W-:Y:S01]  /*67a0*/  PRMT R182, R94, 0x7610, R182 ;  /* 0x000076105eb67816 */ /* 0x000fe200000000b6 */
[----:B------:R-:W-:-:S05]  /*67b0*/  IMAD.MOV.U32 R94, RZ, RZ, R53 ;  /* 0x000000ffff5e7224 */ /* 0x000fca00078e0035 */
[----:B------:R-:W-:Y:S01]  /*67c0*/  PRMT R168, R94, 0x7610, R168 ;  /* 0x000076105ea87816 */ /* 0x000fe200000000a8 */
[----:B------:R-:W-:Y:S01]  /*67d0*/  IMAD.MOV.U32 R94, RZ, RZ, R59 ;  /* 0x000000ffff5e7224 */ /* 0x000fe200078e003b */
[----:B--2---:R-:W-:Y:S01]  /*67e0*/  R2UR UR4, R43 ;  /* 0x000000002b0472ca */ /* 0x004fe200000e0000 */
[----:B------:R-:W-:-:S05]  /*67f0*/  IMAD.MOV.U32 R43, RZ, RZ, R44 ;  /* 0x000000ffff2b7224 */ /* 0x000fca00078e002c */
[----:B------:R-:W-:Y:S01]  /*6800*/  PRMT R176, R43, 0x5410, R92 ;  /* 0x000054102bb07816 */ /* 0x000fe2000000005c */
[----:B------:R-:W-:Y:S01]  /*6810*/  IMAD.MOV.U32 R92, RZ, RZ, R51 ;  /* 0x000000ffff5c7224 */ /* 0x000fe200078e0033 */
[----:B------:R-:W-:-:S04]  /*6820*/  MOV R43, R50 ;  /* 0x00000032002b7202 */ /* 0x000fc80000000f00 */
[----:B------:R-:W-:Y:S01]  /*6830*/  PRMT R181, R92, 0x7610, R181 ;  /* 0x000076105cb57816 */ /* 0x000fe200000000b5 */
[----:B------:R-:W-:Y:S01]  /*6840*/  IMAD.MOV.U32 R92, RZ, RZ, R55 ;  /* 0x000000ffff5c7224 */ /* 0x000fe200078e0037 */
[----:B------:R-:W-:Y:S01]  /*6850*/  PRMT R179, R43, 0x7610, R179 ;  /* 0x000076102bb37816 */ /* 0x000fe200000000b3 */
[----:B------:R-:W-:Y:S01]  /*6860*/  UISETP.NE.AND UP0, UPT, UR4, 0x3, UPT ;  /* 0x000000030400788c */ /* 0x000fe2000bf05270 */
[----:B------:R-:W-:Y:S02]  /*6870*/  MOV R43, R54 ;  /* 0x00000036002b7202 */ /* 0x000fe40000000f00 */
[----:B------:R-:W-:Y:S01]  /*6880*/  PRMT R183, R92, 0x5410, R93 ;  /* 0x000054105cb77816 */ /* 0x000fe2000000005d */
[----:B------:R-:W-:Y:S01]  /*6890*/  IMAD.MOV.U32 R92, RZ, RZ, R56 ;  /* 0x000000ffff5c7224 */ /* 0x000fe200078e0038 */
[----:B------:R-:W-:Y:S01]  /*68a0*/  PRMT R182, R182, 0x5410, R43 ;  /* 0x00005410b6b67816 */ /* 0x000fe2000000002b */
[----:B------:R-:W-:Y:S01]  /*68b0*/  IMAD.MOV.U32 R43, RZ, RZ, R57 ;  /* 0x000000ffff2b7224 */ /* 0x000fe200078e0039 */
[----:B------:R-:W-:-:S02]  /*68c0*/  MOV R93, R58 ;  /* 0x0000003a005d7202 */ /* 0x000fc40000000f00 */
[----:B------:R-:W-:Y:S02]  /*68d0*/  PLOP3.LUT P2, PT, PT, PT, UP0, 0x80, 0x0 ;  /* 0x000000000000781c */ /* 0x000fe40003f4f008 */
        /* <DEDUP_REMOVED lines=8> */
[----:B------:R-:W-:Y:S01]  /*6960*/  PRMT R180, R180, 0x5410, R92 ;  /* 0x00005410b4b47816 */ /* 0x000fe2000000005c */
[----:B------:R-:W-:Y:S01]  /*6970*/  IMAD.MOV.U32 R92, RZ, RZ, R67 ;  /* 0x000000ffff5c7224 */ /* 0x000fe200078e0043 */
[----:B------:R-:W-:-:S02]  /*6980*/  PRMT R184, R43, 0x7610, R184 ;  /* 0x000076102bb87816 */ /* 0x000fc400000000b8 */
[----:B------:R-:W-:Y:S02]  /*6990*/  MOV R43, R66 ;  /* 0x00000042002b7202 */ /* 0x000fe40000000f00 */
[----:B------:R-:W-:Y:S01]  /*69a0*/  PRMT R185, R92, 0x5410, R93 ;  /* 0x000054105cb97816 */ /* 0x000fe2000000005d */
[----:B-----5:R-:W-:Y:S01]  /*69b0*/  IMAD.MOV.U32 R92, RZ, RZ, R68 ;  /* 0x000000ffff5c7224 */ /* 0x020fe200078e0044 */
[----:B------:R-:W-:Y:S01]  /*69c0*/  PRMT R184, R184, 0x5410, R43 ;  /* 0x00005410b8b87816 */ /* 0x000fe2000000002b */
[----:B------:R-:W-:Y:S01]  /*69d0*/  IMAD.MOV.U32 R43, RZ, RZ, R69 ;  /* 0x000000ffff2b7224 */ /* 0x000fe200078e0045 */
[----:B------:R-:W-:Y:S01]  /*69e0*/  PRMT R179, R179, 0x5410, R94 ;  /* 0x00005410b3b37816 */ /* 0x000fe2000000005e */
[----:B------:R-:W-:Y:S02]  /*69f0*/  IMAD.MOV.U32 R94, RZ, RZ, R65 ;  /* 0x000000ffff5e7224 */ /* 0x000fe400078e0041 */
[----:B------:R-:W-:Y:S01]  /*6a00*/  IMAD.MOV.U32 R93, RZ, RZ, R71 ;  /* 0x000000ffff5d7224 */ /* 0x000fe200078e0047 */
[----:B------:R-:W-:Y:S01]  /*6a10*/  PRMT R157, R43, 0x5410, R92 ;  /* 0x000054102b9d7816 */ /* 0x000fe2000000005c */
[----:B------:R-:W-:Y:S01]  /*6a20*/  IMAD.MOV.U32 R92, RZ, RZ, R72 ;  /* 0x000000ffff5c7224 */ /* 0x000fe200078e0048 */
[----:B------:R-:W-:Y:S01]  /*6a30*/  PRMT R165, R94, 0x7610, R165 ;  /* 0x000076105ea57816 */ /* 0x000fe200000000a5 */
[----:B------:R-:W-:Y:S01]  /*6a40*/  IMAD.MOV.U32 R43, RZ, RZ, R73 ;  /* 0x000000ffff2b7224 */ /* 0x000fe200078e0049 */
[----:B------:R-:W-:-:S04]  /*6a50*/  MOV R94, R70 ;  /* 0x00000046005e7202 */ /* 0x000fc80000000f00 */
        /* <DEDUP_REMOVED lines=20> */
[----:B------:R-:W-:Y:S02]  /*6ba0*/  MOV R92, R90 ;  /* 0x0000005a005c7202 */ /* 0x000fe40000000f00 */
[----:B------:R-:W-:Y:S01]  /*6bb0*/  PRMT R159, R94, 0x5410, R93 ;  /* 0x000054105e9f7816 */ /* 0x000fe2000000005d */
[----:B------:R-:W-:Y:S01]  /*6bc0*/  IMAD.MOV.U32 R93, RZ, RZ, R87 ;  /* 0x000000ffff5d7224 */ /* 0x000fe200078e0057 */
[----:B------:R-:W-:Y:S01]  /*6bd0*/  PRMT R173, R92, 0x5410, R43 ;  /* 0x000054105cad7816 */ /* 0x000fe2000000002b */
[----:B------:R-:W-:Y:S01]  /*6be0*/  IMAD.MOV.U32 R92, RZ, RZ, R88 ;  /* 0x000000ffff5c7224 */ /* 0x000fe200078e0058 */
[----:B------:R-:W-:Y:S01]  /*6bf0*/  MOV R94, R86 ;  /* 0x00000056005e7202 */ /* 0x000fe20000000f00 */
[----:B------:R-:W-:-:S03]  /*6c00*/  IMAD.MOV.U32 R43, RZ, RZ, R89 ;  /* 0x000000ffff2b7224 */ /* 0x000fc600078e0059 */
[----:B------:R-:W-:Y:S02]  /*6c10*/  PRMT R161, R93, 0x5410, R94 ;  /* 0x000054105da17816 */ /* 0x000fe4000000005e */
[----:B------:R-:W-:Y:S01]  /*6c20*/  PRMT R174, R92, 0x5410, R43 ;  /* 0x000054105cae7816 */ /* 0x000fe2000000002b */
[----:B------:R-:W-:Y:S06]  /*6c30*/  @!P2 BRA `(.L_x_694) ;  /* 0x000000000004a947 */ /* 0x000fec0003800000 */
[----:B------:R-:W-:Y:S01]  /*6c40*/  BPT.TRAP 0x1 ;  /* 0x000000040000795c */ /* 0x000fe20000300000 */
.L_x_694:
[----:B------:R-:W-:Y:S01]  /*6c50*/  IMAD R43, R17, 0x8, R16 ;  /* 0x00000008112b7824 */ /* 0x000fe200078e0210 */
[----:B------:R-:W-:Y:S01]  /*6c60*/  SHF.L.U32 R100, R205, 0x1f, RZ ;  /* 0x0000001fcd647819 */ /* 0x000fe200000006ff */
[----:B------:R-:W0:Y:S01]  /*6c70*/  LDC R147, c[0x0][0x2f4] ;  /* 0x0000bd00ff937b82 */ /* 0x000e220000000800 */
[----:B------:R-:W-:Y:S01]  /*6c80*/  BSSY B1, `(.L_x_695) ;  /* 0x0000005000017945 */ /* 0x000fe20003800000 */
[----:B------:R-:W-:Y:S01]  /*6c90*/  MOV R127, R96 ;  /* 0x00000060007f7202 */ /* 0x000fe20000000f00 */
[----:B------:R-:W1:Y:S05]  /*6ca0*/  SYNCS.PHASECHK.TRANS64.TRYWAIT P5, [R43+URZ+0x36890], R100 ;  /* 0x036890642b0075a7 */ /* 0x000e6a00080a017f */
[----:B------:R-:W2:Y:S01]  /*6cb0*/  LDC.64 R128, c[0x0][0x300] ;  /* 0x0000c000ff807b82 */ /* 0x000ea20000000a00 */
[----:B-1----:R-:W-:Y:S05]  /*6cc0*/  @!P5 BRA `(.L_x_696) ;  /* 0x000001f000d4d947 */ /* 0x002fea0003800000 */
.L_x_997:
[----:B------:R-:W-:Y:S05]  /*6cd0*/  BSYNC B1 ;  /* 0x0000000000017941 */ /* 0x000fea0003800000 */
.L_x_695:
[----:B------:R-:W-:Y:S01]  /*6ce0*/  BSSY B1, `(.L_x_697) ;  /* 0x0000185000017945 */ /* 0x000fe20003800000 */
[----:B0-----:R-:W-:-:S03]  /*6cf0*/  IMAD.IADD R149, R147, 0x1, -R132 ;  /* 0x0000000193957824 */ /* 0x001fc600078e0a84 */
[----:B------:R-:W-:Y:S05]  /*6d00*/  @P4 BRA `(.L_x_698) ;  /* 0x0000001800084947 */ /* 0x000fea0003800000 */
[----:B------:R-:W-:Y:S01]  /*6d10*/  ISETP.NE.AND P4, PT, R30, RZ, PT ;  /* 0x000000ff1e00720c */ /* 0x000fe20003f85270 */
[-C--:B--2---:R-:W-:Y:S01]  /*6d20*/  IMAD R156, R150, R128.reuse, RZ ;  /* 0x00000080969c7224 */ /* 0x084fe200078e02ff */
[----:B------:R-:W-:Y:S01]  /*6d30*/  BSSY B2, `(.L_x_699) ;  /* 0x0000081000027945 */ /* 0x000fe20003800000 */
[----:B------:R-:W-:-:S04]  /*6d40*/  IMAD.WIDE.U32 R130, R204, R128, R126 ;  /* 0x00000080cc827225 */ /* 0x000fc800078e007e */
[----:B------:R-:W-:-:S04]  /*6d50*/  IMAD R156, R204, R129, R156 ;  /* 0x00000081cc9c7224 */ /* 0x000fc800078e029c */
[----:B------:R-:W-:Y:S02]  /*6d60*/  IMAD.IADD R156, R156, 0x1, R131 ;  /* 0x000000019c9c7824 */ /* 0x000fe400078e0283 */
[----:B------:R-:W-:Y:S05]  /*6d70*/  @!P4 BRA `(.L_x_700) ;  /* 0x0000000400f0c947 */ /* 0x000fea0003800000 */
[----:B------:R-:W-:Y:S01]  /*6d80*/  SEL R92, R132, R149, !P0 ;  /* 0x00000095845c7207 */ /* 0x000fe20004000000 */
[----:B------:R-:W-:Y:S01]  /*6d90*/  BSSY B3, `(.L_x_701) ;  /* 0x000006e000037945 */ /* 0x000fe20003800000 */
[----:B------:R-:W-:Y:S02]  /*6da0*/  ISETP.GE.AND P4, PT, R18, R121, PT ;  /* 0x000000791200720c */ /* 0x000fe40003f86270 */
[----:B------:R-:W-:-:S04]  /*6db0*/  SHF.R.S32.HI R93, RZ, 0x1f, R92 ;  /* 0x0000001fff5d7819 */ /* 0x000fc8000001145c */
[----:B------:R-:W-:-:S04]  /*6dc0*/  LEA.HI R93, R93, R92, RZ, 0x4 ;  /* 0x0000005c5d5d7211 */ /* 0x000fc800078f20ff */
[----:B------:R-:W-:-:S04]  /*6dd0*/  LEA.HI.SX32 R164, R93, R101, 0x1c ;  /* 0x000000655da47211 */ /* 0x000fc800078fe2ff */
[----:B------:R-:W-:-:S04]  /*6de0*/  SHF.R.S32.HI R93, RZ, 0x1f, R164 ;  /* 0x0000001fff5d7819 */ /* 0x000fc800000114a4 */
[----:B------:R-:W-:Y:S02]  /*6df0*/  LEA.HI R93, R93, R164, RZ, 0x3 ;  /* 0x000000a45d5d7211 */ /* 0x000fe400078f18ff */
[----:B------:R-:W-:Y:S02]  /*6e00*/  SHF.L.U32 R164, R164, 0x3, RZ ;  /* 0x00000003a4a47819 */ /* 0x000fe400000006ff */
[----:B------:R-:W-:Y:S02]  /*6e10*/  SHF.R.S32.HI R93, RZ, 0x3, R93 ;  /* 0x00000003ff5d7819 */ /* 0x000fe4000001145d */
[----:B------:R-:W-:-:S03]  /*6e20*/  LOP3.LUT R92, R212, 0x38, R164, 0xf8, !PT ;  /* 0x00000038d45c7812 */ /* 0x000fc600078ef8a4 */
[----:B------:R-:W-:Y:S01]  /*6e30*/  IMAD R93, R93, 0x1c00, R214 ;  /* 0x00001c005d5d7824 */ /* 0x000fe200078e02d6 */
[----:B------:R-:W-:-:S05]  /*6e40*/  LOP3.LUT R92, R92, R213, RZ, 0x3c, !PT ;  /* 0x000000d55c5c7212 */ /* 0x000fca00078e3cff */
[----:B------:R-:W-:-:S04]  /*6e50*/  IMAD.IADD R92, R93, 0x1, R92 ;  /* 0x000000015d5c7824 */ /* 0x000fc800078e025c */
[C---:B------:R-:W-:Y:S02]  /*6e60*/  IMAD R96, R17.reuse, 0x5400, R92 ;  /* 0x0000540011607824 */ /* 0x040fe400078e025c */
[----:B------:R-:W-:Y:S02]  /*6e70*/  IMAD R92, R17, 0x5400, R146 ;  /* 0x00005400115c7824 */ /* 0x000fe400078e0292 */
[--C-:B------:R-:W-:Y:S02]  /*6e80*/  IMAD R96, R96, 0x2, R16.reuse ;  /* 0x0000000260607824 */ /* 0x100fe400078e0210 */
[----:B------:R-:W-:-:S04]  /*6e90*/  IMAD R92, R92, 0x2, R16 ;  /* 0x000000025c5c7824 */ /* 0x000fc800078e0210 */
[----:B------:R-:W0:Y:S04]  /*6ea0*/  LDS.128 R96, [R96+0x21400] ;  /* 0x0214000060607984 */ /* 0x000e280000000c00 */
[----:B------:R-:W2:Y:S01]  /*6eb0*/  LDS.128 R92, [R92+0x21400] ;  /* 0x021400005c5c7984 */ /* 0x000ea20000000c00 */
[----:B------:R-:W-:Y:S05]  /*6ec0*/  @P4 BRA `(.L_x_702) ;  /* 0x0000000400684947 */ /* 0x000fea0003800000 */
[----:B0-----:R-:W-:Y:S01]  /*6ed0*/  MOV R167, R97 ;  /* 0x0000006100a77202 */ /* 0x001fe20000000f00 */
[----:B--2---:R-:W-:Y:S01]  /*6ee0*/  IMAD.MOV.U32 R166, RZ, RZ, R93 ;  /* 0x000000ffffa67224 */ /* 0x004fe200078e005d */
[--C-:B------:R-:W-:Y:S01]  /*6ef0*/  SHF.R.U64 R52, R52, 0x10, R53.reuse ;  /* 0x0000001034347819 */ /* 0x100fe20000001235 */
[----:B------:R-:W-:Y:S01]  /*6f00*/  HADD2.F32 R165, -RZ, R165.H0_H0 ;  /* 0x200000a5ffa57230 */ /* 0x000fe20000004100 */
[----:B------:R-:W-:Y:S01]  /*6f10*/  SHF.R.U32.HI R53, RZ, 0x10, R53 ;  /* 0x00000010ff357819 */ /* 0x000fe20000011635 */
[----:B------:R-:W-:Y:S01]  /*6f20*/  HADD2.F32 R93, -RZ, R167.H0_H0 ;  /* 0x200000a7ff5d7230 */ /* 0x000fe20000004100 */
[----:B------:R-:W-:Y:S01]  /*6f30*/  SHF.R.U64 R54, R54, 0x10, R55 ;  /* 0x0000001036367819 */ /* 0x000fe20000001237 */
[----:B------:R-:W-:Y:S02]  /*6f40*/  HADD2.F32 R169, -RZ, R166.H0_H0 ;  /* 0x200000a6ffa97230 */ /* 0x000fe40000004100 */
[----:B------:R-:W-:Y:S02]  /*6f50*/  HADD2.F32 R168, -RZ, R168.H0_H0 ;  /* 0x200000a8ffa87230 */ /* 0x000fe40000004100 */
[----:B------:R-:W-:Y:S01]  /*6f60*/  FMUL.FTZ R97, R93, R165 ;  /* 0x000000a55d617220 */ /* 0x000fe20000410000 */
[----:B------:R-:W-:-:S02]  /*6f70*/  HADD2.F32 R53, -RZ, R53.H0_H0 ;  /* 0x20000035ff357230 */ /* 0x000fc40000004100 */
[C---:B------:R-:W-:Y:S01]  /*6f80*/  FMUL.FTZ R165, R169.reuse, R165 ;  /* 0x000000a5a9a57220 */ /* 0x040fe20000410000 */
[----:B------:R-:W-:Y:S02]  /*6f90*/  HADD2.F32 R54, -RZ, R54.H0_H0 ;  /* 0x20000036ff367230 */ /* 0x000fe40000004100 */
[-C--:B------:R-:W-:Y:S01]  /*6fa0*/  FFMA.FTZ R97, R169, R168.reuse, -R97 ;  /* 0x000000a8a9617223 */ /* 0x080fe20000010861 */
[----:B------:R-:W-:Y:S01]  /*6fb0*/  FFMA.FTZ R93, R93, R168, R165 ;  /* 0x000000a85d5d7223 */ /* 0x000fe200000100a5 */
[--C-:B------:R-:W-:Y:S02]  /*6fc0*/  SHF.R.U32.HI R168, RZ, 0x10, R65.reuse ;  /* 0x00000010ffa87819 */ /* 0x100fe40000011641 */
[----:B------:R-:W-:Y:S01]  /*6fd0*/  SHF.R.U64 R165, R64, 0x10, R65 ;  /* 0x0000001040a57819 */ /* 0x000fe20000001241 */
[----:B------:R-:W-:Y:S02]  /*6fe0*/  HADD2.F32 R64, -RZ, R167.H1_H1 ;  /* 0x300000a7ff407230 */ /* 0x000fe40000004100 */
[----:B------:R-:W-:-:S02]  /*6ff0*/  HADD2.F32 R168, -RZ, R168.H0_H0 ;  /* 0x200000a8ffa87230 */ /* 0x000fc40000004100 */
[----:B------:R-:W-:Y:S02]  /*7000*/  HADD2.F32 R65, -RZ, R166.H1_H1 ;  /* 0x300000a6ff417230 */ /* 0x000fe40000004100 */
[----:B------:R-:W-:Y:S02]  /*7010*/  HADD2.F32 R165, -RZ, R165.H0_H0 ;  /* 0x200000a5ffa57230 */ /* 0x000fe40000004100 */
[-C--:B------:R-:W-:Y:S01]  /*7020*/  FMUL.FTZ R166, R64, R168.reuse ;  /* 0x000000a840a67220 */ /* 0x080fe20000410000 */
[----:B------:R-:W-:-:S03]  /*7030*/  FMUL.FTZ R168, R65, R168 ;  /* 0x000000a841a87220 */ /* 0x000fc60000410000 */
[-C--:B------:R-:W-:Y:S01]  /*7040*/  FFMA.FTZ R65, R65, R53.reuse, -R166 ;  /* 0x0000003541417223 */ /* 0x080fe200000108a6 */
[----:B------:R-:W-:Y:S02]  /*7050*/  HADD2.F32 R166, -RZ, R183.H0_H0 ;  /* 0x200000b7ffa67230 */ /* 0x000fe40000004100 */
[----:B------:R-:W-:Y:S01]  /*7060*/  FFMA.FTZ R53, R64, R53, R168 ;  /* 0x0000003540357223 */ /* 0x000fe200000100a8 */
[----:B------:R-:W-:Y:S02]  /*7070*/  IMAD.MOV.U32 R64, RZ, RZ, R95 ;  /* 0x000000ffff407224 */ /* 0x000fe400078e005f */
[----:B------:R-:W-:Y:S01]  /*7080*/  HADD2.F32 R168, -RZ, R185.H0_H0 ;  /* 0x200000b9ffa87230 */ /* 0x000fe20000004100 */
[----:B------:R-:W-:Y:S01]  /*7090*/  F2FP.F16.F32.PACK_AB R65, R65, R97 ;  /* 0x000000614141723e */ /* 0x000fe200000000ff */
[----:B------:R-:W-:Y:S01]  /*70a0*/  HADD2.F32 R95, -RZ, R99.H0_H0 ;  /* 0x20000063ff5f7230 */ /* 0x000fe20000004100 */
[----:B------:R-:W-:Y:S01]  /*70b0*/  F2FP.F16.F32.PACK_AB R53, R53, R93 ;  /* 0x0000005d3535723e */ /* 0x000fe200000000ff */
[--C-:B------:R-:W-:Y:S01]  /*70c0*/  HADD2.F32 R167, -RZ, R64.reuse.H0_H0 ;  /* 0x20000040ffa77230 */ /* 0x100fe20000004100 */
[----:B------:R-:W-:Y:S01]  /*70d0*/  MOV R93, R65 ;  /* 0x00000041005d7202 */ /* 0x000fe20000000f00 */
[----:B------:R-:W-:-:S02]  /*70e0*/  HADD2.F32 R64, -RZ, R64.H1_H1 ;  /* 0x30000040ff407230 */ /* 0x000fc40000004100 */
[----:B------:R-:W-:Y:S01]  /*70f0*/  FMUL.FTZ R169, R95, R168 ;  /* 0x000000a85fa97220 */ /* 0x000fe20000410000 */
[----:B------:R-:W-:-:S03]  /*7100*/  IMAD.MOV.U32 R97, RZ, RZ, R53 ;  /* 0x000000ffff617224 */ /* 0x000fc600078e0035 */
[C---:B------:R-:W-:Y:S01]  /*7110*/  FFMA.FTZ R169, R167.reuse, R166, -R169 ;  /* 0x000000a6a7a97223 */ /* 0x040fe200000108a9 */
[----:B------:R-:W-:Y:S01]  /*7120*/  FMUL.FTZ R167, R167, R168 ;  /* 0x000000a8a7a77220 */ /* 0x000fe20000410000 */
[----:B------:R-:W-:-:S03]  /*7130*/  HADD2.F32 R168, -RZ, R185.H1_H1 ;  /* 0x300000b9ffa87230 */ /* 0x000fc60000004100 */
[----:B------:R-:W-:Y:S01]  /*7140*/  FFMA.FTZ R167, R95, R166, R167 ;  /* 0x000000a65fa77223 */ /* 0x000fe200000100a7 */
[----:B------:R-:W-:Y:S02]  /*7150*/  SHF.R.U32.HI R95, RZ, 0x10, R55 ;  /* 0x00000010ff5f7819 */ /* 0x000fe40000011637 */
[--C-:B------:R-:W-:Y:S01]  /*7160*/  SHF.R.U64 R55, R66, 0x10, R67.reuse ;  /* 0x0000001042377819 */ /* 0x100fe20000001243 */
[----:B------:R-:W-:Y:S01]  /*7170*/  HADD2.F32 R66, -RZ, R99.H1_H1 ;  /* 0x30000063ff427230 */ /* 0x000fe20000004100 */
[----:B------:R-:W-:Y:S01]  /*7180*/  SHF.R.U32.HI R67, RZ, 0x10, R67 ;  /* 0x00000010ff437819 */ /* 0x000fe20000011643 */
[----:B------:R-:W-:Y:S02]  /*7190*/  HADD2.F32 R99, -RZ, R95.H0_H0 ;  /* 0x2000005fff637230 */ /* 0x000fe40000004100 */
[----:B------:R-:W-:Y:S02]  /*71a0*/  HADD2.F32 R55, -RZ, R55.H0_H0 ;  /* 0x20000037ff377230 */ /* 0x000fe40000004100 */
[----:B------:R-:W-:-:S05]  /*71b0*/  HADD2.F32 R67, -RZ, R67.H0_H0 ;  /* 0x20000043ff437230 */ /* 0x000fca0000004100 */
[----:B------:R-:W-:-:S04]  /*71c0*/  FMUL.FTZ R95, R66, R67 ;  /* 0x00000043425f7220 */ /* 0x000fc80000410000 */
[C---:B------:R-:W-:Y:S01]  /*71d0*/  FFMA.FTZ R95, R64.reuse, R99, -R95 ;  /* 0x00000063405f7223 */ /* 0x040fe2000001085f */
[----:B------:R-:W-:Y:S01]  /*71e0*/  FMUL.FTZ R64, R64, R67 ;  /* 0x0000004340407220 */ /* 0x000fe20000410000 */
[----:B------:R-:W-:-:S03]  /*71f0*/  HADD2.F32 R67, -RZ, R183.H1_H1 ;  /* 0x300000b7ff437230 */ /* 0x000fc60000004100 */
[----:B------:R-:W-:Y:S01]  /*7200*/  FFMA.FTZ R64, R66, R99, R64 ;  /* 0x0000006342407223 */ /* 0x000fe20000010040 */
[----:B------:R-:W-:Y:S01]  /*7210*/  HADD2.F32 R66, -RZ, R96.H0_H0 ;  /* 0x20000060ff427230 */ /* 0x000fe20000004100 */
[----:B------:R-:W-:Y:S01]  /*7220*/  F2FP.F16.F32.PACK_AB R95, R95, R169 ;  /* 0x000000a95f5f723e */ /* 0x000fe200000000ff */
[--C-:B------:R-:W-:Y:S02]  /*7230*/  HADD2.F32 R99, -RZ, R92.reuse.H0_H0 ;  /* 0x2000005cff637230 */ /* 0x100fe40000004100 */
[----:B------:R-:W-:Y:S02]  /*7240*/  HADD2.F32 R92, -RZ, R92.H1_H1 ;  /* 0x3000005cff5c7230 */ /* 0x000fe40000004100 */
[-C--:B------:R-:W-:Y:S01]  /*7250*/  FMUL.FTZ R166, R66, R168.reuse ;  /* 0x000000a842a67220 */ /* 0x080fe20000410000 */
[----:B------:R-:W-:Y:S01]  /*7260*/  F2FP.F16.F32.PACK_AB R64, R64, R167 ;  /* 0x000000a74040723e */ /* 0x000fe200000000ff */
[C---:B------:R-:W-:Y:S02]  /*7270*/  FMUL.FTZ R168, R99.reuse, R168 ;  /* 0x000000a863a87220 */ /* 0x040fe40000410000 */
[----:B------:R-:W-:-:S02]  /*7280*/  FFMA.FTZ R166, R99, R67, -R166 ;  /* 0x0000004363a67223 */ /* 0x000fc400000108a6 */
[----:B------:R-:W-:Y:S01]  /*7290*/  FFMA.FTZ R168, R66, R67, R168 ;  /* 0x0000004342a87223 */ /* 0x000fe200000100a8 */
[----:B------:R-:W-:Y:S02]  /*72a0*/  HADD2.F32 R66, -RZ, R96.H1_H1 ;  /* 0x30000060ff427230 */ /* 0x000fe40000004100 */
[----:B------:R-:W-:Y:S02]  /*72b0*/  HADD2.F32 R67, -RZ, R52.H0_H0 ;  /* 0x20000034ff437230 */ /* 0x000fe40000004100 */
[--C-:B------:R-:W-:Y:S02]  /*72c0*/  HADD2.F32 R96, -RZ, R94.reuse.H0_H0 ;  /* 0x2000005eff607230 */ /* 0x100fe40000004100 */
[-C--:B------:R-:W-:Y:S01]  /*72d0*/  FMUL.FTZ R52, R66, R165.reuse ;  /* 0x000000a542347220 */ /* 0x080fe20000410000 */
[C---:B------:R-:W-:Y:S01]  /*72e0*/  FMUL.FTZ R165, R92.reuse, R165 ;  /* 0x000000a55ca57220 */ /* 0x040fe20000410000 */
[----:B------:R-:W-:Y:S02]  /*72f0*/  HADD2.F32 R94, -RZ, R94.H1_H1 ;  /* 0x3000005eff5e7230 */ /* 0x000fe40000004100 */
[-C--:B------:R-:W-:Y:S01]  /*7300*/  FFMA.FTZ R52, R92, R67.reuse, -R52 ;  /* 0x000000435c347223 */ /* 0x080fe20000010834 */
[----:B------:R-:W-:Y:S01]  /*7310*/  FFMA.FTZ R66, R66, R67, R165 ;  /* 0x0000004342427223 */ /* 0x000fe200000100a5 */
[----:B------:R-:W-:-:S02]  /*7320*/  HADD2.F32 R165, -RZ, R184.H1_H1 ;  /* 0x300000b8ffa57230 */ /* 0x000fc40000004100 */
[----:B------:R-:W-:Y:S01]  /*7330*/  HADD2.F32 R67, -RZ, R98.H0_H0 ;  /* 0x20000062ff437230 */ /* 0x000fe20000004100 */
[----:B------:R-:W-:Y:S01]  /*7340*/  F2FP.F16.F32.PACK_AB R52, R52, R166 ;  /* 0x000000a63434723e */ /* 0x000fe200000000ff */
[----:B------:R-:W-:Y:S01]  /*7350*/  HADD2.F32 R92, -RZ, R182.H1_H1 ;  /* 0x300000b6ff5c7230 */ /* 0x000fe20000004100 */
[----:B------:R-:W-:Y:S01]  /*7360*/  F2FP.F16.F32.PACK_AB R66, R66, R168 ;  /* 0x000000a84242723e */ /* 0x000fe200000000ff */
[----:B------:R-:W-:Y:S02]  /*7370*/  HADD2.F32 R98, -RZ, R98.H1_H1 ;  /* 0x30000062ff627230 */ /* 0x000fe40000004100 */
[-C--:B------:R-:W-:Y:S01]  /*7380*/  FMUL.FTZ R99, R67, R165.reuse ;  /* 0x000000a543637220 */ /* 0x080fe20000410000 */
[----:B------:R-:W-:-:S03]  /*7390*/  FMUL.FTZ R165, R96, R165 ;  /* 0x000000a560a57220 */ /* 0x000fc60000410000 */
[-C--:B------:R-:W-:Y:S01]  /*73a0*/  FFMA.FTZ R99, R96, R92.reuse, -R99 ;  /* 0x0000005c60637223 */ /* 0x080fe20000010863 */
[----:B------:R-:W-:Y:S01]  /*73b0*/  FFMA.FTZ R165, R67, R92, R165 ;  /* 0x0000005c43a57223 */ /* 0x000fe200000100a5 */
[-C--:B------:R-:W-:Y:S01]  /*73c0*/  FMUL.FTZ R67, R98, R55.reuse ;  /* 0x0000003762437220 */ /* 0x080fe20000410000 */
[C---:B------:R-:W-:Y:S01]  /*73d0*/  FMUL.FTZ R55, R94.reuse, R55 ;  /* 0x000000375e377220 */ /* 0x040fe20000410000 */
[----:B------:R-:W-:Y:S02]  /*73e0*/  IMAD.MOV.U32 R92, RZ, RZ, R52 ;  /* 0x000000ffff5c7224 */ /* 0x000fe400078e0034 */
[-C--:B------:R-:W-:Y:S01]  /*73f0*/  FFMA.FTZ R67, R94, R54.reuse, -R67 ;  /* 0x000000365e437223 */ /* 0x080fe20000010843 */
[----:B------:R-:W-:Y:S01]  /*7400*/  FFMA.FTZ R55, R98, R54, R55 ;  /* 0x0000003662377223 */ /* 0x000fe20000010037 */
[----:B------:R-:W-:-:S03]  /*7410*/  IMAD.MOV.U32 R96, RZ, RZ, R66 ;  /* 0x000000ffff607224 */ /* 0x000fc600078e0042 */
[----:B------:R-:W-:Y:S01]  /*7420*/  F2FP.F16.F32.PACK_AB R67, R67, R99 ;  /* 0x000000634343723e */ /* 0x000fe200000000ff */
[----:B------:R-:W-:Y:S01]  /*7430*/  IMAD.MOV.U32 R99, RZ, RZ, R64 ;  /* 0x000000ffff637224 */ /* 0x000fe200078e0040 */
[----:B------:R-:W-:-:S03]  /*7440*/  F2FP.F16.F32.PACK_AB R55, R55, R165 ;  /* 0x000000a53737723e */ /* 0x000fc600000000ff */
[----:B------:R-:W-:Y:S01]  /*7450*/  IMAD.MOV.U32 R94, RZ, RZ, R67 ;  /* 0x000000ffff5e7224 */ /* 0x000fe200078e0043 */
[----:B------:R-:W-:-:S07]  /*7460*/  MOV R98, R55 ;  /* 0x0000003700627202 */ /* 0x000fce0000000f00 */
.L_x_702:
[----:B------:R-:W-:Y:S05]  /*7470*/  BSYNC B3 ;  /* 0x0000000000037941 */ /* 0x000fea0003800000 */
.L_x_701:
[----:B------:R-:W-:-:S13]  /*7480*/  ISETP.GE.AND P4, PT, R164, R147, PT ;  /* 0x00000093a400720c */ /* 0x000fda0003f86270 */
[--C-:B------:R-:W-:Y:S02]  /*7490*/  @!P4 SHF.R.S32.HI R55, RZ, 0x1f, R164.reuse ;  /* 0x0000001fff37c819 */ /* 0x100fe400000114a4 */
[----:B------:R-:W-:-:S04]  /*74a0*/  @!P4 IADD3 R164, P5, P6, R118, R130, R164 ;  /* 0x0000008276a4c210 */ /* 0x000fc80007ebe0a4 */
[----:B------:R-:W-:Y:S02]  /*74b0*/  @!P4 IADD3.X R55, R7, R156, R55, P5, P6 ;  /* 0x0000009c0737c210 */ /* 0x000fe40002fec437 */
[----:B------:R-:W-:-:S04]  /*74c0*/  IADD3 R53, P5, P6, R118, R130, R25 ;  /* 0x0000008276357210 */ /* 0x000fc80007ebe019 */
[----:B------:R-:W-:Y:S02]  /*74d0*/  IADD3.X R54, R7, R156, R31, P5, P6 ;  /* 0x0000009c07367210 */ /* 0x000fe40002fec41f */
[----:B------:R-:W-:-:S04]  /*74e0*/  LEA R52, P5, R53, R124, 0x1 ;  /* 0x0000007c35347211 */ /* 0x000fc800078a08ff */
[----:B------:R-:W-:Y:S02]  /*74f0*/  LEA.HI.X R53, R53, R125, R54, 0x1, P5 ;  /* 0x0000007d35357211 */ /* 0x000fe400028f0c36 */
[----:B------:R-:W-:-:S03]  /*7500*/  @!P4 LEA R54, P5, R164, R124, 0x1 ;  /* 0x0000007ca436c211 */ /* 0x000fc600078a08ff */
[----:B--2---:R2:W-:Y:S01]  /*7510*/  STG.E.128 desc[UR60][R52.64], R92 ;  /* 0x0000005c34007986 */ /* 0x0045e2000c101d3c */
[----:B------:R-:W-:-:S05]  /*7520*/  @!P4 LEA.HI.X R55, R164, R125, R55, 0x1, P5 ;  /* 0x0000007da437c211 */ /* 0x000fca00028f0c37 */
[----:B0-----:R2:W-:Y:S04]  /*7530*/  @!P4 STG.E.128 desc[UR60][R54.64], R96 ;  /* 0x000000603600c986 */ /* 0x0015e8000c101d3c */
.L_x_700:
[----:B------:R-:W-:Y:S05]  /*7540*/  BSYNC B2 ;  /* 0x0000000000027941 */ /* 0x000fea0003800000 */
.L_x_699:
[----:B------:R-:W-:Y:S01]  /*7550*/  ISETP.NE.AND P4, PT, R34, RZ, PT ;  /* 0x000000ff2200720c */ /* 0x000fe20003f85270 */
[----:B------:R-:W-:-:S12]  /*7560*/  BSSY B2, `(.L_x_703) ;  /* 0x000007e000027945 */ /* 0x000fd80003800000 */
[----:B------:R-:W-:Y:S05]  /*7570*/  @!P4 BRA `(.L_x_704) ;  /* 0x0000000400f0c947 */ /* 0x000fea0003800000 */
[----:B--2---:R-:W-:Y:S01]  /*7580*/  SEL R52, R132, R149, !P1 ;  /* 0x0000009584347207 */ /* 0x004fe20004800000 */
[----:B------:R-:W-:Y:S01]  /*7590*/  BSSY B3, `(.L_x_705) ;  /* 0x0000070000037945 */ /* 0x000fe20003800000 */
[----:B------:R-:W-:Y:S02]  /*75a0*/  IADD3 R92, P4, P5, R118, R130, R27 ;  /* 0x00000082765c7210 */ /* 0x000fe40007d9e01b */
[----:B------:R-:W-:Y:S02]  /*75b0*/  SHF.R.S32.HI R53, RZ, 0x1f, R52 ;  /* 0x0000001fff357819 */ /* 0x000fe40000011434 */
[----:B------:R-:W-:Y:S02]  /*75c0*/  IADD3.X R93, R7, R156, R32, P4, P5 ;  /* 0x0000009c075d7210 */ /* 0x000fe400027ea420 */
[----:B------:R-:W-:Y:S02]  /*75d0*/  LEA.HI R53, R53, R52, RZ, 0x4 ;  /* 0x0000003435357211 */ /* 0x000fe400078f20ff */
[----:B------:R-:W-:-:S02]  /*75e0*/  ISETP.GE.AND P4, PT, R0, R121, PT ;  /* 0x000000790000720c */ /* 0x000fc40003f86270 */
[----:B------:R-:W-:-:S04]  /*75f0*/  LEA.HI.SX32 R94, R53, R26, 0x1c ;  /* 0x0000001a355e7211 */ /* 0x000fc800078fe2ff */
[----:B------:R-:W-:-:S04]  /*7600*/  SHF.R.S32.HI R53, RZ, 0x1f, R94 ;  /* 0x0000001fff357819 */ /* 0x000fc8000001145e */
[----:B------:R-:W-:Y:S01]  /*7610*/  LEA.HI R53, R53, R94, RZ, 0x3 ;  /* 0x0000005e35357211 */ /* 0x000fe200078f18ff */
[----:B------:R-:W-:-:S03]  /*7620*/  IMAD.SHL.U32 R94, R94, 0x8, RZ ;  /* 0x000000085e5e7824 */ /* 0x000fc600078e00ff */
[----:B------:R-:W-:Y:S02]  /*7630*/  SHF.R.S32.HI R53, RZ, 0x3, R53 ;  /* 0x00000003ff357819 */ /* 0x000fe40000011435 */
[----:B------:R-:W-:-:S03]  /*7640*/  LOP3.LUT R52, R212, 0x38, R94, 0xf8, !PT ;  /* 0x00000038d4347812 */ /* 0x000fc600078ef85e */
[----:B------:R-:W-:Y:S01]  /*7650*/  IMAD R53, R53, 0x1c00, R214 ;  /* 0x00001c0035357824 */ /* 0x000fe200078e02d6 */
[----:B------:R-:W-:-:S05]  /*7660*/  LOP3.LUT R52, R52, R213, RZ, 0x3c, !PT ;  /* 0x000000d534347212 */ /* 0x000fca00078e3cff */
[----:B------:R-:W-:-:S04]  /*7670*/  IMAD.IADD R52, R53, 0x1, R52 ;  /* 0x0000000135347824 */ /* 0x000fc800078e0234 */
[C---:B------:R-:W-:Y:S02]  /*7680*/  IMAD R64, R17.reuse, 0x5400, R52 ;  /* 0x0000540011407824 */ /* 0x040fe400078e0234 */
[----:B------:R-:W-:Y:S02]  /*7690*/  IMAD R52, R17, 0x5400, R145 ;  /* 0x0000540011347824 */ /* 0x000fe400078e0291 */
[----:B------:R-:W-:-:S03]  /*76a0*/  IMAD R64, R64, 0x2, R16 ;  /* 0x0000000240407824 */ /* 0x000fc600078e0210 */
[----:B------:R-:W-:-:S03]  /*76b0*/  LEA R52, R52, R16, 0x1 ;  /* 0x0000001034347211 */ /* 0x000fc600078e08ff */
[----:B------:R-:W0:Y:S04]  /*76c0*/  LDS.128 R64, [R64+0x21400] ;  /* 0x0214000040407984 */ /* 0x000e280000000c00 */
[----:B------:R-:W2:Y:S01]  /*76d0*/  LDS.128 R52, [R52+0x21400] ;  /* 0x0214000034347984 */ /* 0x000ea20000000c00 */
[----:B------:R-:W-:Y:S05]  /*76e0*/  @P4 BRA `(.L_x_706) ;  /* 0x0000000400684947 */ /* 0x000fea0003800000 */
[----:B0-----:R-:W-:Y:S01]  /*76f0*/  IMAD.MOV.U32 R97, RZ, RZ, R65 ;  /* 0x000000ffff617224 */ /* 0x001fe200078e0041 */
[----:B------:R-:W-:Y:S01]  /*7700*/  SHF.R.U64 R48, R48, 0x10, R49 ;  /* 0x0000001030307819 */ /* 0x000fe20000001231 */
[----:B--2---:R-:W-:Y:S01]  /*7710*/  IMAD.MOV.U32 R65, RZ, RZ, R53 ;  /* 0x000000ffff417224 */ /* 0x004fe200078e0035 */
[----:B------:R-:W-:Y:S01]  /*7720*/  SHF.R.U64 R60, R60, 0x10, R61 ;  /* 0x000000103c3c7819 */ /* 0x000fe2000000123d */
[----:B------:R-:W-:Y:S01]  /*7730*/  HADD2.F32 R98, -RZ, R184.H0_H0 ;  /* 0x200000b8ff627230 */ /* 0x000fe20000004100 */
[----:B------:R-:W-:Y:S01]  /*7740*/  SHF.R.U64 R62, R62, 0x10, R63 ;  /* 0x000000103e3e7819 */ /* 0x000fe2000000123f */
[----:B------:R-:W-:Y:S01]  /*7750*/  HADD2.F32 R95, -RZ, R97.H0_H0 ;  /* 0x20000061ff5f7230 */ /* 0x000fe20000004100 */
[----:B------:R-:W-:Y:S01]  /*7760*/  SHF.R.U64 R50, R50, 0x10, R51 ;  /* 0x0000001032327819 */ /* 0x000fe20000001233 */
[----:B------:R-:W-:Y:S02]  /*7770*/  HADD2.F32 R96, -RZ, R65.H0_H0 ;  /* 0x20000041ff607230 */ /* 0x000fe40000004100 */
[----:B------:R-:W-:-:S02]  /*7780*/  HADD2.F32 R53, -RZ, R182.H0_H0 ;  /* 0x200000b6ff357230 */ /* 0x000fc40000004100 */
[CC--:B------:R-:W-:Y:S01]  /*7790*/  FMUL.FTZ R99, R95.reuse, R98.reuse ;  /* 0x000000625f637220 */ /* 0x0c0fe20000410000 */
[----:B------:R-:W-:Y:S02]  /*77a0*/  HADD2.F32 R65, -RZ, R65.H1_H1 ;  /* 0x30000041ff417230 */ /* 0x000fe40000004100 */
[C---:B------:R-:W-:Y:S01]  /*77b0*/  FMUL.FTZ R98, R96.reuse, R98 ;  /* 0x0000006260627220 */ /* 0x040fe20000410000 */
[----:B------:R-:W-:Y:S02]  /*77c0*/  HADD2.F32 R165, -RZ, R180.H1_H1 ;  /* 0x300000b4ffa57230 */ /* 0x000fe40000004100 */
[-C--:B------:R-:W-:Y:S01]  /*77d0*/  FFMA.FTZ R96, R96, R53.reuse, -R99 ;  /* 0x0000003560607223 */ /* 0x080fe20000010863 */
[----:B------:R-:W-:Y:S02]  /*77e0*/  HADD2.F32 R60, -RZ, R60.H0_H0 ;  /* 0x2000003cff3c7230 */ /* 0x000fe40000004100 */
[----:B------:R-:W-:Y:S01]  /*77f0*/  FFMA.FTZ R95, R95, R53, R98 ;  /* 0x000000355f5f7223 */ /* 0x000fe20000010062 */
[----:B------:R-:W-:Y:S01]  /*7800*/  SHF.R.U32.HI R98, RZ, 0x10, R61 ;  /* 0x00000010ff627819 */ /* 0x000fe2000001163d */
[----:B------:R-:W-:Y:S01]  /*7810*/  HADD2.F32 R53, -RZ, R97.H1_H1 ;  /* 0x30000061ff357230 */ /* 0x000fe20000004100 */
[----:B------:R-:W-:Y:S01]  /*7820*/  SHF.R.U32.HI R97, RZ, 0x10, R49 ;  /* 0x00000010ff617819 */ /* 0x000fe20000011631 */
[----:B------:R-:W-:Y:S01]  /*7830*/  HADD2.F32 R61, -RZ, R55.H0_H0 ;  /* 0x20000037ff3d7230 */ /* 0x000fe20000004100 */
[----:B------:R-:W-:Y:S01]  /*7840*/  MOV R49, R67 ;  /* 0x0000004300317202 */ /* 0x000fe20000000f00 */
[----:B------:R-:W-:-:S02]  /*7850*/  HADD2.F32 R98, -RZ, R98.H0_H0 ;  /* 0x20000062ff627230 */ /* 0x000fc40000004100 */
        /* <DEDUP_REMOVED lines=10> */
[----:B------:R-:W-:Y:S02]  /*7900*/  HADD2.F32 R55, -RZ, R55.H1_H1 ;  /* 0x30000037ff377230 */ /* 0x000fe40000004100 */
[-C--:B------:R-:W-:Y:S01]  /*7910*/  FMUL.FTZ R99, R67, R98.reuse ;  /* 0x0000006243637220 */ /* 0x080fe20000410000 */
[----:B------:R-:W-:Y:S01]  /*7920*/  FMUL.FTZ R98, R61, R98 ;  /* 0x000000623d627220 */ /* 0x000fe20000410000 */
[----:B------:R-:W-:Y:S01]  /*7930*/  HADD2.F32 R48, -RZ, R48.H0_H0 ;  /* 0x20000030ff307230 */ /* 0x000fe20000004100 */
[----:B------:R-:W-:Y:S01]  /*7940*/  F2FP.F16.F32.PACK_AB R95, R53, R95 ;  /* 0x0000005f355f723e */ /* 0x000fe200000000ff */
[-C--:B------:R-:W-:Y:S01]  /*7950*/  FFMA.FTZ R61, R61, R97.reuse, -R99 ;  /* 0x000000613d3d7223 */ /* 0x080fe20000010863 */
[----:B------:R-:W-:Y:S01]  /*7960*/  FFMA.FTZ R98, R67, R97, R98 ;  /* 0x0000006143627223 */ /* 0x000fe20000010062 */
[----:B------:R-:W-:Y:S01]  /*7970*/  SHF.R.U32.HI R97, RZ, 0x10, R63 ;  /* 0x00000010ff617819 */ /* 0x000fe2000001163f */
[----:B------:R-:W-:Y:S01]  /*7980*/  HADD2.F32 R63, -RZ, R54.H0_H0 ;  /* 0x20000036ff3f7230 */ /* 0x000fe20000004100 */
[----:B------:R-:W-:Y:S01]  /*7990*/  SHF.R.U32.HI R67, RZ, 0x10, R51 ;  /* 0x00000010ff437819 */ /* 0x000fe20000011633 */
[----:B------:R-:W-:-:S02]  /*79a0*/  HADD2.F32 R62, -RZ, R62.H0_H0 ;  /* 0x2000003eff3e7230 */ /* 0x000fc40000004100 */
[----:B------:R-:W-:Y:S02]  /*79b0*/  HADD2.F32 R97, -RZ, R97.H0_H0 ;  /* 0x20000061ff617230 */ /* 0x000fe40000004100 */
[----:B------:R-:W-:Y:S02]  /*79c0*/  HADD2.F32 R67, -RZ, R67.H0_H0 ;  /* 0x20000043ff437230 */ /* 0x000fe40000004100 */
[----:B------:R-:W-:Y:S02]  /*79d0*/  HADD2.F32 R54, -RZ, R54.H1_H1 ;  /* 0x30000036ff367230 */ /* 0x000fe40000004100 */
[-C--:B------:R-:W-:Y:S01]  /*79e0*/  FMUL.FTZ R99, R49, R97.reuse ;  /* 0x0000006131637220 */ /* 0x080fe20000410000 */
[C---:B------:R-:W-:Y:S01]  /*79f0*/  FMUL.FTZ R97, R55.reuse, R97 ;  /* 0x0000006137617220 */ /* 0x040fe20000410000 */
[----:B------:R-:W-:Y:S02]  /*7a00*/  HADD2.F32 R50, -RZ, R50.H0_H0 ;  /* 0x20000032ff327230 */ /* 0x000fe40000004100 */
[-C--:B------:R-:W-:Y:S01]  /*7a10*/  FFMA.FTZ R55, R55, R67.reuse, -R99 ;  /* 0x0000004337377223 */ /* 0x080fe20000010863 */
[----:B------:R-:W-:Y:S01]  /*7a20*/  FFMA.FTZ R49, R49, R67, R97 ;  /* 0x0000004331317223 */ /* 0x000fe20000010061 */
[----:B------:R-:W-:-:S02]  /*7a30*/  HADD2.F32 R67, -RZ, R64.H0_H0 ;  /* 0x20000040ff437230 */ /* 0x000fc40000004100 */
[----:B------:R-:W-:Y:S01]  /*7a40*/  HADD2.F32 R99, -RZ, R52.H0_H0 ;  /* 0x20000034ff637230 */ /* 0x000fe20000004100 */
[----:B------:R-:W-:Y:S01]  /*7a50*/  F2FP.F16.F32.PACK_AB R55, R55, R61 ;  /* 0x0000003d3737723e */ /* 0x000fe200000000ff */
[----:B------:R-:W-:Y:S02]  /*7a60*/  HADD2.F32 R97, -RZ, R180.H0_H0 ;  /* 0x200000b4ff617230 */ /* 0x000fe40000004100 */
[-C--:B------:R-:W-:Y:S01]  /*7a70*/  FMUL.FTZ R164, R67, R165.reuse ;  /* 0x000000a543a47220 */ /* 0x080fe20000410000 */
[----:B------:R-:W-:Y:S02]  /*7a80*/  HADD2.F32 R64, -RZ, R64.H1_H1 ;  /* 0x30000040ff407230 */ /* 0x000fe40000004100 */
[C---:B------:R-:W-:Y:S01]  /*7a90*/  FMUL.FTZ R165, R99.reuse, R165 ;  /* 0x000000a563a57220 */ /* 0x040fe20000410000 */
[----:B------:R-:W-:Y:S02]  /*7aa0*/  HADD2.F32 R52, -RZ, R52.H1_H1 ;  /* 0x30000034ff347230 */ /* 0x000fe40000004100 */
[-C--:B------:R-:W-:Y:S01]  /*7ab0*/  FFMA.FTZ R164, R99, R97.reuse, -R164 ;  /* 0x0000006163a47223 */ /* 0x080fe200000108a4 */
[----:B------:R-:W-:Y:S01]  /*7ac0*/  F2FP.F16.F32.PACK_AB R49, R49, R98 ;  /* 0x000000623131723e */ /* 0x000fe200000000ff */
[----:B------:R-:W-:Y:S01]  /*7ad0*/  FFMA.FTZ R165, R67, R97, R165 ;  /* 0x0000006143a57223 */ /* 0x000fe200000100a5 */
[-C--:B------:R-:W-:Y:S01]  /*7ae0*/  FMUL.FTZ R67, R64, R60.reuse ;  /* 0x0000003c40437220 */ /* 0x080fe20000410000 */
[----:B------:R-:W-:Y:S01]  /*7af0*/  FMUL.FTZ R60, R52, R60 ;  /* 0x0000003c343c7220 */ /* 0x000fe20000410000 */
[----:B------:R-:W-:-:S02]  /*7b00*/  HADD2.F32 R97, -RZ, R179.H1_H1 ;  /* 0x300000b3ff617230 */ /* 0x000fc40000004100 */
[-C--:B------:R-:W-:Y:S01]  /*7b10*/  FFMA.FTZ R67, R52, R48.reuse, -R67 ;  /* 0x0000003034437223 */ /* 0x080fe20000010843 */
[----:B------:R-:W-:Y:S01]  /*7b20*/  FFMA.FTZ R60, R64, R48, R60 ;  /* 0x00000030403c7223 */ /* 0x000fe2000001003c */
[--C-:B------:R-:W-:Y:S02]  /*7b30*/  HADD2.F32 R48, -RZ, R66.reuse.H0_H0 ;  /* 0x20000042ff307230 */ /* 0x100fe40000004100 */
[----:B------:R-:W-:Y:S01]  /*7b40*/  HADD2.F32 R52, -RZ, R179.H0_H0 ;  /* 0x200000b3ff347230 */ /* 0x000fe20000004100 */
[----:B------:R-:W-:Y:S01]  /*7b50*/  F2FP.F16.F32.PACK_AB R67, R67, R164 ;  /* 0x000000a44343723e */ /* 0x000fe200000000ff */
[----:B------:R-:W-:Y:S02]  /*7b60*/  HADD2.F32 R66, -RZ, R66.H1_H1 ;  /* 0x30000042ff427230 */ /* 0x000fe40000004100 */
[-C--:B------:R-:W-:Y:S01]  /*7b70*/  FMUL.FTZ R64, R48, R97.reuse ;  /* 0x0000006130407220 */ /* 0x080fe20000410000 */
[----:B------:R-:W-:Y:S01]  /*7b80*/  FMUL.FTZ R97, R63, R97 ;  /* 0x000000613f617220 */ /* 0x000fe20000410000 */
[----:B------:R-:W-:Y:S01]  /*7b90*/  F2FP.F16.F32.PACK_AB R60, R60, R165 ;  /* 0x000000a53c3c723e */ /* 0x000fe200000000ff */
[----:B------:R-:W-:-:S02]  /*7ba0*/  IMAD.MOV.U32 R53, RZ, RZ, R65 ;  /* 0x000000ffff357224 */ /* 0x000fc400078e0041 */
[-C--:B------:R-:W-:Y:S01]  /*7bb0*/  FFMA.FTZ R64, R63, R52.reuse, -R64 ;  /* 0x000000343f407223 */ /* 0x080fe20000010840 */
[----:B------:R-:W-:Y:S01]  /*7bc0*/  FFMA.FTZ R97, R48, R52, R97 ;  /* 0x0000003430617223 */ /* 0x000fe20000010061 */
[-C--:B------:R-:W-:Y:S01]  /*7bd0*/  FMUL.FTZ R48, R66, R62.reuse ;  /* 0x0000003e42307220 */ /* 0x080fe20000410000 */
[C---:B------:R-:W-:Y:S01]  /*7be0*/  FMUL.FTZ R62, R54.reuse, R62 ;  /* 0x0000003e363e7220 */ /* 0x040fe20000410000 */
[----:B------:R-:W-:Y:S01]  /*7bf0*/  IMAD.MOV.U32 R52, RZ, RZ, R67 ;  /* 0x000000ffff347224 */ /* 0x000fe200078e0043 */
[----:B------:R-:W-:Y:S01]  /*7c00*/  MOV R65, R95 ;  /* 0x0000005f00417202 */ /* 0x000fe20000000f00 */
[-C--:B------:R-:W-:Y:S01]  /*7c10*/  FFMA.FTZ R48, R54, R50.reuse, -R48 ;  /* 0x0000003236307223 */ /* 0x080fe20000010830 */
[----:B------:R-:W-:Y:S01]  /*7c20*/  FFMA.FTZ R62, R66, R50, R62 ;  /* 0x00000032423e7223 */ /* 0x000fe2000001003e */
[----:B------:R-:W-:-:S03]  /*7c30*/  IMAD.MOV.U32 R67, RZ, RZ, R49 ;  /* 0x000000ffff437224 */ /* 0x000fc600078e0031 */
[----:B------:R-:W-:Y:S01]  /*7c40*/  F2FP.F16.F32.PACK_AB R48, R48, R64 ;  /* 0x000000403030723e */ /* 0x000fe200000000ff */
[----:B------:R-:W-:Y:S01]  /*7c50*/  IMAD.MOV.U32 R64, RZ, RZ, R60 ;  /* 0x000000ffff407224 */ /* 0x000fe200078e003c */
[----:B------:R-:W-:-:S03]  /*7c60*/  F2FP.F16.F32.PACK_AB R62, R62, R97 ;  /* 0x000000613e3e723e */ /* 0x000fc600000000ff */
[----:B------:R-:W-:Y:S02]  /*7c70*/  IMAD.MOV.U32 R54, RZ, RZ, R48 ;  /* 0x000000ffff367224 */ /* 0x000fe400078e0030 */
[----:B------:R-:W-:-:S07]  /*7c80*/  IMAD.MOV.U32 R66, RZ, RZ, R62 ;  /* 0x000000ffff427224 */ /* 0x000fce00078e003e */
.L_x_706:
[----:B------:R-:W-:Y:S05]  /*7c90*/  BSYNC B3 ;  /* 0x0000000000037941 */ /* 0x000fea0003800000 */
.L_x_705:
[----:B------:R-:W-:-:S13]  /*7ca0*/  ISETP.GE.AND P4, PT, R94, R147, PT ;  /* 0x000000935e00720c */ /* 0x000fda0003f86270 */
[--C-:B------:R-:W-:Y:S02]  /*7cb0*/  @!P4 SHF.R.S32.HI R51, RZ, 0x1f, R94.reuse ;  /* 0x0000001fff33c819 */ /* 0x100fe4000001145e */
[----:B------:R-:W-:-:S04]  /*7cc0*/  @!P4 IADD3 R94, P5, P6, R118, R130, R94 ;  /* 0x00000082765ec210 */ /* 0x000fc80007ebe05e */
[----:B------:R-:W-:Y:S02]  /*7cd0*/  @!P4 IADD3.X R51, R7, R156, R51, P5, P6 ;  /* 0x0000009c0733c210 */ /* 0x000fe40002fec433 */
[----:B------:R-:W-:-:S04]  /*7ce0*/  LEA R48, P5, R92, R124, 0x1 ;  /* 0x0000007c5c307211 */ /* 0x000fc800078a08ff */
[----:B------:R-:W-:Y:S02]  /*7cf0*/  LEA.HI.X R49, R92, R125, R93, 0x1, P5 ;  /* 0x0000007d5c317211 */ /* 0x000fe400028f0c5d */
[----:B------:R-:W-:-:S03]  /*7d00*/  @!P4 LEA R50, P5, R94, R124, 0x1 ;  /* 0x0000007c5e32c211 */ /* 0x000fc600078a08ff */
[----:B--2---:R3:W-:Y:S01]  /*7d10*/  STG.E.128 desc[UR60][R48.64], R52 ;  /* 0x0000003430007986 */ /* 0x0047e2000c101d3c */
[----:B------:R-:W-:-:S05]  /*7d20*/  @!P4 LEA.HI.X R51, R94, R125, R51, 0x1, P5 ;  /* 0x0000007d5e33c211 */ /* 0x000fca00028f0c33 */
[----:B0-----:R3:W-:Y:S04]  /*7d30*/  @!P4 STG.E.128 desc[UR60][R50.64], R64 ;  /* 0x000000403200c986 */ /* 0x0017e8000c101d3c */
.L_x_704:
[----:B------:R-:W-:Y:S05]  /*7d40*/  BSYNC B2 ;  /* 0x0000000000027941 */ /* 0x000fea0003800000 */
.L_x_703:
[----:B------:R-:W-:-:S13]  /*7d50*/  ISETP.NE.AND P4, PT, R35, RZ, PT ;  /* 0x000000ff2300720c */ /* 0x000fda0003f85270 */
[----:B------:R-:W-:Y:S05]  /*7d60*/  @!P4 BRA `(.L_x_698) ;  /* 0x0000000400f0c947 */ /* 0x000fea0003800000 */
[----:B---3--:R-:W3:Y:S01]  /*7d70*/  LDL R48, [R1+0x10] ;  /* 0x0000100001307983 */ /* 0x008ee20000100800 */
[----:B------:R-:W-:Y:S01]  /*7d80*/  IADD3 R60, P4, P5, R118, R130, R29 ;  /* 0x00000082763c7210 */ /* 0x000fe20007d9e01d */
[----:B------:R-:W-:Y:S03]  /*7d90*/  BSSY B2, `(.L_x_707) ;  /* 0x000006f000027945 */ /* 0x000fe60003800000 */
[----:B------:R-:W-:Y:S02]  /*7da0*/  IADD3.X R61, R7, R156, R33, P4, P5 ;  /* 0x0000009c073d7210 */ /* 0x000fe400027ea421 */
[----:B------:R-:W-:Y:S02]  /*7db0*/  ISETP.GE.AND P4, PT, R3, R121, PT ;  /* 0x000000790300720c */ /* 0x000fe40003f86270 */
[----:B---3--:R-:W-:-:S04]  /*7dc0*/  LOP3.LUT P6, RZ, R48, 0x1, RZ, 0xc0, !PT ;  /* 0x0000000130ff7812 */ /* 0x008fc800078cc0ff */
[----:B------:R-:W-:-:S04]  /*7dd0*/  SEL R48, R132, R149, !P6 ;  /* 0x0000009584307207 */ /* 0x000fc80007000000 */
        /* <DEDUP_REMOVED lines=10> */
[----:B------:R-:W-:Y:S02]  /*7e80*/  IMAD.IADD R49, R49, 0x1, R48 ;  /* 0x0000000131317824 */ /* 0x000fe400078e0230 */
[C---:B------:R-:W-:Y:S02]  /*7e90*/  IMAD R48, R17.reuse, 0x5400, R143 ;  /* 0x0000540011307824 */ /* 0x040fe400078e028f */
[----:B--2---:R-:W-:Y:S02]  /*7ea0*/  IMAD R52, R17, 0x5400, R49 ;  /* 0x0000540011347824 */ /* 0x004fe400078e0231 */
[--C-:B------:R-:W-:Y:S02]  /*7eb0*/  IMAD R48, R48, 0x2, R16.reuse ;  /* 0x0000000230307824 */ /* 0x100fe400078e0210 */
[----:B------:R-:W-:-:S04]  /*7ec0*/  IMAD R52, R52, 0x2, R16 ;  /* 0x0000000234347824 */ /* 0x000fc800078e0210 */
[----:B------:R-:W0:Y:S04]  /*7ed0*/  LDS.128 R48, [R48+0x21400] ;  /* 0x0214000030307984 */ /* 0x000e280000000c00 */
[----:B------:R-:W2:Y:S01]  /*7ee0*/  LDS.128 R52, [R52+0x21400] ;  /* 0x0214000034347984 */ /* 0x000ea20000000c00 */
[----:B------:R-:W-:Y:S05]  /*7ef0*/  @P4 BRA `(.L_x_708) ;  /* 0x0000000400604947 */ /* 0x000fea0003800000 */
[--C-:B------:R-:W-:Y:S01]  /*7f00*/  SHF.R.U64 R44, R44, 0x10, R45.reuse ;  /* 0x000000102c2c7819 */ /* 0x100fe2000000122d */
[----:B--2---:R-:W-:Y:S01]  /*7f10*/  HADD2.F32 R64, -RZ, R53.H0_H0 ;  /* 0x20000035ff407230 */ /* 0x004fe20000004100 */
[----:B------:R-:W-:Y:S01]  /*7f20*/  SHF.R.U32.HI R63, RZ, 0x10, R45 ;  /* 0x00000010ff3f7819 */ /* 0x000fe2000001162d */
[----:B------:R-:W-:Y:S01]  /*7f30*/  HADD2.F32 R65, -RZ, R176.H1_H1 ;  /* 0x300000b0ff417230 */ /* 0x000fe20000004100 */
[--C-:B------:R-:W-:Y:S01]  /*7f40*/  SHF.R.U64 R45, R56, 0x10, R57.reuse ;  /* 0x00000010382d7819 */ /* 0x100fe20000001239 */
[----:B0-----:R-:W-:Y:S01]  /*7f50*/  HADD2.F32 R66, -RZ, R49.H0_H0 ;  /* 0x20000031ff427230 */ /* 0x001fe20000004100 */
[----:B------:R-:W-:Y:S01]  /*7f60*/  SHF.R.U32.HI R56, RZ, 0x10, R57 ;  /* 0x00000010ff387819 */ /* 0x000fe20000011639 */
[----:B------:R-:W-:Y:S01]  /*7f70*/  HADD2.F32 R67, -RZ, R53.H1_H1 ;  /* 0x30000035ff437230 */ /* 0x000fe20000004100 */
[--C-:B------:R-:W-:Y:S01]  /*7f80*/  SHF.R.U64 R57, R58, 0x10, R59.reuse ;  /* 0x000000103a397819 */ /* 0x100fe2000000123b */
[----:B------:R-:W-:Y:S01]  /*7f90*/  HADD2.F32 R49, -RZ, R49.H1_H1 ;  /* 0x30000031ff317230 */ /* 0x000fe20000004100 */
[----:B------:R-:W-:Y:S01]  /*7fa0*/  SHF.R.U32.HI R58, RZ, 0x10, R59 ;  /* 0x00000010ff3a7819 */ /* 0x000fe2000001163b */
[----:B------:R-:W-:Y:S01]  /*7fb0*/  HADD2.F32 R59, -RZ, R178.H1_H1 ;  /* 0x300000b2ff3b7230 */ /* 0x000fe20000004100 */
[--C-:B------:R-:W-:Y:S01]  /*7fc0*/  SHF.R.U64 R46, R46, 0x10, R47.reuse ;  /* 0x000000102e2e7819 */ /* 0x100fe2000000122f */
[----:B------:R-:W-:Y:S01]  /*7fd0*/  HADD2.F32 R56, -RZ, R56.H0_H0 ;  /* 0x20000038ff387230 */ /* 0x000fe20000004100 */
[----:B------:R-:W-:Y:S01]  /*7fe0*/  SHF.R.U32.HI R47, RZ, 0x10, R47 ;  /* 0x00000010ff2f7819 */ /* 0x000fe2000001162f */
[----:B------:R-:W-:-:S02]  /*7ff0*/  HADD2.F32 R58, -RZ, R58.H0_H0 ;  /* 0x2000003aff3a7230 */ /* 0x000fc40000004100 */
[-C--:B------:R-:W-:Y:S01]  /*8000*/  FMUL.FTZ R53, R64, R59.reuse ;  /* 0x0000003b40357220 */ /* 0x080fe20000410000 */
[C---:B------:R-:W-:Y:S01]  /*8010*/  FMUL.FTZ R59, R66.reuse, R59 ;  /* 0x0000003b423b7220 */ /* 0x040fe20000410000 */
[----:B------:R-:W-:Y:S02]  /*8020*/  HADD2.F32 R178, -RZ, R178.H0_H0 ;  /* 0x200000b2ffb27230 */ /* 0x000fe40000004100 */
[-C--:B------:R-:W-:Y:S01]  /*8030*/  FFMA.FTZ R53, R66, R65.reuse, -R53 ;  /* 0x0000004142357223 */ /* 0x080fe20000010835 */
[----:B------:R-:W-:Y:S02]  /*8040*/  HADD2.F32 R66, -RZ, R63.H0_H0 ;  /* 0x2000003fff427230 */ /* 0x000fe40000004100 */
[-C--:B------:R-:W-:Y:S01]  /*8050*/  FMUL.FTZ R63, R67, R56.reuse ;  /* 0x00000038433f7220 */ /* 0x080fe20000410000 */
[----:B------:R-:W-:Y:S01]  /*8060*/  FMUL.FTZ R56, R49, R56 ;  /* 0x0000003831387220 */ /* 0x000fe20000410000 */
[----:B------:R-:W-:Y:S01]  /*8070*/  FFMA.FTZ R59, R64, R65, R59 ;  /* 0x00000041403b7223 */ /* 0x000fe2000001003b */
[----:B------:R-:W-:-:S02]  /*8080*/  HADD2.F32 R65, -RZ, R55.H0_H0 ;  /* 0x20000037ff417230 */ /* 0x000fc40000004100 */
[-C--:B------:R-:W-:Y:S01]  /*8090*/  FFMA.FTZ R63, R49, R66.reuse, -R63 ;  /* 0x00000042313f7223 */ /* 0x080fe2000001083f */
[----:B------:R-:W-:Y:S01]  /*80a0*/  FFMA.FTZ R56, R67, R66, R56 ;  /* 0x0000004243387223 */ /* 0x000fe20000010038 */
[----:B------:R-:W-:Y:S02]  /*80b0*/  HADD2.F32 R66, -RZ, R55.H1_H1 ;  /* 0x30000037ff427230 */ /* 0x000fe40000004100 */
[----:B------:R-:W-:Y:S01]  /*80c0*/  HADD2.F32 R64, -RZ, R177.H1_H1 ;  /* 0x300000b1ff407230 */ /* 0x000fe20000004100 */
[----:B------:R-:W-:Y:S01]  /*80d0*/  F2FP.F16.F32.PACK_AB R53, R63, R53 ;  /* 0x000000353f35723e */ /* 0x000fe200000000ff */
[----:B------:R-:W-:Y:S01]  /*80e0*/  HADD2.F32 R55, -RZ, R51.H0_H0 ;  /* 0x20000033ff377230 */ /* 0x000fe20000004100 */
[----:B------:R-:W-:Y:S01]  /*80f0*/  F2FP.F16.F32.PACK_AB R56, R56, R59 ;  /* 0x0000003b3838723e */ /* 0x000fe200000000ff */
[----:B------:R-:W-:Y:S02]  /*8100*/  HADD2.F32 R67, -RZ, R47.H0_H0 ;  /* 0x2000002fff437230 */ /* 0x000fe40000004100 */
[----:B------:R-:W-:Y:S01]  /*8110*/  FMUL.FTZ R47, R65, R64 ;  /* 0x00000040412f7220 */ /* 0x000fe20000410000 */
[----:B------:R-:W-:-:S02]  /*8120*/  HADD2.F32 R51, -RZ, R51.H1_H1 ;  /* 0x30000033ff337230 */ /* 0x000fc40000004100 */
[----:B------:R-:W-:Y:S01]  /*8130*/  FMUL.FTZ R92, R55, R64 ;  /* 0x00000040375c7220 */ /* 0x000fe20000410000 */
[-C--:B------:R-:W-:Y:S01]  /*8140*/  FMUL.FTZ R64, R66, R58.reuse ;  /* 0x0000003a42407220 */ /* 0x080fe20000410000 */
[----:B------:R-:W-:Y:S02]  /*8150*/  HADD2.F32 R49, -RZ, R175.H1_H1 ;  /* 0x300000afff317230 */ /* 0x000fe40000004100 */
[C---:B------:R-:W-:Y:S01]  /*8160*/  FMUL.FTZ R58, R51.reuse, R58 ;  /* 0x0000003a333a7220 */ /* 0x040fe20000410000 */
[----:B------:R-:W-:Y:S01]  /*8170*/  FFMA.FTZ R64, R51, R67, -R64 ;  /* 0x0000004333407223 */ /* 0x000fe20000010840 */
[--C-:B------:R-:W-:Y:S02]  /*8180*/  HADD2.F32 R51, -RZ, R52.reuse.H0_H0 ;  /* 0x20000034ff337230 */ /* 0x100fe40000004100 */
[-C--:B------:R-:W-:Y:S01]  /*8190*/  FFMA.FTZ R47, R55, R49.reuse, -R47 ;  /* 0x00000031372f7223 */ /* 0x080fe2000001082f */
[----:B------:R-:W-:Y:S02]  /*81a0*/  HADD2.F32 R45, -RZ, R45.H0_H0 ;  /* 0x2000002dff2d7230 */ /* 0x000fe40000004100 */
[----:B------:R-:W-:Y:S01]  /*81b0*/  FFMA.FTZ R92, R65, R49, R92 ;  /* 0x00000031415c7223 */ /* 0x000fe2000001005c */
[----:B------:R-:W-:-:S02]  /*81c0*/  HADD2.F32 R52, -RZ, R52.H1_H1 ;  /* 0x30000034ff347230 */ /* 0x000fc40000004100 */
[----:B------:R-:W-:Y:S01]  /*81d0*/  FFMA.FTZ R58, R66, R67, R58 ;  /* 0x00000043423a7223 */ /* 0x000fe2000001003a */
[----:B------:R-:W-:Y:S01]  /*81e0*/  HADD2.F32 R176, -RZ, R176.H0_H0 ;  /* 0x200000b0ffb07230 */ /* 0x000fe20000004100 */
[----:B------:R-:W-:Y:S01]  /*81f0*/  F2FP.F16.F32.PACK_AB R47, R64, R47 ;  /* 0x0000002f402f723e */ /* 0x000fe200000000ff */
[----:B------:R-:W-:Y:S02]  /*8200*/  HADD2.F32 R49, -RZ, R48.H0_H0 ;  /* 0x20000030ff317230 */ /* 0x000fe40000004100 */
[----:B------:R-:W-:Y:S01]  /*8210*/  FMUL.FTZ R65, R52, R45 ;  /* 0x0000002d34417220 */ /* 0x000fe20000410000 */
[----:B------:R-:W-:Y:S02]  /*8220*/  HADD2.F32 R55, -RZ, R44.H0_H0 ;  /* 0x2000002cff377230 */ /* 0x000fe40000004100 */
[-C--:B------:R-:W-:Y:S01]  /*8230*/  FMUL.FTZ R44, R51, R178.reuse ;  /* 0x000000b2332c7220 */ /* 0x080fe20000410000 */
[----:B------:R-:W-:Y:S02]  /*8240*/  HADD2.F32 R48, -RZ, R48.H1_H1 ;  /* 0x30000030ff307230 */ /* 0x000fe40000004100 */
[----:B------:R-:W-:Y:S01]  /*8250*/  FMUL.FTZ R178, R49, R178 ;  /* 0x000000b231b27220 */ /* 0x000fe20000410000 */
[----:B------:R-:W-:-:S02]  /*8260*/  HADD2.F32 R177, -RZ, R177.H0_H0 ;  /* 0x200000b1ffb17230 */ /* 0x000fc40000004100 */
[-C--:B------:R-:W-:Y:S01]  /*8270*/  FFMA.FTZ R44, R49, R176.reuse, -R44 ;  /* 0x000000b0312c7223 */ /* 0x080fe2000001082c */
[----:B------:R-:W-:Y:S02]  /*8280*/  HADD2.F32 R49, -RZ, R54.H0_H0 ;  /* 0x20000036ff317230 */ /* 0x000fe40000004100 */
[C---:B------:R-:W-:Y:S01]  /*8290*/  FMUL.FTZ R45, R48.reuse, R45 ;  /* 0x0000002d302d7220 */ /* 0x040fe20000410000 */
[-C--:B------:R-:W-:Y:S01]  /*82a0*/  FFMA.FTZ R65, R48, R55.reuse, -R65 ;  /* 0x0000003730417223 */ /* 0x080fe20000010841 */
[----:B------:R-:W-:Y:S02]  /*82b0*/  HADD2.F32 R57, -RZ, R57.H0_H0 ;  /* 0x20000039ff397230 */ /* 0x000fe40000004100 */
[----:B------:R-:W-:Y:S01]  /*82c0*/  FFMA.FTZ R178, R51, R176, R178 ;  /* 0x000000b033b27223 */ /* 0x000fe200000100b2 */
[----:B------:R-:W-:Y:S02]  /*82d0*/  HADD2.F32 R48, -RZ, R50.H0_H0 ;  /* 0x20000032ff307230 */ /* 0x000fe40000004100 */
[----:B------:R-:W-:Y:S01]  /*82e0*/  FFMA.FTZ R45, R52, R55, R45 ;  /* 0x00000037342d7223 */ /* 0x000fe2000001002d */
[----:B------:R-:W-:Y:S01]  /*82f0*/  HADD2.F32 R54, -RZ, R54.H1_H1 ;  /* 0x30000036ff367230 */ /* 0x000fe20000004100 */
[----:B------:R-:W-:Y:S01]  /*8300*/  F2FP.F16.F32.PACK_AB R58, R58, R92 ;  /* 0x0000005c3a3a723e */ /* 0x000fe200000000ff */
[----:B------:R-:W-:Y:S01]  /*8310*/  HADD2.F32 R50, -RZ, R50.H1_H1 ;  /* 0x30000032ff327230 */ /* 0x000fe20000004100 */
[----:B------:R-:W-:Y:S01]  /*8320*/  F2FP.F16.F32.PACK_AB R44, R65, R44 ;  /* 0x0000002c412c723e */ /* 0x000fe200000000ff */
[----:B------:R-:W-:-:S02]  /*8330*/  HADD2.F32 R51, -RZ, R46.H0_H0 ;  /* 0x2000002eff337230 */ /* 0x000fc40000004100 */
[----:B------:R-:W-:Y:S01]  /*8340*/  FMUL.FTZ R46, R49, R177 ;  /* 0x000000b1312e7220 */ /* 0x000fe20000410000 */
[----:B------:R-:W-:Y:S02]  /*8350*/  HADD2.F32 R175, -RZ, R175.H0_H0 ;  /* 0x200000afffaf7230 */ /* 0x000fe40000004100 */
[----:B------:R-:W-:Y:S01]  /*8360*/  FMUL.FTZ R52, R54, R57 ;  /* 0x0000003936347220 */ /* 0x000fe20000410000 */
[----:B------:R-:W-:Y:S01]  /*8370*/  FMUL.FTZ R177, R48, R177 ;  /* 0x000000b130b17220 */ /* 0x000fe20000410000 */
[----:B------:R-:W-:Y:S01]  /*8380*/  FMUL.FTZ R57, R50, R57 ;  /* 0x0000003932397220 */ /* 0x000fe20000410000 */
[----:B------:R-:W-:Y:S01]  /*8390*/  F2FP.F16.F32.PACK_AB R45, R45, R178 ;  /* 0x000000b22d2d723e */ /* 0x000fe200000000ff */
[-C--:B------:R-:W-:Y:S01]  /*83a0*/  FFMA.FTZ R46, R48, R175.reuse, -R46 ;  /* 0x000000af302e7223 */ /* 0x080fe2000001082e */
[----:B------:R-:W-:Y:S01]  /*83b0*/  FFMA.FTZ R177, R49, R175, R177 ;  /* 0x000000af31b17223 */ /* 0x000fe200000100b1 */
[-C--:B------:R-:W-:Y:S01]  /*83c0*/  FFMA.FTZ R57, R54, R51.reuse, R57 ;  /* 0x0000003336397223 */ /* 0x080fe20000010039 */
[----:B------:R-:W-:Y:S01]  /*83d0*/  FFMA.FTZ R52, R50, R51, -R52 ;  /* 0x0000003332347223 */ /* 0x000fe20000010834 */
[----:B------:R-:W-:Y:S01]  /*83e0*/  IMAD.MOV.U32 R49, RZ, RZ, R53 ;  /* 0x000000ffff317224 */ /* 0x000fe200078e0035 */
[----:B------:R-:W-:Y:S01]  /*83f0*/  MOV R48, R44 ;  /* 0x0000002c00307202 */ /* 0x000fe20000000f00 */
[----:B------:R-:W-:Y:S01]  /*8400*/  IMAD.MOV.U32 R53, RZ, RZ, R56 ;  /* 0x000000ffff357224 */ /* 0x000fe200078e0038 */
[----:B------:R-:W-:Y:S01]  /*8410*/  F2FP.F16.F32.PACK_AB R57, R57, R177 ;  /* 0x000000b13939723e */ /* 0x000fe200000000ff */
[----:B------:R-:W-:Y:S01]  /*8420*/  IMAD.MOV.U32 R51, RZ, RZ, R47 ;  /* 0x000000ffff337224 */ /* 0x000fe200078e002f */
[----:B------:R-:W-:Y:S01]  /*8430*/  F2FP.F16.F32.PACK_AB R46, R52, R46 ;  /* 0x0000002e342e723e */ /* 0x000fe200000000ff */
[----:B------:R-:W-:-:S02]  /*8440*/  IMAD.MOV.U32 R52, RZ, RZ, R45 ;  /* 0x000000ffff347224 */ /* 0x000fc400078e002d */
[----:B------:R-:W-:Y:S01]  /*8450*/  IMAD.MOV.U32 R54, RZ, RZ, R57 ;  /* 0x000000ffff367224 */ /* 0x000fe200078e0039 */
[----:B------:R-:W-:Y:S01]  /*8460*/  MOV R50, R46 ;  /* 0x0000002e00327202 */ /* 0x000fe20000000f00 */
[----:B------:R-:W-:-:S07]  /*8470*/  IMAD.MOV.U32 R55, RZ, RZ, R58 ;  /* 0x000000ffff377224 */ /* 0x000fce00078e003a */
.L_x_708:
[----:B------:R-:W-:Y:S05]  /*8480*/  BSYNC B2 ;  /* 0x0000000000027941 */ /* 0x000fea0003800000 */
.L_x_707:
[----:B------:R-:W-:-:S13]  /*8490*/  ISETP.GE.AND P4, PT, R62, R147, PT ;  /* 0x000000933e00720c */ /* 0x000fda0003f86270 */
[--C-:B------:R-:W-:Y:S02]  /*84a0*/  @!P4 SHF.R.S32.HI R44, RZ, 0x1f, R62.reuse ;  /* 0x0000001fff2cc819 */ /* 0x100fe4000001143e */
[----:B------:R-:W-:-:S04]  /*84b0*/  @!P4 IADD3 R62, P5, P6, R118, R130, R62 ;  /* 0x00000082763ec210 */ /* 0x000fc80007ebe03e */
[----:B------:R-:W-:Y:S02]  /*84c0*/  @!P4 IADD3.X R156, R7, R156, R44, P5, P6 ;  /* 0x0000009c079cc210 */ /* 0x000fe40002fec42c */
[----:B------:R-:W-:-:S04]  /*84d0*/  LEA R44, P5, R60, R124, 0x1 ;  /* 0x0000007c3c2c7211 */ /* 0x000fc800078a08ff */
[----:B------:R-:W-:Y:S02]  /*84e0*/  LEA.HI.X R45, R60, R125, R61, 0x1, P5 ;  /* 0x0000007d3c2d7211 */ /* 0x000fe400028f0c3d */
[----:B------:R-:W-:-:S03]  /*84f0*/  @!P4 LEA R46, P5, R62, R124, 0x1 ;  /* 0x0000007c3e2ec211 */ /* 0x000fc600078a08ff */
[----:B0-----:R0:W-:Y:S01]  /*8500*/  STG.E.128 desc[UR60][R44.64], R48 ;  /* 0x000000302c007986 */ /* 0x0011e2000c101d3c */
[----:B------:R-:W-:-:S05]  /*8510*/  @!P4 LEA.HI.X R47, R62, R125, R156, 0x1, P5 ;  /* 0x0000007d3e2fc211 */ /* 0x000fca00028f0c9c */
[----:B--2---:R0:W-:Y:S04]  /*8520*/  @!P4 STG.E.128 desc[UR60][R46.64], R52 ;  /* 0x000000342e00c986 */ /* 0x0041e8000c101d3c */
.L_x_698:
[----:B------:R-:W-:Y:S05]  /*8530*/  BSYNC B1 ;  /* 0x0000000000017941 */ /* 0x000fea0003800000 */
.L_x_697:
[-C--:B0-2---:R-:W-:Y:S02]  /*8540*/  IMAD R44, R151, R128.reuse, RZ ;  /* 0x00000080972c7224 */ /* 0x085fe400078e02ff */
[----:B------:R-:W-:-:S04]  /*8550*/  IMAD.WIDE.U32 R126, R229, R128, R126 ;  /* 0x00000080e57e7225 */ /* 0x000fc800078e007e */
[----:B------:R-:W-:Y:S01]  /*8560*/  IMAD R129, R229, R129, R44 ;  /* 0x00000081e5817224 */ /* 0x000fe200078e022c */
[----:B------:R-:W-:Y:S06]  /*8570*/  @P3 BRA `(.L_x_667) ;  /* 0x0000001800b43947 */ /* 0x000fec0003800000 */
[----:B------:R-:W-:Y:S01]  /*8580*/  ISETP.NE.AND P3, PT, R30, RZ, PT ;  /* 0x000000ff1e00720c */ /* 0x000fe20003f65270 */
[----:B------:R-:W-:Y:S01]  /*8590*/  BSSY B1, `(.L_x_709) ;  /* 0x0000079000017945 */ /* 0x000fe20003800000 */
[----:B------:R-:W-:-:S11]  /*85a0*/  IADD3 R56, R127, R129, RZ ;  /* 0x000000817f387210 */ /* 0x000fd60007ffe0ff */
[----:B------:R-:W-:Y:S05]  /*85b0*/  @!P3 BRA `(.L_x_710) ;  /* 0x0000000400d8b947 */ /* 0x000fea0003800000 */
[----:B------:R-:W-:Y:S01]  /*85c0*/  SEL R44, R132, R149, !P0 ;  /* 0x00000095842c7207 */ /* 0x000fe20004000000 */
[----:B------:R-:W-:Y:S01]  /*85d0*/  BSSY B2, `(.L_x_711) ;  /* 0x0000072000027945 */ /* 0x000fe20003800000 */
[----:B------:R-:W-:Y:S02]  /*85e0*/  IADD3 R47, P3, P4, R118, R126, R25 ;  /* 0x0000007e762f7210 */ /* 0x000fe40007c7e019 */
[----:B------:R-:W-:Y:S02]  /*85f0*/  SHF.R.S32.HI R45, RZ, 0x1f, R44 ;  /* 0x0000001fff2d7819 */ /* 0x000fe4000001142c */
[----:B---3--:R-:W-:Y:S02]  /*8600*/  IADD3.X R48, R7, R56, R31, P3, P4 ;  /* 0x0000003807307210 */ /* 0x008fe40001fe841f */
[----:B------:R-:W-:Y:S02]  /*8610*/  LEA.HI R44, R45, R44, RZ, 0x4 ;  /* 0x0000002c2d2c7211 */ /* 0x000fe400078f20ff */
[----:B------:R-:W-:-:S02]  /*8620*/  SHF.R.U32.HI R50, RZ, 0x3, R206 ;  /* 0x00000003ff327819 */ /* 0x000fc400000116ce */
[----:B------:R-:W-:-:S05]  /*8630*/  LEA.HI.SX32 R49, R44, R101, 0x1c ;  /* 0x000000652c317211 */ /* 0x000fca00078fe2ff */
[----:B------:R-:W-:-:S05]  /*8640*/  IMAD.SHL.U32 R45, R49, 0x8, RZ ;  /* 0x00000008312d7824 */ /* 0x000fca00078e00ff */
[----:B------:R-:W-:-:S13]  /*8650*/  ISETP.GE.AND P3, PT, R45, R147, PT ;  /* 0x000000932d00720c */ /* 0x000fda0003f66270 */
[--C-:B------:R-:W-:Y:S02]  /*8660*/  @!P3 SHF.R.S32.HI R46, RZ, 0x1f, R45.reuse ;  /* 0x0000001fff2eb819 */ /* 0x100fe4000001142d */
[--C-:B------:R-:W-:Y:S02]  /*8670*/  @!P3 IADD3 R44, P4, P5, R118, R126, R45.reuse ;  /* 0x0000007e762cb210 */ /* 0x100fe40007d9e02d */
[----:B------:R-:W-:Y:S02]  /*8680*/  LOP3.LUT R45, R206, 0x38, R45, 0xf8, !PT ;  /* 0x00000038ce2d7812 */ /* 0x000fe400078ef82d */
[----:B------:R-:W-:Y:S02]  /*8690*/  @!P3 IADD3.X R46, R7, R56, R46, P4, P5 ;  /* 0x00000038072eb210 */ /* 0x000fe400027ea42e */
[----:B------:R-:W-:Y:S02]  /*86a0*/  LEA R52, P4, R47, R124, 0x1 ;  /* 0x0000007c2f347211 */ /* 0x000fe400078808ff */
[----:B------:R-:W-:-:S02]  /*86b0*/  LOP3.LUT R45, R45, R50, RZ, 0x3c, !PT ;  /* 0x000000322d2d7212 */ /* 0x000fc400078e3cff */
[----:B------:R-:W-:Y:S02]  /*86c0*/  LEA.HI.X R53, R47, R125, R48, 0x1, P4 ;  /* 0x0000007d2f357211 */ /* 0x000fe400020f0c30 */
[----:B------:R-:W-:-:S04]  /*86d0*/  @!P3 LEA R54, P4, R44, R124, 0x1 ;  /* 0x0000007c2c36b211 */ /* 0x000fc800078808ff */
[----:B------:R-:W-:Y:S02]  /*86e0*/  @!P3 LEA.HI.X R55, R44, R125, R46, 0x1, P4 ;  /* 0x0000007d2c37b211 */ /* 0x000fe400020f0c2e */
[----:B------:R-:W-:Y:S02]  /*86f0*/  SHF.R.S32.HI R44, RZ, 0x1f, R49 ;  /* 0x0000001fff2c7819 */ /* 0x000fe40000011431 */
[----:B------:R-:W-:Y:S02]  /*8700*/  ISETP.GE.AND P4, PT, R18, R121, PT ;  /* 0x000000791200720c */ /* 0x000fe40003f86270 */
[----:B------:R-:W-:-:S04]  /*8710*/  LEA.HI R44, R44, R49, RZ, 0x3 ;  /* 0x000000312c2c7211 */ /* 0x000fc800078f18ff */
[----:B------:R-:W-:-:S05]  /*8720*/  SHF.R.S32.HI R47, RZ, 0x3, R44 ;  /* 0x00000003ff2f7819 */ /* 0x000fca000001142c */
[----:B------:R-:W-:-:S04]  /*8730*/  IMAD R44, R47, 0x1c00, R216 ;  /* 0x00001c002f2c7824 */ /* 0x000fc800078e02d8 */
[----:B------:R-:W-:Y:S02]  /*8740*/  IMAD.IADD R44, R44, 0x1, R45 ;  /* 0x000000012c2c7824 */ /* 0x000fe400078e022d */
[C---:B------:R-:W-:Y:S02]  /*8750*/  IMAD R45, R17.reuse, 0x5400, R144 ;  /* 0x00005400112d7824 */ /* 0x040fe400078e0290 */
[----:B------:R-:W-:Y:S02]  /*8760*/  IMAD R47, R17, 0x5400, R44 ;  /* 0x00005400112f7824 */ /* 0x000fe400078e022c */
[----:B------:R-:W-:-:S03]  /*8770*/  IMAD R45, R45, 0x2, R16 ;  /* 0x000000022d2d7824 */ /* 0x000fc600078e0210 */
[----:B------:R-:W-:-:S03]  /*8780*/  LEA R48, R47, R16, 0x1 ;  /* 0x000000102f307211 */ /* 0x000fc600078e08ff */
[----:B------:R-:W0:Y:S04]  /*8790*/  LDS.128 R44, [R45+0x21400] ;  /* 0x021400002d2c7984 */ /* 0x000e280000000c00 */
[----:B------:R-:W2:Y:S01]  /*87a0*/  LDS.128 R48, [R48+0x21400] ;  /* 0x0214000030307984 */ /* 0x000ea20000000c00 */
[----:B------:R-:W-:Y:S05]  /*87b0*/  @P4 BRA `(.L_x_712) ;  /* 0x00000004004c4947 */ /* 0x000fea0003800000 */
[--C-:B------:R-:W-:Y:S01]  /*87c0*/  SHF.R.U64 R58, R88, 0x10, R89.reuse ;  /* 0x00000010583a7819 */ /* 0x100fe20000001259 */
[--C-:B--2---:R-:W-:Y:S01]  /*87d0*/  HADD2.F32 R63, -RZ, R49.reuse.H0_H0 ;  /* 0x20000031ff3f7230 */ /* 0x104fe20000004100 */
[----:B------:R-:W-:Y:S01]  /*87e0*/  SHF.R.U32.HI R88, RZ, 0x10, R89 ;  /* 0x00000010ff587819 */ /* 0x000fe20000011659 */
[----:B------:R-:W-:Y:S01]  /*87f0*/  HADD2.F32 R64, -RZ, R49.H1_H1 ;  /* 0x30000031ff407230 */ /* 0x000fe20000004100 */
[--C-:B------:R-:W-:Y:S01]  /*8800*/  SHF.R.U64 R57, R76, 0x10, R77.reuse ;  /* 0x000000104c397819 */ /* 0x100fe2000000124d */
[----:B------:R-:W-:Y:S01]  /*8810*/  HADD2.F32 R62, -RZ, R174.H1_H1 ;  /* 0x300000aeff3e7230 */ /* 0x000fe20000004100 */
[----:B------:R-:W-:Y:S01]  /*8820*/  SHF.R.U32.HI R76, RZ, 0x10, R77 ;  /* 0x00000010ff4c7819 */ /* 0x000fe2000001164d */
[----:B0-----:R-:W-:Y:S01]  /*8830*/  HADD2.F32 R49, -RZ, R45.H0_H0 ;  /* 0x2000002dff317230 */ /* 0x001fe20000004100 */
[----:B------:R-:W-:Y:S01]  /*8840*/  SHF.R.U64 R60, R90, 0x10, R91 ;  /* 0x000000105a3c7819 */ /* 0x000fe2000000125b */
[----:B------:R-:W-:Y:S02]  /*8850*/  HADD2.F32 R61, -RZ, R172.H1_H1 ;  /* 0x300000acff3d7230 */ /* 0x000fe40000004100 */
[----:B------:R-:W-:Y:S01]  /*8860*/  FMUL.FTZ R65, R63, R62 ;  /* 0x0000003e3f417220 */ /* 0x000fe20000410000 */
[----:B------:R-:W-:-:S02]  /*8870*/  HADD2.F32 R88, -RZ, R88.H0_H0 ;  /* 0x20000058ff587230 */ /* 0x000fc40000004100 */
[C---:B------:R-:W-:Y:S01]  /*8880*/  FMUL.FTZ R66, R49.reuse, R62 ;  /* 0x0000003e31427220 */ /* 0x040fe20000410000 */
[----:B------:R-:W-:Y:S01]  /*8890*/  HADD2.F32 R45, -RZ, R45.H1_H1 ;  /* 0x3000002dff2d7230 */ /* 0x000fe20000004100 */
[----:B------:R-:W-:Y:S01]  /*88a0*/  SHF.R.U32.HI R90, RZ, 0x10, R91 ;  /* 0x00000010ff5a7819 */ /* 0x000fe2000001165b */
[----:B------:R-:W-:Y:S02]  /*88b0*/  HADD2.F32 R76, -RZ, R76.H0_H0 ;  /* 0x2000004cff4c7230 */ /* 0x000fe40000004100 */
[-C--:B------:R-:W-:Y:S01]  /*88c0*/  FMUL.FTZ R62, R64, R88.reuse ;  /* 0x00000058403e7220 */ /* 0x080fe20000410000 */
[-C--:B------:R-:W-:Y:S01]  /*88d0*/  FFMA.FTZ R65, R49, R61.reuse, -R65 ;  /* 0x0000003d31417223 */ /* 0x080fe20000010841 */
[----:B------:R-:W-:Y:S01]  /*88e0*/  FFMA.FTZ R66, R63, R61, R66 ;  /* 0x0000003d3f427223 */ /* 0x000fe20000010042 */
[--C-:B------:R-:W-:Y:S01]  /*88f0*/  SHF.R.U64 R59, R78, 0x10, R79.reuse ;  /* 0x000000104e3b7819 */ /* 0x100fe2000000124f */
[----:B------:R-:W-:Y:S01]  /*8900*/  FMUL.FTZ R88, R45, R88 ;  /* 0x000000582d587220 */ /* 0x000fe20000410000 */
[----:B------:R-:W-:Y:S01]  /*8910*/  HADD2.F32 R49, -RZ, R173.H1_H1 ;  /* 0x300000adff317230 */ /* 0x000fe20000004100 */
[----:B------:R-:W-:Y:S01]  /*8920*/  SHF.R.U32.HI R78, RZ, 0x10, R79 ;  /* 0x00000010ff4e7819 */ /* 0x000fe2000001164f */
[----:B------:R-:W-:-:S02]  /*8930*/  HADD2.F32 R61, -RZ, R51.H0_H0 ;  /* 0x20000033ff3d7230 */ /* 0x000fc40000004100 */
[-C--:B------:R-:W-:Y:S01]  /*8940*/  FFMA.FTZ R62, R45, R76.reuse, -R62 ;  /* 0x0000004c2d3e7223 */ /* 0x080fe2000001083e */
[----:B------:R-:W-:Y:S02]  /*8950*/  HADD2.F32 R63, -RZ, R51.H1_H1 ;  /* 0x30000033ff3f7230 */ /* 0x000fe40000004100 */
[----:B------:R-:W-:Y:S01]  /*8960*/  FFMA.FTZ R88, R64, R76, R88 ;  /* 0x0000004c40587223 */ /* 0x000fe20000010058 */
[----:B------:R-:W-:Y:S02]  /*8970*/  HADD2.F32 R51, -RZ, R47.H0_H0 ;  /* 0x2000002fff337230 */ /* 0x000fe40000004100 */
[----:B------:R-:W-:Y:S01]  /*8980*/  FMUL.FTZ R64, R61, R49 ;  /* 0x000000313d407220 */ /* 0x000fe20000410000 */
[----:B------:R-:W-:Y:S01]  /*8990*/  HADD2.F32 R90, -RZ, R90.H0_H0 ;  /* 0x2000005aff5a7230 */ /* 0x000fe20000004100 */
[----:B------:R-:W-:Y:S01]  /*89a0*/  F2FP.F16.F32.PACK_AB R62, R62, R65 ;  /* 0x000000413e3e723e */ /* 0x000fe200000000ff */
[----:B------:R-:W-:Y:S02]  /*89b0*/  HADD2.F32 R45, -RZ, R171.H1_H1 ;  /* 0x300000abff2d7230 */ /* 0x000fe40000004100 */
[----:B------:R-:W-:Y:S01]  /*89c0*/  FMUL.FTZ R67, R51, R49 ;  /* 0x0000003133437220 */ /* 0x000fe20000410000 */
[----:B------:R-:W-:-:S02]  /*89d0*/  HADD2.F32 R47, -RZ, R47.H1_H1 ;  /* 0x3000002fff2f7230 */ /* 0x000fc40000004100 */
[-C--:B------:R-:W-:Y:S01]  /*89e0*/  FMUL.FTZ R49, R63, R90.reuse ;  /* 0x0000005a3f317220 */ /* 0x080fe20000410000 */
[----:B------:R-:W-:Y:S02]  /*89f0*/  HADD2.F32 R78, -RZ, R78.H0_H0 ;  /* 0x2000004eff4e7230 */ /* 0x000fe40000004100 */
[-C--:B------:R-:W-:Y:S01]  /*8a00*/  FFMA.FTZ R64, R51, R45.reuse, -R64 ;  /* 0x0000002d33407223 */ /* 0x080fe20000010840 */
[----:B------:R-:W-:Y:S01]  /*8a10*/  FFMA.FTZ R67, R61, R45, R67 ;  /* 0x0000002d3d437223 */ /* 0x000fe20000010043 */
[----:B------:R-:W-:Y:S02]  /*8a20*/  HADD2.F32 R58, -RZ, R58.H0_H0 ;  /* 0x2000003aff3a7230 */ /* 0x000fe40000004100 */
[C---:B------:R-:W-:Y:S01]  /*8a30*/  FMUL.FTZ R90, R47.reuse, R90 ;  /* 0x0000005a2f5a7220 */ /* 0x040fe20000410000 */
[----:B------:R-:W-:Y:S02]  /*8a40*/  HADD2.F32 R51, -RZ, R48.H1_H1 ;  /* 0x30000030ff337230 */ /* 0x000fe40000004100 */
[----:B------:R-:W-:Y:S01]  /*8a50*/  FFMA.FTZ R49, R47, R78, -R49 ;  /* 0x0000004e2f317223 */ /* 0x000fe20000010831 */
[----:B------:R-:W-:-:S02]  /*8a60*/  HADD2.F32 R61, -RZ, R44.H1_H1 ;  /* 0x3000002cff3d7230 */ /* 0x000fc40000004100 */
[----:B------:R-:W-:Y:S01]  /*8a70*/  FFMA.FTZ R90, R63, R78, R90 ;  /* 0x0000004e3f5a7223 */ /* 0x000fe2000001005a */
[----:B------:R-:W-:Y:S02]  /*8a80*/  HADD2.F32 R174, -RZ, R174.H0_H0 ;  /* 0x200000aeffae7230 */ /* 0x000fe40000004100 */
[-C--:B------:R-:W-:Y:S01]  /*8a90*/  FMUL.FTZ R76, R51, R58.reuse ;  /* 0x0000003a334c7220 */ /* 0x080fe20000410000 */
[----:B------:R-:W-:Y:S02]  /*8aa0*/  HADD2.F32 R47, -RZ, R48.H0_H0 ;  /* 0x20000030ff2f7230 */ /* 0x000fe40000004100 */
[----:B------:R-:W-:Y:S01]  /*8ab0*/  FMUL.FTZ R58, R61, R58 ;  /* 0x0000003a3d3a7220 */ /* 0x000fe20000410000 */
[----:B------:R-:W-:Y:S01]  /*8ac0*/  HADD2.F32 R45, -RZ, R44.H0_H0 ;  /* 0x2000002cff2d7230 */ /* 0x000fe20000004100 */
[----:B------:R-:W-:Y:S01]  /*8ad0*/  F2FP.F16.F32.PACK_AB R67, R90, R67 ;  /* 0x000000435a43723e */ /* 0x000fe200000000ff */
[----:B------:R-:W-:Y:S02]  /*8ae0*/  HADD2.F32 R44, -RZ, R57.H0_H0 ;  /* 0x20000039ff2c7230 */ /* 0x000fe40000004100 */
[----:B------:R-:W-:Y:S01]  /*8af0*/  FMUL.FTZ R48, R47, R174 ;  /* 0x000000ae2f307220 */ /* 0x000fe20000410000 */
[----:B------:R-:W-:-:S02]  /*8b00*/  HADD2.F32 R172, -RZ, R172.H0_H0 ;  /* 0x200000acffac7230 */ /* 0x000fc40000004100 */
[----:B------:R-:W-:Y:S01]  /*8b10*/  FMUL.FTZ R174, R45, R174 ;  /* 0x000000ae2dae7220 */ /* 0x000fe20000410000 */
[----:B------:R-:W-:Y:S02]  /*8b20*/  HADD2.F32 R173, -RZ, R173.H0_H0 ;  /* 0x200000adffad7230 */ /* 0x000fe40000004100 */
[-C--:B------:R-:W-:Y:S01]  /*8b30*/  FFMA.FTZ R61, R61, R44.reuse, -R76 ;  /* 0x0000002c3d3d7223 */ /* 0x080fe2000001084c */
[----:B------:R-:W-:Y:S01]  /*8b40*/  FFMA.FTZ R51, R51, R44, R58 ;  /* 0x0000002c33337223 */ /* 0x000fe2000001003a */
[-C--:B------:R-:W-:Y:S01]  /*8b50*/  FFMA.FTZ R48, R45, R172.reuse, -R48 ;  /* 0x000000ac2d307223 */ /* 0x080fe20000010830 */
[----:B------:R-:W-:Y:S02]  /*8b60*/  HADD2.F32 R44, -RZ, R50.H0_H0 ;  /* 0x20000032ff2c7230 */ /* 0x000fe40000004100 */
[----:B------:R-:W-:Y:S01]  /*8b70*/  FFMA.FTZ R174, R47, R172, R174 ;  /* 0x000000ac2fae7223 */ /* 0x000fe200000100ae */
[----:B------:R-:W-:Y:S02]  /*8b80*/  HADD2.F32 R45, -RZ, R60.H0_H0 ;  /* 0x2000003cff2d7230 */ /* 0x000fe40000004100 */
[----:B------:R-:W-:-:S02]  /*8b90*/  HADD2.F32 R58, -RZ, R46.H0_H0 ;  /* 0x2000002eff3a7230 */ /* 0x000fc40000004100 */
[-C--:B------:R-:W-:Y:S01]  /*8ba0*/  FMUL.FTZ R47, R44, R173.reuse ;  /* 0x000000ad2c2f7220 */ /* 0x080fe20000410000 */
[----:B------:R-:W-:Y:S01]  /*8bb0*/  HADD2.F32 R50, -RZ, R50.H1_H1 ;  /* 0x30000032ff327230 */ /* 0x000fe20000004100 */
[----:B------:R-:W-:Y:S01]  /*8bc0*/  F2FP.F16.F32.PACK_AB R61, R61, R48 ;  /* 0x000000303d3d723e */ /* 0x000fe200000000ff */
[----:B------:R-:W-:Y:S02]  /*8bd0*/  HADD2.F32 R46, -RZ, R46.H1_H1 ;  /* 0x3000002eff2e7230 */ /* 0x000fe40000004100 */
[----:B------:R-:W-:Y:S01]  /*8be0*/  FMUL.FTZ R173, R58, R173 ;  /* 0x000000ad3aad7220 */ /* 0x000fe20000410000 */
[----:B------:R-:W-:Y:S02]  /*8bf0*/  HADD2.F32 R171, -RZ, R171.H0_H0 ;  /* 0x200000abffab7230 */ /* 0x000fe40000004100 */
[-C--:B------:R-:W-:Y:S01]  /*8c00*/  FMUL.FTZ R57, R50, R45.reuse ;  /* 0x0000002d32397220 */ /* 0x080fe20000410000 */
[----:B------:R-:W-:Y:S02]  /*8c10*/  HADD2.F32 R59, -RZ, R59.H0_H0 ;  /* 0x2000003bff3b7230 */ /* 0x000fe40000004100 */
[----:B------:R-:W-:Y:S01]  /*8c20*/  FMUL.FTZ R45, R46, R45 ;  /* 0x0000002d2e2d7220 */ /* 0x000fe20000410000 */
[----:B------:R-:W-:Y:S01]  /*8c30*/  F2FP.F16.F32.PACK_AB R48, R51, R174 ;  /* 0x000000ae3330723e */ /* 0x000fe200000000ff */
[-C--:B------:R-:W-:Y:S01]  /*8c40*/  FFMA.FTZ R44, R44, R171.reuse, R173 ;  /* 0x000000ab2c2c7223 */ /* 0x080fe200000100ad */
[----:B------:R-:W-:Y:S01]  /*8c50*/  FFMA.FTZ R58, R58, R171, -R47 ;  /* 0x000000ab3a3a7223 */ /* 0x000fe2000001082f */
[-C--:B------:R-:W-:Y:S01]  /*8c60*/  FFMA.FTZ R45, R50, R59.reuse, R45 ;  /* 0x0000003b322d7223 */ /* 0x080fe2000001002d */
[----:B------:R-:W-:Y:S01]  /*8c70*/  FFMA.FTZ R57, R46, R59, -R57 ;  /* 0x0000003b2e397223 */ /* 0x000fe20000010839 */
[----:B------:R-:W-:Y:S01]  /*8c80*/  F2FP.F16.F32.PACK_AB R47, R49, R64 ;  /* 0x00000040312f723e */ /* 0x000fe200000000ff */
[----:B------:R-:W-:Y:S01]  /*8c90*/  IMAD.MOV.U32 R51, RZ, RZ, R67 ;  /* 0x000000ffff337224 */ /* 0x000fe200078e0043 */
[----:B------:R-:W-:-:S02]  /*8ca0*/  F2FP.F16.F32.PACK_AB R49, R88, R66 ;  /* 0x000000425831723e */ /* 0x000fc400000000ff */
[----:B------:R-:W-:Y:S01]  /*8cb0*/  F2FP.F16.F32.PACK_AB R50, R45, R44 ;  /* 0x0000002c2d32723e */ /* 0x000fe200000000ff */
[----:B------:R-:W-:Y:S01]  /*8cc0*/  IMAD.MOV.U32 R44, RZ, RZ, R61 ;  /* 0x000000ffff2c7224 */ /* 0x000fe200078e003d */
[----:B------:R-:W-:Y:S01]  /*8cd0*/  F2FP.F16.F32.PACK_AB R46, R57, R58 ;  /* 0x0000003a392e723e */ /* 0x000fe200000000ff */
[----:B------:R-:W-:-:S07]  /*8ce0*/  IMAD.MOV.U32 R45, RZ, RZ, R62 ;  /* 0x000000ffff2d7224 */ /* 0x000fce00078e003e */
.L_x_712:
[----:B------:R-:W-:Y:S05]  /*8cf0*/  BSYNC B2 ;  /* 0x0000000000027941 */ /* 0x000fea0003800000 */
.L_x_711:
[----:B0-----:R0:W-:Y:S04]  /*8d00*/  STG.E.128 desc[UR60][R52.64], R44 ;  /* 0x0000002c34007986 */ /* 0x0011e8000c101d3c */
[----:B--2---:R0:W-:Y:S02]  /*8d10*/  @!P3 STG.E.128 desc[UR60][R54.64], R48 ;  /* 0x000000303600b986 */ /* 0x0041e4000c101d3c */
.L_x_710:
[----:B------:R-:W-:Y:S05]  /*8d20*/  BSYNC B1 ;  /* 0x0000000000017941 */ /* 0x000fea0003800000 */
.L_x_709:
[----:B------:R-:W-:Y:S01]  /*8d30*/  ISETP.NE.AND P3, PT, R34, RZ, PT ;  /* 0x000000ff2200720c */ /* 0x000fe20003f65270 */
[----:B------:R-:W-:-:S12]  /*8d40*/  BSSY B1, `(.L_x_713) ;  /* 0x0000078000017945 */ /* 0x000fd80003800000 */
[----:B------:R-:W-:Y:S05]  /*8d50*/  @!P3 BRA `(.L_x_714) ;  /* 0x0000000400d8b947 */ /* 0x000fea0003800000 */
[----:B0-----:R-:W-:Y:S01]  /*8d60*/  SEL R44, R132, R149, !P1 ;  /* 0x00000095842c7207 */ /* 0x001fe20004800000 */
[----:B------:R-:W-:Y:S01]  /*8d70*/  BSSY B2, `(.L_x_715) ;  /* 0x0000072000027945 */ /* 0x000fe20003800000 */
[----:B------:R-:W-:Y:S02]  /*8d80*/  IADD3 R46, P3, P4, R118, R126, R27 ;  /* 0x0000007e762e7210 */ /* 0x000fe40007c7e01b */
[----:B------:R-:W-:Y:S02]  /*8d90*/  SHF.R.S32.HI R45, RZ, 0x1f, R44 ;  /* 0x0000001fff2d7819 */ /* 0x000fe4000001142c */
[----:B------:R-:W-:Y:S02]  /*8da0*/  IADD3.X R47, R7, R56, R32, P3, P4 ;  /* 0x00000038072f7210 */ /* 0x000fe40001fe8420 */
[----:B------:R-:W-:Y:S02]  /*8db0*/  LEA.HI R45, R45, R44, RZ, 0x4 ;  /* 0x0000002c2d2d7211 */ /* 0x000fe400078f20ff */
[----:B---3--:R-:W-:-:S02]  /*8dc0*/  SHF.R.U32.HI R50, RZ, 0x3, R206 ;  /* 0x00000003ff327819 */ /* 0x008fc400000116ce */
[----:B------:R-:W-:-:S04]  /*8dd0*/  LEA.HI.SX32 R48, R45, R26, 0x1c ;  /* 0x0000001a2d307211 */ /* 0x000fc800078fe2ff */
[----:B------:R-:W-:-:S04]  /*8de0*/  SHF.L.U32 R49, R48, 0x3, RZ ;  /* 0x0000000330317819 */ /* 0x000fc800000006ff */
[----:B------:R-:W-:-:S13]  /*8df0*/  ISETP.GE.AND P3, PT, R49, R147, PT ;  /* 0x000000933100720c */ /* 0x000fda0003f66270 */
[--C-:B------:R-:W-:Y:S02]  /*8e00*/  @!P3 SHF.R.S32.HI R45, RZ, 0x1f, R49.reuse ;  /* 0x0000001fff2db819 */ /* 0x100fe40000011431 */
[----:B------:R-:W-:-:S04]  /*8e10*/  @!P3 IADD3 R44, P4, P5, R118, R126, R49 ;  /* 0x0000007e762cb210 */ /* 0x000fc80007d9e031 */
[----:B------:R-:W-:Y:S02]  /*8e20*/  @!P3 IADD3.X R45, R7, R56, R45, P4, P5 ;  /* 0x00000038072db210 */ /* 0x000fe400027ea42d */
[----:B------:R-:W-:-:S04]  /*8e30*/  LEA R52, P4, R46, R124, 0x1 ;  /* 0x0000007c2e347211 */ /* 0x000fc800078808ff */
[----:B------:R-:W-:Y:S02]  /*8e40*/  LEA.HI.X R53, R46, R125, R47, 0x1, P4 ;  /* 0x0000007d2e357211 */ /* 0x000fe400020f0c2f */
[----:B------:R-:W-:-:S04]  /*8e50*/  @!P3 LEA R54, P4, R44, R124, 0x1 ;  /* 0x0000007c2c36b211 */ /* 0x000fc800078808ff */
[----:B------:R-:W-:Y:S02]  /*8e60*/  @!P3 LEA.HI.X R55, R44, R125, R45, 0x1, P4 ;  /* 0x0000007d2c37b211 */ /* 0x000fe400020f0c2d */
[----:B------:R-:W-:Y:S02]  /*8e70*/  SHF.R.S32.HI R45, RZ, 0x1f, R48 ;  /* 0x0000001fff2d7819 */ /* 0x000fe40000011430 */
[----:B------:R-:W-:Y:S02]  /*8e80*/  LOP3.LUT R44, R206, 0x38, R49, 0xf8, !PT ;  /* 0x00000038ce2c7812 */ /* 0x000fe400078ef831 */
[----:B------:R-:W-:Y:S02]  /*8e90*/  LEA.HI R45, R45, R48, RZ, 0x3 ;  /* 0x000000302d2d7211 */ /* 0x000fe400078f18ff */
[----:B------:R-:W-:Y:S02]  /*8ea0*/  LOP3.LUT R44, R44, R50, RZ, 0x3c, !PT ;  /* 0x000000322c2c7212 */ /* 0x000fe400078e3cff */
[----:B------:R-:W-:-:S02]  /*8eb0*/  SHF.R.S32.HI R45, RZ, 0x3, R45 ;  /* 0x00000003ff2d7819 */ /* 0x000fc4000001142d */
[----:B------:R-:W-:-:S03]  /*8ec0*/  ISETP.GE.AND P4, PT, R0, R121, PT ;  /* 0x000000790000720c */ /* 0x000fc60003f86270 */
[----:B------:R-:W-:-:S04]  /*8ed0*/  IMAD R45, R45, 0x1c00, R216 ;  /* 0x00001c002d2d7824 */ /* 0x000fc800078e02d8 */
[----:B------:R-:W-:Y:S02]  /*8ee0*/  IMAD.IADD R44, R45, 0x1, R44 ;  /* 0x000000012d2c7824 */ /* 0x000fe400078e022c */
[C---:B------:R-:W-:Y:S02]  /*8ef0*/  IMAD R45, R17.reuse, 0x5400, R142 ;  /* 0x00005400112d7824 */ /* 0x040fe400078e028e */
[----:B------:R-:W-:Y:S02]  /*8f00*/  IMAD R47, R17, 0x5400, R44 ;  /* 0x00005400112f7824 */ /* 0x000fe400078e022c */
[--C-:B------:R-:W-:Y:S02]  /*8f10*/  IMAD R45, R45, 0x2, R16.reuse ;  /* 0x000000022d2d7824 */ /* 0x100fe400078e0210 */
[----:B------:R-:W-:-:S04]  /*8f20*/  IMAD R48, R47, 0x2, R16 ;  /* 0x000000022f307824 */ /* 0x000fc800078e0210 */
[----:B------:R-:W0:Y:S04]  /*8f30*/  LDS.128 R44, [R45+0x21400] ;  /* 0x021400002d2c7984 */ /* 0x000e280000000c00 */
[----:B------:R-:W2:Y:S01]  /*8f40*/  LDS.128 R48, [R48+0x21400] ;  /* 0x0214000030307984 */ /* 0x000ea20000000c00 */
[----:B------:R-:W-:Y:S05]  /*8f50*/  @P4 BRA `(.L_x_716) ;  /* 0x00000004004c4947 */ /* 0x000fea0003800000 */
[----:B--2---:R-:W-:Y:S01]  /*8f60*/  MOV R61, R49 ;  /* 0x00000031003d7202 */ /* 0x004fe20000000f00 */
[----:B0-----:R-:W-:Y:S01]  /*8f70*/  IMAD.MOV.U32 R49, RZ, RZ, R47 ;  /* 0x000000ffff317224 */ /* 0x001fe200078e002f */
[----:B------:R-:W-:Y:S01]  /*8f80*/  SHF.R.U32.HI R65, RZ, 0x10, R85 ;  /* 0x00000010ff417819 */ /* 0x000fe20000011655 */
[----:B------:R-:W-:Y:S01]  /*8f90*/  HADD2.F32 R66, -RZ, R170.H1_H1 ;  /* 0x300000aaff427230 */ /* 0x000fe20000004100 */
[--C-:B------:R-:W-:Y:S01]  /*8fa0*/  SHF.R.U64 R57, R72, 0x10, R73.reuse ;  /* 0x0000001048397819 */ /* 0x100fe20000001249 */
[----:B------:R-:W-:Y:S01]  /*8fb0*/  HADD2.F32 R63, -RZ, R61.H0_H0 ;  /* 0x2000003dff3f7230 */ /* 0x000fe20000004100 */
[----:B------:R-:W-:Y:S01]  /*8fc0*/  SHF.R.U32.HI R72, RZ, 0x10, R73 ;  /* 0x00000010ff487819 */ /* 0x000fe20000011649 */
[----:B------:R-:W-:Y:S01]  /*8fd0*/  HADD2.F32 R47, -RZ, R45.H0_H0 ;  /* 0x2000002dff2f7230 */ /* 0x000fe20000004100 */
[----:B------:R-:W-:Y:S01]  /*8fe0*/  SHF.R.U64 R60, R86, 0x10, R87 ;  /* 0x00000010563c7819 */ /* 0x000fe20000001257 */
[----:B------:R-:W-:Y:S02]  /*8ff0*/  HADD2.F32 R61, -RZ, R61.H1_H1 ;  /* 0x3000003dff3d7230 */ /* 0x000fe40000004100 */
[----:B------:R-:W-:Y:S01]  /*9000*/  FMUL.FTZ R76, R63, R66 ;  /* 0x000000423f4c7220 */ /* 0x000fe20000410000 */
[----:B------:R-:W-:-:S02]  /*9010*/  HADD2.F32 R65, -RZ, R65.H0_H0 ;  /* 0x20000041ff417230 */ /* 0x000fc40000004100 */
[----:B------:R-:W-:Y:S01]  /*9020*/  FMUL.FTZ R66, R47, R66 ;  /* 0x000000422f427220 */ /* 0x000fe20000410000 */
[----:B------:R-:W-:Y:S01]  /*9030*/  HADD2.F32 R62, -RZ, R45.H1_H1 ;  /* 0x3000002dff3e7230 */ /* 0x000fe20000004100 */
[----:B------:R-:W-:Y:S01]  /*9040*/  SHF.R.U32.HI R86, RZ, 0x10, R87 ;  /* 0x00000010ff567819 */ /* 0x000fe20000011657 */
[----:B------:R-:W-:Y:S02]  /*9050*/  HADD2.F32 R64, -RZ, R162.H0_H0 ;  /* 0x200000a2ff407230 */ /* 0x000fe40000004100 */
[-C--:B------:R-:W-:Y:S01]  /*9060*/  FMUL.FTZ R67, R61, R65.reuse ;  /* 0x000000413d437220 */ /* 0x080fe20000410000 */
[----:B------:R-:W-:Y:S02]  /*9070*/  HADD2.F32 R72, -RZ, R72.H0_H0 ;  /* 0x20000048ff487230 */ /* 0x000fe40000004100 */
[----:B------:R-:W-:Y:S01]  /*9080*/  FMUL.FTZ R78, R62, R65 ;  /* 0x000000413e4e7220 */ /* 0x000fe20000410000 */
[--C-:B------:R-:W-:Y:S01]  /*9090*/  SHF.R.U64 R59, R74, 0x10, R75.reuse ;  /* 0x000000104a3b7819 */ /* 0x100fe2000000124b */
[-C--:B------:R-:W-:Y:S01]  /*90a0*/  FFMA.FTZ R45, R47, R64.reuse, -R76 ;  /* 0x000000402f2d7223 */ /* 0x080fe2000001084c */
[----:B------:R-:W-:Y:S01]  /*90b0*/  FFMA.FTZ R47, R63, R64, R66 ;  /* 0x000000403f2f7223 */ /* 0x000fe20000010042 */
[----:B------:R-:W-:Y:S01]  /*90c0*/  SHF.R.U32.HI R74, RZ, 0x10, R75 ;  /* 0x00000010ff4a7819 */ /* 0x000fe2000001164b */
[-C--:B------:R-:W-:Y:S01]  /*90d0*/  FFMA.FTZ R62, R62, R72.reuse, -R67 ;  /* 0x000000483e3e7223 */ /* 0x080fe20000010843 */
[----:B------:R-:W-:Y:S01]  /*90e0*/  FFMA.FTZ R64, R61, R72, R78 ;  /* 0x000000483d407223 */ /* 0x000fe2000001004e */
[----:B------:R-:W-:Y:S01]  /*90f0*/  HADD2.F32 R78, -RZ, R161.H0_H0 ;  /* 0x200000a1ff4e7230 */ /* 0x000fe20000004100 */
[----:B------:R-:W-:Y:S01]  /*9100*/  SHF.R.U64 R58, R84, 0x10, R85 ;  /* 0x00000010543a7819 */ /* 0x000fe20000001255 */
[--C-:B------:R-:W-:Y:S01]  /*9110*/  HADD2.F32 R61, -RZ, R51.reuse.H0_H0 ;  /* 0x20000033ff3d7230 */ /* 0x100fe20000004100 */
[----:B------:R-:W-:Y:S01]  /*9120*/  F2FP.F16.F32.PACK_AB R45, R62, R45 ;  /* 0x0000002d3e2d723e */ /* 0x000fe200000000ff */
[----:B------:R-:W-:-:S02]  /*9130*/  HADD2.F32 R72, -RZ, R51.H1_H1 ;  /* 0x30000033ff487230 */ /* 0x000fc40000004100 */
[--C-:B------:R-:W-:Y:S02]  /*9140*/  HADD2.F32 R51, -RZ, R49.reuse.H0_H0 ;  /* 0x20000031ff337230 */ /* 0x100fe40000004100 */
[----:B------:R-:W-:Y:S02]  /*9150*/  HADD2.F32 R65, -RZ, R86.H0_H0 ;  /* 0x20000056ff417230 */ /* 0x000fe40000004100 */
[----:B------:R-:W-:Y:S02]  /*9160*/  HADD2.F32 R66, -RZ, R49.H1_H1 ;  /* 0x30000031ff427230 */ /* 0x000fe40000004100 */
[----:B------:R-:W-:Y:S02]  /*9170*/  HADD2.F32 R76, -RZ, R163.H0_H0 ;  /* 0x200000a3ff4c7230 */ /* 0x000fe40000004100 */
[-C--:B------:R-:W-:Y:S01]  /*9180*/  FMUL.FTZ R67, R72, R65.reuse ;  /* 0x0000004148437220 */ /* 0x080fe20000410000 */
[----:B------:R-:W-:Y:S02]  /*9190*/  HADD2.F32 R63, -RZ, R74.H0_H0 ;  /* 0x2000004aff3f7230 */ /* 0x000fe40000004100 */
[-C--:B------:R-:W-:Y:S01]  /*91a0*/  FMUL.FTZ R74, R61, R78.reuse ;  /* 0x0000004e3d4a7220 */ /* 0x080fe20000410000 */
[----:B------:R-:W-:Y:S01]  /*91b0*/  FMUL.FTZ R78, R51, R78 ;  /* 0x0000004e334e7220 */ /* 0x000fe20000410000 */
[----:B------:R-:W-:Y:S01]  /*91c0*/  FMUL.FTZ R65, R66, R65 ;  /* 0x0000004142417220 */ /* 0x000fe20000410000 */
[----:B------:R-:W-:-:S02]  /*91d0*/  HADD2.F32 R170, -RZ, R170.H0_H0 ;  /* 0x200000aaffaa7230 */ /* 0x000fc40000004100 */
[-C--:B------:R-:W-:Y:S01]  /*91e0*/  FFMA.FTZ R49, R51, R76.reuse, -R74 ;  /* 0x0000004c33317223 */ /* 0x080fe2000001084a */
[----:B------:R-:W-:Y:S01]  /*91f0*/  FFMA.FTZ R51, R61, R76, R78 ;  /* 0x0000004c3d337223 */ /* 0x000fe2000001004e */
[-C--:B------:R-:W-:Y:S01]  /*9200*/  FFMA.FTZ R66, R66, R63.reuse, -R67 ;  /* 0x0000003f42427223 */ /* 0x080fe20000010843 */
[----:B------:R-:W-:Y:S01]  /*9210*/  FFMA.FTZ R72, R72, R63, R65 ;  /* 0x0000003f48487223 */ /* 0x000fe20000010041 */
[----:B------:R-:W-:Y:S02]  /*9220*/  HADD2.F32 R76, -RZ, R58.H0_H0 ;  /* 0x2000003aff4c7230 */ /* 0x000fe40000004100 */
[----:B------:R-:W-:Y:S01]  /*9230*/  HADD2.F32 R63, -RZ, R48.H0_H0 ;  /* 0x20000030ff3f7230 */ /* 0x000fe20000004100 */
[----:B------:R-:W-:Y:S01]  /*9240*/  F2FP.F16.F32.PACK_AB R66, R66, R49 ;  /* 0x000000314242723e */ /* 0x000fe200000000ff */
[----:B------:R-:W-:Y:S01]  /*9250*/  HADD2.F32 R58, -RZ, R44.H0_H0 ;  /* 0x2000002cff3a7230 */ /* 0x000fe20000004100 */
[----:B------:R-:W-:Y:S01]  /*9260*/  F2FP.F16.F32.PACK_AB R49, R64, R47 ;  /* 0x0000002f4031723e */ /* 0x000fe200000000ff */
[----:B------:R-:W-:Y:S01]  /*9270*/  HADD2.F32 R65, -RZ, R48.H1_H1 ;  /* 0x30000030ff417230 */ /* 0x000fe20000004100 */
[----:B------:R-:W-:Y:S01]  /*9280*/  F2FP.F16.F32.PACK_AB R51, R72, R51 ;  /* 0x000000334833723e */ /* 0x000fe200000000ff */
[----:B------:R-:W-:-:S02]  /*9290*/  HADD2.F32 R162, -RZ, R162.H1_H1 ;  /* 0x300000a2ffa27230 */ /* 0x000fc40000004100 */
[CC--:B------:R-:W-:Y:S01]  /*92a0*/  FMUL.FTZ R48, R58.reuse, R170.reuse ;  /* 0x000000aa3a307220 */ /* 0x0c0fe20000410000 */
[----:B------:R-:W-:Y:S02]  /*92b0*/  HADD2.F32 R74, -RZ, R57.H0_H0 ;  /* 0x20000039ff4a7230 */ /* 0x000fe40000004100 */
[----:B------:R-:W-:Y:S01]  /*92c0*/  FMUL.FTZ R57, R63, R170 ;  /* 0x000000aa3f397220 */ /* 0x000fe20000410000 */
[----:B------:R-:W-:Y:S02]  /*92d0*/  HADD2.F32 R61, -RZ, R44.H1_H1 ;  /* 0x3000002cff3d7230 */ /* 0x000fe40000004100 */
[----:B------:R-:W-:Y:S01]  /*92e0*/  FMUL.FTZ R78, R65, R76 ;  /* 0x0000004c414e7220 */ /* 0x000fe20000410000 */
[-C--:B------:R-:W-:Y:S01]  /*92f0*/  FFMA.FTZ R48, R63, R162.reuse, R48 ;  /* 0x000000a23f307223 */ /* 0x080fe20000010030 */
[----:B------:R-:W-:Y:S01]  /*9300*/  FFMA.FTZ R44, R58, R162, -R57 ;  /* 0x000000a23a2c7223 */ /* 0x000fe20000010839 */
[----:B------:R-:W-:Y:S02]  /*9310*/  HADD2.F32 R58, -RZ, R50.H0_H0 ;  /* 0x20000032ff3a7230 */ /* 0x000fe40000004100 */
[C---:B------:R-:W-:Y:S01]  /*9320*/  FMUL.FTZ R76, R61.reuse, R76 ;  /* 0x0000004c3d4c7220 */ /* 0x040fe20000410000 */
[----:B------:R-:W-:Y:S01]  /*9330*/  FFMA.FTZ R63, R61, R74, -R78 ;  /* 0x0000004a3d3f7223 */ /* 0x000fe2000001084e */
[----:B------:R-:W-:-:S02]  /*9340*/  HADD2.F32 R161, -RZ, R161.H1_H1 ;  /* 0x300000a1ffa17230 */ /* 0x000fc40000004100 */
[----:B------:R-:W-:Y:S02]  /*9350*/  HADD2.F32 R61, -RZ, R60.H0_H0 ;  /* 0x2000003cff3d7230 */ /* 0x000fe40000004100 */
[----:B------:R-:W-:Y:S01]  /*9360*/  FFMA.FTZ R65, R65, R74, R76 ;  /* 0x0000004a41417223 */ /* 0x000fe2000001004c */
[----:B------:R-:W-:Y:S02]  /*9370*/  HADD2.F32 R57, -RZ, R46.H0_H0 ;  /* 0x2000002eff397230 */ /* 0x000fe40000004100 */
[-C--:B------:R-:W-:Y:S01]  /*9380*/  FMUL.FTZ R60, R58, R161.reuse ;  /* 0x000000a13a3c7220 */ /* 0x080fe20000410000 */
[----:B------:R-:W-:Y:S01]  /*9390*/  HADD2.F32 R50, -RZ, R50.H1_H1 ;  /* 0x30000032ff327230 */ /* 0x000fe20000004100 */
[----:B------:R-:W-:Y:S01]  /*93a0*/  F2FP.F16.F32.PACK_AB R44, R63, R44 ;  /* 0x0000002c3f2c723e */ /* 0x000fe200000000ff */
[----:B------:R-:W-:Y:S02]  /*93b0*/  HADD2.F32 R46, -RZ, R46.H1_H1 ;  /* 0x3000002eff2e7230 */ /* 0x000fe40000004100 */
[----:B------:R-:W-:Y:S01]  /*93c0*/  FMUL.FTZ R161, R57, R161 ;  /* 0x000000a139a17220 */ /* 0x000fe20000410000 */
[----:B------:R-:W-:-:S02]  /*93d0*/  HADD2.F32 R163, -RZ, R163.H1_H1 ;  /* 0x300000a3ffa37230 */ /* 0x000fc40000004100 */
[-C--:B------:R-:W-:Y:S01]  /*93e0*/  FMUL.FTZ R67, R50, R61.reuse ;  /* 0x0000003d32437220 */ /* 0x080fe20000410000 */
[----:B------:R-:W-:Y:S02]  /*93f0*/  HADD2.F32 R59, -RZ, R59.H0_H0 ;  /* 0x2000003bff3b7230 */ /* 0x000fe40000004100 */
[----:B------:R-:W-:Y:S01]  /*9400*/  FMUL.FTZ R61, R46, R61 ;  /* 0x0000003d2e3d7220 */ /* 0x000fe20000410000 */
[----:B------:R-:W-:Y:S01]  /*9410*/  F2FP.F16.F32.PACK_AB R48, R65, R48 ;  /* 0x000000304130723e */ /* 0x000fe200000000ff */
[-C--:B------:R-:W-:Y:S01]  /*9420*/  FFMA.FTZ R60, R57, R163.reuse, -R60 ;  /* 0x000000a3393c7223 */ /* 0x080fe2000001083c */
[----:B------:R-:W-:Y:S01]  /*9430*/  FFMA.FTZ R161, R58, R163, R161 ;  /* 0x000000a33aa17223 */ /* 0x000fe200000100a1 */
[-C--:B------:R-:W-:Y:S01]  /*9440*/  FFMA.FTZ R67, R46, R59.reuse, -R67 ;  /* 0x0000003b2e437223 */ /* 0x080fe20000010843 */
[----:B------:R-:W-:Y:S01]  /*9450*/  FFMA.FTZ R50, R50, R59, R61 ;  /* 0x0000003b32327223 */ /* 0x000fe2000001003d */
[----:B------:R-:W-:-:S03]  /*9460*/  IMAD.MOV.U32 R47, RZ, RZ, R66 ;  /* 0x000000ffff2f7224 */ /* 0x000fc600078e0042 */
[----:B------:R-:W-:Y:S02]  /*9470*/  F2FP.F16.F32.PACK_AB R46, R67, R60 ;  /* 0x0000003c432e723e */ /* 0x000fe400000000ff */
[----:B------:R-:W-:-:S07]  /*9480*/  F2FP.F16.F32.PACK_AB R50, R50, R161 ;  /* 0x000000a13232723e */ /* 0x000fce00000000ff */
.L_x_716:
[----:B------:R-:W-:Y:S05]  /*9490*/  BSYNC B2 ;  /* 0x0000000000027941 */ /* 0x000fea0003800000 */
.L_x_715:
[----:B0-----:R4:W-:Y:S04]  /*94a0*/  STG.E.128 desc[UR60][R52.64], R44 ;  /* 0x0000002c34007986 */ /* 0x0019e8000c101d3c */
[----:B--2---:R4:W-:Y:S02]  /*94b0*/  @!P3 STG.E.128 desc[UR60][R54.64], R48 ;  /* 0x000000303600b986 */ /* 0x0049e4000c101d3c */
.L_x_714:
[----:B------:R-:W-:Y:S05]  /*94c0*/  BSYNC B1 ;  /* 0x0000000000017941 */ /* 0x000fea0003800000 */
.L_x_713:
[----:B------:R-:W-:-:S13]  /*94d0*/  ISETP.NE.AND P3, PT, R35, RZ, PT ;  /* 0x000000ff2300720c */ /* 0x000fda0003f65270 */
[----:B------:R-:W-:Y:S05]  /*94e0*/  @!P3 BRA `(.L_x_667) ;  /* 0x0000000800d8b947 */ /* 0x000fea0003800000 */
[----:B0---4-:R-:W2:Y:S01]  /*94f0*/  LDL R44, [R1+0x10] ;  /* 0x00001000012c7983 */ /* 0x011ea20000100800 */
[----:B------:R-:W-:Y:S01]  /*9500*/  SHF.R.U32.HI R47, RZ, 0x3, R206 ;  /* 0x00000003ff2f7819 */ /* 0x000fe200000116ce */
[----:B------:R-:W-:Y:S01]  /*9510*/  BSSY B1, `(.L_x_717) ;  /* 0x0000071000017945 */ /* 0x000fe20003800000 */
[----:B------:R-:W-:-:S04]  /*9520*/  IADD3 R46, P3, P4, R118, R126, R29 ;  /* 0x0000007e762e7210 */ /* 0x000fc80007c7e01d */
[----:B---3--:R-:W-:Y:S02]  /*9530*/  IADD3.X R49, R7, R56, R33, P3, P4 ;  /* 0x0000003807317210 */ /* 0x008fe40001fe8421 */
[----:B------:R-:W-:-:S04]  /*9540*/  LEA R52, P3, R46, R124, 0x1 ;  /* 0x0000007c2e347211 */ /* 0x000fc800078608ff */
[----:B------:R-:W-:Y:S02]  /*9550*/  LEA.HI.X R53, R46, R125, R49, 0x1, P3 ;  /* 0x0000007d2e357211 */ /* 0x000fe400018f0c31 */
[----:B------:R-:W-:Y:S02]  /*9560*/  ISETP.GE.AND P3, PT, R3, R121, PT ;  /* 0x000000790300720c */ /* 0x000fe40003f66270 */
[----:B--2---:R-:W-:-:S04]  /*9570*/  LOP3.LUT P5, RZ, R44, 0x1, RZ, 0xc0, !PT ;  /* 0x000000012cff7812 */ /* 0x004fc800078ac0ff */
[----:B------:R-:W-:-:S04]  /*9580*/  SEL R149, R132, R149, !P5 ;  /* 0x0000009584957207 */ /* 0x000fc80006800000 */
[----:B------:R-:W-:-:S04]  /*9590*/  SHF.R.S32.HI R44, RZ, 0x1f, R149 ;  /* 0x0000001fff2c7819 */ /* 0x000fc80000011495 */
[----:B------:R-:W-:-:S04]  /*95a0*/  LEA.HI R149, R44, R149, RZ, 0x4 ;  /* 0x000000952c957211 */ /* 0x000fc800078f20ff */
[----:B------:R-:W-:-:S04]  /*95b0*/  LEA.HI.SX32 R149, R149, R28, 0x1c ;  /* 0x0000001c95957211 */ /* 0x000fc800078fe2ff */
[----:B------:R-:W-:Y:S01]  /*95c0*/  SHF.R.S32.HI R44, RZ, 0x1f, R149 ;  /* 0x0000001fff2c7819 */ /* 0x000fe20000011495 */
[----:B------:R-:W-:-:S03]  /*95d0*/  IMAD.SHL.U32 R55, R149, 0x8, RZ ;  /* 0x0000000895377824 */ /* 0x000fc600078e00ff */
[----:B------:R-:W-:-:S04]  /*95e0*/  LEA.HI R44, R44, R149, RZ, 0x3 ;  /* 0x000000952c2c7211 */ /* 0x000fc800078f18ff */
[----:B------:R-:W-:Y:S02]  /*95f0*/  SHF.R.S32.HI R45, RZ, 0x3, R44 ;  /* 0x00000003ff2d7819 */ /* 0x000fe4000001142c */
[----:B------:R-:W-:-:S03]  /*9600*/  LOP3.LUT R44, R206, 0x38, R55, 0xf8, !PT ;  /* 0x00000038ce2c7812 */ /* 0x000fc600078ef837 */
[----:B------:R-:W-:Y:S01]  /*9610*/  IMAD R45, R45, 0x1c00, R216 ;  /* 0x00001c002d2d7824 */ /* 0x000fe200078e02d8 */
[----:B------:R-:W-:-:S04]  /*9620*/  LOP3.LUT R44, R44, R47, RZ, 0x3c, !PT ;  /* 0x0000002f2c2c7212 */ /* 0x000fc800078e3cff */
[----:B------:R-:W-:Y:S01]  /*9630*/  IADD3 R44, R45, R44, RZ ;  /* 0x0000002c2d2c7210 */ /* 0x000fe20007ffe0ff */
[----:B------:R-:W-:-:S04]  /*9640*/  IMAD R45, R17, 0x5400, R141 ;  /* 0x00005400112d7824 */ /* 0x000fc800078e028d */
[----:B------:R-:W-:Y:S02]  /*9650*/  IMAD R47, R17, 0x5400, R44 ;  /* 0x00005400112f7824 */ /* 0x000fe400078e022c */
[--C-:B------:R-:W-:Y:S02]  /*9660*/  IMAD R45, R45, 0x2, R16.reuse ;  /* 0x000000022d2d7824 */ /* 0x100fe400078e0210 */
[----:B------:R-:W-:-:S04]  /*9670*/  IMAD R48, R47, 0x2, R16 ;  /* 0x000000022f307824 */ /* 0x000fc800078e0210 */
[----:B------:R-:W0:Y:S04]  /*9680*/  LDS.128 R44, [R45+0x21400] ;  /* 0x021400002d2c7984 */ /* 0x000e280000000c00 */
[----:B------:R-:W2:Y:S01]  /*9690*/  LDS.128 R48, [R48+0x21400] ;  /* 0x0214000030307984 */ /* 0x000ea20000000c00 */
[----:B------:R-:W-:Y:S05]  /*96a0*/  @P3 BRA `(.L_x_718) ;  /* 0x00000004005c3947 */ /* 0x000fea0003800000 */
[----:B0-----:R-:W-:Y:S01]  /*96b0*/  IMAD.MOV.U32 R60, RZ, RZ, R44 ;  /* 0x000000ffff3c7224 */ /* 0x001fe200078e002c */
[----:B--2---:R-:W-:Y:S01]  /*96c0*/  MOV R44, R49 ;  /* 0x00000031002c7202 */ /* 0x004fe20000000f00 */
[----:B------:R-:W-:Y:S01]  /*96d0*/  IMAD.MOV.U32 R61, RZ, RZ, R48 ;  /* 0x000000ffff3d7224 */ /* 0x000fe200078e0030 */
[----:B------:R-:W-:Y:S01]  /*96e0*/  SHF.R.U32.HI R66, RZ, 0x10, R81 ;  /* 0x00000010ff427819 */ /* 0x000fe20000011651 */
[----:B------:R-:W-:Y:S01]  /*96f0*/  IMAD.MOV.U32 R62, RZ, RZ, R51 ;  /* 0x000000ffff3e7224 */ /* 0x000fe200078e0033 */
[--C-:B------:R-:W-:Y:S01]  /*9700*/  SHF.R.U32.HI R64, RZ, 0x10, R69.reuse ;  /* 0x00000010ff407819 */ /* 0x100fe20000011645 */
[----:B------:R-:W-:Y:S01]  /*9710*/  HADD2.F32 R65, -RZ, R160.H1_H1 ;  /* 0x300000a0ff417230 */ /* 0x000fe20000004100 */
[----:B------:R-:W-:Y:S01]  /*9720*/  SHF.R.U64 R57, R68, 0x10, R69 ;  /* 0x0000001044397819 */ /* 0x000fe20000001245 */
[--C-:B------:R-:W-:Y:S01]  /*9730*/  HADD2.F32 R48, -RZ, R44.reuse.H0_H0 ;  /* 0x2000002cff307230 */ /* 0x100fe20000004100 */
[--C-:B------:R-:W-:Y:S01]  /*9740*/  SHF.R.U64 R54, R70, 0x10, R71.reuse ;  /* 0x0000001046367819 */ /* 0x100fe20000001247 */
[----:B------:R-:W-:Y:S01]  /*9750*/  HADD2.F32 R51, -RZ, R44.H1_H1 ;  /* 0x3000002cff337230 */ /* 0x000fe20000004100 */
[----:B------:R-:W-:Y:S01]  /*9760*/  SHF.R.U32.HI R70, RZ, 0x10, R71 ;  /* 0x00000010ff467819 */ /* 0x000fe20000011647 */
[----:B------:R-:W-:Y:S01]  /*9770*/  IMAD.MOV.U32 R49, RZ, RZ, R47 ;  /* 0x000000ffff317224 */ /* 0x000fe200078e002f */
[----:B------:R-:W-:Y:S01]  /*9780*/  SHF.R.U32.HI R67, RZ, 0x10, R83 ;  /* 0x00000010ff437819 */ /* 0x000fe20000011653 */
[--C-:B------:R-:W-:Y:S01]  /*9790*/  HADD2.F32 R44, -RZ, R45.reuse.H0_H0 ;  /* 0x2000002dff2c7230 */ /* 0x100fe20000004100 */
[----:B------:R-:W-:Y:S01]  /*97a0*/  SHF.R.U64 R59, R80, 0x10, R81 ;  /* 0x00000010503b7819 */ /* 0x000fe20000001251 */
[----:B------:R-:W-:Y:S01]  /*97b0*/  HADD2.F32 R66, -RZ, R66.H0_H0 ;  /* 0x20000042ff427230 */ /* 0x000fe20000004100 */
[----:B------:R-:W-:Y:S01]  /*97c0*/  SHF.R.U64 R58, R82, 0x10, R83 ;  /* 0x00000010523a7819 */ /* 0x000fe20000001253 */
[----:B------:R-:W-:-:S02]  /*97d0*/  HADD2.F32 R47, -RZ, R45.H1_H1 ;  /* 0x3000002dff2f7230 */ /* 0x000fc40000004100 */
[-C--:B------:R-:W-:Y:S01]  /*97e0*/  FMUL.FTZ R45, R48, R65.reuse ;  /* 0x00000041302d7220 */ /* 0x080fe20000410000 */
[----:B------:R-:W-:Y:S02]  /*97f0*/  HADD2.F32 R63, -RZ, R157.H0_H0 ;  /* 0x2000009dff3f7230 */ /* 0x000fe40000004100 */
[C---:B------:R-:W-:Y:S01]  /*9800*/  FMUL.FTZ R65, R44.reuse, R65 ;  /* 0x000000412c417220 */ /* 0x040fe20000410000 */
[----:B------:R-:W-:Y:S02]  /*9810*/  HADD2.F32 R64, -RZ, R64.H0_H0 ;  /* 0x20000040ff407230 */ /* 0x000fe40000004100 */
[-C--:B------:R-:W-:Y:S01]  /*9820*/  FMUL.FTZ R68, R51, R66.reuse ;  /* 0x0000004233447220 */ /* 0x080fe20000410000 */
[C---:B------:R-:W-:Y:S01]  /*9830*/  FMUL.FTZ R66, R47.reuse, R66 ;  /* 0x000000422f427220 */ /* 0x040fe20000410000 */
[-C--:B------:R-:W-:Y:S01]  /*9840*/  FFMA.FTZ R44, R44, R63.reuse, -R45 ;  /* 0x0000003f2c2c7223 */ /* 0x080fe2000001082d */
[----:B------:R-:W-:Y:S01]  /*9850*/  FFMA.FTZ R45, R48, R63, R65 ;  /* 0x0000003f302d7223 */ /* 0x000fe20000010041 */
[-C--:B------:R-:W-:Y:S01]  /*9860*/  FFMA.FTZ R47, R47, R64.reuse, -R68 ;  /* 0x000000402f2f7223 */ /* 0x080fe20000010844 */
[----:B------:R-:W-:Y:S01]  /*9870*/  FFMA.FTZ R48, R51, R64, R66 ;  /* 0x0000004033307223 */ /* 0x000fe20000010042 */
[----:B------:R-:W-:-:S02]  /*9880*/  HADD2.F32 R68, -RZ, R159.H1_H1 ;  /* 0x3000009fff447230 */ /* 0x000fc40000004100 */
[----:B------:R-:W-:Y:S01]  /*9890*/  HADD2.F32 R63, -RZ, R62.H0_H0 ;  /* 0x2000003eff3f7230 */ /* 0x000fe20000004100 */
[----:B------:R-:W-:Y:S01]  /*98a0*/  F2FP.F16.F32.PACK_AB R47, R47, R44 ;  /* 0x0000002c2f2f723e */ /* 0x000fe200000000ff */
[----:B------:R-:W-:Y:S02]  /*98b0*/  HADD2.F32 R51, -RZ, R49.H0_H0 ;  /* 0x20000031ff337230 */ /* 0x000fe40000004100 */
[----:B------:R-:W-:Y:S02]  /*98c0*/  HADD2.F32 R65, -RZ, R70.H0_H0 ;  /* 0x20000046ff417230 */ /* 0x000fe40000004100 */
[-C--:B------:R-:W-:Y:S01]  /*98d0*/  FMUL.FTZ R70, R63, R68.reuse ;  /* 0x000000443f467220 */ /* 0x080fe20000410000 */
[----:B------:R-:W-:Y:S02]  /*98e0*/  HADD2.F32 R66, -RZ, R158.H0_H0 ;  /* 0x2000009eff427230 */ /* 0x000fe40000004100 */
[----:B------:R-:W-:Y:S01]  /*98f0*/  FMUL.FTZ R68, R51, R68 ;  /* 0x0000004433447220 */ /* 0x000fe20000410000 */
[----:B------:R-:W-:-:S02]  /*9900*/  HADD2.F32 R64, -RZ, R62.H1_H1 ;  /* 0x3000003eff407230 */ /* 0x000fc40000004100 */
[----:B------:R-:W-:Y:S02]  /*9910*/  HADD2.F32 R67, -RZ, R67.H0_H0 ;  /* 0x20000043ff437230 */ /* 0x000fe40000004100 */
[-C--:B------:R-:W-:Y:S01]  /*9920*/  FFMA.FTZ R68, R63, R66.reuse, R68 ;  /* 0x000000423f447223 */ /* 0x080fe20000010044 */
[----:B------:R-:W-:Y:S02]  /*9930*/  HADD2.F32 R62, -RZ, R49.H1_H1 ;  /* 0x30000031ff3e7230 */ /* 0x000fe40000004100 */
[----:B------:R-:W-:Y:S01]  /*9940*/  FFMA.FTZ R49, R51, R66, -R70 ;  /* 0x0000004233317223 */ /* 0x000fe20000010846 */
[----:B------:R-:W-:Y:S02]  /*9950*/  HADD2.F32 R63, -RZ, R59.H0_H0 ;  /* 0x2000003bff3f7230 */ /* 0x000fe40000004100 */
[-C--:B------:R-:W-:Y:S01]  /*9960*/  FMUL.FTZ R69, R64, R67.reuse ;  /* 0x0000004340457220 */ /* 0x080fe20000410000 */
[----:B------:R-:W-:Y:S02]  /*9970*/  HADD2.F32 R59, -RZ, R61.H0_H0 ;  /* 0x2000003dff3b7230 */ /* 0x000fe40000004100 */
[----:B------:R-:W-:Y:S01]  /*9980*/  FMUL.FTZ R67, R62, R67 ;  /* 0x000000433e437220 */ /* 0x000fe20000410000 */
[----:B------:R-:W-:-:S02]  /*9990*/  HADD2.F32 R51, -RZ, R60.H0_H0 ;  /* 0x2000003cff337230 */ /* 0x000fc40000004100 */
[-C--:B------:R-:W-:Y:S01]  /*99a0*/  FFMA.FTZ R70, R62, R65.reuse, -R69 ;  /* 0x000000413e467223 */ /* 0x080fe20000010845 */
[----:B------:R-:W-:Y:S02]  /*99b0*/  HADD2.F32 R61, -RZ, R61.H1_H1 ;  /* 0x3000003dff3d7230 */ /* 0x000fe40000004100 */
[----:B------:R-:W-:Y:S01]  /*99c0*/  FFMA.FTZ R69, R64, R65, R67 ;  /* 0x0000004140457223 */ /* 0x000fe20000010043 */
[----:B------:R-:W-:Y:S02]  /*99d0*/  HADD2.F32 R60, -RZ, R60.H1_H1 ;  /* 0x3000003cff3c7230 */ /* 0x000fe40000004100 */
[----:B------:R-:W-:Y:S02]  /*99e0*/  HADD2.F32 R160, -RZ, R160.H0_H0 ;  /* 0x200000a0ffa07230 */ /* 0x000fe40000004100 */
[-C--:B------:R-:W-:Y:S01]  /*99f0*/  FMUL.FTZ R65, R61, R63.reuse ;  /* 0x0000003f3d417220 */ /* 0x080fe20000410000 */
[----:B------:R-:W-:Y:S02]  /*9a00*/  HADD2.F32 R57, -RZ, R57.H0_H0 ;  /* 0x20000039ff397230 */ /* 0x000fe40000004100 */
[----:B------:R-:W-:Y:S01]  /*9a10*/  FMUL.FTZ R66, R60, R63 ;  /* 0x0000003f3c427220 */ /* 0x000fe20000410000 */
[----:B------:R-:W-:-:S02]  /*9a20*/  HADD2.F32 R62, -RZ, R157.H1_H1 ;  /* 0x3000009dff3e7230 */ /* 0x000fc40000004100 */
[-C--:B------:R-:W-:Y:S01]  /*9a30*/  FMUL.FTZ R64, R59, R160.reuse ;  /* 0x000000a03b407220 */ /* 0x080fe20000410000 */
[----:B------:R-:W-:Y:S01]  /*9a40*/  FMUL.FTZ R160, R51, R160 ;  /* 0x000000a033a07220 */ /* 0x000fe20000410000 */
[-C--:B------:R-:W-:Y:S01]  /*9a50*/  FFMA.FTZ R65, R60, R57.reuse, -R65 ;  /* 0x000000393c417223 */ /* 0x080fe20000010841 */
[----:B------:R-:W-:Y:S01]  /*9a60*/  FFMA.FTZ R63, R61, R57, R66 ;  /* 0x000000393d3f7223 */ /* 0x000fe20000010042 */
[-C--:B------:R-:W-:Y:S01]  /*9a70*/  FFMA.FTZ R64, R51, R62.reuse, -R64 ;  /* 0x0000003e33407223 */ /* 0x080fe20000010840 */
[----:B------:R-:W-:Y:S02]  /*9a80*/  HADD2.F32 R57, -RZ, R50.H0_H0 ;  /* 0x20000032ff397230 */ /* 0x000fe40000004100 */
[----:B------:R-:W-:Y:S01]  /*9a90*/  FFMA.FTZ R160, R59, R62, R160 ;  /* 0x0000003e3ba07223 */ /* 0x000fe200000100a0 */
[----:B------:R-:W-:Y:S01]  /*9aa0*/  HADD2.F32 R60, -RZ, R159.H0_H0 ;  /* 0x2000009fff3c7230 */ /* 0x000fe20000004100 */
[----:B------:R-:W-:Y:S01]  /*9ab0*/  F2FP.F16.F32.PACK_AB R70, R70, R49 ;  /* 0x000000314646723e */ /* 0x000fe200000000ff */
[----:B------:R-:W-:Y:S01]  /*9ac0*/  HADD2.F32 R61, -RZ, R58.H0_H0 ;  /* 0x2000003aff3d7230 */ /* 0x000fe20000004100 */
[----:B------:R-:W-:Y:S01]  /*9ad0*/  F2FP.F16.F32.PACK_AB R49, R48, R45 ;  /* 0x0000002d3031723e */ /* 0x000fe200000000ff */
[----:B------:R-:W-:Y:S01]  /*9ae0*/  HADD2.F32 R51, -RZ, R46.H0_H0 ;  /* 0x2000002eff337230 */ /* 0x000fe20000004100 */
[----:B------:R-:W-:Y:S01]  /*9af0*/  MOV R45, R47 ;  /* 0x0000002f002d7202 */ /* 0x000fe20000000f00 */
[----:B------:R-:W-:Y:S01]  /*9b00*/  HADD2.F32 R50, -RZ, R50.H1_H1 ;  /* 0x30000032ff327230 */ /* 0x000fe20000004100 */
[----:B------:R-:W-:Y:S01]  /*9b10*/  F2FP.F16.F32.PACK_AB R44, R65, R64 ;  /* 0x00000040412c723e */ /* 0x000fe200000000ff */
[----:B------:R-:W-:Y:S01]  /*9b20*/  HADD2.F32 R46, -RZ, R46.H1_H1 ;  /* 0x3000002eff2e7230 */ /* 0x000fe20000004100 */
[----:B------:R-:W-:Y:S01]  /*9b30*/  F2FP.F16.F32.PACK_AB R48, R63, R160 ;  /* 0x000000a03f30723e */ /* 0x000fe200000000ff */
[----:B------:R-:W-:-:S02]  /*9b40*/  HADD2.F32 R59, -RZ, R54.H0_H0 ;  /* 0x20000036ff3b7230 */ /* 0x000fc40000004100 */
[-C--:B------:R-:W-:Y:S01]  /*9b50*/  FMUL.FTZ R54, R57, R60.reuse ;  /* 0x0000003c39367220 */ /* 0x080fe20000410000 */
[----:B------:R-:W-:Y:S02]  /*9b60*/  HADD2.F32 R158, -RZ, R158.H1_H1 ;  /* 0x3000009eff9e7230 */ /* 0x000fe40000004100 */
[-C--:B------:R-:W-:Y:S01]  /*9b70*/  FMUL.FTZ R67, R50, R61.reuse ;  /* 0x0000003d32437220 */ /* 0x080fe20000410000 */
[C---:B------:R-:W-:Y:S01]  /*9b80*/  FMUL.FTZ R60, R51.reuse, R60 ;  /* 0x0000003c333c7220 */ /* 0x040fe20000410000 */
[C---:B------:R-:W-:Y:S01]  /*9b90*/  FMUL.FTZ R61, R46.reuse, R61 ;  /* 0x0000003d2e3d7220 */ /* 0x040fe20000410000 */
[----:B------:R-:W-:Y:S02]  /*9ba0*/  IMAD.MOV.U32 R47, RZ, RZ, R70 ;  /* 0x000000ffff2f7224 */ /* 0x000fe400078e0046 */
[-C--:B------:R-:W-:Y:S01]  /*9bb0*/  FFMA.FTZ R54, R51, R158.reuse, -R54 ;  /* 0x0000009e33367223 */ /* 0x080fe20000010836 */
[----:B------:R-:W-:Y:S01]  /*9bc0*/  FFMA.FTZ R60, R57, R158, R60 ;  /* 0x0000009e393c7223 */ /* 0x000fe2000001003c */
[-C--:B------:R-:W-:Y:S01]  /*9bd0*/  FFMA.FTZ R67, R46, R59.reuse, -R67 ;  /* 0x0000003b2e437223 */ /* 0x080fe20000010843 */
[----:B------:R-:W-:Y:S01]  /*9be0*/  FFMA.FTZ R61, R50, R59, R61 ;  /* 0x0000003b323d7223 */ /* 0x000fe2000001003d */
[----:B------:R-:W-:-:S03]  /*9bf0*/  F2FP.F16.F32.PACK_AB R51, R69, R68 ;  /* 0x000000444533723e */ /* 0x000fc600000000ff */
[----:B------:R-:W-:Y:S02]  /*9c00*/  F2FP.F16.F32.PACK_AB R46, R67, R54 ;  /* 0x00000036432e723e */ /* 0x000fe400000000ff */
[----:B------:R-:W-:-:S07]  /*9c10*/  F2FP.F16.F32.PACK_AB R50, R61, R60 ;  /* 0x0000003c3d32723e */ /* 0x000fce00000000ff */
.L_x_718:
[----:B------:R-:W-:Y:S05]  /*9c20*/  BSYNC B1 ;  /* 0x0000000000017941 */ /* 0x000fea0003800000 */
.L_x_717:
[----:B0-----:R0:W-:Y:S01]  /*9c30*/  STG.E.128 desc[UR60][R52.64], R44 ;  /* 0x0000002c34007986 */ /* 0x0011e2000c101d3c */
[----:B------:R-:W-:-:S13]  /*9c40*/  ISETP.GE.AND P3, PT, R55, R147, PT ;  /* 0x000000933700720c */ /* 0x000fda0003f66270 */
[----:B------:R-:W-:Y:S05]  /*9c50*/  @P3 BRA `(.L_x_667) ;  /* 0x0000000000fc3947 */ /* 0x000fea0003800000 */
[--C-:B0-----:R-:W-:Y:S02]  /*9c60*/  SHF.R.S32.HI R44, RZ, 0x1f, R55.reuse ;  /* 0x0000001fff2c7819 */ /* 0x101fe40000011437 */
[----:B------:R-:W-:-:S04]  /*9c70*/  IADD3 R55, P3, P4, R118, R126, R55 ;  /* 0x0000007e76377210 */ /* 0x000fc80007c7e037 */
[----:B------:R-:W-:Y:S02]  /*9c80*/  IADD3.X R56, R7, R56, R44, P3, P4 ;  /* 0x0000003807387210 */ /* 0x000fe40001fe842c */
[----:B------:R-:W-:-:S04]  /*9c90*/  LEA R124, P3, R55, R124, 0x1 ;  /* 0x0000007c377c7211 */ /* 0x000fc800078608ff */
[----:B------:R-:W-:-:S05]  /*9ca0*/  LEA.HI.X R125, R55, R125, R56, 0x1, P3 ;  /* 0x0000007d377d7211 */ /* 0x000fca00018f0c38 */
[----:B--2---:R0:W-:Y:S01]  /*9cb0*/  STG.E.128 desc[UR60][R124.64], R48 ;  /* 0x000000307c007986 */ /* 0x0041e2000c101d3c */
[----:B------:R-:W-:Y:S05]  /*9cc0*/  BRA `(.L_x_667) ;  /* 0x0000000000e07947 */ /* 0x000fea0003800000 */
.L_x_634:
[----:B------:R-:W2:Y:S02]  /*9cd0*/  LDL R44, [R1+0x1c] ;  /* 0x00001c00012c7983 */ /* 0x000ea40000100800 */
[----:B--2---:R-:W-:-:S13]  /*9ce0*/  R2UR UR4, R44 ;  /* 0x000000002c0472ca */ /* 0x004fda00000e0000 */
[----:B------:R-:W-:-:S06]  /*9cf0*/  UISETP.NE.AND UP0, UPT, UR4, 0x3, UPT ;  /* 0x000000030400788c */ /* 0x000fcc000bf05270 */
[----:B------:R-:W-:-:S13]  /*9d00*/  PLOP3.LUT P2, PT, PT, PT, UP0, 0x80, 0x0 ;  /* 0x000000000000781c */ /* 0x000fda0003f4f008 */
[----:B------:R-:W-:Y:S05]  /*9d10*/  @!P2 BRA `(.L_x_719) ;  /* 0x000000000004a947 */ /* 0x000fea0003800000 */
[----:B------:R-:W-:Y:S01]  /*9d20*/  BPT.TRAP 0x1 ;  /* 0x000000040000795c */ /* 0x000fe20000300000 */
.L_x_719:
[----:B------:R-:W-:Y:S01]  /*9d30*/  IMAD R43, R17, 0x8, R16 ;  /* 0x00000008112b7824 */ /* 0x000fe200078e0210 */
[----:B------:R-:W-:Y:S01]  /*9d40*/  SHF.L.U32 R100, R205, 0x1f, RZ ;  /* 0x0000001fcd647819 */ /* 0x000fe200000006ff */
[----:B------:R-:W-:Y:S01]  /*9d50*/  IMAD R42, R24, -0x70, R2 ;  /* 0xffffff90182a7824 */ /* 0x000fe200078e0202 */
[----:B------:R-:W-:Y:S02]  /*9d60*/  BSSY B1, `(.L_x_720) ;  /* 0x0000004000017945 */ /* 0x000fe40003800000 */
[----:B------:R-:W1:Y:S02]  /*9d70*/  SYNCS.PHASECHK.TRANS64.TRYWAIT P3, [R43+URZ+0x36890], R100 ;  /* 0x036890642b0075a7 */ /* 0x000e64000806017f */
[----:B------:R-:W-:Y:S01]  /*9d80*/  VIMNMX R42, R42, 0x70, PT ;  /* 0x000000702a2a7848 */ /* 0x000fe20003fe0100 */
[----:B-1----:R-:W-:Y:S06]  /*9d90*/  @!P3 BRA `(.L_x_721) ;  /* 0x000001c000b4b947 */ /* 0x002fec0003800000 */
.L_x_998:
[----:B------:R-:W-:Y:S05]  /*9da0*/  BSYNC B1 ;  /* 0x0000000000017941 */ /* 0x000fea0003800000 */
.L_x_720:
[----:B------:R-:W-:Y:S01]  /*9db0*/  ISETP.GE.AND P3, PT, R204, R42, PT ;  /* 0x0000002acc00720c */ /* 0x000fe20003f66270 */
[----:B------:R-:W-:-:S12]  /*9dc0*/  BSSY B1, `(.L_x_722) ;  /* 0x0000014000017945 */ /* 0x000fd80003800000 */
[----:B------:R-:W-:Y:S05]  /*9dd0*/  @P3 BRA `(.L_x_723) ;  /* 0x0000000000483947 */ /* 0x000fea0003800000 */
[----:B------:R-:W-:-:S13]  /*9de0*/  ISETP.NE.AND P3, PT, R30, RZ, PT ;  /* 0x000000ff1e00720c */ /* 0x000fda0003f65270 */
[----:B0-----:R-:W0:Y:S04]  /*9df0*/  @P3 LDS.128 R44, [R40+0x21000] ;  /* 0x02100000282c3984 */ /* 0x001e280000000c00 */
[----:B0-----:R-:W-:Y:S01]  /*9e00*/  @P3 STG.E.128 desc[UR60][R50.64], R44 ;  /* 0x0000002c32003986 */ /* 0x001fe2000c101d3c */
[----:B------:R-:W-:-:S13]  /*9e10*/  ISETP.NE.AND P3, PT, R34, RZ, PT ;  /* 0x000000ff2200720c */ /* 0x000fda0003f65270 */
[----:B------:R-:W0:Y:S04]  /*9e20*/  @P3 LDS.128 R44, [R41+0x21000] ;  /* 0x02100000292c3984 */ /* 0x000e280000000c00 */
        /* <DEDUP_REMOVED lines=12> */
[----:B0-----:R2:W-:Y:S02]  /*9ef0*/  @P3 STG.E.128 desc[UR60][R50.64+0x140], R44 ;  /* 0x0001402c32003986 */ /* 0x0015e4000c101d3c */
.L_x_723:
[----:B------:R-:W-:Y:S05]  /*9f00*/  BSYNC B1 ;  /* 0x0000000000017941 */ /* 0x000fea0003800000 */
.L_x_722:
[----:B------:R-:W-:-:S13]  /*9f10*/  ISETP.GE.AND P3, PT, R229, R42, PT ;  /* 0x0000002ae500720c */ /* 0x000fda0003f66270 */
[----:B------:R-:W-:Y:S05]  /*9f20*/  @P3 BRA `(.L_x_667) ;  /* 0x0000000000483947 */ /* 0x000fea0003800000 */
[----:B------:R-:W-:-:S13]  /*9f30*/  ISETP.NE.AND P3, PT, R30, RZ, PT ;  /* 0x000000ff1e00720c */ /* 0x000fda0003f65270 */
[----:B0-2---:R-:W0:Y:S04]  /*9f40*/  @P3 LDS.128 R44, [R40+0x23000] ;  /* 0x02300000282c3984 */ /* 0x005e280000000c00 */
        /* <DEDUP_REMOVED lines=16> */
.L_x_667:
[----:B------:R-:W-:Y:S05]  /*a050*/  BSYNC B0 ;  /* 0x0000000000007941 */ /* 0x000fea0003800000 */
.L_x_633:
[----:B01234-:R-:W0:Y:S01]  /*a060*/  S2R R44, SR_TID.X ;  /* 0x00000000002c7919 */ /* 0x01fe220000002100 */
[----:B------:R-:W-:Y:S01]  /*a070*/  @!PT LDS RZ, [RZ] ;  /* 0x00000000fffff984 */ /* 0x000fe20000000800 */
[----:B------:R-:W-:Y:S01]  /*a080*/  @!PT LDS RZ, [RZ] ;  /* 0x00000000fffff984 */ /* 0x000fe20000000800 */
[----:B------:R-:W-:Y:S01]  /*a090*/  @!PT LDS RZ, [RZ] ;  /* 0x00000000fffff984 */ /* 0x000fe20000000800 */
[----:B------:R-:W-:Y:S01]  /*a0a0*/  @!PT LDS RZ, [RZ] ;  /* 0x00000000fffff984 */ /* 0x000fe20000000800 */
[----:B------:R1:W-:Y:S06]  /*a0b0*/  MEMBAR.ALL.CTA ;  /* 0x0000000000007992 */ /* 0x0003ec0000008000 */
[----:B-1----:R-:W1:Y:S01]  /*a0c0*/  FENCE.VIEW.ASYNC.S ;  /* 0x00000000000073c6 */ /* 0x002e620000000000 */
[----:B------:R-:W-:Y:S05]  /*a0d0*/  WARPSYNC.ALL ;  /* 0x0000000000007948 */ /* 0x000fea0003800000 */
[----:B------:R-:W-:Y:S01]  /*a0e0*/  BSSY B0, `(.L_x_724) ;  /* 0x0000009000007945 */ /* 0x000fe20003800000 */
[----:B0-----:R-:W-:Y:S01]  /*a0f0*/  LOP3.LUT R44, R44, 0x7f, RZ, 0xc0, !PT ;  /* 0x0000007f2c2c7812 */ /* 0x001fe200078ec0ff */
[----:B-1----:R0:W-:Y:S03]  /*a100*/  BAR.SYNC.DEFER_BLOCKING R155, 0x80 ;  /* 0x0002009b0000751d */ /* 0x0021e60000010000 */
[----:B------:R-:W-:-:S13]  /*a110*/  ISETP.NE.AND P3, PT, R44, RZ, PT ;  /* 0x000000ff2c00720c */ /* 0x000fda0003f65270 */
[----:B------:R-:W-:-:S05]  /*a120*/  @!P3 VIADD R44, R43, 0x368a0 ;  /* 0x000368a02b2cb836 */ /* 0x000fca0000000000 */
[----:B------:R-:W-:-:S04]  /*a130*/  @!P3 PRMT R44, RZ, 0x654, R44 ;  /* 0x00000654ff2cb816 */ /* 0x000fc8000000002c */
[----:B------:R0:W-:Y:S01]  /*a140*/  @!P3 SYNCS.ARRIVE.TRANS64.RED.A1T0 RZ, [R44+URZ], RZ ;  /* 0x000000ff2cffb9a7 */ /* 0x0001e2000810043f */
[----:B------:R-:W-:Y:S05]  /*a150*/  @!P2 BRA `(.L_x_725) ;  /* 0x000000000004a947 */ /* 0x000fea0003800000 */
[----:B------:R-:W-:Y:S01]  /*a160*/  BPT.TRAP 0x1 ;  /* 0x000000040000795c */ /* 0x000fe20000300000 */
.L_x_725:
[----:B------:R-:W-:Y:S05]  /*a170*/  BSYNC B0 ;  /* 0x0000000000007941 */ /* 0x000fea0003800000 */
.L_x_724:
[----:B------:R-:W1:Y:S01]  /*a180*/  SYNCS.PHASECHK.TRANS64.TRYWAIT P2, [R43+URZ+0x368b0], R100 ;  /* 0x0368b0642b0075a7 */ /* 0x000e62000804017f */
[----:B------:R-:W-:Y:S01]  /*a190*/  ULDC.64 UR4, c[0x0][0x318] ;  /* 0x0000c60000047ab9 */ /* 0x000fe20000000a00 */
[----:B------:R-:W-:Y:S01]  /*a1a0*/  ULDC.64 UR6, c[0x0][0x328] ;  /* 0x0000ca0000067ab9 */ /* 0x000fe20000000a00 */
[----:B0-----:R-:W-:Y:S01]  /*a1b0*/  MOV R44, UR4 ;  /* 0x00000004002c7c02 */ /* 0x001fe20008000f00 */
[----:B------:R-:W-:Y:S01]  /*a1c0*/  IMAD.U32 R46, RZ, RZ, UR6 ;  /* 0x00000006ff2e7e24 */ /* 0x000fe2000f8e00ff */
[----:B------:R-:W-:Y:S01]  /*a1d0*/  BSSY B0, `(.L_x_726) ;  /* 0x0000008000007945 */ /* 0x000fe20003800000 */
[----:B------:R-:W-:Y:S02]  /*a1e0*/  IMAD.U32 R45, RZ, RZ, UR7 ;  /* 0x00000007ff2d7e24 */ /* 0x000fe4000f8e00ff */
[----:B------:R0:W-:Y:S04]  /*a1f0*/  STL [R1+0xc], R44 ;  /* 0x00000c2c01007387 */ /* 0x0001e80000100800 */
[----:B------:R2:W-:Y:S01]  /*a200*/  STL [R1+0x18], R46 ;  /* 0x0000182e01007387 */ /* 0x0005e20000100800 */
[----:B0-----:R-:W-:-:S05]  /*a210*/  IMAD.U32 R44, RZ, RZ, UR5 ;  /* 0x00000005ff2c7e24 */ /* 0x001fca000f8e00ff */
[----:B------:R2:W-:Y:S04]  /*a220*/  STL [R1+0x8], R44 ;  /* 0x0000082c01007387 */ /* 0x0005e80000100800 */
[----:B------:R2:W-:Y:S02]  /*a230*/  STL [R1+0x14], R45 ;  /* 0x0000142d01007387 */ /* 0x0005e40000100800 */
[----:B-12---:R-:W-:Y:S05]  /*a240*/  @!P2 BRA `(.L_x_727) ;  /* 0x000001bc009ca947 */ /* 0x006fea0003800000 */
.L_x_999:
[----:B------:R-:W-:Y:S05]  /*a250*/  BSYNC B0 ;  /* 0x0000000000007941 */ /* 0x000fea0003800000 */
.L_x_726:
[----:B------:R1:W5:Y:S04]  /*a260*/  LDL R55, [R1+0x18] ;  /* 0x0000180001377983 */ /* 0x0003680000100800 */
[----:B------:R1:W5:Y:S04]  /*a270*/  LDL R54, [R1+0x14] ;  /* 0x0000140001367983 */ /* 0x0003680000100800 */
[----:B------:R1:W5:Y:S04]  /*a280*/  LDL R53, [R1+0xc] ;  /* 0x00000c0001357983 */ /* 0x0003680000100800 */
[----:B------:R1:W5:Y:S01]  /*a290*/  LDL R52, [R1+0x8] ;  /* 0x0000080001347983 */ /* 0x0003620000100800 */
[----:B------:R-:W-:Y:S01]  /*a2a0*/  ISETP.GE.AND P2, PT, R204, R42, PT ;  /* 0x0000002acc00720c */ /* 0x000fe20003f46270 */
[----:B------:R-:W-:Y:S01]  /*a2b0*/  BSSY B0, `(.L_x_728) ;  /* 0x0000022000007945 */ /* 0x000fe20003800000 */
[----:B------:R-:W-:-:S11]  /*a2c0*/  IMAD.WIDE R48, R24, 0x70, R122 ;  /* 0x0000007018307825 */ /* 0x000fd600078e027a */
[----:B-1----:R-:W-:Y:S05]  /*a2d0*/  @P2 BRA `(.L_x_729) ;  /* 0x00000000007c2947 */ /* 0x002fea0003800000 */
[----:B-----5:R-:W-:Y:S01]  /*a2e0*/  R2UR UR7, R55 ;  /* 0x00000000370772ca */ /* 0x020fe200000e0000 */
[----:B------:R-:W-:Y:S01]  /*a2f0*/  IMAD.MOV.U32 R45, RZ, RZ, R39 ;  /* 0x000000ffff2d7224 */ /* 0x000fe200078e0027 */
[----:B------:R-:W-:Y:S02]  /*a300*/  R2UR UR4, R54 ;  /* 0x00000000360472ca */ /* 0x000fe400000e0000 */
[----:B------:R-:W-:Y:S02]  /*a310*/  R2UR UR6, R53 ;  /* 0x00000000350672ca */ /* 0x000fe400000e0000 */
[----:B------:R-:W-:Y:S02]  /*a320*/  MOV R44, R116 ;  /* 0x00000074002c7202 */ /* 0x000fe40000000f00 */
[----:B------:R-:W-:-:S05]  /*a330*/  R2UR UR5, R52 ;  /* 0x00000000340572ca */ /* 0x000fca00000e0000 */
[----:B------:R-:W-:Y:S02]  /*a340*/  IMAD R47, R49, UR7, RZ ;  /* 0x00000007312f7c24 */ /* 0x000fe4000f8e02ff */
[----:B------:R-:W-:-:S04]  /*a350*/  IMAD.WIDE.U32 R44, R48, UR7, R44 ;  /* 0x00000007302c7c25 */ /* 0x000fc8000f8e002c */
[----:B------:R-:W-:Y:S01]  /*a360*/  IMAD R47, R48, UR4, R47 ;  /* 0x00000004302f7c24 */ /* 0x000fe2000f8e022f */
[----:B------:R-:W-:Y:S01]  /*a370*/  LEA R50, P2, R44, UR6, 0x1 ;  /* 0x000000062c327c11 */ /* 0x000fe2000f8408ff */
[----:B------:R-:W-:Y:S02]  /*a380*/  ULDC UR4, c[0x0][0x2f4] ;  /* 0x0000bd0000047ab9 */ /* 0x000fe40000000800 */
[----:B------:R-:W-:-:S05]  /*a390*/  IMAD.IADD R45, R45, 0x1, R47 ;  /* 0x000000012d2d7824 */ /* 0x000fca00078e022f */
[----:B------:R-:W-:Y:S02]  /*a3a0*/  LEA.HI.X R51, R44, UR5, R45, 0x1, P2 ;  /* 0x000000052c337c11 */ /* 0x000fe400090f0c2d */
[----:B------:R-:W-:-:S13]  /*a3b0*/  ISETP.GE.AND P2, PT, R18, UR4, PT ;  /* 0x0000000412007c0c */ /* 0x000fda000bf46270 */
[----:B------:R-:W1:Y:S04]  /*a3c0*/  @!P2 LDS.128 R44, [R40] ;  /* 0x00000000282ca984 */ /* 0x000e680000000c00 */
[----:B-1----:R-:W-:Y:S01]  /*a3d0*/  @!P2 STG.E.128 desc[UR60][R50.64], R44 ;  /* 0x0000002c3200a986 */ /* 0x002fe2000c101d3c */
[----:B------:R-:W-:-:S13]  /*a3e0*/  ISETP.GE.AND P2, PT, R0, UR4, PT ;  /* 0x0000000400007c0c */ /* 0x000fda000bf46270 */
[----:B------:R-:W1:Y:S04]  /*a3f0*/  @!P2 LDS.128 R44, [R41] ;  /* 0x00000000292ca984 */ /* 0x000e680000000c00 */
[----:B-1----:R-:W-:Y:S01]  /*a400*/  @!P2 STG.E.128 desc[UR60][R50.64+0x40], R44 ;  /* 0x0000402c3200a986 */ /* 0x002fe2000c101d3c */
[----:B------:R-:W-:-:S13]  /*a410*/  ISETP.GE.AND P2, PT, R3, UR4, PT ;  /* 0x0000000403007c0c */ /* 0x000fda000bf46270 */
[----:B------:R-:W1:Y:S04]  /*a420*/  @!P2 LDS.128 R44, [R40+0x3800] ;  /* 0x00380000282ca984 */ /* 0x000e680000000c00 */
        /* <DEDUP_REMOVED lines=9> */
[----:B-1----:R1:W-:Y:S02]  /*a4c0*/  @!P2 STG.E.128 desc[UR60][R50.64+0x140], R44 ;  /* 0x0001402c3200a986 */ /* 0x0023e4000c101d3c */
.L_x_729:
[----:B------:R-:W-:Y:S05]  /*a4d0*/  BSYNC B0 ;  /* 0x0000000000007941 */ /* 0x000fea0003800000 */
.L_x_728:
[----:B------:R-:W-:Y:S01]  /*a4e0*/  ISETP.GE.AND P2, PT, R229, R42, PT ;  /* 0x0000002ae500720c */ /* 0x000fe20003f46270 */
[----:B------:R-:W-:-:S12]  /*a4f0*/  BSSY B0, `(.L_x_730) ;  /* 0x0000023000007945 */ /* 0x000fd80003800000 */
[----:B------:R-:W-:Y:S05]  /*a500*/  @P2 BRA `(.L_x_731) ;  /* 0x0000000000842947 */ /* 0x000fea0003800000 */
[----:B-----5:R-:W-:Y:S01]  /*a510*/  R2UR UR7, R55 ;  /* 0x00000000370772ca */ /* 0x020fe200000e0000 */
[----:B-1----:R-:W-:Y:S01]  /*a520*/  IMAD.MOV.U32 R45, RZ, RZ, R39 ;  /* 0x000000ffff2d7224 */ /* 0x002fe200078e0027 */
[----:B------:R-:W-:Y:S02]  /*a530*/  R2UR UR4, R54 ;  /* 0x00000000360472ca */ /* 0x000fe400000e0000 */
[----:B------:R-:W-:Y:S02]  /*a540*/  IADD3 R47, P2, R48, 0x40, RZ ;  /* 0x00000040302f7810 */ /* 0x000fe40007f5e0ff */
[----:B------:R-:W-:Y:S02]  /*a550*/  R2UR UR6, R53 ;  /* 0x00000000350672ca */ /* 0x000fe400000e0000 */
[----:B------:R-:W-:Y:S01]  /*a560*/  MOV R44, R116 ;  /* 0x00000074002c7202 */ /* 0x000fe20000000f00 */
[----:B------:R-:W-:Y:S01]  /*a570*/  IMAD.X R48, RZ, RZ, R49, P2 ;  /* 0x000000ffff307224 */ /* 0x000fe200010e0631 */
[----:B------:R-:W-:-:S03]  /*a580*/  R2UR UR5, R52 ;  /* 0x00000000340572ca */ /* 0x000fc600000e0000 */
        /* <DEDUP_REMOVED lines=25> */
.L_x_731:
[----:B------:R-:W-:Y:S05]  /*a720*/  BSYNC B0 ;  /* 0x0000000000007941 */ /* 0x000fea0003800000 */
.L_x_730:
[----:B------:R-:W3:Y:S01]  /*a730*/  LDL R40, [R1+0x10] ;  /* 0x0000100001287983 */ /* 0x000ee20000100800 */
[----:B0-----:R-:W-:Y:S01]  /*a740*/  @!P3 VIADD R43, R43, 0x368c0 ;  /* 0x000368c02b2bb836 */ /* 0x001fe20000000000 */
[----:B------:R-:W-:Y:S01]  /*a750*/  IADD3 R17, R17, 0x1, RZ ;  /* 0x0000000111117810 */ /* 0x000fe20007ffe0ff */
[----:B------:R-:W-:Y:S01]  /*a760*/  @!PT LDS RZ, [RZ] ;  /* 0x00000000fffff984 */ /* 0x000fe20000000800 */
[----:B------:R-:W-:Y:S01]  /*a770*/  @!PT LDS RZ, [RZ] ;  /* 0x00000000fffff984 */ /* 0x000fe20000000800 */
[----:B------:R-:W-:Y:S01]  /*a780*/  @!PT LDS RZ, [RZ] ;  /* 0x00000000fffff984 */ /* 0x000fe20000000800 */
[----:B------:R-:W-:Y:S01]  /*a790*/  @!PT LDS RZ, [RZ] ;  /* 0x00000000fffff984 */ /* 0x000fe20000000800 */
[----:B------:R0:W-:Y:S06]  /*a7a0*/  MEMBAR.ALL.CTA ;  /* 0x0000000000007992 */ /* 0x0001ec0000008000 */
[----:B0-----:R-:W0:Y:S02]  /*a7b0*/  FENCE.VIEW.ASYNC.S ;  /* 0x00000000000073c6 */ /* 0x001e240000000000 */
[----:B0-----:R0:W-:Y:S01]  /*a7c0*/  BAR.SYNC.DEFER_BLOCKING R155, 0x80 ;  /* 0x0002009b0000751d */ /* 0x0011e20000010000 */
[----:B------:R-:W-:-:S02]  /*a7d0*/  @!P3 PRMT R43, RZ, 0x654, R43 ;  /* 0x00000654ff2bb816 */ /* 0x000fc4000000002b */
[----:B------:R-:W-:-:S03]  /*a7e0*/  PLOP3.LUT P2, PT, PT, PT, PT, 0x8, 0x0 ;  /* 0x000000000000781c */ /* 0x000fc60003f4e170 */
[----:B------:R0:W-:Y:S01]  /*a7f0*/  @!P3 SYNCS.ARRIVE.TRANS64.RED.A1T0 RZ, [R43+URZ], RZ ;  /* 0x000000ff2bffb9a7 */ /* 0x0001e2000810043f */
[----:B------:R-:W-:-:S04]  /*a800*/  ISETP.NE.AND P3, PT, R17, 0x2, PT ;  /* 0x000000021100780c */ /* 0x000fc80003f65270 */
[----:B------:R-:W-:Y:S02]  /*a810*/  SEL R17, R17, RZ, P3 ;  /* 0x000000ff11117207 */ /* 0x000fe40001800000 */
[----:B---3--:R-:W-:Y:S02]  /*a820*/  LOP3.LUT P4, RZ, R40, 0x2, RZ, 0xc0, !PT ;  /* 0x0000000228ff7812 */ /* 0x008fe4000788c0ff */
[----:B------:R-:W-:-:S04]  /*a830*/  SEL R40, RZ, 0x1, P3 ;  /* 0x00000001ff287807 */ /* 0x000fc80001800000 */
[----:B------:R-:W-:-:S07]  /*a840*/  LOP3.LUT R205, R205, R40, RZ, 0x3c, !PT ;  /* 0x00000028cdcd7212 */ /* 0x000fce00078e3cff */
[----:B0-----:R-:W-:Y:S05]  /*a850*/  @P4 BRA `(.L_x_732) ;  /* 0xffffff8000544947 */ /* 0x001fea000383ffff */
.L_x_628:
[----:B------:R-:W-:Y:S01]  /*a860*/  BSSY B0, `(.L_x_733) ;  /* 0x0000039000007945 */ /* 0x000fe20003800000 */
[----:B------:R-:W-:Y:S02]  /*a870*/  ISETP.GE.AND P1, PT, R153, 0x1, PT ;  /* 0x000000019900780c */ /* 0x000fe40003f26270 */
[----:B------:R-:W-:Y:S02]  /*a880*/  CS2R R2, SRZ ;  /* 0x0000000000027805 */ /* 0x000fe4000001ff00 */
[----:B------:R-:W-:Y:S02]  /*a890*/  PLOP3.LUT P0, PT, PT, PT, PT, 0x80, 0x0 ;  /* 0x000000000000781c */ /* 0x000fe40003f0f070 */
[----:B------:R-:W-:Y:S02]  /*a8a0*/  CS2R R118, SRZ ;  /* 0x0000000000767805 */ /* 0x000fe4000001ff00 */
[----:B------:R-:W-:Y:S02]  /*a8b0*/  CS2R R116, SRZ ;  /* 0x0000000000747805 */ /* 0x000fe4000001ff00 */
[----:B------:R-:W-:-:S02]  /*a8c0*/  CS2R R114, SRZ ;  /* 0x0000000000727805 */ /* 0x000fc4000001ff00 */
[----:B------:R-:W-:Y:S01]  /*a8d0*/  CS2R R112, SRZ ;  /* 0x0000000000707805 */ /* 0x000fe2000001ff00 */
[----:B------:R-:W-:Y:S01]  /*a8e0*/  IMAD.MOV.U32 R111, RZ, RZ, RZ ;  /* 0x000000ffff6f7224 */ /* 0x000fe200078e00ff */
[----:B------:R-:W-:Y:S02]  /*a8f0*/  CS2R R106, SRZ ;  /* 0x00000000006a7805 */ /* 0x000fe4000001ff00 */
[----:B------:R-:W-:Y:S02]  /*a900*/  CS2R R108, SRZ ;  /* 0x00000000006c7805 */ /* 0x000fe4000001ff00 */
[----:B-----5:R-:W-:Y:S02]  /*a910*/  CS2R R54, SRZ ;  /* 0x0000000000367805 */ /* 0x020fe4000001ff00 */
[----:B------:R-:W-:Y:S01]  /*a920*/  CS2R R104, SRZ ;  /* 0x0000000000687805 */ /* 0x000fe2000001ff00 */
[----:B------:R-:W-:Y:S01]  /*a930*/  IMAD.MOV.U32 R103, RZ, RZ, RZ ;  /* 0x000000ffff677224 */ /* 0x000fe200078e00ff */
[----:B------:R-:W-:-:S02]  /*a940*/  CS2R R98, SRZ ;  /* 0x0000000000627805 */ /* 0x000fc4000001ff00 */
[----:B------:R-:W-:Y:S02]  /*a950*/  CS2R R100, SRZ ;  /* 0x0000000000647805 */ /* 0x000fe4000001ff00 */
[----:B------:R-:W-:Y:S01]  /*a960*/  CS2R R96, SRZ ;  /* 0x0000000000607805 */ /* 0x000fe2000001ff00 */
[----:B------:R-:W-:Y:S01]  /*a970*/  IMAD.MOV.U32 R95, RZ, RZ, RZ ;  /* 0x000000ffff5f7224 */ /* 0x000fe200078e00ff */
[----:B------:R-:W-:Y:S02]  /*a980*/  CS2R R90, SRZ ;  /* 0x00000000005a7805 */ /* 0x000fe4000001ff00 */
[----:B------:R-:W-:Y:S02]  /*a990*/  CS2R R92, SRZ ;  /* 0x00000000005c7805 */ /* 0x000fe4000001ff00 */
[----:B------:R-:W-:Y:S02]  /*a9a0*/  CS2R R62, SRZ ;  /* 0x00000000003e7805 */ /* 0x000fe4000001ff00 */
[----:B------:R-:W-:-:S02]  /*a9b0*/  CS2R R88, SRZ ;  /* 0x0000000000587805 */ /* 0x000fc4000001ff00 */
[----:B------:R-:W-:Y:S02]  /*a9c0*/  MOV R87, RZ ;  /* 0x000000ff00577202 */ /* 0x000fe40000000f00 */
[----:B------:R-:W-:Y:S02]  /*a9d0*/  CS2R R82, SRZ ;  /* 0x0000000000527805 */ /* 0x000fe4000001ff00 */
[----:B------:R-:W-:Y:S02]  /*a9e0*/  CS2R R84, SRZ ;  /* 0x0000000000547805 */ /* 0x000fe4000001ff00 */
[----:B------:R-:W-:Y:S01]  /*a9f0*/  CS2R R80, SRZ ;  /* 0x0000000000507805 */ /* 0x000fe2000001ff00 */
[----:B------:R-:W-:Y:S01]  /*aa00*/  IMAD.MOV.U32 R79, RZ, RZ, RZ ;  /* 0x000000ffff4f7224 */ /* 0x000fe200078e00ff */
        /* <DEDUP_REMOVED lines=13> */
[----:B-1----:R-:W-:-:S02]  /*aae0*/  CS2R R50, SRZ ;  /* 0x0000000000327805 */ /* 0x002fc4000001ff00 */
[----:B------:R-:W-:Y:S02]  /*aaf0*/  CS2R R52, SRZ ;  /* 0x0000000000347805 */ /* 0x000fe4000001ff00 */
[----:B--2---:R-:W-:Y:S02]  /*ab00*/  CS2R R48, SRZ ;  /* 0x0000000000307805 */ /* 0x004fe4000001ff00 */
[----:B------:R-:W-:Y:S01]  /*ab10*/  CS2R R130, SRZ ;  /* 0x0000000000827805 */ /* 0x000fe2000001ff00 */
[----:B------:R-:W-:Y:S01]  /*ab20*/  IMAD.MOV.U32 R0, RZ, RZ, RZ ;  /* 0x000000ffff007224 */ /* 0x000fe200078e00ff */
        /* <DEDUP_REMOVED lines=9> */
[----:B------:R-:W-:Y:S06]  /*abc0*/  @P2 BRA `(.L_x_734) ;  /* 0x0000000000082947 */ /* 0x000fec0003800000 */
[----:B------:R-:W0:Y:S02]  /*abd0*/  FENCE.VIEW.ASYNC.G ;  /* 0x00000000000073c6 */ /* 0x000e240000000100 */
[----:B0-----:R-:W-:Y:S06]  /*abe0*/  BAR.ARV 0xc, 0x180 ;  /* 0x0306000000007b1d */ /* 0x001fec0000002000 */
.L_x_734:
[----:B------:R-:W-:Y:S05]  /*abf0*/  BSYNC B0 ;  /* 0x0000000000007941 */ /* 0x000fea0003800000 */
.L_x_733:
[----:B------:R-:W-:Y:S01]  /*ac00*/  CS2R R24, SRZ ;  /* 0x0000000000187805 */ /* 0x000fe2000001ff00 */
[----:B------:R-:W-:Y:S06]  /*ac10*/  @!P1 BRA `(.L_x_735) ;  /* 0x00000110001c9947 */ /* 0x000fec0003800000 */
[----:B------:R-:W2:Y:S01]  /*ac20*/  LDL R5, [R1+0x88] ;  /* 0x0000880001057983 */ /* 0x000ea20000100800 */
[----:B------:R-:W0:Y:S02]  /*ac30*/  S2R R6, SR_TID.X ;  /* 0x0000000000067919 */ /* 0x000e240000002100 */
[----:B0-----:R-:W-:-:S05]  /*ac40*/  VIADD R6, R6, 0xffffff80 ;  /* 0xffffff8006067836 */ /* 0x001fca0000000000 */
[----:B------:R-:W-:-:S04]  /*ac50*/  SHF.R.S32.HI R4, RZ, 0x1f, R6 ;  /* 0x0000001fff047819 */ /* 0x000fc80000011406 */
[----:B------:R-:W-:-:S04]  /*ac60*/  LEA.HI R4, R4, R6, RZ, 0x7 ;  /* 0x0000000604047211 */ /* 0x000fc800078f38ff */
[----:B------:R-:W-:-:S05]  /*ac70*/  SHF.R.S32.HI R4, RZ, 0x7, R4 ;  /* 0x00000007ff047819 */ /* 0x000fca0000011404 */
[----:B------:R-:W0:Y:S02]  /*ac80*/  SHFL.IDX PT, R0, R4, RZ, 0x1f ;  /* 0x00001fff04007589 */ /* 0x000e2400000e0000 */
[----:B0-----:R-:W-:-:S04]  /*ac90*/  LEA.HI R2, R0, R0, RZ, 0x1 ;  /* 0x0000000000027211 */ /* 0x001fc800078f08ff */
[----:B------:R-:W-:-:S04]  /*aca0*/  LOP3.LUT R3, R2, 0x1e, RZ, 0xc0, !PT ;  /* 0x0000001e02037812 */ /* 0x000fc800078ec0ff */
[----:B------:R-:W-:Y:S02]  /*acb0*/  IADD3 R3, R0, -R3, RZ ;  /* 0x8000000300037210 */ /* 0x000fe40007ffe0ff */
[----:B--2---:R-:W-:-:S13]  /*acc0*/  R2UR UR4, R5 ;  /* 0x00000000050472ca */ /* 0x004fda00000e0000 */
[----:B------:R-:W-:-:S06]  /*acd0*/  ULOP3.LUT UP0, URZ, UR4, 0x9f, URZ, 0xc0, !UPT ;  /* 0x0000009f043f7892 */ /* 0x000fcc000f80c03f */
[----:B------:R-:W-:Y:S02]  /*ace0*/  PLOP3.LUT P0, PT, PT, PT, UP0, 0x80, 0x0 ;  /* 0x000000000000781c */ /* 0x000fe40003f0f008 */
[----:B------:R-:W-:-:S04]  /*acf0*/  LEA R3, R3, UR4, 0xd ;  /* 0x0000000403037c11 */ /* 0x000fc8000f8e68ff */
[----:B------:R-:W-:-:S04]  /*ad00*/  SHF.R.U32.HI R2, RZ, 0x4, R3 ;  /* 0x00000004ff027819 */ /* 0x000fc80000011603 */
[----:B------:R-:W-:-:S03]  /*ad10*/  LOP3.LUT R2, R2, 0x3fff, RZ, 0xc0, !PT ;  /* 0x00003fff02027812 */ /* 0x000fc600078ec0ff */
        /* <DEDUP_REMOVED lines=16> */
[----:B-1----:R-:W-:Y:S05]  /*ae20*/  CALL.ABS.NOINC R14 ;  /* 0x000000000e007343 */ /* 0x002fea0003c00000 */
.L_x_736:
[----:B------:R-:W-:Y:S02]  /*ae30*/  ULDC UR4, c[0x0][0x3f4] ;  /* 0x0000fd0000047ab9 */ /* 0x000fe40000000800 */
[----:B------:R-:W-:-:S13]  /*ae40*/  ISETP.LT.AND P0, PT, RZ, UR4, PT ;  /* 0x00000004ff007c0c */ /* 0x000fda000bf01270 */
[----:B------:R-:W-:Y:S05]  /*ae50*/  @P0 BRA `(.L_x_737) ;  /* 0x00000000003c0947 */ /* 0x000fea0003800000 */
[----:B------:R-:W-:-:S04]  /*ae60*/  LEA.HI R0, R228, R228, RZ, 0x1 ;  /* 0x000000e4e4007211 */ /* 0x000fc800078f08ff */
[----:B------:R-:W-:-:S05]  /*ae70*/  LOP3.LUT R3, R0, 0xfffffffe, RZ, 0xc0, !PT ;  /* 0xfffffffe00037812 */ /* 0x000fca00078ec0ff */
[----:B------:R-:W-:-:S05]  /*ae80*/  IMAD.IADD R3, R228, 0x1, -R3 ;  /* 0x00000001e4037824 */ /* 0x000fca00078e0a03 */
[----:B------:R-:W-:-:S04]  /*ae90*/  SHF.L.U32 R3, R3, 0x1f, RZ ;  /* 0x0000001f03037819 */ /* 0x000fc800000006ff */
[----:B------:R0:W1:Y:S03]  /*aea0*/  SYNCS.PHASECHK.TRANS64.TRYWAIT P0, [R16+URZ+0x36800], R3 ;  /* 0x03680003100075a7 */ /* 0x000066000800017f */
[----:B-1----:R-:W-:Y:S05]  /*aeb0*/  @!P0 NANOSLEEP.SYNCS 0x989680 ;  /* 0x009896800000895d */ /* 0x002fea0003900000 */
[----:B------:R-:W1:Y:S01]  /*aec0*/  @!P0 SYNCS.PHASECHK.TRANS64 P0, [R16+URZ+0x36800], R3 ;  /* 0x03680003100085a7 */ /* 0x000e62000800007f */
[----:B------:R-:W-:Y:S04]  /*aed0*/  BSSY B0, `(.L_x_738) ;  /* 0x0000006000007945 */ /* 0x000fe80003800000 */
[----:B-1----:R-:W-:Y:S05]  /*aee0*/  @P0 BRA `(.L_x_739) ;  /* 0x0000000000100947 */ /* 0x002fea0003800000 */
.L_x_740:
[----:B-1----:R1:W2:Y:S02]  /*aef0*/  SYNCS.PHASECHK.TRANS64.TRYWAIT P0, [R16+URZ+0x36800], R3 ;  /* 0x03680003100075a7 */ /* 0x0022a4000800017f */
[----:B--2---:R-:W-:Y:S05]  /*af00*/  @!P0 NANOSLEEP.SYNCS 0x989680 ;  /* 0x009896800000895d */ /* 0x004fea0003900000 */
[----:B------:R-:W2:Y:S02]  /*af10*/  @!P0 SYNCS.PHASECHK.TRANS64 P0, [R16+URZ+0x36800], R3 ;  /* 0x03680003100085a7 */ /* 0x000ea4000800007f */
[----:B--2---:R-:W-:Y:S05]  /*af20*/  @!P0 BRA `(.L_x_740) ;  /* 0xfffffffc00f08947 */ /* 0x004fea000383ffff */
.L_x_739:
[----:B------:R-:W-:Y:S05]  /*af30*/  BSYNC B0 ;  /* 0x0000000000007941 */ /* 0x000fea0003800000 */
.L_x_738:
[----:B------:R-:W-:Y:S05]  /*af40*/  BRA `(.L_x_741) ;  /* 0x0000005800807947 */ /* 0x000fea0003800000 */
.L_x_737:
[----:B------:R-:W2:Y:S01]  /*af50*/  LDL R0, [R1+0x88] ;  /* 0x0000880001007983 */ /* 0x000ea20000100800 */
[----:B------:R-:W-:Y:S01]  /*af60*/  ULDC.64 UR4, c[0x0][0x3f8] ;  /* 0x0000fe0000047ab9 */ /* 0x000fe20000000a00 */
[----:B------:R-:W-:Y:S01]  /*af70*/  ULDC.64 UR6, c[0x0][0x408] ;  /* 0x0001020000067ab9 */ /* 0x000fe20000000a00 */
[----:B------:R-:W-:Y:S01]  /*af80*/  IMAD.WIDE.U32 R4, R148, UR4, RZ ;  /* 0x0000000494047c25 */ /* 0x000fe2000f8e00ff */
[----:B--2---:R-:W-:Y:S02]  /*af90*/  R2UR UR8, R0 ;  /* 0x00000000000872ca */ /* 0x004fe400000e0000 */
[----:B------:R-:W-:-:S05]  /*afa0*/  SHF.R.S32.HI R0, RZ, 0x1f, R148 ;  /* 0x0000001fff007819 */ /* 0x000fca0000011494 */
[C---:B------:R-:W-:Y:S02]  /*afb0*/  IMAD R3, R0.reuse, UR4, RZ ;  /* 0x0000000400037c24 */ /* 0x040fe4000f8e02ff */
[----:B------:R-:W-:Y:S02]  /*afc0*/  IMAD R7, R0, UR6, RZ ;  /* 0x0000000600077c24 */ /* 0x000fe4000f8e02ff */
[C---:B------:R-:W-:Y:S01]  /*afd0*/  IMAD R3, R148.reuse, UR5, R3 ;  /* 0x0000000594037c24 */ /* 0x040fe2000f8e0203 */
[----:B------:R-:W-:Y:S01]  /*afe0*/  ULDC.64 UR4, c[0x0][0x3e8] ;  /* 0x0000fa0000047ab9 */ /* 0x000fe20000000a00 */
[----:B------:R-:W-:Y:S01]  /*aff0*/  ULOP3.LUT UP0, URZ, UR8, 0x3ff, URZ, 0xc0, !UPT ;  /* 0x000003ff083f7892 */ /* 0x000fe2000f80c03f */
[----:B------:R-:W-:Y:S01]  /*b000*/  IMAD R7, R148, UR7, R7 ;  /* 0x0000000794077c24 */ /* 0x000fe2000f8e0207 */
[----:B------:R-:W-:Y:S01]  /*b010*/  LEA R24, P0, R4, UR4, 0x1 ;  /* 0x0000000404187c11 */ /* 0x000fe2000f8008ff */
[----:B------:R-:W-:Y:S01]  /*b020*/  IMAD.WIDE.U32 R148, R148, UR6, RZ ;  /* 0x0000000694947c25 */ /* 0x000fe2000f8e00ff */
[----:B------:R-:W-:-:S02]  /*b030*/  ULDC.64 UR6, c[0x0][0x400] ;  /* 0x0001000000067ab9 */ /* 0x000fc40000000a00 */
[----:B------:R-:W-:Y:S01]  /*b040*/  PLOP3.LUT P2, PT, PT, PT, UP0, 0x80, 0x0 ;  /* 0x000000000000781c */ /* 0x000fe20003f4f008 */
[----:B------:R-:W-:Y:S01]  /*b050*/  IMAD.IADD R25, R3, 0x1, R5 ;  /* 0x0000000103197824 */ /* 0x000fe200078e0205 */
[----:B------:R-:W-:Y:S02]  /*b060*/  LEA R26, P1, R148, UR6, 0x1 ;  /* 0x00000006941a7c11 */ /* 0x000fe4000f8208ff */
[----:B------:R-:W-:Y:S02]  /*b070*/  IADD3 R27, R7, R149, RZ ;  /* 0x00000095071b7210 */ /* 0x000fe40007ffe0ff */
[----:B------:R-:W-:Y:S02]  /*b080*/  LEA.HI.X R25, R4, UR5, R25, 0x1, P0 ;  /* 0x0000000504197c11 */ /* 0x000fe400080f0c19 */
[----:B------:R-:W-:-:S05]  /*b090*/  LEA.HI.X R27, R148, UR7, R27, 0x1, P1 ;  /* 0x00000007941b7c11 */ /* 0x000fca00088f0c1b */
        /* <DEDUP_REMOVED lines=17> */
.L_x_742:
[----:B------:R-:W-:Y:S01]  /*b1b0*/  ULDC.U8 UR4, c[0x0][0x410] ;  /* 0x0001040000047ab9 */ /* 0x000fe20000000000 */
[----:B------:R-:W-:Y:S01]  /*b1c0*/  BSSY B0, `(.L_x_743) ;  /* 0x0000570000007945 */ /* 0x000fe20003800000 */
[----:B------:R-:W-:Y:S01]  /*b1d0*/  ISETP.NE.AND P0, PT, RZ, UR4, PT ;  /* 0x00000004ff007c0c */ /* 0x000fe2000bf05270 */
[----:B------:R-:W-:-:S12]  /*b1e0*/  IMAD R6, R133, 0x80, R204 ;  /* 0x0000008085067824 */ /* 0x000fd800078e02cc */
[----:B------:R-:W-:Y:S05]  /*b1f0*/  @!P0 BRA `(.L_x_744) ;  /* 0x0000002800c08947 */ /* 0x000fea0003800000 */
[----:B------:R-:W-:-:S03]  /*b200*/  UMOV UR4, 0xffffffff ;  /* 0xffffffff00047882 */ /* 0x000fc60000000000 */
[----:B------:R-:W-:Y:S05]  /*b210*/  BRA.DIV UR4, `(.L_x_745) ;  /* 0x000001ae04bc7947 */ /* 0x000fea000b800000 */
[----:B------:R0:W1:Y:S04]  /*b220*/  SHFL.IDX PT, R0, R25, RZ, 0x1c1f ;  /* 0x001c1fff19007589 */ /* 0x00006800000e0000 */
[----:B------:R0:W2:Y:S04]  /*b230*/  SHFL.IDX PT, R3, R24, RZ, 0x1c1f ;  /* 0x001c1fff18037589 */ /* 0x0000a800000e0000 */
[----:B------:R0:W3:Y:S04]  /*b240*/  SHFL.IDX PT, R4, R27, RZ, 0x1c1f ;  /* 0x001c1fff1b047589 */ /* 0x0000e800000e0000 */
[----:B------:R0:W4:Y:S02]  /*b250*/  SHFL.IDX PT, R14, R26, RZ, 0x1c1f ;  /* 0x001c1fff1a0e7589 */ /* 0x00012400000e0000 */
.L_x_1005:
[----:B------:R-:W-:Y:S01]  /*b260*/  ULDC UR4, c[0x0][0x448] ;  /* 0x0001120000047ab9 */ /* 0x000fe20000000800 */
[----:B------:R-:W-:Y:S01]  /*b270*/  LOP3.LUT R8, R212, 0x18, R18, 0xf8, !PT ;  /* 0x00000018d4087812 */ /* 0x000fe200078ef812 */
[----:B------:R-:W-:Y:S01]  /*b280*/  IMAD R5, R152, UR4, RZ ;  /* 0x0000000498057c24 */ /* 0x000fe2000f8e02ff */
[----:B------:R-:W-:Y:S01]  /*b290*/  BSSY B1, `(.L_x_746) ;  /* 0x0000057000017945 */ /* 0x000fe20003800000 */
[----:B------:R-:W-:Y:S02]  /*b2a0*/  LOP3.LUT P0, RZ, R220, 0x4, RZ, 0xc0, !PT ;  /* 0x00000004dcff7812 */ /* 0x000fe4000780c0ff */
[----:B0-----:R-:W-:Y:S02]  /*b2b0*/  CS2R R24, SRZ ;  /* 0x0000000000187805 */ /* 0x001fe4000001ff00 */
[----:B------:R-:W-:Y:S02]  /*b2c0*/  LOP3.LUT R9, R8, R213, RZ, 0x3c, !PT ;  /* 0x000000d508097212 */ /* 0x000fe400078e3cff */
[----:B------:R-:W-:-:S02]  /*b2d0*/  CS2R R10, SRZ ;  /* 0x00000000000a7805 */ /* 0x000fc4000001ff00 */
[----:B------:R-:W-:Y:S01]  /*b2e0*/  ISETP.GE.AND P1, PT, R6, R5, PT ;  /* 0x000000050600720c */ /* 0x000fe20003f26270 */
[----:B------:R-:W-:Y:S01]  /*b2f0*/  IMAD R5, R133, -0x80, R5 ;  /* 0xffffff8085057824 */ /* 0x000fe200078e0205 */
[----:B------:R-:W-:Y:S01]  /*b300*/  CS2R R6, SRZ ;  /* 0x0000000000067805 */ /* 0x000fe2000001ff00 */
[----:B------:R-:W-:Y:S01]  /*b310*/  IMAD.IADD R9, R214, 0x1, R9 ;  /* 0x00000001d6097824 */ /* 0x000fe200078e0209 */
[----:B------:R-:W-:Y:S02]  /*b320*/  CS2R R20, SRZ ;  /* 0x0000000000147805 */ /* 0x000fe4000001ff00 */
[----:B------:R-:W-:Y:S02]  /*b330*/  CS2R R26, SRZ ;  /* 0x00000000001a7805 */ /* 0x000fe4000001ff00 */
[----:B------:R-:W-:Y:S02]  /*b340*/  CS2R R12, SRZ ;  /* 0x00000000000c7805 */ /* 0x000fe4000001ff00 */
[----:B------:R-:W-:-:S02]  /*b350*/  CS2R R38, SRZ ;  /* 0x0000000000267805 */ /* 0x000fc4000001ff00 */
[----:B------:R-:W-:Y:S02]  /*b360*/  LEA R9, R9, R16, 0x1 ;  /* 0x0000001009097211 */ /* 0x000fe400078e08ff */
[----:B------:R-:W-:Y:S02]  /*b370*/  CS2R R28, SRZ ;  /* 0x00000000001c7805 */ /* 0x000fe4000001ff00 */
[----:B------:R-:W-:Y:S02]  /*b380*/  CS2R R34, SRZ ;  /* 0x0000000000227805 */ /* 0x000fe4000001ff00 */
[----:B------:R-:W-:Y:S02]  /*b390*/  CS2R R36, SRZ ;  /* 0x0000000000247805 */ /* 0x000fe4000001ff00 */
[----:B------:R-:W-:Y:S01]  /*b3a0*/  CS2R R30, SRZ ;  /* 0x00000000001e7805 */ /* 0x000fe2000001ff00 */
[C---:B------:R-:W-:Y:S01]  /*b3b0*/  VIADD R50, R9.reuse, 0x15400 ;  /* 0x0001540009327836 */ /* 0x040fe20000000000 */
[----:B------:R-:W-:Y:S01]  /*b3c0*/  CS2R R32, SRZ ;  /* 0x0000000000207805 */ /* 0x000fe2000001ff00 */
[----:B------:R-:W-:Y:S01]  /*b3d0*/  VIADD R8, R9, 0x15440 ;  /* 0x0001544009087836 */ /* 0x000fe20000000000 */
[----:B------:R-:W-:Y:S06]  /*b3e0*/  @P1 BRA `(.L_x_747) ;  /* 0x0000000400041947 */ /* 0x000fec0003800000 */
[----:B------:R-:W4:Y:S01]  /*b3f0*/  LDL R41, [R1+0x50] ;  /* 0x0000500001297983 */ /* 0x000f220000100800 */
[----:B------:R-:W-:-:S03]  /*b400*/  ULDC UR4, c[0x0][0x3f4] ;  /* 0x0000fd0000047ab9 */ /* 0x000fc60000000800 */
[----:B------:R-:W4:Y:S04]  /*b410*/  LDL R40, [R1+0x58] ;  /* 0x0000580001287983 */ /* 0x000f280000100800 */
[----:B------:R-:W4:Y:S04]  /*b420*/  LDL R42, [R1+0x54] ;  /* 0x00005400012a7983 */ /* 0x000f280000100800 */
[----:B------:R-:W4:Y:S04]  /*b430*/  LDL R44, [R1+0x60] ;  /* 0x00006000012c7983 */ /* 0x000f280000100800 */
[----:B------:R-:W4:Y:S04]  /*b440*/  LDL R49, [R1+0x5c] ;  /* 0x00005c0001317983 */ /* 0x000f280000100800 */
[----:B------:R-:W4:Y:S04]  /*b450*/  LDL R48, [R1+0x68] ;  /* 0x0000680001307983 */ /* 0x000f280000100800 */
[----:B------:R-:W4:Y:S04]  /*b460*/  LDL R53, [R1+0x70] ;  /* 0x0000700001357983 */ /* 0x000f280000100800 */
[----:B------:R-:W4:Y:S01]  /*b470*/  LDL R52, [R1+0x64] ;  /* 0x0000640001347983 */ /* 0x000f220000100800 */
[----:B------:R-:W-:-:S02]  /*b480*/  ISETP.GE.AND P2, PT, R22, UR4, PT ;  /* 0x0000000416007c0c */ /* 0x000fc4000bf46270 */
[----:B------:R-:W-:Y:S02]  /*b490*/  CS2R R38, SRZ ;  /* 0x0000000000267805 */ /* 0x000fe4000001ff00 */
[----:B------:R-:W-:Y:S01]  /*b4a0*/  ISETP.GE.AND P3, PT, R208, UR4, PT ;  /* 0x00000004d0007c0c */ /* 0x000fe2000bf66270 */
[----:B------:R-:W4:Y:S01]  /*b4b0*/  LDL R51, [R1+0x6c] ;  /* 0x00006c0001337983 */ /* 0x000f220000100800 */
[----:B------:R-:W-:Y:S02]  /*b4c0*/  ISETP.GE.AND P4, PT, R207, UR4, PT ;  /* 0x00000004cf007c0c */ /* 0x000fe4000bf86270 */
[----:B------:R-:W-:Y:S02]  /*b4d0*/  CS2R R6, SRZ ;  /* 0x0000000000067805 */ /* 0x000fe4000001ff00 */
[----:B------:R-:W-:-:S03]  /*b4e0*/  CS2R R28, SRZ ;  /* 0x00000000001c7805 */ /* 0x000fc6000001ff00 */
[----:B-1----:R-:W-:Y:S01]  /*b4f0*/  @!P2 MOV R11, R0 ;  /* 0x00000000000ba202 */ /* 0x002fe20000000f00 */
[----:B--2---:R-:W-:Y:S02]  /*b500*/  @!P2 IMAD.MOV.U32 R10, RZ, RZ, R3 ;  /* 0x000000ffff0aa224 */ /* 0x004fe400078e0003 */
[----:B---3--:R-:W-:Y:S02]  /*b510*/  @!P2 IMAD.MOV.U32 R15, RZ, RZ, R4 ;  /* 0x000000ffff0fa224 */ /* 0x008fe400078e0004 */
[----:B------:R-:W-:-:S04]  /*b520*/  @!P2 IMAD.WIDE R10, R22, 0x2, R10 ;  /* 0x00000002160aa825 */ /* 0x000fc800078e020a */
[----:B----4-:R-:W-:Y:S01]  /*b530*/  @!P2 IMAD.WIDE R12, R22, 0x2, R14 ;  /* 0x00000002160ca825 */ /* 0x010fe200078e020e */
[----:B------:R0:W5:Y:S04]  /*b540*/  @!P2 LD.E.64 R38, desc[UR60][R10.64] ;  /* 0x0000003c0a26a980 */ /* 0x000168000c101b00 */
[----:B------:R1:W5:Y:S01]  /*b550*/  @!P2 LD.E.64 R6, desc[UR60][R12.64] ;  /* 0x0000003c0c06a980 */ /* 0x000362000c101b00 */
[----:B------:R-:W-:Y:S02]  /*b560*/  ISETP.GE.AND P2, PT, R210, UR4, PT ;  /* 0x00000004d2007c0c */ /* 0x000fe4000bf46270 */
[----:B------:R-:W-:Y:S02]  /*b570*/  CS2R R24, SRZ ;  /* 0x0000000000187805 */ /* 0x000fe4000001ff00 */
[----:B------:R-:W-:-:S02]  /*b580*/  CS2R R34, SRZ ;  /* 0x0000000000227805 */ /* 0x000fc4000001ff00 */
[----:B0-----:R-:W-:Y:S02]  /*b590*/  CS2R R10, SRZ ;  /* 0x00000000000a7805 */ /* 0x001fe4000001ff00 */
[----:B------:R-:W-:Y:S02]  /*b5a0*/  CS2R R36, SRZ ;  /* 0x0000000000247805 */ /* 0x000fe4000001ff00 */
[----:B------:R-:W-:Y:S02]  /*b5b0*/  CS2R R30, SRZ ;  /* 0x00000000001e7805 */ /* 0x000fe4000001ff00 */
[----:B-1----:R-:W-:Y:S02]  /*b5c0*/  CS2R R12, SRZ ;  /* 0x00000000000c7805 */ /* 0x002fe4000001ff00 */
[C---:B------:R-:W-:Y:S02]  /*b5d0*/  @!P3 IADD3 R20, P1, R3.reuse, R41, RZ ;  /* 0x000000290314b210 */ /* 0x040fe40007f3e0ff */
[----:B------:R-:W-:-:S03]  /*b5e0*/  @!P4 IADD3 R32, P5, R3, R40, RZ ;  /* 0x000000280320c210 */ /* 0x000fc60007fbe0ff */
[--C-:B------:R-:W-:Y:S01]  /*b5f0*/  @!P3 IMAD.X R21, R0, 0x1, R237.reuse, P1 ;  /* 0x000000010015b824 */ /* 0x100fe200008e06ed */
[C---:B------:R-:W-:Y:S02]  /*b600*/  @!P3 IADD3 R26, P1, R14.reuse, R41, RZ ;  /* 0x000000290e1ab210 */ /* 0x040fe40007f3e0ff */
[----:B------:R-:W-:Y:S02]  /*b610*/  @!P4 IADD3 R40, P6, R14, R40, RZ ;  /* 0x000000280e28c210 */ /* 0x000fe40007fde0ff */
[----:B------:R-:W-:Y:S01]  /*b620*/  @!P4 IADD3.X R33, R0, R42, RZ, P5, !PT ;  /* 0x0000002a0021c210 */ /* 0x000fe20002ffe4ff */
[C---:B------:R-:W-:Y:S01]  /*b630*/  @!P3 IMAD.X R27, R4.reuse, 0x1, R237, P1 ;  /* 0x00000001041bb824 */ /* 0x040fe200008e06ed */
[----:B------:R0:W5:Y:S01]  /*b640*/  @!P3 LD.E.64 R28, desc[UR60][R20.64] ;  /* 0x0000003c141cb980 */ /* 0x000162000c101b00 */
[----:B------:R-:W-:Y:S01]  /*b650*/  @!P4 IMAD.X R41, R4, 0x1, R42, P6 ;  /* 0x000000010429c824 */ /* 0x000fe200030e062a */
[----:B------:R-:W-:Y:S02]  /*b660*/  ISETP.GE.AND P1, PT, R209, UR4, PT ;  /* 0x00000004d1007c0c */ /* 0x000fe4000bf26270 */
[----:B------:R-:W5:Y:S01]  /*b670*/  @!P3 LD.E.64 R24, desc[UR60][R26.64] ;  /* 0x0000003c1a18b980 */ /* 0x000f62000c101b00 */
[----:B------:R-:W-:-:S03]  /*b680*/  ISETP.GE.AND P3, PT, R211, UR4, PT ;  /* 0x00000004d3007c0c */ /* 0x000fc6000bf66270 */
[----:B------:R-:W5:Y:S04]  /*b690*/  @!P4 LD.E.64 R34, desc[UR60][R32.64] ;  /* 0x0000003c2022c980 */ /* 0x000f68000c101b00 */
[----:B------:R1:W5:Y:S01]  /*b6a0*/  @!P4 LD.E.64 R10, desc[UR60][R40.64] ;  /* 0x0000003c280ac980 */ /* 0x000362000c101b00 */
[-C--:B------:R-:W-:Y:S02]  /*b6b0*/  @!P2 IADD3 R42, P4, R3, R44.reuse, RZ ;  /* 0x0000002c032aa210 */ /* 0x080fe40007f9e0ff */
[----:B------:R-:W-:Y:S02]  /*b6c0*/  @!P2 IADD3 R44, P5, R14, R44, RZ ;  /* 0x0000002c0e2ca210 */ /* 0x000fe40007fbe0ff */
[----:B0-----:R-:W-:Y:S01]  /*b6d0*/  CS2R R20, SRZ ;  /* 0x0000000000147805 */ /* 0x001fe2000001ff00 */
[----:B------:R-:W-:-:S02]  /*b6e0*/  @!P2 IMAD.X R43, R0, 0x1, R49, P4 ;  /* 0x00000001002ba824 */ /* 0x000fc400020e0631 */
[----:B------:R-:W-:Y:S01]  /*b6f0*/  @!P2 IMAD.X R45, R4, 0x1, R49, P5 ;  /* 0x00000001042da824 */ /* 0x000fe200028e0631 */
[CC--:B------:R-:W-:Y:S02]  /*b700*/  @!P1 IADD3 R46, P6, R3.reuse, R48.reuse, RZ ;  /* 0x00000030032e9210 */ /* 0x0c0fe40007fde0ff */
[----:B------:R0:W5:Y:S04]  /*b710*/  @!P2 LD.E.64 R36, desc[UR60][R42.64] ;  /* 0x0000003c2a24a980 */ /* 0x000168000c101b00 */
[----:B------:R0:W5:Y:S01]  /*b720*/  @!P2 LD.E.64 R20, desc[UR60][R44.64] ;  /* 0x0000003c2c14a980 */ /* 0x000162000c101b00 */
[----:B-1----:R-:W-:Y:S02]  /*b730*/  @!P1 IADD3 R40, P2, R14, R48, RZ ;  /* 0x000000300e289210 */ /* 0x002fe40007f5e0ff */
[----:B------:R-:W-:-:S02]  /*b740*/  @!P3 IADD3 R48, P4, R3, R53, RZ ;  /* 0x000000350330b210 */ /* 0x000fc40007f9e0ff */
[----:B------:R-:W-:Y:S02]  /*b750*/  @!P3 IADD3 R14, P5, R14, R53, RZ ;  /* 0x000000350e0eb210 */ /* 0x000fe40007fbe0ff */
[----:B------:R-:W-:Y:S02]  /*b760*/  CS2R R26, SRZ ;  /* 0x00000000001a7805 */ /* 0x000fe4000001ff00 */
[----:B------:R-:W-:Y:S02]  /*b770*/  CS2R R32, SRZ ;  /* 0x0000000000207805 */ /* 0x000fe4000001ff00 */
[----:B------:R-:W-:Y:S01]  /*b780*/  @!P1 IADD3.X R47, R0, R52, RZ, P6, !PT ;  /* 0x00000034002f9210 */ /* 0x000fe200037fe4ff */
[----:B------:R-:W-:Y:S02]  /*b790*/  @!P1 IMAD.X R41, R4, 0x1, R52, P2 ;  /* 0x0000000104299824 */ /* 0x000fe400010e0634 */
[--C-:B------:R-:W-:Y:S02]  /*b7a0*/  @!P3 IMAD.X R49, R0, 0x1, R51.reuse, P4 ;  /* 0x000000010031b824 */ /* 0x100fe400020e0633 */
[----:B------:R-:W-:Y:S01]  /*b7b0*/  @!P3 IMAD.X R15, R4, 0x1, R51, P5 ;  /* 0x00000001040fb824 */ /* 0x000fe200028e0633 */
[----:B------:R0:W5:Y:S04]  /*b7c0*/  @!P1 LD.E.64 R30, desc[UR60][R46.64] ;  /* 0x0000003c2e1e9980 */ /* 0x000168000c101b00 */
[----:B------:R0:W5:Y:S04]  /*b7d0*/  @!P1 LD.E.64 R26, desc[UR60][R40.64] ;  /* 0x0000003c281a9980 */ /* 0x000168000c101b00 */
[----:B------:R0:W5:Y:S04]  /*b7e0*/  @!P3 LD.E.64 R32, desc[UR60][R48.64] ;  /* 0x0000003c3020b980 */ /* 0x000168000c101b00 */
[----:B------:R0:W5:Y:S02]  /*b7f0*/  @!P3 LD.E.64 R12, desc[UR60][R14.64] ;  /* 0x0000003c0e0cb980 */ /* 0x000164000c101b00 */
.L_x_747:
[----:B------:R-:W-:Y:S05]  /*b800*/  BSYNC B1 ;  /* 0x0000000000017941 */ /* 0x000fea0003800000 */
.L_x_746:
[----:B-1---5:R-:W-:Y:S01]  /*b810*/  IMAD.MOV.U32 R0, RZ, RZ, R38 ;  /* 0x000000ffff007224 */ /* 0x022fe200078e0026 */
[----:B------:R-:W-:Y:S01]  /*b820*/  SHF.R.U64 R51, R34, 0x10, R35 ;  /* 0x0000001022337819 */ /* 0x000fe20000001223 */
[----:B--2---:R-:W-:Y:S01]  /*b830*/  IMAD.MOV.U32 R3, RZ, RZ, R39 ;  /* 0x000000ffff037224 */ /* 0x004fe200078e0027 */
[--C-:B------:R-:W-:Y:S01]  /*b840*/  SHF.R.U32.HI R52, RZ, 0x10, R35.reuse ;  /* 0x00000010ff347819 */ /* 0x100fe20000011623 */
[----:B0-----:R-:W-:Y:S01]  /*b850*/  IMAD.MOV.U32 R42, RZ, RZ, R35 ;  /* 0x000000ffff2a7224 */ /* 0x001fe200078e0023 */
[--C-:B------:R-:W-:Y:S01]  /*b860*/  SHF.R.U64 R59, R6, 0x10, R7.reuse ;  /* 0x00000010063b7819 */ /* 0x100fe20000001207 */
[----:B---3--:R-:W-:Y:S01]  /*b870*/  IMAD.MOV.U32 R4, RZ, RZ, R7 ;  /* 0x000000ffff047224 */ /* 0x008fe200078e0007 */
[----:B------:R-:W-:Y:S01]  /*b880*/  PRMT R35, R0, 0x5410, R3 ;  /* 0x0000541000237816 */ /* 0x000fe20000000003 */
[----:B----4-:R-:W-:Y:S01]  /*b890*/  IMAD.MOV.U32 R14, RZ, RZ, R28 ;  /* 0x000000ffff0e7224 */ /* 0x010fe200078e001c */
[----:B------:R-:W-:Y:S01]  /*b8a0*/  LEA.HI R0, R228, R228, RZ, 0x1 ;  /* 0x000000e4e4007211 */ /* 0x000fe200078f08ff */
[----:B------:R-:W-:Y:S01]  /*b8b0*/  IMAD.MOV.U32 R44, RZ, RZ, R30 ;  /* 0x000000ffff2c7224 */ /* 0x000fe200078e001e */
[----:B------:R-:W-:Y:S01]  /*b8c0*/  SHF.R.U32.HI R60, RZ, 0x10, R7 ;  /* 0x00000010ff3c7819 */ /* 0x000fe20000011607 */
[----:B------:R-:W-:Y:S01]  /*b8d0*/  IMAD.MOV.U32 R15, RZ, RZ, R11 ;  /* 0x000000ffff0f7224 */ /* 0x000fe200078e000b */
[----:B------:R-:W-:Y:S01]  /*b8e0*/  LOP3.LUT R3, R0, 0xfffffffe, RZ, 0xc0, !PT ;  /* 0xfffffffe00037812 */ /* 0x000fe200078ec0ff */
[----:B------:R-:W-:Y:S01]  /*b8f0*/  IMAD.MOV.U32 R45, RZ, RZ, R31 ;  /* 0x000000ffff2d7224 */ /* 0x000fe200078e001f */
[----:B------:R-:W-:Y:S01]  /*b900*/  @P0 IADD3 R8, R50, -0x40, RZ ;  /* 0xffffffc032080810 */ /* 0x000fe20007ffe0ff */
[----:B------:R-:W-:Y:S01]  /*b910*/  IMAD.MOV.U32 R40, RZ, RZ, R12 ;  /* 0x000000ffff287224 */ /* 0x000fe200078e000c */
[----:B------:R-:W-:Y:S01]  /*b920*/  MOV R43, R37 ;  /* 0x00000025002b7202 */ /* 0x000fe20000000f00 */
[----:B------:R-:W-:Y:S01]  /*b930*/  IMAD.IADD R3, R228, 0x1, -R3 ;  /* 0x00000001e4037824 */ /* 0x000fe200078e0a03 */
[--C-:B------:R-:W-:Y:S01]  /*b940*/  SHF.R.U64 R53, R36, 0x10, R37.reuse ;  /* 0x0000001024357819 */ /* 0x100fe20000001225 */
[----:B------:R-:W-:Y:S01]  /*b950*/  BSSY B1, `(.L_x_748) ;  /* 0x000003d000017945 */ /* 0x000fe20003800000 */
[----:B------:R-:W-:Y:S01]  /*b960*/  SHF.R.U32.HI R54, RZ, 0x10, R37 ;  /* 0x00000010ff367819 */ /* 0x000fe20000011625 */
[----:B------:R-:W-:Y:S01]  /*b970*/  IMAD.MOV.U32 R37, RZ, RZ, R6 ;  /* 0x000000ffff257224 */ /* 0x000fe200078e0006 */
[----:B------:R-:W-:-:S02]  /*b980*/  SHF.L.U32 R7, R3, 0x1f, RZ ;  /* 0x0000001f03077819 */ /* 0x000fc400000006ff */
[----:B------:R-:W-:Y:S02]  /*b990*/  SHF.R.U64 R47, R38, 0x10, R39 ;  /* 0x00000010262f7819 */ /* 0x000fe40000001227 */
[----:B------:R-:W0:Y:S01]  /*b9a0*/  SYNCS.PHASECHK.TRANS64.TRYWAIT P0, [R16+URZ+0x36800], R7 ;  /* 0x03680007100075a7 */ /* 0x000e22000800017f */
[----:B------:R-:W-:Y:S02]  /*b9b0*/  MOV R38, R29 ;  /* 0x0000001d00267202 */ /* 0x000fe40000000f00 */
[--C-:B------:R-:W-:Y:S01]  /*b9c0*/  SHF.R.U64 R49, R28, 0x10, R29.reuse ;  /* 0x000000101c317819 */ /* 0x100fe2000000121d */
[----:B------:R-:W-:Y:S01]  /*b9d0*/  IMAD.MOV.U32 R28, RZ, RZ, R34 ;  /* 0x000000ffff1c7224 */ /* 0x000fe200078e0022 */
[----:B------:R-:W-:Y:S01]  /*b9e0*/  SHF.R.U32.HI R50, RZ, 0x10, R29 ;  /* 0x00000010ff327819 */ /* 0x000fe2000001161d */
[----:B------:R-:W-:Y:S01]  /*b9f0*/  IMAD.MOV.U32 R29, RZ, RZ, R10 ;  /* 0x000000ffff1d7224 */ /* 0x000fe200078e000a */
[----:B------:R-:W-:Y:S01]  /*ba00*/  MOV R6, R25 ;  /* 0x0000001900067202 */ /* 0x000fe20000000f00 */
[----:B------:R-:W-:Y:S01]  /*ba10*/  IMAD.MOV.U32 R34, RZ, RZ, R36 ;  /* 0x000000ffff227224 */ /* 0x000fe200078e0024 */
[----:B------:R-:W-:-:S02]  /*ba20*/  SHF.R.U64 R61, R24, 0x10, R25 ;  /* 0x00000010183d7819 */ /* 0x000fc40000001219 */
[----:B------:R-:W-:Y:S01]  /*ba30*/  SHF.R.U32.HI R62, RZ, 0x10, R25 ;  /* 0x00000010ff3e7819 */ /* 0x000fe20000011619 */
[----:B------:R-:W-:Y:S01]  /*ba40*/  IMAD.MOV.U32 R25, RZ, RZ, R20 ;  /* 0x000000ffff197224 */ /* 0x000fe200078e0014 */
[----:B------:R-:W-:Y:S01]  /*ba50*/  SHF.R.U32.HI R48, RZ, 0x10, R39 ;  /* 0x00000010ff307819 */ /* 0x000fe20000011627 */
[----:B------:R-:W-:Y:S01]  /*ba60*/  IMAD.MOV.U32 R39, RZ, RZ, R27 ;  /* 0x000000ffff277224 */ /* 0x000fe200078e001b */
[----:B------:R-:W-:Y:S01]  /*ba70*/  SHF.R.U64 R55, R30, 0x10, R31 ;  /* 0x000000101e377819 */ /* 0x000fe2000000121f */
[----:B------:R-:W-:Y:S01]  /*ba80*/  IMAD.MOV.U32 R30, RZ, RZ, R32 ;  /* 0x000000ffff1e7224 */ /* 0x000fe200078e0020 */
[----:B------:R-:W-:Y:S01]  /*ba90*/  SHF.R.U64 R65, R20, 0x10, R21 ;  /* 0x0000001014417819 */ /* 0x000fe20000001215 */
[----:B------:R-:W-:Y:S01]  /*baa0*/  IMAD.MOV.U32 R20, RZ, RZ, R26 ;  /* 0x000000ffff147224 */ /* 0x000fe200078e001a */
[----:B------:R-:W-:Y:S02]  /*bab0*/  MOV R46, R33 ;  /* 0x00000021002e7202 */ /* 0x000fe40000000f00 */
[----:B------:R-:W-:-:S02]  /*bac0*/  SHF.R.U64 R57, R32, 0x10, R33 ;  /* 0x0000001020397819 */ /* 0x000fc40000001221 */
[----:B------:R-:W-:Y:S01]  /*bad0*/  SHF.R.U32.HI R58, RZ, 0x10, R33 ;  /* 0x00000010ff3a7819 */ /* 0x000fe20000011621 */
[----:B------:R-:W-:Y:S01]  /*bae0*/  IMAD.MOV.U32 R33, RZ, RZ, R24 ;  /* 0x000000ffff217224 */ /* 0x000fe200078e0018 */
[--C-:B------:R-:W-:Y:S02]  /*baf0*/  SHF.R.U64 R63, R10, 0x10, R11.reuse ;  /* 0x000000100a3f7819 */ /* 0x100fe4000000120b */
[----:B------:R-:W-:Y:S02]  /*bb00*/  SHF.R.U32.HI R64, RZ, 0x10, R11 ;  /* 0x00000010ff407819 */ /* 0x000fe4000001160b */
[----:B------:R-:W-:Y:S02]  /*bb10*/  MOV R11, R21 ;  /* 0x00000015000b7202 */ /* 0x000fe40000000f00 */
[----:B------:R-:W-:Y:S02]  /*bb20*/  SHF.R.U32.HI R56, RZ, 0x10, R31 ;  /* 0x00000010ff387819 */ /* 0x000fe4000001161f */
[----:B------:R-:W-:-:S02]  /*bb30*/  SHF.R.U32.HI R66, RZ, 0x10, R21 ;  /* 0x00000010ff427819 */ /* 0x000fc40000011615 */
[--C-:B------:R-:W-:Y:S02]  /*bb40*/  SHF.R.U64 R67, R26, 0x10, R27.reuse ;  /* 0x000000101a437819 */ /* 0x100fe4000000121b */
[----:B------:R-:W-:Y:S02]  /*bb50*/  SHF.R.U32.HI R68, RZ, 0x10, R27 ;  /* 0x00000010ff447819 */ /* 0x000fe4000001161b */
[----:B------:R-:W-:Y:S02]  /*bb60*/  MOV R41, R13 ;  /* 0x0000000d00297202 */ /* 0x000fe40000000f00 */
[----:B------:R-:W-:Y:S02]  /*bb70*/  VIMNMX R0, R5, 0x80, PT ;  /* 0x0000008005007848 */ /* 0x000fe40003fe0100 */
[----:B------:R-:W-:Y:S02]  /*bb80*/  PRMT R29, R29, 0x5410, R15 ;  /* 0x000054101d1d7816 */ /* 0x000fe4000000000f */
[----:B------:R-:W-:-:S02]  /*bb90*/  SHF.R.U64 R12, R12, 0x10, R13 ;  /* 0x000000100c0c7819 */ /* 0x000fc4000000120d */
[----:B------:R-:W-:Y:S02]  /*bba0*/  SHF.R.U32.HI R69, RZ, 0x10, R13 ;  /* 0x00000010ff457819 */ /* 0x000fe4000001160d */
[----:B------:R-:W-:Y:S02]  /*bbb0*/  PRMT R31, R14, 0x5410, R38 ;  /* 0x000054100e1f7816 */ /* 0x000fe40000000026 */
[----:B------:R-:W-:Y:S02]  /*bbc0*/  PRMT R27, R28, 0x5410, R42 ;  /* 0x000054101c1b7816 */ /* 0x000fe4000000002a */
[----:B------:R-:W-:Y:S02]  /*bbd0*/  PRMT R21, R34, 0x5410, R43 ;  /* 0x0000541022157816 */ /* 0x000fe4000000002b */
[----:B------:R-:W-:Y:S02]  /*bbe0*/  PRMT R3, R30, 0x5410, R46 ;  /* 0x000054101e037816 */ /* 0x000fe4000000002e */
[----:B------:R-:W-:-:S02]  /*bbf0*/  PRMT R25, R25, 0x5410, R11 ;  /* 0x0000541019197816 */ /* 0x000fc4000000000b */
[----:B------:R-:W-:Y:S02]  /*bc00*/  PRMT R15, R20, 0x5410, R39 ;  /* 0x00005410140f7816 */ /* 0x000fe40000000027 */
        /* <DEDUP_REMOVED lines=13> */
[----:B------:R-:W-:Y:S02]  /*bce0*/  ISETP.GE.AND P1, PT, R204, R0, PT ;  /* 0x00000000cc00720c */ /* 0x000fe40003f26270 */
[----:B------:R-:W-:Y:S02]  /*bcf0*/  PRMT R20, R67, 0x5410, R68 ;  /* 0x0000541043147816 */ /* 0x000fe40000000044 */
[----:B------:R-:W-:Y:S01]  /*bd00*/  PRMT R11, R40, 0x5410, R41 ;  /* 0x00005410280b7816 */ /* 0x000fe20000000029 */
[----:B0-----:R-:W-:Y:S08]  /*bd10*/  @!P0 BRA `(.L_x_749) ;  /* 0x000001a4006c8947 */ /* 0x001ff00003800000 */
.L_x_1006:
[----:B------:R-:W-:Y:S05]  /*bd20*/  BSYNC B1 ;  /* 0x0000000000017941 */ /* 0x000fea0003800000 */
.L_x_748:
[----:B------:R-:W-:Y:S01]  /*bd30*/  BSSY B1, `(.L_x_750) ;  /* 0x00000fe000017945 */ /* 0x000fe20003800000 */
[----:B------:R-:W-:-:S03]  /*bd40*/  PRMT R12, R12, 0x5410, R69 ;  /* 0x000054100c0c7816 */ /* 0x000fc60000000045 */
[----:B------:R-:W-:Y:S05]  /*bd50*/  @P1 BRA `(.L_x_751) ;  /* 0x0000000c00ec1947 */ /* 0x000fea0003800000 */
[----:B------:R-:W1:Y:S01]  /*bd60*/  LDC R4, c[0x0][0x3f4] ;  /* 0x0000fd00ff047b82 */ /* 0x000e620000000800 */
[----:B------:R-:W-:Y:S01]  /*bd70*/  BSSY B2, `(.L_x_752) ;  /* 0x000002e000027945 */ /* 0x000fe20003800000 */
[-C--:B-1----:R-:W-:Y:S02]  /*bd80*/  ISETP.GE.AND P0, PT, R22, R4.reuse, PT ;  /* 0x000000041600720c */ /* 0x082fe40003f06270 */
[-C--:B------:R-:W-:Y:S02]  /*bd90*/  ISETP.GE.AND P1, PT, R208, R4.reuse, PT ;  /* 0x00000004d000720c */ /* 0x080fe40003f26270 */
[-C--:B------:R-:W-:Y:S02]  /*bda0*/  ISETP.GE.AND P2, PT, R207, R4.reuse, PT ;  /* 0x00000004cf00720c */ /* 0x080fe40003f46270 */
[-C--:B------:R-:W-:Y:S02]  /*bdb0*/  ISETP.GE.AND P3, PT, R210, R4.reuse, PT ;  /* 0x00000004d200720c */ /* 0x080fe40003f66270 */
[----:B------:R-:W-:-:S02]  /*bdc0*/  ISETP.GE.AND P4, PT, R209, R4, PT ;  /* 0x00000004d100720c */ /* 0x000fc40003f86270 */
[----:B------:R-:W-:-:S03]  /*bdd0*/  ISETP.GE.AND P5, PT, R211, R4, PT ;  /* 0x00000004d300720c */ /* 0x000fc60003fa6270 */
[----:B------:R-:W-:Y:S10]  /*bde0*/  @P0 BRA `(.L_x_753) ;  /* 0x0000000000980947 */ /* 0x000ff40003800000 */
[----:B0-----:R-:W0:Y:S01]  /*bdf0*/  LDS.128 R4, [R9+0x15400] ;  /* 0x0154000009047984 */ /* 0x001e220000000c00 */
[----:B------:R-:W-:Y:S02]  /*be00*/  HADD2.F32 R45, -RZ, R37.H0_H0 ;  /* 0x20000025ff2d7230 */ /* 0x000fe40000004100 */
[----:B------:R-:W-:Y:S02]  /*be10*/  HADD2.F32 R43, -RZ, R35.H0_H0 ;  /* 0x20000023ff2b7230 */ /* 0x000fe40000004100 */
[----:B------:R-:W-:Y:S02]  /*be20*/  HADD2.F32 R44, -RZ, R36.H0_H0 ;  /* 0x20000024ff2c7230 */ /* 0x000fe40000004100 */
[----:B------:R-:W-:Y:S02]  /*be30*/  HADD2.F32 R46, -RZ, R38.H0_H0 ;  /* 0x20000026ff2e7230 */ /* 0x000fe40000004100 */
[--C-:B0-----:R-:W-:Y:S02]  /*be40*/  HADD2.F32 R39, -RZ, R4.reuse.H0_H0 ;  /* 0x20000004ff277230 */ /* 0x101fe40000004100 */
[----:B------:R-:W-:-:S02]  /*be50*/  HADD2.F32 R4, -RZ, R4.H1_H1 ;  /* 0x30000004ff047230 */ /* 0x000fc40000004100 */
[--C-:B------:R-:W-:Y:S02]  /*be60*/  HADD2.F32 R40, -RZ, R5.reuse.H0_H0 ;  /* 0x20000005ff287230 */ /* 0x100fe40000004100 */
[----:B------:R-:W-:Y:S02]  /*be70*/  HADD2.F32 R5, -RZ, R5.H1_H1 ;  /* 0x30000005ff057230 */ /* 0x000fe40000004100 */
[C---:B------:R-:W-:Y:S01]  /*be80*/  FMUL.FTZ R48, R4.reuse, R45 ;  /* 0x0000002d04307220 */ /* 0x040fe20000410000 */
[-C--:B------:R-:W-:Y:S01]  /*be90*/  FMUL.FTZ R4, R4, R43.reuse ;  /* 0x0000002b04047220 */ /* 0x080fe20000410000 */
[--C-:B------:R-:W-:Y:S02]  /*bea0*/  HADD2.F32 R41, -RZ, R6.reuse.H0_H0 ;  /* 0x20000006ff297230 */ /* 0x100fe40000004100 */
[----:B------:R-:W-:Y:S02]  /*beb0*/  HADD2.F32 R42, -RZ, R7.H0_H0 ;  /* 0x20000007ff2a7230 */ /* 0x000fe40000004100 */
[----:B------:R-:W-:Y:S01]  /*bec0*/  FMUL.FTZ R47, R5, R46 ;  /* 0x0000002e052f7220 */ /* 0x000fe20000410000 */
[C---:B------:R-:W-:Y:S01]  /*bed0*/  FFMA.FTZ R48, R39.reuse, R43, -R48 ;  /* 0x0000002b27307223 */ /* 0x040fe20000010830 */
[----:B------:R-:W-:Y:S01]  /*bee0*/  FFMA.FTZ R45, R39, R45, R4 ;  /* 0x0000002d272d7223 */ /* 0x000fe20000010004 */
[----:B------:R-:W-:Y:S01]  /*bef0*/  FMUL.FTZ R49, R5, R44 ;  /* 0x0000002c05317220 */ /* 0x000fe20000410000 */
[----:B------:R-:W-:-:S02]  /*bf00*/  HADD2.F32 R6, -RZ, R6.H1_H1 ;  /* 0x30000006ff067230 */ /* 0x000fc40000004100 */
[C---:B------:R-:W-:Y:S01]  /*bf10*/  FFMA.FTZ R47, R40.reuse, R44, -R47 ;  /* 0x0000002c282f7223 */ /* 0x040fe2000001082f */
[----:B------:R-:W-:Y:S02]  /*bf20*/  HADD2.F32 R7, -RZ, R7.H1_H1 ;  /* 0x30000007ff077230 */ /* 0x000fe40000004100 */
[----:B------:R-:W-:Y:S01]  /*bf30*/  FFMA.FTZ R40, R40, R46, R49 ;  /* 0x0000002e28287223 */ /* 0x000fe20000010031 */
[----:B------:R-:W-:Y:S02]  /*bf40*/  HADD2.F32 R39, -RZ, R37.H1_H1 ;  /* 0x30000025ff277230 */ /* 0x000fe40000004100 */
[----:B------:R-:W-:Y:S02]  /*bf50*/  HADD2.F32 R4, -RZ, R35.H1_H1 ;  /* 0x30000023ff047230 */ /* 0x000fe40000004100 */
[----:B------:R-:W-:Y:S02]  /*bf60*/  HADD2.F32 R43, -RZ, R38.H1_H1 ;  /* 0x30000026ff2b7230 */ /* 0x000fe40000004100 */
[----:B------:R-:W-:Y:S01]  /*bf70*/  FMUL.FTZ R44, R6, R39 ;  /* 0x00000027062c7220 */ /* 0x000fe20000410000 */
[----:B------:R-:W-:-:S02]  /*bf80*/  HADD2.F32 R5, -RZ, R36.H1_H1 ;  /* 0x30000024ff057230 */ /* 0x000fc40000004100 */
[-C--:B------:R-:W-:Y:S01]  /*bf90*/  FMUL.FTZ R46, R6, R4.reuse ;  /* 0x00000004062e7220 */ /* 0x080fe20000410000 */
[----:B------:R-:W-:Y:S01]  /*bfa0*/  FMUL.FTZ R49, R7, R43 ;  /* 0x0000002b07317220 */ /* 0x000fe20000410000 */
[----:B------:R-:W-:Y:S01]  /*bfb0*/  FFMA.FTZ R6, R41, R4, -R44 ;  /* 0x0000000429067223 */ /* 0x000fe2000001082c */
[----:B------:R-:W-:Y:S01]  /*bfc0*/  FMUL.FTZ R50, R7, R5 ;  /* 0x0000000507327220 */ /* 0x000fe20000410000 */
[----:B------:R-:W-:Y:S01]  /*bfd0*/  FFMA.FTZ R39, R41, R39, R46 ;  /* 0x0000002729277223 */ /* 0x000fe2000001002e */
[C---:B------:R-:W-:Y:S01]  /*bfe0*/  FFMA.FTZ R7, R42.reuse, R5, -R49 ;  /* 0x000000052a077223 */ /* 0x040fe20000010831 */
[----:B------:R-:W-:Y:S01]  /*bff0*/  F2FP.F16.F32.PACK_AB R4, R45, R48 ;  /* 0x000000302d04723e */ /* 0x000fe200000000ff */
[----:B------:R-:W-:Y:S01]  /*c000*/  FFMA.FTZ R50, R42, R43, R50 ;  /* 0x0000002b2a327223 */ /* 0x000fe20000010032 */
[----:B------:R-:W-:Y:S02]  /*c010*/  F2FP.F16.F32.PACK_AB R5, R40, R47 ;  /* 0x0000002f2805723e */ /* 0x000fe400000000ff */
[----:B------:R-:W-:-:S02]  /*c020*/  F2FP.F16.F32.PACK_AB R6, R39, R6 ;  /* 0x000000062706723e */ /* 0x000fc400000000ff */
[----:B------:R-:W-:-:S05]  /*c030*/  F2FP.F16.F32.PACK_AB R7, R50, R7 ;  /* 0x000000073207723e */ /* 0x000fca00000000ff */
[----:B------:R1:W-:Y:S02]  /*c040*/  STS.128 [R9+0x15400], R4 ;  /* 0x0154000409007388 */ /* 0x0003e40000000c00 */
.L_x_753:
[----:B------:R-:W-:Y:S05]  /*c050*/  BSYNC B2 ;  /* 0x0000000000027941 */ /* 0x000fea0003800000 */
.L_x_752:
[----:B------:R-:W-:Y:S04]  /*c060*/  BSSY B2, `(.L_x_754) ;  /* 0x0000028000027945 */ /* 0x000fe80003800000 */
[----:B------:R-:W-:Y:S05]  /*c070*/  @P1 BRA `(.L_x_755) ;  /* 0x0000000000981947 */ /* 0x000fea0003800000 */
[----:B01----:R-:W0:Y:S01]  /*c080*/  LDS.128 R4, [R8] ;  /* 0x0000000008047984 */ /* 0x003e220000000c00 */
        /* <DEDUP_REMOVED lines=36> */
[----:B------:R2:W-:Y:S02]  /*c2d0*/  STS.128 [R8], R4 ;  /* 0x0000000408007388 */ /* 0x0005e40000000c00 */
.L_x_755:
[----:B------:R-:W-:Y:S05]  /*c2e0*/  BSYNC B2 ;  /* 0x0000000000027941 */ /* 0x000fea0003800000 */
.L_x_754:
[----:B------:R-:W-:Y:S04]  /*c2f0*/  BSSY B2, `(.L_x_756) ;  /* 0x0000028000027945 */ /* 0x000fe80003800000 */
[----:B------:R-:W-:Y:S05]  /*c300*/  @P2 BRA `(.L_x_757) ;  /* 0x0000000000982947 */ /* 0x000fea0003800000 */
[----:B012---:R-:W0:Y:S01]  /*c310*/  LDS.128 R4, [R9+0x19400] ;  /* 0x0194000009047984 */ /* 0x007e220000000c00 */
        /* <DEDUP_REMOVED lines=37> */
.L_x_757:
[----:B------:R-:W-:Y:S05]  /*c570*/  BSYNC B2 ;  /* 0x0000000000027941 */ /* 0x000fea0003800000 */
.L_x_756:
[----:B------:R-:W-:Y:S04]  /*c580*/  BSSY B2, `(.L_x_758) ;  /* 0x0000028000027945 */ /* 0x000fe80003800000 */
[----:B------:R-:W-:Y:S05]  /*c590*/  @P3 BRA `(.L_x_759) ;  /* 0x0000000000983947 */ /* 0x000fea0003800000 */
[----:B0123--:R-:W0:Y:S01]  /*c5a0*/  LDS.128 R4, [R8+0x4000] ;  /* 0x0040000008047984 */ /* 0x00fe220000000c00 */
        /* <DEDUP_REMOVED lines=37> */
.L_x_759:
[----:B------:R-:W-:Y:S05]  /*c800*/  BSYNC B2 ;  /* 0x0000000000027941 */ /* 0x000fea0003800000 */
.L_x_758:
[----:B------:R-:W-:Y:S04]  /*c810*/  BSSY B2, `(.L_x_760) ;  /* 0x0000028000027945 */ /* 0x000fe80003800000 */
[----:B------:R-:W-:Y:S05]  /*c820*/  @P4 BRA `(.L_x_761) ;  /* 0x0000000000984947 */ /* 0x000fea0003800000 */
[----:B01234-:R-:W0:Y:S01]  /*c830*/  LDS.128 R4, [R9+0x1d400] ;  /* 0x01d4000009047984 */ /* 0x01fe220000000c00 */
        /* <DEDUP_REMOVED lines=37> */
.L_x_761:
[----:B------:R-:W-:Y:S05]  /*ca90*/  BSYNC B2 ;  /* 0x0000000000027941 */ /* 0x000fea0003800000 */
.L_x_760:
        /* <DEDUP_REMOVED lines=39> */
.L_x_751:
[----:B------:R-:W-:Y:S05]  /*cd10*/  BSYNC B1 ;  /* 0x0000000000017941 */ /* 0x000fea0003800000 */
.L_x_750:
[----:B------:R-:W-:-:S13]  /*cd20*/  ISETP.GE.AND P0, PT, R229, R0, PT ;  /* 0x00000000e500720c */ /* 0x000fda0003f06270 */
[----:B------:R-:W-:Y:S05]  /*cd30*/  @P0 BRA `(.L_x_762) ;  /* 0x0000003800e00947 */ /* 0x000fea0003800000 */
[----:B------:R-:W5:Y:S01]  /*cd40*/  LDC R0, c[0x0][0x3f4] ;  /* 0x0000fd00ff007b82 */ /* 0x000f620000000800 */
[----:B------:R-:W-:Y:S01]  /*cd50*/  BSSY B1, `(.L_x_763) ;  /* 0x000002e000017945 */ /* 0x000fe20003800000 */
[-C--:B-----5:R-:W-:Y:S02]  /*cd60*/  ISETP.GE.AND P0, PT, R22, R0.reuse, PT ;  /* 0x000000001600720c */ /* 0x0a0fe40003f06270 */
[-C--:B------:R-:W-:Y:S02]  /*cd70*/  ISETP.GE.AND P1, PT, R208, R0.reuse, PT ;  /* 0x00000000d000720c */ /* 0x080fe40003f26270 */
[-C--:B------:R-:W-:Y:S02]  /*cd80*/  ISETP.GE.AND P2, PT, R207, R0.reuse, PT ;  /* 0x00000000cf00720c */ /* 0x080fe40003f46270 */
[-C--:B------:R-:W-:Y:S02]  /*cd90*/  ISETP.GE.AND P3, PT, R210, R0.reuse, PT ;  /* 0x00000000d200720c */ /* 0x080fe40003f66270 */
[----:B------:R-:W-:-:S02]  /*cda0*/  ISETP.GE.AND P4, PT, R209, R0, PT ;  /* 0x00000000d100720c */ /* 0x000fc40003f86270 */
[----:B------:R-:W-:-:S03]  /*cdb0*/  ISETP.GE.AND P5, PT, R211, R0, PT ;  /* 0x00000000d300720c */ /* 0x000fc60003fa6270 */
[----:B------:R-:W-:Y:S10]  /*cdc0*/  @P0 BRA `(.L_x_764) ;  /* 0x0000000000980947 */ /* 0x000ff40003800000 */
        /* <DEDUP_REMOVED lines=9> */
[-C--:B------:R-:W-:Y:S01]  /*ce60*/  FMUL.FTZ R43, R46, R4.reuse ;  /* 0x000000042e2b7220 */ /* 0x080fe20000410000 */
[C---:B------:R-:W-:Y:S01]  /*ce70*/  FMUL.FTZ R45, R44.reuse, R4 ;  /* 0x000000042c2d7220 */ /* 0x040fe20000410000 */
[----:B------:R-:W-:Y:S02]  /*ce80*/  HADD2.F32 R40, -RZ, R6.H0_H0 ;  /* 0x20000006ff287230 */ /* 0x000fe40000004100 */
[-C--:B------:R-:W-:Y:S01]  /*ce90*/  FMUL.FTZ R42, R49, R5.reuse ;  /* 0x00000005312a7220 */ /* 0x080fe20000410000 */
[-C--:B------:R-:W-:Y:S01]  /*cea0*/  FFMA.FTZ R4, R44, R0.reuse, -R43 ;  /* 0x000000002c047223 */ /* 0x080fe2000001082b */
[----:B------:R-:W-:Y:S01]  /*ceb0*/  FFMA.FTZ R45, R46, R0, R45 ;  /* 0x000000002e2d7223 */ /* 0x000fe2000001002d */
[----:B------:R-:W-:Y:S01]  /*cec0*/  FMUL.FTZ R0, R47, R5 ;  /* 0x000000052f007220 */ /* 0x000fe20000410000 */
[----:B------:R-:W-:-:S02]  /*ced0*/  HADD2.F32 R41, -RZ, R7.H0_H0 ;  /* 0x20000007ff297230 */ /* 0x000fc40000004100 */
[-C--:B------:R-:W-:Y:S01]  /*cee0*/  FFMA.FTZ R5, R47, R39.reuse, -R42 ;  /* 0x000000272f057223 */ /* 0x080fe2000001082a */
[----:B------:R-:W-:Y:S02]  /*cef0*/  HADD2.F32 R6, -RZ, R6.H1_H1 ;  /* 0x30000006ff067230 */ /* 0x000fe40000004100 */
[----:B------:R-:W-:Y:S01]  /*cf00*/  FFMA.FTZ R0, R49, R39, R0 ;  /* 0x0000002731007223 */ /* 0x000fe20000010000 */
[----:B------:R-:W-:Y:S01]  /*cf10*/  HADD2.F32 R7, -RZ, R7.H1_H1 ;  /* 0x30000007ff077230 */ /* 0x000fe20000004100 */
[----:B------:R-:W-:Y:S01]  /*cf20*/  F2FP.F16.F32.PACK_AB R4, R45, R4 ;  /* 0x000000042d04723e */ /* 0x000fe200000000ff */
[----:B------:R-:W-:Y:S02]  /*cf30*/  HADD2.F32 R44, -RZ, R37.H1_H1 ;  /* 0x30000025ff2c7230 */ /* 0x000fe40000004100 */
[----:B------:R-:W-:Y:S01]  /*cf40*/  HADD2.F32 R42, -RZ, R35.H1_H1 ;  /* 0x30000023ff2a7230 */ /* 0x000fe20000004100 */
[----:B------:R-:W-:Y:S01]  /*cf50*/  F2FP.F16.F32.PACK_AB R5, R0, R5 ;  /* 0x000000050005723e */ /* 0x000fe200000000ff */
[----:B------:R-:W-:-:S02]  /*cf60*/  HADD2.F32 R47, -RZ, R38.H1_H1 ;  /* 0x30000026ff2f7230 */ /* 0x000fc40000004100 */
[-C--:B------:R-:W-:Y:S01]  /*cf70*/  FMUL.FTZ R35, R44, R6.reuse ;  /* 0x000000062c237220 */ /* 0x080fe20000410000 */
[----:B------:R-:W-:Y:S02]  /*cf80*/  HADD2.F32 R43, -RZ, R36.H1_H1 ;  /* 0x30000024ff2b7230 */ /* 0x000fe40000004100 */
[C---:B------:R-:W-:Y:S01]  /*cf90*/  FMUL.FTZ R37, R42.reuse, R6 ;  /* 0x000000062a257220 */ /* 0x040fe20000410000 */
[-C--:B------:R-:W-:Y:S01]  /*cfa0*/  FMUL.FTZ R36, R47, R7.reuse ;  /* 0x000000072f247220 */ /* 0x080fe20000410000 */
[-C--:B------:R-:W-:Y:S01]  /*cfb0*/  FFMA.FTZ R6, R42, R40.reuse, -R35 ;  /* 0x000000282a067223 */ /* 0x080fe20000010823 */
[C---:B------:R-:W-:Y:S01]  /*cfc0*/  FMUL.FTZ R38, R43.reuse, R7 ;  /* 0x000000072b267220 */ /* 0x040fe20000410000 */
[----:B------:R-:W-:Y:S01]  /*cfd0*/  FFMA.FTZ R37, R44, R40, R37 ;  /* 0x000000282c257223 */ /* 0x000fe20000010025 */
[-C--:B------:R-:W-:Y:S02]  /*cfe0*/  FFMA.FTZ R7, R43, R41.reuse, -R36 ;  /* 0x000000292b077223 */ /* 0x080fe40000010824 */
[----:B------:R-:W-:-:S02]  /*cff0*/  FFMA.FTZ R38, R47, R41, R38 ;  /* 0x000000292f267223 */ /* 0x000fc40000010026 */
[----:B------:R-:W-:-:S03]  /*d000*/  F2FP.F16.F32.PACK_AB R6, R37, R6 ;  /* 0x000000062506723e */ /* 0x000fc600000000ff */
[----:B------:R-:W-:-:S05]  /*d010*/  F2FP.F16.F32.PACK_AB R7, R38, R7 ;  /* 0x000000072607723e */ /* 0x000fca00000000ff */
[----:B------:R0:W-:Y:S02]  /*d020*/  STS.128 [R9+0x17400], R4 ;  /* 0x0174000409007388 */ /* 0x0001e40000000c00 */
.L_x_764:
[----:B------:R-:W-:Y:S05]  /*d030*/  BSYNC B1 ;  /* 0x0000000000017941 */ /* 0x000fea0003800000 */
.L_x_763:
        /* <DEDUP_REMOVED lines=40> */
.L_x_766:
[----:B------:R-:W-:Y:S05]  /*d2c0*/  BSYNC B1 ;  /* 0x0000000000017941 */ /* 0x000fea0003800000 */
.L_x_765:
        /* <DEDUP_REMOVED lines=40> */
.L_x_768:
[----:B------:R-:W-:Y:S05]  /*d550*/  BSYNC B1 ;  /* 0x0000000000017941 */ /* 0x000fea0003800000 */
.L_x_767:
        /* <DEDUP_REMOVED lines=40> */
.L_x_770:
[----:B------:R-:W-:Y:S05]  /*d7e0*/  BSYNC B1 ;  /* 0x0000000000017941 */ /* 0x000fea0003800000 */
.L_x_769:
        /* <DEDUP_REMOVED lines=40> */
.L_x_772:
[----:B------:R-:W-:Y:S05]  /*da70*/  BSYNC B1 ;  /* 0x0000000000017941 */ /* 0x000fea0003800000 */
.L_x_771:
        /* <DEDUP_REMOVED lines=13> */
[----:B------:R-:W-:Y:S01]  /*db50*/  FMUL.FTZ R20, R27, R5 ;  /* 0x000000051b147220 */ /* 0x000fe20000410000 */
[-C--:B------:R-:W-:Y:S01]  /*db60*/  FFMA.FTZ R4, R24, R0.reuse, -R15 ;  /* 0x0000000018047223 */ /* 0x080fe2000001080f */
[----:B------:R-:W-:Y:S01]  /*db70*/  FFMA.FTZ R21, R26, R0, R21 ;  /* 0x000000001a157223 */ /* 0x000fe20000010015 */
[----:B------:R-:W-:-:S02]  /*db80*/  HADD2.F32 R14, -RZ, R7.H0_H0 ;  /* 0x20000007ff0e7230 */ /* 0x000fc40000004100 */
[C---:B------:R-:W-:Y:S01]  /*db90*/  FMUL.FTZ R0, R25.reuse, R5 ;  /* 0x0000000519007220 */ /* 0x040fe20000410000 */
[----:B------:R-:W-:Y:S02]  /*dba0*/  HADD2.F32 R6, -RZ, R6.H1_H1 ;  /* 0x30000006ff067230 */ /* 0x000fe40000004100 */
        /* <DEDUP_REMOVED lines=10> */
[-C--:B------:R-:W-:Y:S01]  /*dc50*/  FMUL.FTZ R3, R24, R7.reuse ;  /* 0x0000000718037220 */ /* 0x080fe20000410000 */
[C---:B------:R-:W-:Y:S01]  /*dc60*/  FMUL.FTZ R12, R11.reuse, R6 ;  /* 0x000000060b0c7220 */ /* 0x040fe20000410000 */
[C---:B------:R-:W-:Y:S01]  /*dc70*/  FMUL.FTZ R7, R20.reuse, R7 ;  /* 0x0000000714077220 */ /* 0x040fe20000410000 */
[-C--:B------:R-:W-:Y:S01]  /*dc80*/  FFMA.FTZ R6, R11, R13.reuse, -R10 ;  /* 0x0000000d0b067223 */ /* 0x080fe2000001080a */
[-C--:B------:R-:W-:Y:S01]  /*dc90*/  FFMA.FTZ R3, R20, R14.reuse, -R3 ;  /* 0x0000000e14037223 */ /* 0x080fe20000010803 */
[----:B------:R-:W-:Y:S01]  /*dca0*/  FFMA.FTZ R13, R15, R13, R12 ;  /* 0x0000000d0f0d7223 */ /* 0x000fe2000001000c */
[----:B------:R-:W-:-:S04]  /*dcb0*/  FFMA.FTZ R14, R24, R14, R7 ;  /* 0x0000000e180e7223 */ /* 0x000fc80000010007 */
[----:B------:R-:W-:Y:S02]  /*dcc0*/  F2FP.F16.F32.PACK_AB R6, R13, R6 ;  /* 0x000000060d06723e */ /* 0x000fe400000000ff */
[----:B------:R-:W-:-:S05]  /*dcd0*/  F2FP.F16.F32.PACK_AB R7, R14, R3 ;  /* 0x000000030e07723e */ /* 0x000fca00000000ff */
[----:B------:R0:W-:Y:S01]  /*dce0*/  STS.128 [R8+0xa000], R4 ;  /* 0x00a0000408007388 */ /* 0x0001e20000000c00 */
[----:B------:R-:W-:Y:S05]  /*dcf0*/  BRA `(.L_x_762) ;  /* 0x0000002800f07947 */ /* 0x000fea0003800000 */
.L_x_744:
[----:B------:R-:W-:-:S03]  /*dd00*/  UMOV UR4, 0xffffffff ;  /* 0xffffffff00047882 */ /* 0x000fc60000000000 */
[----:B------:R-:W-:Y:S05]  /*dd10*/  BRA.DIV UR4, `(.L_x_773) ;  /* 0x0000018604807947 */ /* 0x000fea000b800000 */
[----:B------:R-:W0:Y:S04]  /*dd20*/  SHFL.IDX PT, R3, R25, RZ, 0x1c1f ;  /* 0x001c1fff19037589 */ /* 0x000e2800000e0000 */
[----:B------:R-:W1:Y:S04]  /*dd30*/  SHFL.IDX PT, R0, R24, RZ, 0x1c1f ;  /* 0x001c1fff18007589 */ /* 0x000e6800000e0000 */
[----:B------:R2:W3:Y:S04]  /*dd40*/  SHFL.IDX PT, R5, R27, RZ, 0x1c1f ;  /* 0x001c1fff1b057589 */ /* 0x0004e800000e0000 */
[----:B------:R2:W4:Y:S01]  /*dd50*/  SHFL.IDX PT, R14, R26, RZ, 0x1c1f ;  /* 0x001c1fff1a0e7589 */ /* 0x00052200000e0000 */
[----:B0-----:R-:W-:-:S02]  /*dd60*/  IMAD.MOV.U32 R41, RZ, RZ, R3 ;  /* 0x000000ffff297224 */ /* 0x001fc400078e0003 */
[----:B-12---:R-:W-:-:S07]  /*dd70*/  IMAD.MOV.U32 R40, RZ, RZ, R0 ;  /* 0x000000ffff287224 */ /* 0x006fce00078e0000 */
.L_x_1012:
[----:B------:R-:W-:Y:S01]  /*dd80*/  ULDC UR4, c[0x0][0x448] ;  /* 0x0001120000047ab9 */ /* 0x000fe20000000800 */
[----:B------:R-:W-:Y:S01]  /*dd90*/  BSSY B1, `(.L_x_774) ;  /* 0x0000033000017945 */ /* 0x000fe20003800000 */
[----:B------:R-:W-:Y:S01]  /*dda0*/  IMAD R0, R152, UR4, RZ ;  /* 0x0000000498007c24 */ /* 0x000fe2000f8e02ff */
[----:B----4-:R-:W-:Y:S01]  /*ddb0*/  MOV R20, R14 ;  /* 0x0000000e00147202 */ /* 0x010fe20000000f00 */
[----:B---3--:R-:W-:Y:S01]  /*ddc0*/  IMAD.MOV.U32 R21, RZ, RZ, R5 ;  /* 0x000000ffff157224 */ /* 0x008fe200078e0005 */
[----:B------:R-:W-:Y:S02]  /*ddd0*/  CS2R R4, SRZ ;  /* 0x0000000000047805 */ /* 0x000fe4000001ff00 */
[----:B------:R-:W-:Y:S02]  /*dde0*/  CS2R R8, SRZ ;  /* 0x0000000000087805 */ /* 0x000fe4000001ff00 */
[----:B------:R-:W-:Y:S01]  /*ddf0*/  ISETP.GE.AND P0, PT, R6, R0, PT ;  /* 0x000000000600720c */ /* 0x000fe20003f06270 */
[----:B------:R-:W-:Y:S01]  /*de00*/  IMAD R0, R133, -0x80, R0 ;  /* 0xffffff8085007824 */ /* 0x000fe200078e0200 */
        /* <DEDUP_REMOVED lines=9> */
[----:B------:R-:W-:Y:S01]  /*dea0*/  CS2R R34, SRZ ;  /* 0x0000000000227805 */ /* 0x000fe2000001ff00 */
[----:B------:R-:W-:Y:S06]  /*deb0*/  @P0 BRA `(.L_x_775) ;  /* 0x0000000000800947 */ /* 0x000fec0003800000 */
[C---:B------:R-:W-:Y:S01]  /*dec0*/  VIADD R3, R18.reuse, 0x20 ;  /* 0x0000002012037836 */ /* 0x040fe20000000000 */
[----:B------:R-:W-:Y:S01]  /*ded0*/  ULDC UR4, c[0x0][0x3f4] ;  /* 0x0000fd0000047ab9 */ /* 0x000fe20000000800 */
[C---:B------:R-:W-:Y:S01]  /*dee0*/  VIADD R4, R18.reuse, 0x40 ;  /* 0x0000004012047836 */ /* 0x040fe20000000000 */
[----:B------:R-:W-:Y:S02]  /*def0*/  ISETP.GE.AND P0, PT, R18, UR4, PT ;  /* 0x0000000412007c0c */ /* 0x000fe4000bf06270 */
[----:B------:R-:W-:Y:S02]  /*df00*/  CS2R R24, SRZ ;  /* 0x0000000000187805 */ /* 0x000fe4000001ff00 */
[----:B------:R-:W-:Y:S02]  /*df10*/  ISETP.GE.AND P1, PT, R3, UR4, PT ;  /* 0x0000000403007c0c */ /* 0x000fe4000bf26270 */
[----:B------:R-:W-:Y:S02]  /*df20*/  CS2R R26, SRZ ;  /* 0x00000000001a7805 */ /* 0x000fe4000001ff00 */
[----:B------:R-:W-:-:S02]  /*df30*/  ISETP.GE.AND P2, PT, R4, UR4, PT ;  /* 0x0000000404007c0c */ /* 0x000fc4000bf46270 */
[----:B------:R-:W-:Y:S02]  /*df40*/  CS2R R4, SRZ ;  /* 0x0000000000047805 */ /* 0x000fe4000001ff00 */
[----:B------:R-:W-:Y:S02]  /*df50*/  CS2R R6, SRZ ;  /* 0x0000000000067805 */ /* 0x000fe4000001ff00 */
[----:B------:R-:W-:Y:S01]  /*df60*/  CS2R R28, SRZ ;  /* 0x00000000001c7805 */ /* 0x000fe2000001ff00 */
[----:B------:R-:W-:Y:S02]  /*df70*/  @!P0 IMAD.WIDE R12, R18, 0x2, R40 ;  /* 0x00000002120c8825 */ /* 0x000fe400078e0228 */
[----:B------:R-:W-:-:S04]  /*df80*/  @!P1 SHF.L.U32 R39, R234, 0x3, RZ ;  /* 0x00000003ea279819 */ /* 0x000fc800000006ff */
[----:B------:R-:W-:Y:S01]  /*df90*/  @!P2 IMAD.SHL.U32 R43, R235, 0x8, RZ ;  /* 0x00000008eb2ba824 */ /* 0x000fe200078e00ff */
[----:B------:R0:W5:Y:S01]  /*dfa0*/  @!P0 LD.E.128 R24, desc[UR60][R12.64] ;  /* 0x0000003c0c188980 */ /* 0x000162000c101d00 */
[----:B------:R-:W-:Y:S01]  /*dfb0*/  CS2R R30, SRZ ;  /* 0x00000000001e7805 */ /* 0x000fe2000001ff00 */
[--C-:B------:R-:W-:Y:S01]  /*dfc0*/  @!P1 IMAD.WIDE R36, R39, 0x2, R40.reuse ;  /* 0x0000000227249825 */ /* 0x100fe200078e0228 */
[----:B------:R-:W-:Y:S02]  /*dfd0*/  CS2R R8, SRZ ;  /* 0x0000000000087805 */ /* 0x000fe4000001ff00 */
[----:B------:R-:W-:Y:S02]  /*dfe0*/  CS2R R10, SRZ ;  /* 0x00000000000a7805 */ /* 0x000fe4000001ff00 */
[----:B------:R-:W-:Y:S01]  /*dff0*/  CS2R R32, SRZ ;  /* 0x0000000000207805 */ /* 0x000fe2000001ff00 */
[----:B------:R-:W-:Y:S01]  /*e000*/  @!P2 IMAD.WIDE R40, R43, 0x2, R40 ;  /* 0x000000022b28a825 */ /* 0x000fe200078e0228 */
[----:B------:R-:W-:-:S02]  /*e010*/  CS2R R34, SRZ ;  /* 0x0000000000227805 */ /* 0x000fc4000001ff00 */
[----:B------:R-:W-:Y:S01]  /*e020*/  CS2R R14, SRZ ;  /* 0x00000000000e7805 */ /* 0x000fe2000001ff00 */
[----:B------:R1:W5:Y:S01]  /*e030*/  @!P1 LD.E.128 R28, desc[UR60][R36.64] ;  /* 0x0000003c241c9980 */ /* 0x000362000c101d00 */
[--C-:B------:R-:W-:Y:S01]  /*e040*/  @!P1 IMAD.WIDE R38, R39, 0x2, R20.reuse ;  /* 0x0000000227269825 */ /* 0x100fe200078e0214 */
[----:B0-----:R-:W-:Y:S02]  /*e050*/  CS2R R12, SRZ ;  /* 0x00000000000c7805 */ /* 0x001fe4000001ff00 */
[----:B------:R1:W5:Y:S01]  /*e060*/  @!P2 LD.E.128 R32, desc[UR60][R40.64] ;  /* 0x0000003c2820a980 */ /* 0x000362000c101d00 */
[----:B------:R-:W-:-:S03]  /*e070*/  @!P2 IMAD.WIDE R42, R43, 0x2, R20 ;  /* 0x000000022b2aa825 */ /* 0x000fc600078e0214 */
[----:B------:R1:W5:Y:S01]  /*e080*/  @!P1 LD.E.128 R8, desc[UR60][R38.64] ;  /* 0x0000003c26089980 */ /* 0x000362000c101d00 */
[----:B------:R-:W-:-:S03]  /*e090*/  @!P0 IMAD.WIDE R20, R18, 0x2, R20 ;  /* 0x0000000212148825 */ /* 0x000fc600078e0214 */
[----:B------:R1:W5:Y:S04]  /*e0a0*/  @!P2 LD.E.128 R12, desc[UR60][R42.64] ;  /* 0x0000003c2a0ca980 */ /* 0x000368000c101d00 */
[----:B------:R1:W5:Y:S02]  /*e0b0*/  @!P0 LD.E.128 R4, desc[UR60][R20.64] ;  /* 0x0000003c14048980 */ /* 0x000364000c101d00 */
.L_x_775:
[----:B------:R-:W-:Y:S05]  /*e0c0*/  BSYNC B1 ;  /* 0x0000000000017941 */ /* 0x000fea0003800000 */
.L_x_774:
[----:B-----5:R-:W-:Y:S01]  /*e0d0*/  IMAD.MOV.U32 R3, RZ, RZ, R24 ;  /* 0x000000ffff037224 */ /* 0x020fe200078e0018 */
[----:B------:R-:W-:Y:S01]  /*e0e0*/  SHF.R.U64 R49, R32, 0x10, R33 ;  /* 0x0000001020317819 */ /* 0x000fe20000001221 */
[----:B-1----:R-:W-:Y:S01]  /*e0f0*/  IMAD.MOV.U32 R36, RZ, RZ, R25 ;  /* 0x000000ffff247224 */ /* 0x002fe200078e0019 */
[--C-:B------:R-:W-:Y:S01]  /*e100*/  SHF.R.U32.HI R50, RZ, 0x10, R33.reuse ;  /* 0x00000010ff327819 */ /* 0x100fe20000011621 */
[----:B------:R-:W-:Y:S01]  /*e110*/  IMAD.MOV.U32 R39, RZ, RZ, R33 ;  /* 0x000000ffff277224 */ /* 0x000fe200078e0021 */
[----:B------:R-:W-:Y:S01]  /*e120*/  MOV R33, R34 ;  /* 0x0000002200217202 */ /* 0x000fe20000000f00 */
[----:B------:R-:W-:Y:S01]  /*e130*/  IMAD.MOV.U32 R20, RZ, RZ, R5 ;  /* 0x000000ffff147224 */ /* 0x000fe200078e0005 */
[--C-:B------:R-:W-:Y:S01]  /*e140*/  SHF.R.U64 R51, R34, 0x10, R35.reuse ;  /* 0x0000001022337819 */ /* 0x100fe20000001223 */
[----:B------:R-:W-:Y:S01]  /*e150*/  IMAD.MOV.U32 R38, RZ, RZ, R4 ;  /* 0x000000ffff267224 */ /* 0x000fe200078e0004 */
[----:B------:R-:W-:Y:S01]  /*e160*/  PRMT R34, R3, 0x5410, R36 ;  /* 0x0000541003227816 */ /* 0x000fe20000000024 */
[----:B------:R-:W-:Y:S01]  /*e170*/  IMAD.MOV.U32 R41, RZ, RZ, R35 ;  /* 0x000000ffff297224 */ /* 0x000fe200078e0023 */
[----:B------:R-:W-:Y:S01]  /*e180*/  LEA.HI R3, R228, R228, RZ, 0x1 ;  /* 0x000000e4e4037211 */ /* 0x000fe200078f08ff */
[----:B------:R-:W-:Y:S01]  /*e190*/  BSSY B1, `(.L_x_776) ;  /* 0x0000044000017945 */ /* 0x000fe20003800000 */
[----:B------:R-:W-:Y:S01]  /*e1a0*/  SHF.R.U64 R53, R4, 0x10, R5 ;  /* 0x0000001004357819 */ /* 0x000fe20000001205 */
[----:B------:R-:W-:Y:S01]  /*e1b0*/  IMAD.MOV.U32 R4, RZ, RZ, R7 ;  /* 0x000000ffff047224 */ /* 0x000fe200078e0007 */
[----:B------:R-:W-:-:S02]  /*e1c0*/  LOP3.LUT R3, R3, 0xfffffffe, RZ, 0xc0, !PT ;  /* 0xfffffffe03037812 */ /* 0x000fc400078ec0ff */
[----:B------:R-:W-:Y:S02]  /*e1d0*/  SHF.R.U32.HI R54, RZ, 0x10, R5 ;  /* 0x00000010ff367819 */ /* 0x000fe40000011605 */
[----:B------:R-:W-:Y:S01]  /*e1e0*/  SHF.R.U64 R37, R24, 0x10, R25 ;  /* 0x0000001018257819 */ /* 0x000fe20000001219 */
[----:B------:R-:W-:Y:S01]  /*e1f0*/  IMAD.IADD R3, R228, 0x1, -R3 ;  /* 0x00000001e4037824 */ /* 0x000fe200078e0a03 */
[----:B------:R-:W-:Y:S01]  /*e200*/  SHF.R.U32.HI R42, RZ, 0x10, R25 ;  /* 0x00000010ff2a7819 */ /* 0x000fe20000011619 */
[--C-:B------:R-:W-:Y:S01]  /*e210*/  IMAD.MOV.U32 R25, RZ, RZ, R27.reuse ;  /* 0x000000ffff197224 */ /* 0x100fe200078e001b */
[--C-:B------:R-:W-:Y:S02]  /*e220*/  SHF.R.U64 R43, R26, 0x10, R27.reuse ;  /* 0x000000101a2b7819 */ /* 0x100fe4000000121b */
[----:B------:R-:W-:Y:S02]  /*e230*/  SHF.L.U32 R5, R3, 0x1f, RZ ;  /* 0x0000001f03057819 */ /* 0x000fe400000006ff */
[----:B------:R-:W-:Y:S01]  /*e240*/  SHF.R.U32.HI R44, RZ, 0x10, R27 ;  /* 0x00000010ff2c7819 */ /* 0x000fe2000001161b */
[--C-:B------:R-:W-:Y:S01]  /*e250*/  IMAD.MOV.U32 R27, RZ, RZ, R29.reuse ;  /* 0x000000ffff1b7224 */ /* 0x100fe200078e001d */
[----:B------:R-:W0:Y:S01]  /*e260*/  SYNCS.PHASECHK.TRANS64.TRYWAIT P0, [R16+URZ+0x36800], R5 ;  /* 0x03680005100075a7 */ /* 0x000e22000800017f */
[----:B------:R-:W-:Y:S01]  /*e270*/  MOV R24, R26 ;  /* 0x0000001a00187202 */ /* 0x000fe20000000f00 */
[----:B------:R-:W-:Y:S01]  /*e280*/  IMAD.MOV.U32 R26, RZ, RZ, R28 ;  /* 0x000000ffff1a7224 */ /* 0x000fe200078e001c */
[----:B------:R-:W-:-:S02]  /*e290*/  SHF.R.U64 R45, R28, 0x10, R29 ;  /* 0x000000101c2d7819 */ /* 0x000fc4000000121d */
[----:B------:R-:W-:Y:S01]  /*e2a0*/  SHF.R.U32.HI R46, RZ, 0x10, R29 ;  /* 0x00000010ff2e7819 */ /* 0x000fe2000001161d */
[--C-:B------:R-:W-:Y:S01]  /*e2b0*/  IMAD.MOV.U32 R29, RZ, RZ, R31.reuse ;  /* 0x000000ffff1d7224 */ /* 0x100fe200078e001f */
[--C-:B------:R-:W-:Y:S02]  /*e2c0*/  SHF.R.U64 R47, R30, 0x10, R31.reuse ;  /* 0x000000101e2f7819 */ /* 0x100fe4000000121f */
[----:B------:R-:W-:Y:S01]  /*e2d0*/  SHF.R.U32.HI R48, RZ, 0x10, R31 ;  /* 0x00000010ff307819 */ /* 0x000fe2000001161f */
[----:B------:R-:W-:Y:S01]  /*e2e0*/  IMAD.MOV.U32 R31, RZ, RZ, R32 ;  /* 0x000000ffff1f7224 */ /* 0x000fe200078e0020 */
[----:B------:R-:W-:Y:S01]  /*e2f0*/  MOV R28, R30 ;  /* 0x0000001e001c7202 */ /* 0x000fe20000000f00 */
[----:B------:R-:W-:Y:S01]  /*e300*/  IMAD.MOV.U32 R30, RZ, RZ, R8 ;  /* 0x000000ffff1e7224 */ /* 0x000fe200078e0008 */
[----:B------:R-:W-:Y:S02]  /*e310*/  MOV R40, R6 ;  /* 0x0000000600287202 */ /* 0x000fe40000000f00 */
[----:B------:R-:W-:Y:S01]  /*e320*/  SHF.R.U64 R55, R6, 0x10, R7 ;  /* 0x0000001006377819 */ /* 0x000fe20000001207 */
[----:B------:R-:W-:Y:S01]  /*e330*/  IMAD.MOV.U32 R6, RZ, RZ, R9 ;  /* 0x000000ffff067224 */ /* 0x000fe200078e0009 */
[----:B------:R-:W-:Y:S01]  /*e340*/  SHF.R.U32.HI R56, RZ, 0x10, R7 ;  /* 0x00000010ff387819 */ /* 0x000fe20000011607 */
[----:B------:R-:W-:Y:S01]  /*e350*/  IMAD.MOV.U32 R7, RZ, RZ, R11 ;  /* 0x000000ffff077224 */ /* 0x000fe200078e000b */
[--C-:B------:R-:W-:Y:S01]  /*e360*/  SHF.R.U64 R57, R8, 0x10, R9.reuse ;  /* 0x0000001008397819 */ /* 0x100fe20000001209 */
[----:B------:R-:W-:Y:S01]  /*e370*/  IMAD.MOV.U32 R8, RZ, RZ, R12 ;  /* 0x000000ffff087224 */ /* 0x000fe200078e000c */
[----:B------:R-:W-:Y:S01]  /*e380*/  SHF.R.U32.HI R58, RZ, 0x10, R9 ;  /* 0x00000010ff3a7819 */ /* 0x000fe20000011609 */
[----:B------:R-:W-:Y:S01]  /*e390*/  IMAD.MOV.U32 R9, RZ, RZ, R13 ;  /* 0x000000ffff097224 */ /* 0x000fe200078e000d */
[----:B------:R-:W-:-:S02]  /*e3a0*/  MOV R32, R10 ;  /* 0x0000000a00207202 */ /* 0x000fc40000000f00 */
[----:B------:R-:W-:Y:S01]  /*e3b0*/  SHF.R.U64 R59, R10, 0x10, R11 ;  /* 0x000000100a3b7819 */ /* 0x000fe2000000120b */
[----:B------:R-:W-:Y:S01]  /*e3c0*/  IMAD.MOV.U32 R10, RZ, RZ, R15 ;  /* 0x000000ffff0a7224 */ /* 0x000fe200078e000f */
[----:B------:R-:W-:Y:S02]  /*e3d0*/  SHF.R.U32.HI R52, RZ, 0x10, R35 ;  /* 0x00000010ff347819 */ /* 0x000fe40000011623 */
[----:B------:R-:W-:Y:S02]  /*e3e0*/  SHF.R.U32.HI R11, RZ, 0x10, R11 ;  /* 0x00000010ff0b7819 */ /* 0x000fe4000001160b */
[--C-:B------:R-:W-:Y:S02]  /*e3f0*/  SHF.R.U64 R60, R12, 0x10, R13.reuse ;  /* 0x000000100c3c7819 */ /* 0x100fe4000000120d */
[----:B------:R-:W-:Y:S02]  /*e400*/  SHF.R.U32.HI R61, RZ, 0x10, R13 ;  /* 0x00000010ff3d7819 */ /* 0x000fe4000001160d */
[----:B------:R-:W-:-:S02]  /*e410*/  MOV R21, R14 ;  /* 0x0000000e00157202 */ /* 0x000fc40000000f00 */
[----:B------:R-:W-:Y:S02]  /*e420*/  VIMNMX R0, R0, 0x80, PT ;  /* 0x0000008000007848 */ /* 0x000fe40003fe0100 */
[--C-:B------:R-:W-:Y:S02]  /*e430*/  SHF.R.U64 R62, R14, 0x10, R15.reuse ;  /* 0x000000100e3e7819 */ /* 0x100fe4000000120f */
[----:B------:R-:W-:Y:S02]  /*e440*/  SHF.R.U32.HI R63, RZ, 0x10, R15 ;  /* 0x00000010ff3f7819 */ /* 0x000fe4000001160f */
        /* <DEDUP_REMOVED lines=19> */
[----:B------:R-:W-:Y:S02]  /*e580*/  ISETP.GE.AND P1, PT, R204, R0, PT ;  /* 0x00000000cc00720c */ /* 0x000fe40003f26270 */
[----:B------:R-:W-:-:S02]  /*e590*/  PRMT R15, R8, 0x5410, R9 ;  /* 0x00005410080f7816 */ /* 0x000fc40000000009 */
[----:B------:R-:W-:Y:S02]  /*e5a0*/  PRMT R20, R60, 0x5410, R61 ;  /* 0x000054103c147816 */ /* 0x000fe4000000003d */
[----:B------:R-:W-:Y:S01]  /*e5b0*/  PRMT R21, R21, 0x5410, R10 ;  /* 0x0000541015157816 */ /* 0x000fe2000000000a */
[----:B0-----:R-:W-:Y:S06]  /*e5c0*/  @!P0 BRA `(.L_x_777) ;  /* 0x0000017c00cc8947 */ /* 0x001fec0003800000 */
.L_x_1013:
[----:B------:R-:W-:Y:S05]  /*e5d0*/  BSYNC B1 ;  /* 0x0000000000017941 */ /* 0x000fea0003800000 */
.L_x_776:
[----:B------:R-:W-:Y:S01]  /*e5e0*/  BSSY B1, `(.L_x_778) ;  /* 0x0000118000017945 */ /* 0x000fe20003800000 */
[----:B------:R-:W-:-:S03]  /*e5f0*/  PRMT R24, R62, 0x5410, R63 ;  /* 0x000054103e187816 */ /* 0x000fc6000000003f */
[----:B------:R-:W-:Y:S05]  /*e600*/  @P1 BRA `(.L_x_779) ;  /* 0x0000001000541947 */ /* 0x000fea0003800000 */
[----:B------:R-:W1:Y:S01]  /*e610*/  LDC R25, c[0x0][0x3f4] ;  /* 0x0000fd00ff197b82 */ /* 0x000e620000000800 */
[C---:B------:R-:W-:Y:S01]  /*e620*/  VIADD R4, R18.reuse, 0x20 ;  /* 0x0000002012047836 */ /* 0x040fe20000000000 */
[C---:B------:R-:W-:Y:S01]  /*e630*/  IADD3 R6, R18.reuse, 0x40, RZ ;  /* 0x0000004012067810 */ /* 0x040fe20007ffe0ff */
[----:B------:R-:W-:Y:S01]  /*e640*/  BSSY B2, `(.L_x_780) ;  /* 0x000005f000027945 */ /* 0x000fe20003800000 */
[-C--:B-1----:R-:W-:Y:S02]  /*e650*/  ISETP.GE.AND P0, PT, R18, R25.reuse, PT ;  /* 0x000000191200720c */ /* 0x082fe40003f06270 */
[-C--:B------:R-:W-:Y:S02]  /*e660*/  ISETP.GE.AND P1, PT, R4, R25.reuse, PT ;  /* 0x000000190400720c */ /* 0x080fe40003f26270 */
[----:B------:R-:W-:-:S09]  /*e670*/  ISETP.GE.AND P2, PT, R6, R25, PT ;  /* 0x000000190600720c */ /* 0x000fd20003f46270 */
[----:B------:R-:W-:Y:S05]  /*e680*/  @P0 BRA `(.L_x_781) ;  /* 0x0000000400680947 */ /* 0x000fea0003800000 */
[----:B------:R-:W-:Y:S01]  /*e690*/  LEA.HI R6, R25, R233, RZ, 0x1d ;  /* 0x000000e919067211 */ /* 0x000fe200078fe8ff */
[----:B------:R-:W-:Y:S01]  /*e6a0*/  HADD2.F32 R53, -RZ, R38.H0_H0 ;  /* 0x20000026ff357230 */ /* 0x000fe20000004100 */
[----:B------:R-:W-:Y:S01]  /*e6b0*/  LOP3.LUT R4, R212, 0x38, R18, 0xf8, !PT ;  /* 0x00000038d4047812 */ /* 0x000fe200078ef812 */
[----:B------:R-:W-:Y:S01]  /*e6c0*/  HADD2.F32 R51, -RZ, R34.H0_H0 ;  /* 0x20000022ff337230 */ /* 0x000fe20000004100 */
[----:B------:R-:W-:Y:S01]  /*e6d0*/  SHF.R.S32.HI R9, RZ, 0x1f, R6 ;  /* 0x0000001fff097819 */ /* 0x000fe20000011406 */
[----:B------:R-:W-:Y:S01]  /*e6e0*/  IMAD.SHL.U32 R7, R6, 0x8, RZ ;  /* 0x0000000806077824 */ /* 0x000fe200078e00ff */
[----:B0-----:R-:W-:Y:S01]  /*e6f0*/  LOP3.LUT R5, R4, R213, RZ, 0x3c, !PT ;  /* 0x000000d504057212 */ /* 0x001fe200078e3cff */
[----:B------:R-:W-:Y:S01]  /*e700*/  HADD2.F32 R55, -RZ, R39.H0_H0 ;  /* 0x20000027ff377230 */ /* 0x000fe20000004100 */
[----:B------:R-:W-:Y:S02]  /*e710*/  LEA.HI R9, R9, R6, RZ, 0x3 ;  /* 0x0000000609097211 */ /* 0x000fe400078f18ff */
[----:B------:R-:W-:Y:S01]  /*e720*/  LOP3.LUT R4, R212, 0x38, R7, 0xf8, !PT ;  /* 0x00000038d4047812 */ /* 0x000fe200078ef807 */
[----:B------:R-:W-:-:S02]  /*e730*/  IMAD.IADD R5, R214, 0x1, R5 ;  /* 0x00000001d6057824 */ /* 0x000fc400078e0205 */
[----:B------:R-:W-:Y:S01]  /*e740*/  IMAD.SHL.U32 R9, R9, 0x400, RZ ;  /* 0x0000040009097824 */ /* 0x000fe200078e00ff */
[----:B------:R-:W-:Y:S02]  /*e750*/  LOP3.LUT R8, R4, R213, RZ, 0x3c, !PT ;  /* 0x000000d504087212 */ /* 0x000fe400078e3cff */
[----:B------:R-:W-:Y:S02]  /*e760*/  LEA R58, R5, R16, 0x1 ;  /* 0x00000010053a7211 */ /* 0x000fe400078e08ff */
[----:B------:R-:W-:-:S03]  /*e770*/  LOP3.LUT R9, R9, 0x7fffe000, RZ, 0xc0, !PT ;  /* 0x7fffe00009097812 */ /* 0x000fc600078ec0ff */
[----:B------:R-:W0:Y:S01]  /*e780*/  LDS.128 R4, [R58+0x15400] ;  /* 0x015400003a047984 */ /* 0x000e220000000c00 */
[----:B------:R-:W-:-:S05]  /*e790*/  IADD3 R9, R8, R9, R214 ;  /* 0x0000000908097210 */ /* 0x000fca0007ffe0d6 */
[----:B------:R-:W-:-:S05]  /*e7a0*/  IMAD R60, R9, 0x2, R16 ;  /* 0x00000002093c7824 */ /* 0x000fca00078e0210 */
[----:B------:R-:W1:Y:S01]  /*e7b0*/  LDS.128 R8, [R60+0x15400] ;  /* 0x015400003c087984 */ /* 0x000e620000000c00 */
[--C-:B0-----:R-:W-:Y:S02]  /*e7c0*/  HADD2.F32 R42, -RZ, R4.reuse.H0_H0 ;  /* 0x20000004ff2a7230 */ /* 0x101fe40000004100 */
[----:B------:R-:W-:Y:S02]  /*e7d0*/  HADD2.F32 R4, -RZ, R4.H1_H1 ;  /* 0x30000004ff047230 */ /* 0x000fe40000004100 */
[--C-:B------:R-:W-:Y:S02]  /*e7e0*/  HADD2.F32 R43, -RZ, R5.reuse.H0_H0 ;  /* 0x20000005ff2b7230 */ /* 0x100fe40000004100 */
[----:B------:R-:W-:Y:S02]  /*e7f0*/  HADD2.F32 R5, -RZ, R5.H1_H1 ;  /* 0x30000005ff057230 */ /* 0x000fe40000004100 */
[--C-:B------:R-:W-:Y:S02]  /*e800*/  HADD2.F32 R44, -RZ, R6.reuse.H0_H0 ;  /* 0x20000006ff2c7230 */ /* 0x100fe40000004100 */
[----:B------:R-:W-:-:S02]  /*e810*/  HADD2.F32 R6, -RZ, R6.H1_H1 ;  /* 0x30000006ff067230 */ /* 0x000fc40000004100 */
[--C-:B-1----:R-:W-:Y:S02]  /*e820*/  HADD2.F32 R46, -RZ, R8.reuse.H0_H0 ;  /* 0x20000008ff2e7230 */ /* 0x102fe40000004100 */
[----:B------:R-:W-:Y:S02]  /*e830*/  HADD2.F32 R8, -RZ, R8.H1_H1 ;  /* 0x30000008ff087230 */ /* 0x000fe40000004100 */
[----:B------:R-:W-:Y:S02]  /*e840*/  HADD2.F32 R47, -RZ, R9.H0_H0 ;  /* 0x20000009ff2f7230 */ /* 0x000fe40000004100 */
[C---:B------:R-:W-:Y:S01]  /*e850*/  FMUL.FTZ R57, R46.reuse, R53 ;  /* 0x000000352e397220 */ /* 0x040fe20000410000 */
[----:B------:R-:W-:Y:S01]  /*e860*/  FMUL.FTZ R59, R46, R51 ;  /* 0x000000332e3b7220 */ /* 0x000fe20000410000 */
[----:B------:R-:W-:Y:S02]  /*e870*/  HADD2.F32 R46, -RZ, R38.H1_H1 ;  /* 0x30000026ff2e7230 */ /* 0x000fe40000004100 */
[----:B------:R-:W-:Y:S01]  /*e880*/  FMUL.FTZ R61, R8, R55 ;  /* 0x00000037083d7220 */ /* 0x000fe20000410000 */
[----:B------:R-:W-:Y:S01]  /*e890*/  FFMA.FTZ R57, R42, R51, -R57 ;  /* 0x000000332a397223 */ /* 0x000fe20000010839 */
[----:B------:R-:W-:-:S02]  /*e8a0*/  HADD2.F32 R51, -RZ, R35.H0_H0 ;  /* 0x20000023ff337230 */ /* 0x000fc40000004100 */
[----:B------:R-:W-:Y:S01]  /*e8b0*/  FFMA.FTZ R59, R42, R53, R59 ;  /* 0x000000352a3b7223 */ /* 0x000fe2000001003b */
[----:B------:R-:W-:Y:S02]  /*e8c0*/  HADD2.F32 R42, -RZ, R34.H1_H1 ;  /* 0x30000022ff2a7230 */ /* 0x000fe40000004100 */
[C---:B------:R-:W-:Y:S01]  /*e8d0*/  FMUL.FTZ R54, R47.reuse, R46 ;  /* 0x0000002e2f367220 */ /* 0x040fe20000410000 */
[----:B------:R-:W-:Y:S02]  /*e8e0*/  HADD2.F32 R9, -RZ, R9.H1_H1 ;  /* 0x30000009ff097230 */ /* 0x000fe40000004100 */
[-C--:B------:R-:W-:Y:S01]  /*e8f0*/  FMUL.FTZ R53, R8, R51.reuse ;  /* 0x0000003308357220 */ /* 0x080fe20000410000 */
[C---:B------:R-:W-:Y:S01]  /*e900*/  FFMA.FTZ R50, R4.reuse, R51, -R61 ;  /* 0x0000003304327223 */ /* 0x040fe2000001083d */
[----:B------:R-:W-:Y:S01]  /*e910*/  FMUL.FTZ R47, R47, R42 ;  /* 0x0000002a2f2f7220 */ /* 0x000fe20000410000 */
[----:B------:R-:W-:Y:S02]  /*e920*/  HADD2.F32 R8, -RZ, R39.H1_H1 ;  /* 0x30000027ff087230 */ /* 0x000fe40000004100 */
[----:B------:R-:W-:Y:S01]  /*e930*/  FFMA.FTZ R52, R4, R55, R53 ;  /* 0x0000003704347223 */ /* 0x000fe20000010035 */
[----:B------:R-:W-:-:S02]  /*e940*/  HADD2.F32 R4, -RZ, R35.H1_H1 ;  /* 0x30000023ff047230 */ /* 0x000fc40000004100 */
[C---:B------:R-:W-:Y:S01]  /*e950*/  FFMA.FTZ R46, R43.reuse, R46, R47 ;  /* 0x0000002e2b2e7223 */ /* 0x040fe2000001002f */
[----:B------:R-:W-:Y:S02]  /*e960*/  HADD2.F32 R48, -RZ, R10.H0_H0 ;  /* 0x2000000aff307230 */ /* 0x000fe40000004100 */
[----:B------:R-:W-:Y:S01]  /*e970*/  FFMA.FTZ R54, R43, R42, -R54 ;  /* 0x0000002a2b367223 */ /* 0x000fe20000010836 */
[----:B------:R-:W-:Y:S02]  /*e980*/  HADD2.F32 R47, -RZ, R40.H0_H0 ;  /* 0x20000028ff2f7230 */ /* 0x000fe40000004100 */
[C---:B------:R-:W-:Y:S01]  /*e990*/  FMUL.FTZ R42, R9.reuse, R8 ;  /* 0x00000008092a7220 */ /* 0x040fe20000410000 */
[----:B------:R-:W-:Y:S02]  /*e9a0*/  HADD2.F32 R43, -RZ, R36.H0_H0 ;  /* 0x20000024ff2b7230 */ /* 0x000fe40000004100 */
[----:B------:R-:W-:Y:S01]  /*e9b0*/  FMUL.FTZ R56, R9, R4 ;  /* 0x0000000409387220 */ /* 0x000fe20000410000 */
[----:B------:R-:W-:-:S02]  /*e9c0*/  HADD2.F32 R10, -RZ, R10.H1_H1 ;  /* 0x3000000aff0a7230 */ /* 0x000fc40000004100 */
[C---:B------:R-:W-:Y:S01]  /*e9d0*/  FMUL.FTZ R61, R48.reuse, R47 ;  /* 0x0000002f303d7220 */ /* 0x040fe20000410000 */
[----:B------:R-:W-:Y:S02]  /*e9e0*/  HADD2.F32 R51, -RZ, R41.H0_H0 ;  /* 0x20000029ff337230 */ /* 0x000fe40000004100 */
[C---:B------:R-:W-:Y:S01]  /*e9f0*/  FFMA.FTZ R53, R5.reuse, R4, -R42 ;  /* 0x0000000405357223 */ /* 0x040fe2000001082a */
[----:B------:R-:W-:Y:S02]  /*ea00*/  HADD2.F32 R9, -RZ, R37.H0_H0 ;  /* 0x20000025ff097230 */ /* 0x000fe40000004100 */
[-C--:B------:R-:W-:Y:S01]  /*ea10*/  FMUL.FTZ R48, R48, R43.reuse ;  /* 0x0000002b30307220 */ /* 0x080fe20000410000 */
[----:B------:R-:W-:Y:S01]  /*ea20*/  FFMA.FTZ R55, R5, R8, R56 ;  /* 0x0000000805377223 */ /* 0x000fe20000010038 */
[----:B------:R-:W-:Y:S01]  /*ea30*/  FFMA.FTZ R61, R44, R43, -R61 ;  /* 0x0000002b2c3d7223 */ /* 0x000fe2000001083d */
[--C-:B------:R-:W-:Y:S02]  /*ea40*/  HADD2.F32 R49, -RZ, R11.reuse.H0_H0 ;  /* 0x2000000bff317230 */ /* 0x100fe40000004100 */
[C---:B------:R-:W-:Y:S01]  /*ea50*/  FMUL.FTZ R5, R10.reuse, R51 ;  /* 0x000000330a057220 */ /* 0x040fe20000410000 */
[----:B------:R-:W-:Y:S01]  /*ea60*/  FMUL.FTZ R43, R10, R9 ;  /* 0x000000090a2b7220 */ /* 0x000fe20000410000 */
[----:B------:R-:W-:-:S02]  /*ea70*/  HADD2.F32 R11, -RZ, R11.H1_H1 ;  /* 0x3000000bff0b7230 */ /* 0x000fc40000004100 */
[----:B------:R-:W-:Y:S01]  /*ea80*/  FFMA.FTZ R48, R44, R47, R48 ;  /* 0x0000002f2c307223 */ /* 0x000fe20000010030 */
[----:B------:R-:W-:Y:S02]  /*ea90*/  HADD2.F32 R10, -RZ, R40.H1_H1 ;  /* 0x30000028ff0a7230 */ /* 0x000fe40000004100 */
[C---:B------:R-:W-:Y:S01]  /*eaa0*/  FFMA.FTZ R44, R6.reuse, R9, -R5 ;  /* 0x00000009062c7223 */ /* 0x040fe20000010805 */
[----:B------:R-:W-:Y:S02]  /*eab0*/  HADD2.F32 R42, -RZ, R41.H1_H1 ;  /* 0x30000029ff2a7230 */ /* 0x000fe40000004100 */
[----:B------:R-:W-:Y:S01]  /*eac0*/  FFMA.FTZ R43, R6, R51, R43 ;  /* 0x00000033062b7223 */ /* 0x000fe2000001002b */
[----:B------:R-:W-:Y:S02]  /*ead0*/  HADD2.F32 R4, -RZ, R36.H1_H1 ;  /* 0x30000024ff047230 */ /* 0x000fe40000004100 */
[----:B------:R-:W-:Y:S01]  /*eae0*/  FMUL.FTZ R6, R49, R10 ;  /* 0x0000000a31067220 */ /* 0x000fe20000410000 */
[----:B------:R-:W-:-:S02]  /*eaf0*/  HADD2.F32 R8, -RZ, R37.H1_H1 ;  /* 0x30000025ff087230 */ /* 0x000fc40000004100 */
[----:B------:R-:W-:Y:S01]  /*eb00*/  FMUL.FTZ R56, R11, R42 ;  /* 0x0000002a0b387220 */ /* 0x000fe20000410000 */
[--C-:B------:R-:W-:Y:S02]  /*eb10*/  HADD2.F32 R45, -RZ, R7.reuse.H0_H0 ;  /* 0x20000007ff2d7230 */ /* 0x100fe40000004100 */
[----:B------:R-:W-:Y:S01]  /*eb20*/  FMUL.FTZ R49, R49, R4 ;  /* 0x0000000431317220 */ /* 0x000fe20000410000 */
[----:B------:R-:W-:Y:S02]  /*eb30*/  HADD2.F32 R7, -RZ, R7.H1_H1 ;  /* 0x30000007ff077230 */ /* 0x000fe40000004100 */
[----:B------:R-:W-:Y:S01]  /*eb40*/  FMUL.FTZ R5, R11, R8 ;  /* 0x000000080b057220 */ /* 0x000fe20000410000 */
[----:B------:R-:W-:Y:S01]  /*eb50*/  F2FP.F16.F32.PACK_AB R9, R55, R46 ;  /* 0x0000002e3709723e */ /* 0x000fe200000000ff */
[C---:B------:R-:W-:Y:S01]  /*eb60*/  FFMA.FTZ R11, R45.reuse, R4, -R6 ;  /* 0x000000042d0b7223 */ /* 0x040fe20000010806 */
[----:B------:R-:W-:Y:S01]  /*eb70*/  FFMA.FTZ R49, R45, R10, R49 ;  /* 0x0000000a2d317223 */ /* 0x000fe20000010031 */
[C---:B------:R-:W-:Y:S01]  /*eb80*/  FFMA.FTZ R56, R7.reuse, R8, -R56 ;  /* 0x0000000807387223 */ /* 0x040fe20000010838 */
[----:B------:R-:W-:Y:S01]  /*eb90*/  FFMA.FTZ R42, R7, R42, R5 ;  /* 0x0000002a072a7223 */ /* 0x000fe20000010005 */
[----:B------:R-:W-:-:S02]  /*eba0*/  F2FP.F16.F32.PACK_AB R4, R50, R57 ;  /* 0x000000393204723e */ /* 0x000fc400000000ff */
[----:B------:R-:W-:Y:S02]  /*ebb0*/  F2FP.F16.F32.PACK_AB R5, R53, R54 ;  /* 0x000000363505723e */ /* 0x000fe400000000ff */
[----:B------:R-:W-:Y:S02]  /*ebc0*/  F2FP.F16.F32.PACK_AB R6, R44, R61 ;  /* 0x0000003d2c06723e */ /* 0x000fe400000000ff */
[----:B------:R-:W-:Y:S02]  /*ebd0*/  F2FP.F16.F32.PACK_AB R7, R56, R11 ;  /* 0x0000000b3807723e */ /* 0x000fe400000000ff */
[----:B------:R-:W-:Y:S02]  /*ebe0*/  F2FP.F16.F32.PACK_AB R8, R52, R59 ;  /* 0x0000003b3408723e */ /* 0x000fe400000000ff */
[----:B------:R-:W-:Y:S01]  /*ebf0*/  F2FP.F16.F32.PACK_AB R10, R43, R48 ;  /* 0x000000302b0a723e */ /* 0x000fe200000000ff */
[----:B------:R1:W-:Y:S01]  /*ec00*/  STS.128 [R58+0x15400], R4 ;  /* 0x015400043a007388 */ /* 0x0003e20000000c00 */
[----:B------:R-:W-:-:S05]  /*ec10*/  F2FP.F16.F32.PACK_AB R11, R42, R49 ;  /* 0x000000312a0b723e */ /* 0x000fca00000000ff */
[----:B------:R1:W-:Y:S02]  /*ec20*/  STS.128 [R60+0x15400], R8 ;  /* 0x015400083c007388 */ /* 0x0003e40000000c00 */
.L_x_781:
[----:B------:R-:W-:Y:S05]  /*ec30*/  BSYNC B2 ;  /* 0x0000000000027941 */ /* 0x000fea0003800000 */
.L_x_780:
[----:B------:R-:W-:Y:S04]  /*ec40*/  BSSY B2, `(.L_x_782) ;  /* 0x0000059000027945 */ /* 0x000fe80003800000 */
[----:B------:R-:W-:Y:S05]  /*ec50*/  @P1 BRA `(.L_x_783) ;  /* 0x00000004005c1947 */ /* 0x000fea0003800000 */
[----:B------:R-:W2:Y:S01]  /*ec60*/  LDL R59, [R1+0x84] ;  /* 0x00008400013b7983 */ /* 0x000ea20000100800 */
[----:B-1----:R-:W-:Y:S01]  /*ec70*/  LEA.HI R4, R25, R234, RZ, 0x1d ;  /* 0x000000ea19047211 */ /* 0x002fe200078fe8ff */
[----:B------:R-:W-:Y:S02]  /*ec80*/  HADD2.F32 R52, -RZ, R26.H0_H0 ;  /* 0x2000001aff347230 */ /* 0x000fe40000004100 */
[--C-:B------:R-:W-:Y:S01]  /*ec90*/  HADD2.F32 R54, -RZ, R30.reuse.H0_H0 ;  /* 0x2000001eff367230 */ /* 0x100fe20000004100 */
[----:B------:R-:W-:Y:S01]  /*eca0*/  SHF.R.S32.HI R7, RZ, 0x1f, R4 ;  /* 0x0000001fff077819 */ /* 0x000fe20000011404 */
[----:B0-----:R-:W-:Y:S02]  /*ecb0*/  IMAD.SHL.U32 R5, R4, 0x8, RZ ;  /* 0x0000000804057824 */ /* 0x001fe400078e00ff */
[----:B------:R-:W-:Y:S01]  /*ecc0*/  HADD2.F32 R51, -RZ, R31.H0_H0 ;  /* 0x2000001fff337230 */ /* 0x000fe20000004100 */
[----:B------:R-:W-:Y:S01]  /*ecd0*/  LEA.HI R7, R7, R4, RZ, 0x3 ;  /* 0x0000000407077211 */ /* 0x000fe200078f18ff */
[----:B------:R-:W-:Y:S01]  /*ece0*/  HADD2.F32 R53, -RZ, R30.H1_H1 ;  /* 0x3000001eff357230 */ /* 0x000fe20000004100 */
[----:B------:R-:W-:-:S03]  /*ecf0*/  LOP3.LUT R4, R212, 0x38, R5, 0xf8, !PT ;  /* 0x00000038d4047812 */ /* 0x000fc600078ef805 */
[----:B------:R-:W-:Y:S01]  /*ed00*/  IMAD.SHL.U32 R7, R7, 0x400, RZ ;  /* 0x0000040007077824 */ /* 0x000fe200078e00ff */
[----:B------:R-:W-:-:S04]  /*ed10*/  LOP3.LUT R8, R4, R213, RZ, 0x3c, !PT ;  /* 0x000000d504087212 */ /* 0x000fc800078e3cff */
[----:B------:R-:W-:-:S04]  /*ed20*/  LOP3.LUT R9, R7, 0x7fffe000, RZ, 0xc0, !PT ;  /* 0x7fffe00007097812 */ /* 0x000fc800078ec0ff */
[----:B------:R-:W-:-:S04]  /*ed30*/  IADD3 R9, R8, R9, R214 ;  /* 0x0000000908097210 */ /* 0x000fc80007ffe0d6 */
[----:B------:R-:W-:-:S05]  /*ed40*/  LEA R42, R9, R16, 0x1 ;  /* 0x00000010092a7211 */ /* 0x000fca00078e08ff */
[----:B------:R-:W0:Y:S02]  /*ed50*/  LDS.128 R8, [R42+0x15400] ;  /* 0x015400002a087984 */ /* 0x000e240000000c00 */
[--C-:B0-----:R-:W-:Y:S02]  /*ed60*/  HADD2.F32 R47, -RZ, R8.reuse.H0_H0 ;  /* 0x20000008ff2f7230 */ /* 0x101fe40000004100 */
[----:B------:R-:W-:Y:S02]  /*ed70*/  HADD2.F32 R8, -RZ, R8.H1_H1 ;  /* 0x30000008ff087230 */ /* 0x000fe40000004100 */
[----:B------:R-:W-:Y:S02]  /*ed80*/  HADD2.F32 R48, -RZ, R9.H0_H0 ;  /* 0x20000009ff307230 */ /* 0x000fe40000004100 */
[C---:B------:R-:W-:Y:S01]  /*ed90*/  FMUL.FTZ R56, R47.reuse, R54 ;  /* 0x000000362f387220 */ /* 0x040fe20000410000 */
[----:B------:R-:W-:Y:S01]  /*eda0*/  FMUL.FTZ R58, R47, R52 ;  /* 0x000000342f3a7220 */ /* 0x000fe20000410000 */
[----:B------:R-:W-:-:S02]  /*edb0*/  HADD2.F32 R47, -RZ, R27.H0_H0 ;  /* 0x2000001bff2f7230 */ /* 0x000fc40000004100 */
[C---:B------:R-:W-:Y:S01]  /*edc0*/  FMUL.FTZ R55, R8.reuse, R51 ;  /* 0x0000003308377220 */ /* 0x040fe20000410000 */
[----:B------:R-:W-:Y:S02]  /*edd0*/  HADD2.F32 R9, -RZ, R9.H1_H1 ;  /* 0x30000009ff097230 */ /* 0x000fe40000004100 */
[----:B------:R-:W-:Y:S02]  /*ede0*/  HADD2.F32 R49, -RZ, R10.H0_H0 ;  /* 0x2000000aff317230 */ /* 0x000fe40000004100 */
[----:B------:R-:W-:Y:S01]  /*edf0*/  FMUL.FTZ R57, R8, R47 ;  /* 0x0000002f08397220 */ /* 0x000fe20000410000 */
[----:B------:R-:W-:Y:S02]  /*ee00*/  HADD2.F32 R8, -RZ, R28.H0_H0 ;  /* 0x2000001cff087230 */ /* 0x000fe40000004100 */
[----:B------:R-:W-:Y:S02]  /*ee10*/  HADD2.F32 R10, -RZ, R10.H1_H1 ;  /* 0x3000000aff0a7230 */ /* 0x000fe40000004100 */
[----:B------:R-:W-:-:S02]  /*ee20*/  HADD2.F32 R50, -RZ, R11.H0_H0 ;  /* 0x2000000bff327230 */ /* 0x000fc40000004100 */
[----:B------:R-:W-:Y:S01]  /*ee30*/  HADD2.F32 R11, -RZ, R11.H1_H1 ;  /* 0x3000000bff0b7230 */ /* 0x000fe20000004100 */
[----:B--2---:R-:W0:Y:S02]  /*ee40*/  LDS.128 R4, [R59] ;  /* 0x000000003b047984 */ /* 0x004e240000000c00 */
[--C-:B0-----:R-:W-:Y:S02]  /*ee50*/  HADD2.F32 R43, -RZ, R4.reuse.H0_H0 ;  /* 0x20000004ff2b7230 */ /* 0x101fe40000004100 */
[----:B------:R-:W-:Y:S02]  /*ee60*/  HADD2.F32 R4, -RZ, R4.H1_H1 ;  /* 0x30000004ff047230 */ /* 0x000fe40000004100 */
[----:B------:R-:W-:Y:S02]  /*ee70*/  HADD2.F32 R44, -RZ, R5.H0_H0 ;  /* 0x20000005ff2c7230 */ /* 0x000fe40000004100 */
[C---:B------:R-:W-:Y:S01]  /*ee80*/  FFMA.FTZ R56, R43.reuse, R52, -R56 ;  /* 0x000000342b387223 */ /* 0x040fe20000010838 */
[----:B------:R-:W-:Y:S01]  /*ee90*/  FFMA.FTZ R58, R43, R54, R58 ;  /* 0x000000362b3a7223 */ /* 0x000fe2000001003a */
[----:B------:R-:W-:-:S02]  /*eea0*/  HADD2.F32 R43, -RZ, R26.H1_H1 ;  /* 0x3000001aff2b7230 */ /* 0x000fc40000004100 */
[----:B------:R-:W-:Y:S01]  /*eeb0*/  FFMA.FTZ R55, R4, R47, -R55 ;  /* 0x0000002f04377223 */ /* 0x000fe20000010837 */
[----:B------:R-:W-:Y:S01]  /*eec0*/  FMUL.FTZ R47, R48, R53 ;  /* 0x00000035302f7220 */ /* 0x000fe20000410000 */
[----:B------:R-:W-:Y:S02]  /*eed0*/  HADD2.F32 R52, -RZ, R31.H1_H1 ;  /* 0x3000001fff347230 */ /* 0x000fe40000004100 */
[----:B------:R-:W-:Y:S01]  /*eee0*/  FFMA.FTZ R57, R4, R51, R57 ;  /* 0x0000003304397223 */ /* 0x000fe20000010039 */
[-C--:B------:R-:W-:Y:S01]  /*eef0*/  FMUL.FTZ R48, R48, R43.reuse ;  /* 0x0000002b30307220 */ /* 0x080fe20000410000 */
[----:B------:R-:W-:Y:S02]  /*ef00*/  HADD2.F32 R4, -RZ, R27.H1_H1 ;  /* 0x3000001bff047230 */ /* 0x000fe40000004100 */
[C---:B------:R-:W-:Y:S01]  /*ef10*/  FFMA.FTZ R47, R44.reuse, R43, -R47 ;  /* 0x0000002b2c2f7223 */ /* 0x040fe2000001082f */
[----:B------:R-:W-:Y:S02]  /*ef20*/  HADD2.F32 R5, -RZ, R5.H1_H1 ;  /* 0x30000005ff057230 */ /* 0x000fe40000004100 */
[----:B------:R-:W-:Y:S01]  /*ef30*/  FFMA.FTZ R48, R44, R53, R48 ;  /* 0x000000352c307223 */ /* 0x000fe20000010030 */
[----:B------:R-:W-:Y:S01]  /*ef40*/  FMUL.FTZ R54, R9, R52 ;  /* 0x0000003409367220 */ /* 0x000fe20000410000 */
[----:B------:R-:W-:-:S02]  /*ef50*/  HADD2.F32 R44, -RZ, R32.H0_H0 ;  /* 0x20000020ff2c7230 */ /* 0x000fc40000004100 */
[-C--:B------:R-:W-:Y:S01]  /*ef60*/  FMUL.FTZ R60, R9, R4.reuse ;  /* 0x00000004093c7220 */ /* 0x080fe20000410000 */
[----:B------:R-:W-:Y:S02]  /*ef70*/  HADD2.F32 R43, -RZ, R33.H0_H0 ;  /* 0x20000021ff2b7230 */ /* 0x000fe40000004100 */
[----:B------:R-:W-:Y:S01]  /*ef80*/  FFMA.FTZ R54, R5, R4, -R54 ;  /* 0x0000000405367223 */ /* 0x000fe20000010836 */
[--C-:B------:R-:W-:Y:S02]  /*ef90*/  HADD2.F32 R45, -RZ, R6.reuse.H0_H0 ;  /* 0x20000006ff2d7230 */ /* 0x100fe40000004100 */
[C---:B------:R-:W-:Y:S01]  /*efa0*/  FMUL.FTZ R4, R49.reuse, R44 ;  /* 0x0000002c31047220 */ /* 0x040fe20000410000 */
[----:B------:R-:W-:Y:S02]  /*efb0*/  HADD2.F32 R9, -RZ, R29.H0_H0 ;  /* 0x2000001dff097230 */ /* 0x000fe40000004100 */
[----:B------:R-:W-:Y:S01]  /*efc0*/  FMUL.FTZ R53, R49, R8 ;  /* 0x0000000831357220 */ /* 0x000fe20000410000 */
[----:B------:R-:W-:-:S02]  /*efd0*/  HADD2.F32 R6, -RZ, R6.H1_H1 ;  /* 0x30000006ff067230 */ /* 0x000fc40000004100 */
[----:B------:R-:W-:Y:S01]  /*efe0*/  FFMA.FTZ R49, R5, R52, R60 ;  /* 0x0000003405317223 */ /* 0x000fe2000001003c */
[C---:B------:R-:W-:Y:S01]  /*eff0*/  FMUL.FTZ R5, R10.reuse, R43 ;  /* 0x0000002b0a057220 */ /* 0x040fe20000410000 */
[C---:B------:R-:W-:Y:S01]  /*f000*/  FFMA.FTZ R51, R45.reuse, R8, -R4 ;  /* 0x000000082d337223 */ /* 0x040fe20000010804 */
[----:B------:R-:W-:Y:S01]  /*f010*/  FFMA.FTZ R53, R45, R44, R53 ;  /* 0x0000002c2d357223 */ /* 0x000fe20000010035 */
[-C--:B------:R-:W-:Y:S01]  /*f020*/  FMUL.FTZ R45, R10, R9.reuse ;  /* 0x000000090a2d7220 */ /* 0x080fe20000410000 */
[C---:B------:R-:W-:Y:S01]  /*f030*/  FFMA.FTZ R10, R6.reuse, R9, -R5 ;  /* 0x00000009060a7223 */ /* 0x040fe20000010805 */
[----:B------:R-:W-:Y:S02]  /*f040*/  HADD2.F32 R9, -RZ, R32.H1_H1 ;  /* 0x30000020ff097230 */ /* 0x000fe40000004100 */
[----:B------:R-:W-:Y:S02]  /*f050*/  HADD2.F32 R5, -RZ, R28.H1_H1 ;  /* 0x3000001cff057230 */ /* 0x000fe40000004100 */
[----:B------:R-:W-:Y:S01]  /*f060*/  FFMA.FTZ R44, R6, R43, R45 ;  /* 0x0000002b062c7223 */ /* 0x000fe2000001002d */
[----:B------:R-:W-:-:S02]  /*f070*/  HADD2.F32 R8, -RZ, R33.H1_H1 ;  /* 0x30000021ff087230 */ /* 0x000fc40000004100 */
[C---:B------:R-:W-:Y:S01]  /*f080*/  FMUL.FTZ R43, R50.reuse, R9 ;  /* 0x00000009322b7220 */ /* 0x040fe20000410000 */
[----:B------:R-:W-:Y:S02]  /*f090*/  HADD2.F32 R4, -RZ, R29.H1_H1 ;  /* 0x3000001dff047230 */ /* 0x000fe40000004100 */
[-C--:B------:R-:W-:Y:S01]  /*f0a0*/  FMUL.FTZ R50, R50, R5.reuse ;  /* 0x0000000532327220 */ /* 0x080fe20000410000 */
[--C-:B------:R-:W-:Y:S02]  /*f0b0*/  HADD2.F32 R46, -RZ, R7.reuse.H0_H0 ;  /* 0x20000007ff2e7230 */ /* 0x100fe40000004100 */
[C---:B------:R-:W-:Y:S01]  /*f0c0*/  FMUL.FTZ R6, R11.reuse, R8 ;  /* 0x000000080b067220 */ /* 0x040fe20000410000 */
[----:B------:R-:W-:Y:S02]  /*f0d0*/  HADD2.F32 R7, -RZ, R7.H1_H1 ;  /* 0x30000007ff077230 */ /* 0x000fe40000004100 */
[-C--:B------:R-:W-:Y:S01]  /*f0e0*/  FMUL.FTZ R45, R11, R4.reuse ;  /* 0x000000040b2d7220 */ /* 0x080fe20000410000 */
        /* <DEDUP_REMOVED lines=10> */
[----:B------:R2:W-:Y:S01]  /*f190*/  STS.128 [R59], R4 ;  /* 0x000000043b007388 */ /* 0x0005e20000000c00 */
[----:B------:R-:W-:-:S02]  /*f1a0*/  F2FP.F16.F32.PACK_AB R10, R44, R53 ;  /* 0x000000352c0a723e */ /* 0x000fc400000000ff */
[----:B------:R-:W-:-:S05]  /*f1b0*/  F2FP.F16.F32.PACK_AB R11, R50, R11 ;  /* 0x0000000b320b723e */ /* 0x000fca00000000ff */
[----:B------:R2:W-:Y:S02]  /*f1c0*/  STS.128 [R42+0x15400], R8 ;  /* 0x015400082a007388 */ /* 0x0005e40000000c00 */
.L_x_783:
[----:B------:R-:W-:Y:S05]  /*f1d0*/  BSYNC B2 ;  /* 0x0000000000027941 */ /* 0x000fea0003800000 */
.L_x_782:
[----:B------:R-:W-:Y:S05]  /*f1e0*/  @P2 BRA `(.L_x_779) ;  /* 0x00000004005c2947 */ /* 0x000fea0003800000 */
[----:B-1----:R-:W3:Y:S01]  /*f1f0*/  LDL R58, [R1+0x7c] ;  /* 0x00007c00013a7983 */ /* 0x002ee20000100800 */
[----:B------:R-:W-:Y:S01]  /*f200*/  LEA.HI R25, R25, R235, RZ, 0x1d ;  /* 0x000000eb19197211 */ /* 0x000fe200078fe8ff */
[----:B------:R-:W-:Y:S02]  /*f210*/  HADD2.F32 R53, -RZ, R15.H0_H0 ;  /* 0x2000000fff357230 */ /* 0x000fe40000004100 */
[----:B------:R-:W-:Y:S01]  /*f220*/  HADD2.F32 R51, -RZ, R3.H0_H0 ;  /* 0x20000003ff337230 */ /* 0x000fe20000004100 */
[----:B--2---:R-:W-:Y:S01]  /*f230*/  SHF.R.S32.HI R4, RZ, 0x1f, R25 ;  /* 0x0000001fff047819 */ /* 0x004fe20000011419 */
[----:B0-----:R-:W-:Y:S02]  /*f240*/  IMAD.SHL.U32 R5, R25, 0x8, RZ ;  /* 0x0000000819057824 */ /* 0x001fe400078e00ff */
[----:B------:R-:W-:Y:S01]  /*f250*/  HADD2.F32 R55, -RZ, R20.H0_H0 ;  /* 0x20000014ff377230 */ /* 0x000fe20000004100 */
[----:B------:R-:W-:Y:S02]  /*f260*/  LEA.HI R25, R4, R25, RZ, 0x3 ;  /* 0x0000001904197211 */ /* 0x000fe400078f18ff */
[----:B------:R-:W-:-:S03]  /*f270*/  LOP3.LUT R4, R212, 0x38, R5, 0xf8, !PT ;  /* 0x00000038d4047812 */ /* 0x000fc600078ef805 */
[----:B------:R-:W-:Y:S01]  /*f280*/  IMAD.SHL.U32 R25, R25, 0x400, RZ ;  /* 0x0000040019197824 */ /* 0x000fe200078e00ff */
[----:B------:R-:W-:-:S04]  /*f290*/  LOP3.LUT R8, R4, R213, RZ, 0x3c, !PT ;  /* 0x000000d504087212 */ /* 0x000fc800078e3cff */
[----:B------:R-:W-:-:S04]  /*f2a0*/  LOP3.LUT R25, R25, 0x7fffe000, RZ, 0xc0, !PT ;  /* 0x7fffe00019197812 */ /* 0x000fc800078ec0ff */
[----:B------:R-:W-:-:S05]  /*f2b0*/  IADD3 R25, R8, R25, R214 ;  /* 0x0000001908197210 */ /* 0x000fca0007ffe0d6 */
[----:B------:R-:W-:-:S05]  /*f2c0*/  IMAD R25, R25, 0x2, R16 ;  /* 0x0000000219197824 */ /* 0x000fca00078e0210 */
[----:B------:R-:W0:Y:S02]  /*f2d0*/  LDS.128 R8, [R25+0x15400] ;  /* 0x0154000019087984 */ /* 0x000e240000000c00 */
[--C-:B0-----:R-:W-:Y:S02]  /*f2e0*/  HADD2.F32 R46, -RZ, R8.reuse.H0_H0 ;  /* 0x20000008ff2e7230 */ /* 0x101fe40000004100 */
[----:B------:R-:W-:Y:S02]  /*f2f0*/  HADD2.F32 R8, -RZ, R8.H1_H1 ;  /* 0x30000008ff087230 */ /* 0x000fe40000004100 */
[----:B------:R-:W-:Y:S02]  /*f300*/  HADD2.F32 R47, -RZ, R9.H0_H0 ;  /* 0x20000009ff2f7230 */ /* 0x000fe40000004100 */
[C---:B------:R-:W-:Y:S01]  /*f310*/  FMUL.FTZ R57, R46.reuse, R53 ;  /* 0x000000352e397220 */ /* 0x040fe20000410000 */
[----:B------:R-:W-:Y:S01]  /*f320*/  FMUL.FTZ R59, R46, R51 ;  /* 0x000000332e3b7220 */ /* 0x000fe20000410000 */
[----:B------:R-:W-:-:S02]  /*f330*/  HADD2.F32 R46, -RZ, R15.H1_H1 ;  /* 0x3000000fff2e7230 */ /* 0x000fc40000004100 */
[----:B------:R-:W-:Y:S01]  /*f340*/  FMUL.FTZ R61, R8, R55 ;  /* 0x00000037083d7220 */ /* 0x000fe20000410000 */
[----:B------:R-:W-:Y:S02]  /*f350*/  HADD2.F32 R9, -RZ, R9.H1_H1 ;  /* 0x30000009ff097230 */ /* 0x000fe40000004100 */
[--C-:B------:R-:W-:Y:S02]  /*f360*/  HADD2.F32 R48, -RZ, R10.reuse.H0_H0 ;  /* 0x2000000aff307230 */ /* 0x100fe40000004100 */
[----:B------:R-:W-:Y:S01]  /*f370*/  FMUL.FTZ R54, R47, R46 ;  /* 0x0000002e2f367220 */ /* 0x000fe20000410000 */
[----:B------:R-:W-:Y:S02]  /*f380*/  HADD2.F32 R10, -RZ, R10.H1_H1 ;  /* 0x3000000aff0a7230 */ /* 0x000fe40000004100 */
[--C-:B------:R-:W-:Y:S02]  /*f390*/  HADD2.F32 R49, -RZ, R11.reuse.H0_H0 ;  /* 0x2000000bff317230 */ /* 0x100fe40000004100 */
[----:B------:R-:W-:Y:S01]  /*f3a0*/  HADD2.F32 R11, -RZ, R11.H1_H1 ;  /* 0x3000000bff0b7230 */ /* 0x000fe20000004100 */
[----:B---3--:R-:W0:Y:S02]  /*f3b0*/  LDS.128 R4, [R58] ;  /* 0x000000003a047984 */ /* 0x008e240000000c00 */
[----:B0-----:R-:W-:-:S02]  /*f3c0*/  HADD2.F32 R42, -RZ, R4.H0_H0 ;  /* 0x20000004ff2a7230 */ /* 0x001fc40000004100 */
[----:B------:R-:W-:Y:S02]  /*f3d0*/  HADD2.F32 R4, -RZ, R4.H1_H1 ;  /* 0x30000004ff047230 */ /* 0x000fe40000004100 */
[----:B------:R-:W-:Y:S02]  /*f3e0*/  HADD2.F32 R43, -RZ, R5.H0_H0 ;  /* 0x20000005ff2b7230 */ /* 0x000fe40000004100 */
[C---:B------:R-:W-:Y:S01]  /*f3f0*/  FFMA.FTZ R57, R42.reuse, R51, -R57 ;  /* 0x000000332a397223 */ /* 0x040fe20000010839 */
[----:B------:R-:W-:Y:S02]  /*f400*/  HADD2.F32 R51, -RZ, R12.H0_H0 ;  /* 0x2000000cff337230 */ /* 0x000fe40000004100 */
[----:B------:R-:W-:Y:S01]  /*f410*/  FFMA.FTZ R59, R42, R53, R59 ;  /* 0x000000352a3b7223 */ /* 0x000fe2000001003b */
[----:B------:R-:W-:Y:S02]  /*f420*/  HADD2.F32 R42, -RZ, R3.H1_H1 ;  /* 0x30000003ff2a7230 */ /* 0x000fe40000004100 */
[----:B------:R-:W-:-:S02]  /*f430*/  HADD2.F32 R5, -RZ, R5.H1_H1 ;  /* 0x30000005ff057230 */ /* 0x000fc40000004100 */
[-C--:B------:R-:W-:Y:S01]  /*f440*/  FMUL.FTZ R53, R8, R51.reuse ;  /* 0x0000003308357220 */ /* 0x080fe20000410000 */
[C---:B------:R-:W-:Y:S01]  /*f450*/  FFMA.FTZ R50, R4.reuse, R51, -R61 ;  /* 0x0000003304327223 */ /* 0x040fe2000001083d */
[----:B------:R-:W-:Y:S01]  /*f460*/  FMUL.FTZ R47, R47, R42 ;  /* 0x0000002a2f2f7220 */ /* 0x000fe20000410000 */
[----:B------:R-:W-:Y:S02]  /*f470*/  HADD2.F32 R8, -RZ, R20.H1_H1 ;  /* 0x30000014ff087230 */ /* 0x000fe40000004100 */
[----:B------:R-:W-:Y:S01]  /*f480*/  FFMA.FTZ R52, R4, R55, R53 ;  /* 0x0000003704347223 */ /* 0x000fe20000010035 */
[----:B------:R-:W-:Y:S02]  /*f490*/  HADD2.F32 R4, -RZ, R12.H1_H1 ;  /* 0x3000000cff047230 */ /* 0x000fe40000004100 */
[C---:B------:R-:W-:Y:S01]  /*f4a0*/  FFMA.FTZ R46, R43.reuse, R46, R47 ;  /* 0x0000002e2b2e7223 */ /* 0x040fe2000001002f */
[----:B------:R-:W-:Y:S02]  /*f4b0*/  HADD2.F32 R47, -RZ, R21.H0_H0 ;  /* 0x20000015ff2f7230 */ /* 0x000fe40000004100 */
[----:B------:R-:W-:Y:S01]  /*f4c0*/  FFMA.FTZ R54, R43, R42, -R54 ;  /* 0x0000002a2b367223 */ /* 0x000fe20000010836 */
[----:B------:R-:W-:-:S02]  /*f4d0*/  HADD2.F32 R44, -RZ, R6.H0_H0 ;  /* 0x20000006ff2c7230 */ /* 0x000fc40000004100 */
[C---:B------:R-:W-:Y:S01]  /*f4e0*/  FMUL.FTZ R42, R9.reuse, R8 ;  /* 0x00000008092a7220 */ /* 0x040fe20000410000 */
[----:B------:R-:W-:Y:S02]  /*f4f0*/  HADD2.F32 R43, -RZ, R13.H0_H0 ;  /* 0x2000000dff2b7230 */ /* 0x000fe40000004100 */
[-C--:B------:R-:W-:Y:S01]  /*f500*/  FMUL.FTZ R56, R9, R4.reuse ;  /* 0x0000000409387220 */ /* 0x080fe20000410000 */
[----:B------:R-:W-:Y:S02]  /*f510*/  HADD2.F32 R51, -RZ, R24.H0_H0 ;  /* 0x20000018ff337230 */ /* 0x000fe40000004100 */
[C---:B------:R-:W-:Y:S01]  /*f520*/  FMUL.FTZ R61, R48.reuse, R47 ;  /* 0x0000002f303d7220 */ /* 0x040fe20000410000 */
[----:B------:R-:W-:Y:S02]  /*f530*/  HADD2.F32 R9, -RZ, R14.H0_H0 ;  /* 0x2000000eff097230 */ /* 0x000fe40000004100 */
[C---:B------:R-:W-:Y:S01]  /*f540*/  FFMA.FTZ R53, R5.reuse, R4, -R42 ;  /* 0x0000000405357223 */ /* 0x040fe2000001082a */
[-C--:B------:R-:W-:Y:S01]  /*f550*/  FMUL.FTZ R48, R48, R43.reuse ;  /* 0x0000002b30307220 */ /* 0x080fe20000410000 */
[----:B------:R-:W-:Y:S01]  /*f560*/  FFMA.FTZ R55, R5, R8, R56 ;  /* 0x0000000805377223 */ /* 0x000fe20000010038 */
[----:B------:R-:W-:Y:S01]  /*f570*/  FFMA.FTZ R61, R44, R43, -R61 ;  /* 0x0000002b2c3d7223 */ /* 0x000fe2000001083d */
[----:B------:R-:W-:-:S02]  /*f580*/  HADD2.F32 R6, -RZ, R6.H1_H1 ;  /* 0x30000006ff067230 */ /* 0x000fc40000004100 */
[C---:B------:R-:W-:Y:S01]  /*f590*/  FMUL.FTZ R5, R10.reuse, R51 ;  /* 0x000000330a057220 */ /* 0x040fe20000410000 */
[----:B------:R-:W-:Y:S01]  /*f5a0*/  FMUL.FTZ R43, R10, R9 ;  /* 0x000000090a2b7220 */ /* 0x000fe20000410000 */
[----:B------:R-:W-:Y:S02]  /*f5b0*/  HADD2.F32 R10, -RZ, R21.H1_H1 ;  /* 0x30000015ff0a7230 */ /* 0x000fe40000004100 */
[----:B------:R-:W-:Y:S01]  /*f5c0*/  FFMA.FTZ R48, R44, R47, R48 ;  /* 0x0000002f2c307223 */ /* 0x000fe20000010030 */
[----:B------:R-:W-:Y:S02]  /*f5d0*/  HADD2.F32 R42, -RZ, R24.H1_H1 ;  /* 0x30000018ff2a7230 */ /* 0x000fe40000004100 */
[C---:B------:R-:W-:Y:S01]  /*f5e0*/  FFMA.FTZ R44, R6.reuse, R9, -R5 ;  /* 0x00000009062c7223 */ /* 0x040fe20000010805 */
[----:B------:R-:W-:Y:S02]  /*f5f0*/  HADD2.F32 R4, -RZ, R13.H1_H1 ;  /* 0x3000000dff047230 */ /* 0x000fe40000004100 */
[----:B------:R-:W-:Y:S01]  /*f600*/  FFMA.FTZ R43, R6, R51, R43 ;  /* 0x00000033062b7223 */ /* 0x000fe2000001002b */
[----:B------:R-:W-:-:S02]  /*f610*/  HADD2.F32 R8, -RZ, R14.H1_H1 ;  /* 0x3000000eff087230 */ /* 0x000fc40000004100 */
[----:B------:R-:W-:Y:S01]  /*f620*/  FMUL.FTZ R6, R49, R10 ;  /* 0x0000000a31067220 */ /* 0x000fe20000410000 */
[--C-:B------:R-:W-:Y:S02]  /*f630*/  HADD2.F32 R45, -RZ, R7.reuse.H0_H0 ;  /* 0x20000007ff2d7230 */ /* 0x100fe40000004100 */
[----:B------:R-:W-:Y:S01]  /*f640*/  FMUL.FTZ R56, R11, R42 ;  /* 0x0000002a0b387220 */ /* 0x000fe20000410000 */
[----:B------:R-:W-:Y:S02]  /*f650*/  HADD2.F32 R7, -RZ, R7.H1_H1 ;  /* 0x30000007ff077230 */ /* 0x000fe40000004100 */
[----:B------:R-:W-:Y:S01]  /*f660*/  FMUL.FTZ R49, R49, R4 ;  /* 0x0000000431317220 */ /* 0x000fe20000410000 */
[----:B------:R-:W-:Y:S01]  /*f670*/  FMUL.FTZ R5, R11, R8 ;  /* 0x000000080b057220 */ /* 0x000fe20000410000 */
[----:B------:R-:W-:Y:S01]  /*f680*/  FFMA.FTZ R11, R45, R4, -R6 ;  /* 0x000000042d0b7223 */ /* 0x000fe20000010806 */
[----:B------:R-:W-:Y:S01]  /*f690*/  F2FP.F16.F32.PACK_AB R4, R50, R57 ;  /* 0x000000393204723e */ /* 0x000fe200000000ff */
[----:B------:R-:W-:Y:S01]  /*f6a0*/  FFMA.FTZ R56, R7, R8, -R56 ;  /* 0x0000000807387223 */ /* 0x000fe20000010838 */
[----:B------:R-:W-:Y:S01]  /*f6b0*/  FFMA.FTZ R49, R45, R10, R49 ;  /* 0x0000000a2d317223 */ /* 0x000fe20000010031 */
[----:B------:R-:W-:Y:S01]  /*f6c0*/  FFMA.FTZ R42, R7, R42, R5 ;  /* 0x0000002a072a7223 */ /* 0x000fe20000010005 */
[----:B------:R-:W-:-:S02]  /*f6d0*/  F2FP.F16.F32.PACK_AB R5, R53, R54 ;  /* 0x000000363505723e */ /* 0x000fc400000000ff */
[----:B------:R-:W-:Y:S02]  /*f6e0*/  F2FP.F16.F32.PACK_AB R6, R44, R61 ;  /* 0x0000003d2c06723e */ /* 0x000fe400000000ff */
[----:B------:R-:W-:Y:S02]  /*f6f0*/  F2FP.F16.F32.PACK_AB R7, R56, R11 ;  /* 0x0000000b3807723e */ /* 0x000fe400000000ff */
[----:B------:R-:W-:Y:S02]  /*f700*/  F2FP.F16.F32.PACK_AB R8, R52, R59 ;  /* 0x0000003b3408723e */ /* 0x000fe400000000ff */
[----:B------:R-:W-:Y:S01]  /*f710*/  F2FP.F16.F32.PACK_AB R9, R55, R46 ;  /* 0x0000002e3709723e */ /* 0x000fe200000000ff */
[----:B------:R3:W-:Y:S01]  /*f720*/  STS.128 [R58], R4 ;  /* 0x000000043a007388 */ /* 0x0007e20000000c00 */
[----:B------:R-:W-:Y:S02]  /*f730*/  F2FP.F16.F32.PACK_AB R10, R43, R48 ;  /* 0x000000302b0a723e */ /* 0x000fe400000000ff */
[----:B------:R-:W-:-:S05]  /*f740*/  F2FP.F16.F32.PACK_AB R11, R42, R49 ;  /* 0x000000312a0b723e */ /* 0x000fca00000000ff */
[----:B------:R3:W-:Y:S02]  /*f750*/  STS.128 [R25+0x15400], R8 ;  /* 0x0154000819007388 */ /* 0x0007e40000000c00 */
.L_x_779:
[----:B------:R-:W-:Y:S05]  /*f760*/  BSYNC B1 ;  /* 0x0000000000017941 */ /* 0x000fea0003800000 */
.L_x_778:
[----:B------:R-:W-:-:S13]  /*f770*/  ISETP.GE.AND P0, PT, R229, R0, PT ;  /* 0x00000000e500720c */ /* 0x000fda0003f06270 */
[----:B------:R-:W-:Y:S05]  /*f780*/  @P0 BRA `(.L_x_762) ;  /* 0x00000010004c0947 */ /* 0x000fea0003800000 */
[----:B------:R-:W4:Y:S01]  /*f790*/  LDC R0, c[0x0][0x3f4] ;  /* 0x0000fd00ff007b82 */ /* 0x000f220000000800 */
[C---:B-123--:R-:W-:Y:S01]  /*f7a0*/  VIADD R7, R18.reuse, 0x40 ;  /* 0x0000004012077836 */ /* 0x04efe20000000000 */
[C---:B0-----:R-:W-:Y:S01]  /*f7b0*/  IADD3 R5, R18.reuse, 0x20, RZ ;  /* 0x0000002012057810 */ /* 0x041fe20007ffe0ff */
[----:B------:R-:W-:Y:S01]  /*f7c0*/  BSSY B1, `(.L_x_784) ;  /* 0x000005d000017945 */ /* 0x000fe20003800000 */
[----:B------:R-:W-:Y:S02]  /*f7d0*/  SHF.R.U32.HI R56, RZ, 0x3, R206 ;  /* 0x00000003ff387819 */ /* 0x000fe400000116ce */
[-C--:B----4-:R-:W-:Y:S02]  /*f7e0*/  ISETP.GE.AND P0, PT, R18, R0.reuse, PT ;  /* 0x000000001200720c */ /* 0x090fe40003f06270 */
[-C--:B------:R-:W-:Y:S02]  /*f7f0*/  ISETP.GE.AND P1, PT, R5, R0.reuse, PT ;  /* 0x000000000500720c */ /* 0x080fe40003f26270 */
[----:B------:R-:W-:-:S09]  /*f800*/  ISETP.GE.AND P2, PT, R7, R0, PT ;  /* 0x000000000700720c */ /* 0x000fd20003f46270 */
[----:B------:R-:W-:Y:S05]  /*f810*/  @P0 BRA `(.L_x_785) ;  /* 0x00000004005c0947 */ /* 0x000fea0003800000 */
[----:B------:R-:W2:Y:S01]  /*f820*/  LDL R58, [R1+0x80] ;  /* 0x00008000013a7983 */ /* 0x000ea20000100800 */
[----:B------:R-:W-:Y:S01]  /*f830*/  LEA.HI R4, R0, R233, RZ, 0x1d ;  /* 0x000000e900047211 */ /* 0x000fe200078fe8ff */
[----:B------:R-:W-:Y:S02]  /*f840*/  HADD2.F32 R50, -RZ, R34.H0_H0 ;  /* 0x20000022ff327230 */ /* 0x000fe40000004100 */
[----:B------:R-:W-:Y:S01]  /*f850*/  HADD2.F32 R52, -RZ, R38.H0_H0 ;  /* 0x20000026ff347230 */ /* 0x000fe20000004100 */
[----:B------:R-:W-:Y:S01]  /*f860*/  SHF.R.S32.HI R7, RZ, 0x1f, R4 ;  /* 0x0000001fff077819 */ /* 0x000fe20000011404 */
[----:B------:R-:W-:Y:S02]  /*f870*/  IMAD.SHL.U32 R5, R4, 0x8, RZ ;  /* 0x0000000804057824 */ /* 0x000fe400078e00ff */
[----:B------:R-:W-:Y:S01]  /*f880*/  HADD2.F32 R54, -RZ, R39.H0_H0 ;  /* 0x20000027ff367230 */ /* 0x000fe20000004100 */
[----:B------:R-:W-:Y:S01]  /*f890*/  LEA.HI R7, R7, R4, RZ, 0x3 ;  /* 0x0000000407077211 */ /* 0x000fe200078f18ff */
[----:B------:R-:W-:Y:S01]  /*f8a0*/  HADD2.F32 R59, -RZ, R34.H1_H1 ;  /* 0x30000022ff3b7230 */ /* 0x000fe20000004100 */
[----:B------:R-:W-:Y:S01]  /*f8b0*/  LOP3.LUT R4, R206, 0x38, R5, 0xf8, !PT ;  /* 0x00000038ce047812 */ /* 0x000fe200078ef805 */
[----:B------:R-:W-:-:S02]  /*f8c0*/  HADD2.F32 R61, -RZ, R38.H1_H1 ;  /* 0x30000026ff3d7230 */ /* 0x000fc40000004100 */
        /* <DEDUP_REMOVED lines=9> */
[-C--:B------:R-:W-:Y:S01]  /*f960*/  FMUL.FTZ R51, R52, R46.reuse ;  /* 0x0000002e34337220 */ /* 0x080fe20000410000 */
[----:B------:R-:W-:Y:S01]  /*f970*/  FMUL.FTZ R53, R50, R46 ;  /* 0x0000002e32357220 */ /* 0x000fe20000410000 */
[----:B------:R-:W-:-:S02]  /*f980*/  HADD2.F32 R46, -RZ, R35.H0_H0 ;  /* 0x20000023ff2e7230 */ /* 0x000fc40000004100 */
[-C--:B------:R-:W-:Y:S01]  /*f990*/  FMUL.FTZ R55, R54, R8.reuse ;  /* 0x0000000836377220 */ /* 0x080fe20000410000 */
[----:B------:R-:W-:Y:S02]  /*f9a0*/  HADD2.F32 R9, -RZ, R9.H1_H1 ;  /* 0x30000009ff097230 */ /* 0x000fe40000004100 */
[----:B------:R-:W-:Y:S01]  /*f9b0*/  FMUL.FTZ R38, R61, R47 ;  /* 0x0000002f3d267220 */ /* 0x000fe20000410000 */
[----:B------:R-:W-:Y:S02]  /*f9c0*/  HADD2.F32 R35, -RZ, R35.H1_H1 ;  /* 0x30000023ff237230 */ /* 0x000fe40000004100 */
[----:B------:R-:W-:Y:S01]  /*f9d0*/  FMUL.FTZ R57, R46, R8 ;  /* 0x000000082e397220 */ /* 0x000fe20000410000 */
[--C-:B------:R-:W-:Y:S02]  /*f9e0*/  HADD2.F32 R48, -RZ, R10.reuse.H0_H0 ;  /* 0x2000000aff307230 */ /* 0x100fe40000004100 */
[----:B------:R-:W-:Y:S02]  /*f9f0*/  HADD2.F32 R10, -RZ, R10.H1_H1 ;  /* 0x3000000aff0a7230 */ /* 0x000fe40000004100 */
[----:B------:R-:W-:-:S02]  /*fa00*/  HADD2.F32 R49, -RZ, R11.H0_H0 ;  /* 0x2000000bff317230 */ /* 0x000fc40000004100 */
[----:B------:R-:W-:Y:S01]  /*fa10*/  HADD2.F32 R11, -RZ, R11.H1_H1 ;  /* 0x3000000bff0b7230 */ /* 0x000fe20000004100 */
[----:B--2---:R-:W0:Y:S02]  /*fa20*/  LDS.128 R4, [R58] ;  /* 0x000000003a047984 */ /* 0x004e240000000c00 */
[--C-:B0-----:R-:W-:Y:S02]  /*fa30*/  HADD2.F32 R42, -RZ, R4.reuse.H0_H0 ;  /* 0x20000004ff2a7230 */ /* 0x101fe40000004100 */
[----:B------:R-:W-:Y:S02]  /*fa40*/  HADD2.F32 R4, -RZ, R4.H1_H1 ;  /* 0x30000004ff047230 */ /* 0x000fe40000004100 */
[--C-:B------:R-:W-:Y:S02]  /*fa50*/  HADD2.F32 R43, -RZ, R5.reuse.H0_H0 ;  /* 0x20000005ff2b7230 */ /* 0x100fe40000004100 */
[----:B------:R-:W-:Y:S01]  /*fa60*/  FFMA.FTZ R51, R50, R42, -R51 ;  /* 0x0000002a32337223 */ /* 0x000fe20000010833 */
[----:B------:R-:W-:-:S02]  /*fa70*/  HADD2.F32 R5, -RZ, R5.H1_H1 ;  /* 0x30000005ff057230 */ /* 0x000fc40000004100 */
[-C--:B------:R-:W-:Y:S01]  /*fa80*/  FFMA.FTZ R8, R46, R4.reuse, -R55 ;  /* 0x000000042e087223 */ /* 0x080fe20000010837 */
[----:B------:R-:W-:Y:S02]  /*fa90*/  HADD2.F32 R55, -RZ, R39.H1_H1 ;  /* 0x30000027ff377230 */ /* 0x000fe40000004100 */
[----:B------:R-:W-:Y:S01]  /*faa0*/  FFMA.FTZ R34, R54, R4, R57 ;  /* 0x0000000436227223 */ /* 0x000fe20000010039 */
[-C--:B------:R-:W-:Y:S01]  /*fab0*/  FMUL.FTZ R46, R35, R9.reuse ;  /* 0x00000009232e7220 */ /* 0x080fe20000410000 */
[----:B------:R-:W-:Y:S02]  /*fac0*/  HADD2.F32 R54, -RZ, R41.H0_H0 ;  /* 0x20000029ff367230 */ /* 0x000fe40000004100 */
[----:B------:R-:W-:Y:S01]  /*fad0*/  FFMA.FTZ R53, R52, R42, R53 ;  /* 0x0000002a34357223 */ /* 0x000fe20000010035 */
[----:B------:R-:W-:Y:S01]  /*fae0*/  FMUL.FTZ R4, R55, R9 ;  /* 0x0000000937047220 */ /* 0x000fe20000410000 */
[--C-:B------:R-:W-:Y:S02]  /*faf0*/  HADD2.F32 R44, -RZ, R6.reuse.H0_H0 ;  /* 0x20000006ff2c7230 */ /* 0x100fe40000004100 */
[----:B------:R-:W-:Y:S01]  /*fb00*/  FMUL.FTZ R42, R59, R47 ;  /* 0x0000002f3b2a7220 */ /* 0x000fe20000410000 */
[----:B------:R-:W-:-:S02]  /*fb10*/  HADD2.F32 R6, -RZ, R6.H1_H1 ;  /* 0x30000006ff067230 */ /* 0x000fc40000004100 */
[-C--:B------:R-:W-:Y:S01]  /*fb20*/  FFMA.FTZ R9, R35, R5.reuse, -R4 ;  /* 0x0000000523097223 */ /* 0x080fe20000010804 */
[----:B------:R-:W-:Y:S02]  /*fb30*/  HADD2.F32 R4, -RZ, R37.H0_H0 ;  /* 0x20000025ff047230 */ /* 0x000fe40000004100 */
[----:B------:R-:W-:Y:S01]  /*fb40*/  FFMA.FTZ R35, R55, R5, R46 ;  /* 0x0000000537237223 */ /* 0x000fe2000001002e */
[----:B------:R-:W-:Y:S02]  /*fb50*/  HADD2.F32 R50, -RZ, R36.H0_H0 ;  /* 0x20000024ff327230 */ /* 0x000fe40000004100 */
[-C--:B------:R-:W-:Y:S01]  /*fb60*/  FMUL.FTZ R5, R54, R10.reuse ;  /* 0x0000000a36057220 */ /* 0x080fe20000410000 */
[--C-:B------:R-:W-:Y:S02]  /*fb70*/  HADD2.F32 R52, -RZ, R40.reuse.H0_H0 ;  /* 0x20000028ff347230 */ /* 0x100fe40000004100 */
[C---:B------:R-:W-:Y:S01]  /*fb80*/  FMUL.FTZ R47, R4.reuse, R10 ;  /* 0x0000000a042f7220 */ /* 0x040fe20000410000 */
[-C--:B------:R-:W-:Y:S01]  /*fb90*/  FFMA.FTZ R38, R59, R43.reuse, -R38 ;  /* 0x0000002b3b267223 */ /* 0x080fe20000010826 */
[----:B------:R-:W-:Y:S01]  /*fba0*/  FFMA.FTZ R42, R61, R43, R42 ;  /* 0x0000002b3d2a7223 */ /* 0x000fe2000001002a */
[----:B------:R-:W-:Y:S01]  /*fbb0*/  FFMA.FTZ R10, R4, R6, -R5 ;  /* 0x00000006040a7223 */ /* 0x000fe20000010805 */
[----:B------:R-:W-:-:S02]  /*fbc0*/  HADD2.F32 R55, -RZ, R40.H1_H1 ;  /* 0x30000028ff377230 */ /* 0x000fc40000004100 */
[-C--:B------:R-:W-:Y:S01]  /*fbd0*/  FMUL.FTZ R39, R52, R48.reuse ;  /* 0x0000003034277220 */ /* 0x080fe20000410000 */
[----:B------:R-:W-:Y:S02]  /*fbe0*/  HADD2.F32 R41, -RZ, R41.H1_H1 ;  /* 0x30000029ff297230 */ /* 0x000fe40000004100 */
[C---:B------:R-:W-:Y:S01]  /*fbf0*/  FMUL.FTZ R43, R50.reuse, R48 ;  /* 0x00000030322b7220 */ /* 0x040fe20000410000 */
[----:B------:R-:W-:Y:S02]  /*fc00*/  HADD2.F32 R5, -RZ, R36.H1_H1 ;  /* 0x30000024ff057230 */ /* 0x000fe40000004100 */
[-C--:B------:R-:W-:Y:S01]  /*fc10*/  FFMA.FTZ R39, R50, R44.reuse, -R39 ;  /* 0x0000002c32277223 */ /* 0x080fe20000010827 */
[----:B------:R-:W-:Y:S02]  /*fc20*/  HADD2.F32 R37, -RZ, R37.H1_H1 ;  /* 0x30000025ff257230 */ /* 0x000fe40000004100 */
[----:B------:R-:W-:Y:S01]  /*fc30*/  FFMA.FTZ R43, R52, R44, R43 ;  /* 0x0000002c342b7223 */ /* 0x000fe2000001002b */
[----:B------:R-:W-:-:S02]  /*fc40*/  HADD2.F32 R45, -RZ, R7.H0_H0 ;  /* 0x20000007ff2d7230 */ /* 0x000fc40000004100 */
[----:B------:R-:W-:Y:S01]  /*fc50*/  FFMA.FTZ R36, R54, R6, R47 ;  /* 0x0000000636247223 */ /* 0x000fe2000001002f */
[----:B------:R-:W-:Y:S02]  /*fc60*/  HADD2.F32 R7, -RZ, R7.H1_H1 ;  /* 0x30000007ff077230 */ /* 0x000fe40000004100 */
[----:B------:R-:W-:Y:S01]  /*fc70*/  FMUL.FTZ R4, R55, R49 ;  /* 0x0000003137047220 */ /* 0x000fe20000410000 */
[----:B------:R-:W-:Y:S01]  /*fc80*/  FMUL.FTZ R40, R41, R11 ;  /* 0x0000000b29287220 */ /* 0x000fe20000410000 */
[----:B------:R-:W-:Y:S01]  /*fc90*/  FMUL.FTZ R6, R5, R49 ;  /* 0x0000003105067220 */ /* 0x000fe20000410000 */
[----:B------:R-:W-:Y:S01]  /*fca0*/  FMUL.FTZ R44, R37, R11 ;  /* 0x0000000b252c7220 */ /* 0x000fe20000410000 */
[----:B------:R-:W-:Y:S01]  /*fcb0*/  FFMA.FTZ R11, R5, R45, -R4 ;  /* 0x0000002d050b7223 */ /* 0x000fe20000010804 */
[----:B------:R-:W-:Y:S01]  /*fcc0*/  FFMA.FTZ R40, R37, R7, -R40 ;  /* 0x0000000725287223 */ /* 0x000fe20000010828 */
[----:B------:R-:W-:Y:S01]  /*fcd0*/  FFMA.FTZ R45, R55, R45, R6 ;  /* 0x0000002d372d7223 */ /* 0x000fe20000010006 */
        /* <DEDUP_REMOVED lines=11> */
.L_x_785:
[----:B------:R-:W-:Y:S05]  /*fd90*/  BSYNC B1 ;  /* 0x0000000000017941 */ /* 0x000fea0003800000 */
.L_x_784:
[----:B------:R-:W-:Y:S04]  /*fda0*/  BSSY B1, `(.L_x_786) ;  /* 0x0000059000017945 */ /* 0x000fe80003800000 */
[----:B------:R-:W-:Y:S05]  /*fdb0*/  @P1 BRA `(.L_x_787) ;  /* 0x00000004005c1947 */ /* 0x000fea0003800000 */
[----:B------:R-:W2:Y:S01]  /*fdc0*/  LDL R48, [R1+0x78] ;  /* 0x0000780001307983 */ /* 0x000ea20000100800 */
[----:B0-----:R-:W-:Y:S01]  /*fdd0*/  LEA.HI R4, R0, R234, RZ, 0x1d ;  /* 0x000000ea00047211 */ /* 0x001fe200078fe8ff */
        /* <DEDUP_REMOVED lines=85> */
.L_x_787:
[----:B------:R-:W-:Y:S05]  /*10330*/  BSYNC B1 ;  /* 0x0000000000017941 */ /* 0x000fea0003800000 */
.L_x_786:
[----:B------:R-:W-:Y:S05]  /*10340*/  @P2 BRA `(.L_x_762) ;  /* 0x00000004005c2947 */ /* 0x000fea0003800000 */
[----:B------:R-:W2:Y:S01]  /*10350*/  LDL R41, [R1+0x74] ;  /* 0x0000740001297983 */ /* 0x000ea20000100800 */
[----:B------:R-:W-:Y:S01]  /*10360*/  LEA.HI R0, R0, R235, RZ, 0x1d ;  /* 0x000000eb00007211 */ /* 0x000fe200078fe8ff */
[----:B------:R-:W-:Y:S02]  /*10370*/  HADD2.F32 R33, -RZ, R3.H0_H0 ;  /* 0x20000003ff217230 */ /* 0x000fe40000004100 */
[--C-:B------:R-:W-:Y:S01]  /*10380*/  HADD2.F32 R35, -RZ, R15.reuse.H0_H0 ;  /* 0x2000000fff237230 */ /* 0x100fe20000004100 */
[----:B01----:R-:W-:Y:S01]  /*10390*/  SHF.R.S32.HI R7, RZ, 0x1f, R0 ;  /* 0x0000001fff077819 */ /* 0x003fe20000011400 */
[----:B------:R-:W-:Y:S01]  /*103a0*/  HADD2.F32 R42, -RZ, R20.H0_H0 ;  /* 0x20000014ff2a7230 */ /* 0x000fe20000004100 */
[----:B------:R-:W-:Y:S01]  /*103b0*/  SHF.L.U32 R5, R0, 0x3, RZ ;  /* 0x0000000300057819 */ /* 0x000fe200000006ff */
[----:B------:R-:W-:Y:S01]  /*103c0*/  HADD2.F32 R38, -RZ, R12.H0_H0 ;  /* 0x2000000cff267230 */ /* 0x000fe20000004100 */
[----:B------:R-:W-:Y:S01]  /*103d0*/  LEA.HI R7, R7, R0, RZ, 0x3 ;  /* 0x0000000007077211 */ /* 0x000fe200078f18ff */
[----:B------:R-:W-:Y:S01]  /*103e0*/  HADD2.F32 R44, -RZ, R15.H1_H1 ;  /* 0x3000000fff2c7230 */ /* 0x000fe20000004100 */
[----:B------:R-:W-:Y:S01]  /*103f0*/  LOP3.LUT R0, R206, 0x38, R5, 0xf8, !PT ;  /* 0x00000038ce007812 */ /* 0x000fe200078ef805 */
[----:B------:R-:W-:-:S02]  /*10400*/  HADD2.F32 R40, -RZ, R3.H1_H1 ;  /* 0x30000003ff287230 */ /* 0x000fc40000004100 */
[----:B------:R-:W-:Y:S01]  /*10410*/  IMAD.SHL.U32 R7, R7, 0x400, RZ ;  /* 0x0000040007077824 */ /* 0x000fe200078e00ff */
[----:B------:R-:W-:Y:S01]  /*10420*/  LOP3.LUT R9, R0, R56, RZ, 0x3c, !PT ;  /* 0x0000003800097212 */ /* 0x000fe200078e3cff */
[----:B------:R-:W-:Y:S02]  /*10430*/  HADD2.F32 R37, -RZ, R20.H1_H1 ;  /* 0x30000014ff257230 */ /* 0x000fe40000004100 */
[----:B------:R-:W-:Y:S01]  /*10440*/  HADD2.F32 R39, -RZ, R21.H0_H0 ;  /* 0x20000015ff277230 */ /* 0x000fe20000004100 */
[----:B------:R-:W-:-:S04]  /*10450*/  LOP3.LUT R0, R7, 0x7fffe000, RZ, 0xc0, !PT ;  /* 0x7fffe00007007812 */ /* 0x000fc800078ec0ff */
[----:B------:R-:W-:-:S05]  /*10460*/  IADD3 R9, R9, R0, R216 ;  /* 0x0000000009097210 */ /* 0x000fca0007ffe0d8 */
[----:B------:R-:W-:-:S05]  /*10470*/  IMAD R0, R9, 0x2, R16 ;  /* 0x0000000209007824 */ /* 0x000fca00078e0210 */
[----:B------:R-:W0:Y:S02]  /*10480*/  LDS.128 R8, [R0+0x15400] ;  /* 0x0154000000087984 */ /* 0x000e240000000c00 */
[--C-:B0-----:R-:W-:Y:S02]  /*10490*/  HADD2.F32 R29, -RZ, R8.reuse.H0_H0 ;  /* 0x20000008ff1d7230 */ /* 0x101fe40000004100 */
[----:B------:R-:W-:Y:S02]  /*104a0*/  HADD2.F32 R8, -RZ, R8.H1_H1 ;  /* 0x30000008ff087230 */ /* 0x000fe40000004100 */
[--C-:B------:R-:W-:Y:S02]  /*104b0*/  HADD2.F32 R30, -RZ, R9.reuse.H0_H0 ;  /* 0x20000009ff1e7230 */ /* 0x100fe40000004100 */
[-C--:B------:R-:W-:Y:S01]  /*104c0*/  FMUL.FTZ R34, R35, R29.reuse ;  /* 0x0000001d23227220 */ /* 0x080fe20000410000 */
[----:B------:R-:W-:Y:S01]  /*104d0*/  FMUL.FTZ R36, R33, R29 ;  /* 0x0000001d21247220 */ /* 0x000fe20000410000 */
[----:B------:R-:W-:-:S02]  /*104e0*/  HADD2.F32 R9, -RZ, R9.H1_H1 ;  /* 0x30000009ff097230 */ /* 0x000fc40000004100 */
[-C--:B------:R-:W-:Y:S01]  /*104f0*/  FMUL.FTZ R15, R42, R8.reuse ;  /* 0x000000082a0f7220 */ /* 0x080fe20000410000 */
[----:B------:R-:W-:Y:S01]  /*10500*/  FMUL.FTZ R3, R38, R8 ;  /* 0x0000000826037220 */ /* 0x000fe20000410000 */
[--C-:B------:R-:W-:Y:S02]  /*10510*/  HADD2.F32 R31, -RZ, R10.reuse.H0_H0 ;  /* 0x2000000aff1f7230 */ /* 0x100fe40000004100 */
[----:B------:R-:W-:Y:S01]  /*10520*/  FMUL.FTZ R29, R40, R30 ;  /* 0x0000001e281d7220 */ /* 0x000fe20000410000 */
[----:B------:R-:W-:Y:S02]  /*10530*/  HADD2.F32 R10, -RZ, R10.H1_H1 ;  /* 0x3000000aff0a7230 */ /* 0x000fe40000004100 */
[--C-:B------:R-:W-:Y:S02]  /*10540*/  HADD2.F32 R32, -RZ, R11.reuse.H0_H0 ;  /* 0x2000000bff207230 */ /* 0x100fe40000004100 */
[----:B------:R-:W-:Y:S01]  /*10550*/  HADD2.F32 R11, -RZ, R11.H1_H1 ;  /* 0x3000000bff0b7230 */ /* 0x000fe20000004100 */
[----:B--2---:R-:W0:Y:S02]  /*10560*/  LDS.128 R4, [R41] ;  /* 0x0000000029047984 */ /* 0x004e240000000c00 */
[----:B0-----:R-:W-:-:S02]  /*10570*/  HADD2.F32 R25, -RZ, R4.H0_H0 ;  /* 0x20000004ff197230 */ /* 0x001fc40000004100 */
[----:B------:R-:W-:Y:S02]  /*10580*/  HADD2.F32 R4, -RZ, R4.H1_H1 ;  /* 0x30000004ff047230 */ /* 0x000fe40000004100 */
[--C-:B------:R-:W-:Y:S02]  /*10590*/  HADD2.F32 R26, -RZ, R5.reuse.H0_H0 ;  /* 0x20000005ff1a7230 */ /* 0x100fe40000004100 */
[-C--:B------:R-:W-:Y:S01]  /*105a0*/  FFMA.FTZ R34, R33, R25.reuse, -R34 ;  /* 0x0000001921227223 */ /* 0x080fe20000010822 */
[----:B------:R-:W-:Y:S01]  /*105b0*/  FFMA.FTZ R36, R35, R25, R36 ;  /* 0x0000001923247223 */ /* 0x000fe20000010024 */
[----:B------:R-:W-:Y:S01]  /*105c0*/  FMUL.FTZ R25, R44, R30 ;  /* 0x0000001e2c197220 */ /* 0x000fe20000410000 */
[----:B------:R-:W-:Y:S02]  /*105d0*/  HADD2.F32 R33, -RZ, R12.H1_H1 ;  /* 0x3000000cff217230 */ /* 0x000fe40000004100 */
[----:B------:R-:W-:Y:S01]  /*105e0*/  FFMA.FTZ R15, R38, R4, -R15 ;  /* 0x00000004260f7223 */ /* 0x000fe2000001080f */
[----:B------:R-:W-:-:S02]  /*105f0*/  HADD2.F32 R5, -RZ, R5.H1_H1 ;  /* 0x30000005ff057230 */ /* 0x000fc40000004100 */
[----:B------:R-:W-:Y:S01]  /*10600*/  FFMA.FTZ R3, R42, R4, R3 ;  /* 0x000000042a037223 */ /* 0x000fe20000010003 */
[----:B------:R-:W-:Y:S01]  /*10610*/  FFMA.FTZ R25, R40, R26, -R25 ;  /* 0x0000001a28197223 */ /* 0x000fe20000010819 */
[-C--:B------:R-:W-:Y:S01]  /*10620*/  FMUL.FTZ R4, R37, R9.reuse ;  /* 0x0000000925047220 */ /* 0x080fe20000410000 */
[----:B------:R-:W-:Y:S02]  /*10630*/  HADD2.F32 R35, -RZ, R13.H0_H0 ;  /* 0x2000000dff237230 */ /* 0x000fe40000004100 */
[C---:B------:R-:W-:Y:S01]  /*10640*/  FMUL.FTZ R8, R33.reuse, R9 ;  /* 0x0000000921087220 */ /* 0x040fe20000410000 */
[----:B------:R-:W-:Y:S02]  /*10650*/  HADD2.F32 R40, -RZ, R24.H0_H0 ;  /* 0x20000018ff287230 */ /* 0x000fe40000004100 */
[-C--:B------:R-:W-:Y:S01]  /*10660*/  FFMA.FTZ R12, R33, R5.reuse, -R4 ;  /* 0x00000005210c7223 */ /* 0x080fe20000010804 */
[----:B------:R-:W-:Y:S02]  /*10670*/  HADD2.F32 R38, -RZ, R14.H0_H0 ;  /* 0x2000000eff267230 */ /* 0x000fe40000004100 */
[----:B------:R-:W-:Y:S01]  /*10680*/  FFMA.FTZ R20, R37, R5, R8 ;  /* 0x0000000525147223 */ /* 0x000fe20000010008 */
[----:B------:R-:W-:-:S02]  /*10690*/  HADD2.F32 R27, -RZ, R6.H0_H0 ;  /* 0x20000006ff1b7230 */ /* 0x000fc40000004100 */
[-C--:B------:R-:W-:Y:S01]  /*106a0*/  FMUL.FTZ R4, R39, R31.reuse ;  /* 0x0000001f27047220 */ /* 0x080fe20000410000 */
[----:B------:R-:W-:Y:S02]  /*106b0*/  HADD2.F32 R6, -RZ, R6.H1_H1 ;  /* 0x30000006ff067230 */ /* 0x000fe40000004100 */
[C---:B------:R-:W-:Y:S01]  /*106c0*/  FMUL.FTZ R30, R35.reuse, R31 ;  /* 0x0000001f231e7220 */ /* 0x040fe20000410000 */
[-C--:B------:R-:W-:Y:S01]  /*106d0*/  FMUL.FTZ R5, R40, R10.reuse ;  /* 0x0000000a28057220 */ /* 0x080fe20000410000 */
[----:B------:R-:W-:Y:S01]  /*106e0*/  FMUL.FTZ R9, R38, R10 ;  /* 0x0000000a26097220 */ /* 0x000fe20000410000 */
[----:B------:R-:W-:Y:S02]  /*106f0*/  HADD2.F32 R10, -RZ, R21.H1_H1 ;  /* 0x30000015ff0a7230 */ /* 0x000fe40000004100 */
[----:B------:R-:W-:Y:S01]  /*10700*/  FFMA.FTZ R29, R44, R26, R29 ;  /* 0x0000001a2c1d7223 */ /* 0x000fe2000001001d */
[----:B------:R-:W-:Y:S02]  /*10710*/  HADD2.F32 R31, -RZ, R24.H1_H1 ;  /* 0x30000018ff1f7230 */ /* 0x000fe40000004100 */
[----:B------:R-:W-:Y:S01]  /*10720*/  FFMA.FTZ R26, R35, R27, -R4 ;  /* 0x0000001b231a7223 */ /* 0x000fe20000010804 */
[----:B------:R-:W-:-:S02]  /*10730*/  HADD2.F32 R8, -RZ, R13.H1_H1 ;  /* 0x3000000dff087230 */ /* 0x000fc40000004100 */
[----:B------:R-:W-:Y:S01]  /*10740*/  FFMA.FTZ R30, R39, R27, R30 ;  /* 0x0000001b271e7223 */ /* 0x000fe2000001001e */
[----:B------:R-:W-:Y:S02]  /*10750*/  HADD2.F32 R21, -RZ, R14.H1_H1 ;  /* 0x3000000eff157230 */ /* 0x000fe40000004100 */
[-C--:B------:R-:W-:Y:S01]  /*10760*/  FFMA.FTZ R27, R38, R6.reuse, -R5 ;  /* 0x00000006261b7223 */ /* 0x080fe20000010805 */
[--C-:B------:R-:W-:Y:S02]  /*10770*/  HADD2.F32 R28, -RZ, R7.reuse.H0_H0 ;  /* 0x20000007ff1c7230 */ /* 0x100fe40000004100 */
[----:B------:R-:W-:Y:S01]  /*10780*/  FFMA.FTZ R13, R40, R6, R9 ;  /* 0x00000006280d7223 */ /* 0x000fe20000010009 */
[----:B------:R-:W-:Y:S02]  /*10790*/  HADD2.F32 R7, -RZ, R7.H1_H1 ;  /* 0x30000007ff077230 */ /* 0x000fe40000004100 */
[-C--:B------:R-:W-:Y:S01]  /*107a0*/  FMUL.FTZ R5, R10, R32.reuse ;  /* 0x000000200a057220 */ /* 0x080fe20000410000 */
[-C--:B------:R-:W-:Y:S01]  /*107b0*/  FMUL.FTZ R4, R31, R11.reuse ;  /* 0x0000000b1f047220 */ /* 0x080fe20000410000 */
[C---:B------:R-:W-:Y:S01]  /*107c0*/  FMUL.FTZ R9, R8.reuse, R32 ;  /* 0x0000002008097220 */ /* 0x040fe20000410000 */
[C---:B------:R-:W-:Y:S01]  /*107d0*/  FMUL.FTZ R6, R21.reuse, R11 ;  /* 0x0000000b15067220 */ /* 0x040fe20000410000 */
[-C--:B------:R-:W-:Y:S01]  /*107e0*/  FFMA.FTZ R11, R8, R28.reuse, -R5 ;  /* 0x0000001c080b7223 */ /* 0x080fe20000010805 */
[-C--:B------:R-:W-:Y:S01]  /*107f0*/  FFMA.FTZ R14, R21, R7.reuse, -R4 ;  /* 0x00000007150e7223 */ /* 0x080fe20000010804 */
        /* <DEDUP_REMOVED lines=12> */
.L_x_762:
[----:B------:R-:W-:Y:S05]  /*108c0*/  BSYNC B0 ;  /* 0x0000000000007941 */ /* 0x000fea0003800000 */
.L_x_743:
[----:B------:R-:W-:Y:S01]  /*108d0*/  @!PT LDS RZ, [RZ] ;  /* 0x00000000fffff984 */ /* 0x000fe20000000800 */
[----:B------:R-:W-:Y:S01]  /*108e0*/  @!PT LDS RZ, [RZ] ;  /* 0x00000000fffff984 */ /* 0x000fe20000000800 */
[----:B------:R-:W-:Y:S01]  /*108f0*/  @!PT LDS RZ, [RZ] ;  /* 0x00000000fffff984 */ /* 0x000fe20000000800 */
[----:B------:R-:W-:Y:S01]  /*10900*/  @!PT LDS RZ, [RZ] ;  /* 0x00000000fffff984 */ /* 0x000fe20000000800 */
[----:B------:R5:W-:Y:S06]  /*10910*/  MEMBAR.ALL.CTA ;  /* 0x0000000000007992 */ /* 0x000bec0000008000 */
[----:B-----5:R-:W5:Y:S01]  /*10920*/  FENCE.VIEW.ASYNC.S ;  /* 0x00000000000073c6 */ /* 0x020f620000000000 */
[----:B------:R-:W-:Y:S05]  /*10930*/  WARPSYNC.ALL ;  /* 0x0000000000007948 */ /* 0x000fea0003800000 */
[----:B-----5:R-:W-:Y:S06]  /*10940*/  BAR.SYNC.DEFER_BLOCKING 0xd, 0x100 ;  /* 0x0344000000007b1d */ /* 0x020fec0000010000 */
.L_x_741:
[----:B0-----:R-:W5:Y:S02]  /*10950*/  LDL R0, [R1+0x1c] ;  /* 0x00001c0001007983 */ /* 0x001f640000100800 */
[----:B-----5:R-:W-:-:S13]  /*10960*/  R2UR UR4, R0 ;  /* 0x00000000000472ca */ /* 0x020fda00000e0000 */
[----:B------:R-:W-:-:S05]  /*10970*/  IMAD.U32 R0, RZ, RZ, UR4 ;  /* 0x00000004ff007e24 */ /* 0x000fca000f8e00ff */
[----:B------:R-:W-:-:S13]  /*10980*/  ISETP.NE.AND P0, PT, R0, 0x3, PT ;  /* 0x000000030000780c */ /* 0x000fda0003f05270 */
[----:B------:R-:W-:Y:S05]  /*10990*/  @!P0 BRA `(.L_x_788) ;  /* 0x0000000000048947 */ /* 0x000fea0003800000 */
[----:B------:R-:W-:Y:S01]  /*109a0*/  BPT.TRAP 0x1 ;  /* 0x000000040000795c */ /* 0x000fe20000300000 */
.L_x_788:
[----:B-1----:R-:W-:Y:S02]  /*109b0*/  LEA R3, R215, R16, 0x3 ;  /* 0x00000010d7037211 */ /* 0x002fe400078e18ff */
[----:B------:R-:W-:-:S04]  /*109c0*/  SHF.L.U32 R0, R217, 0x1f, RZ ;  /* 0x0000001fd9007819 */ /* 0x000fc800000006ff */
[----:B------:R0:W1:Y:S01]  /*109d0*/  SYNCS.PHASECHK.TRANS64.TRYWAIT P2, [R3+URZ+0x36830], R0 ;  /* 0x03683000030075a7 */ /* 0x000062000804017f */
[----:B------:R-:W-:Y:S05]  /*109e0*/  @!P0 BRA `(.L_x_789) ;  /* 0x0000000000048947 */ /* 0x000fea0003800000 */
[----:B------:R-:W-:Y:S01]  /*109f0*/  BPT.TRAP 0x1 ;  /* 0x000000040000795c */ /* 0x000fe20000300000 */
.L_x_789:
[----:B--234-:R-:W2:Y:S01]  /*10a00*/  S2R R4, SR_TID.X ;  /* 0x0000000000047919 */ /* 0x01cea20000002100 */
[----:B------:R-:W-:Y:S01]  /*10a10*/  IMAD.MOV.U32 R119, RZ, RZ, RZ ;  /* 0x000000ffff777224 */ /* 0x000fe200078e00ff */
[----:B--2---:R-:W-:-:S04]  /*10a20*/  LOP3.LUT R4, R4, 0x7f, RZ, 0xc0, !PT ;  /* 0x0000007f04047812 */ /* 0x004fc800078ec0ff */
[----:B------:R-:W-:Y:S01]  /*10a30*/  ISETP.NE.AND P1, PT, R4, RZ, PT ;  /* 0x000000ff0400720c */ /* 0x000fe20003f25270 */
[----:B-1----:R-:W-:-:S12]  /*10a40*/  @P2 BRA `(.L_x_790) ;  /* 0x0000000000082947 */ /* 0x002fd80003800000 */
[----:B------:R-:W1:Y:S02]  /*10a50*/  SYNCS.PHASECHK.TRANS64.TRYWAIT P2, [R3+URZ+0x36830], R0 ;  /* 0x03683000030075a7 */ /* 0x000e64000804017f */
[----:B-1----:R-:W-:Y:S05]  /*10a60*/  @!P2 BRA `(.L_x_791) ;  /* 0x0000015800b8a947 */ /* 0x002fea0003800000 */
.L_x_790:
[----:B------:R-:W-:Y:S05]  /*10a70*/  WARPSYNC.ALL ;  /* 0x0000000000007948 */ /* 0x000fea0003800000 */
[----:B01----:R-:W-:Y:S01]  /*10a80*/  VIADD R0, R16, 0x21400 ;  /* 0x0002140010007836 */ /* 0x003fe20000000000 */
[----:B------:R-:W-:Y:S01]  /*10a90*/  R2UR UR20, R2 ;  /* 0x00000000021472ca */ /* 0x000fe200000e0000 */
[----:B------:R-:W-:Y:S01]  /*10aa0*/  IMAD.MOV.U32 R5, RZ, RZ, 0x40000040 ;  /* 0x40000040ff057424 */ /* 0x000fe200078e00ff */
[----:B------:R-:W-:Y:S01]  /*10ab0*/  WARPGROUP.ARRIVE ;  /* 0x00000000000079c5 */ /* 0x000fe20000000000 */
[----:B------:R-:W-:Y:S01]  /*10ac0*/  UMOV UR5, 0x40000040 ;  /* 0x4000004000057882 */ /* 0x000fe20000000000 */
[----:B------:R-:W-:Y:S01]  /*10ad0*/  SHF.R.U32.HI R0, RZ, 0x4, R0 ;  /* 0x00000004ff007819 */ /* 0x000fe20000011600 */
[----:B------:R-:W-:Y:S01]  /*10ae0*/  IMAD.MOV.U32 R11, RZ, RZ, 0x40000040 ;  /* 0x40000040ff0b7424 */ /* 0x000fe200078e00ff */
[----:B------:R-:W-:Y:S01]  /*10af0*/  R2UR UR7, R5 ;  /* 0x00000000050772ca */ /* 0x000fe200000e0000 */
[----:B------:R-:W-:Y:S01]  /*10b00*/  UMOV UR23, UR5 ;  /* 0x0000000500177c82 */ /* 0x000fe20008000000 */
[----:B------:R-:W-:Y:S01]  /*10b10*/  LOP3.LUT R0, R0, 0x3fff, RZ, 0xc0, !PT ;  /* 0x00003fff00007812 */ /* 0x000fe200078ec0ff */
[----:B------:R-:W-:Y:S01]  /*10b20*/  IMAD.U32 R21, RZ, RZ, UR5 ;  /* 0x00000005ff157e24 */ /* 0x000fe2000f8e00ff */
[----:B------:R-:W-:Y:S01]  /*10b30*/  UMOV UR9, UR23 ;  /* 0x0000001700097c82 */ /* 0x000fe20008000000 */
[----:B------:R-:W-:Y:S01]  /*10b40*/  IMAD.MOV.U32 R13, RZ, RZ, 0x40000040 ;  /* 0x40000040ff0d7424 */ /* 0x000fe200078e00ff */
[----:B------:R-:W-:Y:S01]  /*10b50*/  LOP3.LUT R218, R0, 0x10000, RZ, 0xfc, !PT ;  /* 0x0001000000da7812 */ /* 0x000fe200078efcff */
[----:B------:R-:W-:Y:S01]  /*10b60*/  ULOP3.LUT UR20, UR20, 0x10000, URZ, 0xfc, !UPT ;  /* 0x0001000014147892 */ /* 0x000fe2000f8efc3f */
[----:B------:R-:W-:Y:S01]  /*10b70*/  MOV R15, 0x40000040 ;  /* 0x40000040000f7802 */ /* 0x000fe20000000f00 */
[----:B------:R-:W-:Y:S01]  /*10b80*/  UMOV UR13, UR23 ;  /* 0x00000017000d7c82 */ /* 0x000fe20008000000 */
[----:B------:R-:W-:Y:S01]  /*10b90*/  R2UR UR15, R13 ;  /* 0x000000000d0f72ca */ /* 0x000fe200000e0000 */
[----:B------:R-:W-:Y:S01]  /*10ba0*/  IMAD R4, R215, 0xa80, R218 ;  /* 0x00000a80d7047824 */ /* 0x000fe200078e02da */
[----:B------:R-:W-:Y:S01]  /*10bb0*/  UMOV UR17, UR23 ;  /* 0x0000001700117c82 */ /* 0x000fe20008000000 */
[----:B------:R-:W-:Y:S01]  /*10bc0*/  IMAD.MOV.U32 R13, RZ, RZ, 0x40000040 ;  /* 0x40000040ff0d7424 */ /* 0x000fe200078e00ff */
[----:B------:R-:W-:Y:S01]  /*10bd0*/  UMOV UR4, UR20 ;  /* 0x0000001400047c82 */ /* 0x000fe20008000000 */
[C---:B------:R-:W-:Y:S01]  /*10be0*/  VIADD R12, R4.reuse, 0x180 ;  /* 0x00000180040c7836 */ /* 0x040fe20000000000 */
[C---:B------:R-:W-:Y:S01]  /*10bf0*/  R2UR UR6, R4.reuse ;  /* 0x00000000040672ca */ /* 0x040fe200000e0000 */
[----:B------:R-:W-:Y:S01]  /*10c00*/  UMOV UR22, UR4 ;  /* 0x0000000400167c82 */ /* 0x000fe20008000000 */
[----:B------:R-:W-:Y:S01]  /*10c10*/  IADD3 R10, R4, 0x80, RZ ;  /* 0x00000080040a7810 */ /* 0x000fe20007ffe0ff */
[----:B------:R-:W-:Y:S01]  /*10c20*/  IMAD.U32 R20, RZ, RZ, UR4 ;  /* 0x00000004ff147e24 */ /* 0x000fe2000f8e00ff */
[----:B------:R-:W-:Y:S01]  /*10c30*/  UMOV UR8, UR22 ;  /* 0x0000001600087c82 */ /* 0x000fe20008000000 */
[----:B------:R-:W-:Y:S01]  /*10c40*/  R2UR UR14, R12 ;  /* 0x000000000c0e72ca */ /* 0x000fe200000e0000 */
[----:B------:R-:W-:Y:S01]  /*10c50*/  UMOV UR12, UR22 ;  /* 0x00000016000c7c82 */ /* 0x000fe20008000000 */
[----:B------:R-:W-:Y:S01]  /*10c60*/  UMOV UR16, UR22 ;  /* 0x0000001600107c82 */ /* 0x000fe20008000000 */
[C---:B------:R-:W-:Y:S01]  /*10c70*/  IADD3 R14, R4.reuse, 0x280, RZ ;  /* 0x00000280040e7810 */ /* 0x040fe20007ffe0ff */
[----:B------:R-:W-:Y:S01]  /*10c80*/  VIADD R12, R4, 0x2 ;  /* 0x00000002040c7836 */ /* 0x000fe20000000000 */
[----:B------:R-:W-:Y:S01]  /*10c90*/  R2UR UR27, R13 ;  /* 0x000000000d1b72ca */ /* 0x000fe200000e0000 */
[----:B------:R-:W-:Y:S01]  /*10ca0*/  UMOV UR25, 0x40000040 ;  /* 0x4000004000197882 */ /* 0x000fe20000000000 */
[----:B------:R-:W-:Y:S01]  /*10cb0*/  IMAD.MOV.U32 R13, RZ, RZ, 0x40000040 ;  /* 0x40000040ff0d7424 */ /* 0x000fe200078e00ff */
[----:B------:R-:W-:Y:S01]  /*10cc0*/  HGMMA.64x16x16.F32 R72, gdesc[UR4], RZ, !UPT, gsb0 ;  /* 0x00200000044879f0 */ /* 0x000fe2000c0008ff */
[----:B------:R-:W-:Y:S01]  /*10cd0*/  R2UR UR6, R10 ;  /* 0x000000000a0672ca */ /* 0x000fe200000e0000 */
[----:B------:R-:W-:Y:S01]  /*10ce0*/  UMOV UR4, UR22 ;  /* 0x0000001600047c82 */ /* 0x000fe20008000000 */
[----:B------:R-:W-:Y:S01]  /*10cf0*/  R2UR UR7, R11 ;  /* 0x000000000b0772ca */ /* 0x000fe200000e0000 */
[----:B------:R-:W-:Y:S01]  /*10d00*/  UMOV UR5, UR23 ;  /* 0x0000001700057c82 */ /* 0x000fe20008000000 */
[----:B------:R-:W-:Y:S01]  /*10d10*/  IMAD.MOV.U32 R11, RZ, RZ, 0x40000040 ;  /* 0x40000040ff0b7424 */ /* 0x000fe200078e00ff */
[----:B------:R-:W-:Y:S01]  /*10d20*/  IADD3 R10, R4, 0x100, RZ ;  /* 0x00000100040a7810 */ /* 0x000fe20007ffe0ff */
[----:B------:R0:W-:Y:S01]  /*10d30*/  STL.64 [R1], R20 ;  /* 0x0000001401007387 */ /* 0x0001e20000100a00 */
[----:B------:R-:W-:Y:S01]  /*10d40*/  R2UR UR26, R12 ;  /* 0x000000000c1a72ca */ /* 0x000fe200000e0000 */
[----:B------:R-:W-:Y:S01]  /*10d50*/  VIADD R12, R4, 0x182 ;  /* 0x00000182040c7836 */ /* 0x000fe20000000000 */
[----:B------:R-:W-:Y:S01]  /*10d60*/  R2UR UR10, R10 ;  /* 0x000000000a0a72ca */ /* 0x000fe200000e0000 */
[----:B------:R-:W-:Y:S01]  /*10d70*/  VIADD R10, R4, 0x200 ;  /* 0x00000200040a7836 */ /* 0x000fe20000000000 */
[----:B------:R-:W-:Y:S01]  /*10d80*/  R2UR UR11, R11 ;  /* 0x000000000b0b72ca */ /* 0x000fe200000e0000 */
[----:B------:R-:W-:Y:S01]  /*10d90*/  IMAD.MOV.U32 R11, RZ, RZ, 0x40000040 ;  /* 0x40000040ff0b7424 */ /* 0x000fe200078e00ff */
[----:B------:R-:W-:-:S02]  /*10da0*/  P2R R8, PR, RZ, 0x2 ;  /* 0x00000002ff087803 */ /* 0x000fc40000000000 */
[----:B------:R-:W-:Y:S01]  /*10db0*/  R2UR UR18, R10 ;  /* 0x000000000a1272ca */ /* 0x000fe200000e0000 */
[----:B------:R-:W-:Y:S01]  /*10dc0*/  VIADD R10, R4, 0x300 ;  /* 0x00000300040a7836 */ /* 0x000fe20000000000 */
[----:B------:R-:W-:Y:S01]  /*10dd0*/  R2UR UR19, R11 ;  /* 0x000000000b1372ca */ /* 0x000fe200000e0000 */
[----:B------:R-:W-:Y:S01]  /*10de0*/  IMAD.MOV.U32 R11, RZ, RZ, 0x40000040 ;  /* 0x40000040ff0b7424 */ /* 0x000fe200078e00ff */
[----:B------:R-:W-:Y:S01]  /*10df0*/  P2R R6, PR, RZ, 0x1 ;  /* 0x00000001ff067803 */ /* 0x000fe20000000000 */
[----:B0-----:R-:W-:Y:S01]  /*10e00*/  IMAD.U32 R21, RZ, RZ, UR25 ;  /* 0x00000019ff157e24 */ /* 0x001fe2000f8e00ff */
[----:B------:R-:W-:Y:S02]  /*10e10*/  WARPGROUP.DEPBAR.LE gsb0, 0x0 ;  /* 0x00008000000079c5 */ /* 0x000fe40000010000 */
[----:B------:R-:W-:-:S06]  /*10e20*/  WARPGROUP.ARRIVE ;  /* 0x00000000000079c5 */ /* 0x000fcc0000000000 */
[----:B------:R-:W-:Y:S01]  /*10e30*/  HGMMA.64x16x16.F32 R64, gdesc[UR4], RZ, !UPT, gsb0 ;  /* 0x00200000044079f0 */ /* 0x000fe2000c0008ff */
[----:B------:R-:W-:Y:S01]  /*10e40*/  R2UR UR6, R14 ;  /* 0x000000000e0672ca */ /* 0x000fe200000e0000 */
[----:B------:R-:W-:Y:S01]  /*10e50*/  UMOV UR4, UR22 ;  /* 0x0000001600047c82 */ /* 0x000fe20008000000 */
[----:B------:R-:W-:Y:S01]  /*10e60*/  R2UR UR7, R15 ;  /* 0x000000000f0772ca */ /* 0x000fe200000e0000 */
[----:B------:R-:W-:Y:S01]  /*10e70*/  UMOV UR5, UR23 ;  /* 0x0000001700057c82 */ /* 0x000fe20008000000 */
[----:B------:R-:W-:Y:S02]  /*10e80*/  IADD3 R14, R4, 0x282, RZ ;  /* 0x00000282040e7810 */ /* 0x000fe40007ffe0ff */
[----:B------:R-:W-:Y:S01]  /*10e90*/  MOV R15, 0x40000040 ;  /* 0x40000040000f7802 */ /* 0x000fe20000000f00 */
[----:B------:R-:W-:Y:S02]  /*10ea0*/  WARPGROUP.DEPBAR.LE gsb0, 0x0 ;  /* 0x00008000000079c5 */ /* 0x000fe40000010000 */
[----:B------:R-:W-:-:S06]  /*10eb0*/  WARPGROUP.ARRIVE ;  /* 0x00000000000079c5 */ /* 0x000fcc0000000000 */
[----:B------:R-:W-:Y:S01]  /*10ec0*/  HGMMA.64x16x16.F32 R56, gdesc[UR8], RZ, !UPT, gsb0 ;  /* 0x00200000083879f0 */ /* 0x000fe2000c0008ff */
[----:B------:R-:W-:Y:S01]  /*10ed0*/  R2UR UR10, R10 ;  /* 0x000000000a0a72ca */ /* 0x000fe200000e0000 */
[----:B------:R-:W-:Y:S01]  /*10ee0*/  UMOV UR8, UR22 ;  /* 0x0000001600087c82 */ /* 0x000fe20008000000 */
[----:B------:R-:W-:Y:S01]  /*10ef0*/  R2UR UR11, R11 ;  /* 0x000000000b0b72ca */ /* 0x000fe200000e0000 */
[----:B------:R-:W-:Y:S01]  /*10f00*/  UMOV UR9, UR23 ;  /* 0x0000001700097c82 */ /* 0x000fe20008000000 */
[----:B------:R-:W-:Y:S01]  /*10f10*/  IMAD.MOV.U32 R11, RZ, RZ, 0x40000040 ;  /* 0x40000040ff0b7424 */ /* 0x000fe200078e00ff */
[----:B------:R-:W-:Y:S01]  /*10f20*/  IADD3 R10, R4, 0x82, RZ ;  /* 0x00000082040a7810 */ /* 0x000fe20007ffe0ff */
[----:B------:R-:W-:Y:S01]  /*10f30*/  UMOV UR23, UR25 ;  /* 0x0000001900177c82 */ /* 0x000fe20008000000 */
[----:B------:R-:W-:Y:S02]  /*10f40*/  WARPGROUP.DEPBAR.LE gsb0, 0x0 ;  /* 0x00008000000079c5 */ /* 0x000fe40000010000 */
[----:B------:R-:W-:-:S06]  /*10f50*/  WARPGROUP.ARRIVE ;  /* 0x00000000000079c5 */ /* 0x000fcc0000000000 */
[----:B------:R-:W-:Y:S01]  /*10f60*/  HGMMA.64x16x16.F32 R48, gdesc[UR12], RZ, !UPT, gsb0 ;  /* 0x002000000c3079f0 */ /* 0x000fe2000c0008ff */
[----:B------:R-:W-:Y:S01]  /*10f70*/  UIADD3 UR12, UR20, 0x2, URZ ;  /* 0x00000002140c7890 */ /* 0x000fe2000fffe03f */
[----:B------:R-:W-:-:S06]  /*10f80*/  UMOV UR13, UR23 ;  /* 0x00000017000d7c82 */ /* 0x000fcc0008000000 */
[----:B------:R-:W-:Y:S02]  /*10f90*/  UMOV UR24, UR12 ;  /* 0x0000000c00187c82 */ /* 0x000fe40008000000 */
[----:B------:R-:W-:Y:S01]  /*10fa0*/  UMOV UR22, UR24 ;  /* 0x0000001800167c82 */ /* 0x000fe20008000000 */
[----:B------:R-:W-:Y:S01]  /*10fb0*/  IMAD.U32 R20, RZ, RZ, UR24 ;  /* 0x00000018ff147e24 */ /* 0x000fe2000f8e00ff */
[----:B------:R-:W-:-:S04]  /*10fc0*/  UMOV UR12, UR22 ;  /* 0x00000016000c7c82 */ /* 0x000fc80008000000 */
[----:B------:R0:W-:Y:S01]  /*10fd0*/  STL.64 [R1+0x48], R20 ;  /* 0x0000481401007387 */ /* 0x0001e20000100a00 */
[----:B------:R-:W-:Y:S02]  /*10fe0*/  WARPGROUP.DEPBAR.LE gsb0, 0x0 ;  /* 0x00008000000079c5 */ /* 0x000fe40000010000 */
[----:B------:R-:W-:-:S06]  /*10ff0*/  WARPGROUP.ARRIVE ;  /* 0x00000000000079c5 */ /* 0x000fcc0000000000 */
[----:B------:R-:W-:Y:S01]  /*11000*/  HGMMA.64x16x16.F32 R40, gdesc[UR16], RZ, !UPT, gsb0 ;  /* 0x00200000102879f0 */ /* 0x000fe2000c0008ff */
[----:B------:R-:W-:Y:S01]  /*11010*/  R2UR UR18, R12 ;  /* 0x000000000c1272ca */ /* 0x000fe200000e0000 */
[----:B------:R-:W-:Y:S01]  /*11020*/  UMOV UR16, UR22 ;  /* 0x0000001600107c82 */ /* 0x000fe20008000000 */
[----:B------:R-:W-:Y:S01]  /*11030*/  R2UR UR19, R13 ;  /* 0x000000000d1372ca */ /* 0x000fe200000e0000 */
[----:B------:R-:W-:Y:S01]  /*11040*/  UMOV UR17, UR23 ;  /* 0x0000001700117c82 */ /* 0x000fe20008000000 */
[----:B------:R-:W-:Y:S02]  /*11050*/  VIADD R12, R4, 0x4 ;  /* 0x00000004040c7836 */ /* 0x000fe40000000000 */
[----:B------:R-:W-:Y:S01]  /*11060*/  IMAD.MOV.U32 R13, RZ, RZ, 0x40000040 ;  /* 0x40000040ff0d7424 */ /* 0x000fe200078e00ff */
        /* <DEDUP_REMOVED lines=8> */
[----:B------:R-:W-:-:S04]  /*110f0*/  IADD3 R10, R4, 0x102, RZ ;  /* 0x00000102040a7810 */ /* 0x000fc80007ffe0ff */
[----:B------:R-:W-:Y:S01]  /*11100*/  R2UR UR14, R10 ;  /* 0x000000000a0e72ca */ /* 0x000fe200000e0000 */
[----:B------:R-:W-:Y:S01]  /*11110*/  VIADD R10, R4, 0x202 ;  /* 0x00000202040a7836 */ /* 0x000fe20000000000 */
[----:B------:R-:W-:Y:S01]  /*11120*/  R2UR UR15, R11 ;  /* 0x000000000b0f72ca */ /* 0x000fe200000e0000 */
        /* <DEDUP_REMOVED lines=12> */
[----:B------:R-:W-:Y:S01]  /*111f0*/  HGMMA.64x16x16.F32 R72, gdesc[UR24], R72, gsb0 ;  /* 0x00200000184879f0 */ /* 0x000fe20008000848 */
[----:B------:R-:W-:Y:S01]  /*11200*/  R2UR UR26, R12 ;  /* 0x000000000c1a72ca */ /* 0x000fe200000e0000 */
[----:B------:R-:W-:Y:S01]  /*11210*/  UMOV UR25, 0x40000040 ;  /* 0x4000004000197882 */ /* 0x000fe20000000000 */
[----:B------:R-:W-:Y:S01]  /*11220*/  R2UR UR27, R13 ;  /* 0x000000000d1b72ca */ /* 0x000fe200000e0000 */
[----:B------:R-:W-:Y:S02]  /*11230*/  VIADD R12, R4, 0x184 ;  /* 0x00000184040c7836 */ /* 0x000fe40000000000 */
[----:B------:R-:W-:Y:S02]  /*11240*/  IMAD.MOV.U32 R13, RZ, RZ, 0x40000040 ;  /* 0x40000040ff0d7424 */ /* 0x000fe400078e00ff */
[----:B0-----:R-:W-:Y:S01]  /*11250*/  IMAD.U32 R21, RZ, RZ, UR25 ;  /* 0x00000019ff157e24 */ /* 0x001fe2000f8e00ff */
[----:B------:R-:W-:Y:S02]  /*11260*/  WARPGROUP.DEPBAR.LE gsb0, 0x0 ;  /* 0x00008000000079c5 */ /* 0x000fe40000010000 */
[----:B------:R-:W-:-:S06]  /*11270*/  WARPGROUP.ARRIVE ;  /* 0x00000000000079c5 */ /* 0x000fcc0000000000 */
[----:B------:R-:W-:Y:S01]  /*11280*/  HGMMA.64x16x16.F32 R64, gdesc[UR4], R64, gsb0 ;  /* 0x00200000044079f0 */ /* 0x000fe20008000840 */
        /* <DEDUP_REMOVED lines=8> */
[----:B------:R-:W-:Y:S01]  /*11310*/  HGMMA.64x16x16.F32 R56, gdesc[UR12], R56, gsb0 ;  /* 0x002000000c3879f0 */ /* 0x000fe20008000838 */
        /* <DEDUP_REMOVED lines=9> */
[----:B------:R-:W-:Y:S01]  /*113b0*/  HGMMA.64x16x16.F32 R48, gdesc[UR16], R48, gsb0 ;  /* 0x00200000103079f0 */ /* 0x000fe20008000830 */
[----:B------:R-:W-:Y:S01]  /*113c0*/  R2UR UR18, R12 ;  /* 0x000000000c1272ca */ /* 0x000fe200000e0000 */
[----:B------:R-:W-:Y:S01]  /*113d0*/  UMOV UR17, UR23 ;  /* 0x0000001700117c82 */ /* 0x000fe20008000000 */
[----:B------:R-:W-:Y:S01]  /*113e0*/  R2UR UR19, R13 ;  /* 0x000000000d1372ca */ /* 0x000fe200000e0000 */
[----:B------:R-:W-:Y:S02]  /*113f0*/  VIADD R12, R4, 0x6 ;  /* 0x00000006040c7836 */ /* 0x000fe40000000000 */
[----:B------:R-:W-:Y:S01]  /*11400*/  IMAD.MOV.U32 R13, RZ, RZ, 0x40000040 ;  /* 0x40000040ff0d7424 */ /* 0x000fe200078e00ff */
[----:B------:R-:W-:Y:S02]  /*11410*/  WARPGROUP.DEPBAR.LE gsb0, 0x0 ;  /* 0x00008000000079c5 */ /* 0x000fe40000010000 */
[----:B------:R-:W-:-:S06]  /*11420*/  WARPGROUP.ARRIVE ;  /* 0x00000000000079c5 */ /* 0x000fcc0000000000 */
[----:B------:R-:W-:Y:S01]  /*11430*/  HGMMA.64x16x16.F32 R40, gdesc[UR4], R40, gsb0 ;  /* 0x00200000042879f0 */ /* 0x000fe20008000828 */
[----:B------:R-:W-:Y:S01]  /*11440*/  UIADD3 UR4, UR20, 0x4, URZ ;  /* 0x0000000414047890 */ /* 0x000fe2000fffe03f */
[----:B------:R-:W-:Y:S01]  /*11450*/  R2UR UR6, R10 ;  /* 0x000000000a0672ca */ /* 0x000fe200000e0000 */
[----:B------:R-:W-:Y:S01]  /*11460*/  UMOV UR5, UR23 ;  /* 0x0000001700057c82 */ /* 0x000fe20008000000 */
[----:B------:R-:W-:Y:S01]  /*11470*/  R2UR UR7, R11 ;  /* 0x000000000b0772ca */ /* 0x000fe200000e0000 */
[----:B------:R-:W-:Y:S01]  /*11480*/  IMAD.MOV.U32 R11, RZ, RZ, 0x40000040 ;  /* 0x40000040ff0b7424 */ /* 0x000fe200078e00ff */
[----:B------:R-:W-:Y:S02]  /*11490*/  IADD3 R10, R4, 0x104, RZ ;  /* 0x00000104040a7810 */ /* 0x000fe40007ffe0ff */
[----:B------:R-:W-:Y:S02]  /*114a0*/  UMOV UR24, UR4 ;  /* 0x0000000400187c82 */ /* 0x000fe40008000000 */
[----:B------:R-:W-:Y:S01]  /*114b0*/  UMOV UR22, UR24 ;  /* 0x0000001800167c82 */ /* 0x000fe20008000000 */
[----:B------:R-:W-:Y:S01]  /*114c0*/  IMAD.U32 R20, RZ, RZ, UR24 ;  /* 0x00000018ff147e24 */ /* 0x000fe2000f8e00ff */
[----:B------:R-:W-:Y:S01]  /*114d0*/  UMOV UR4, UR22 ;  /* 0x0000001600047c82 */ /* 0x000fe20008000000 */
[----:B------:R-:W-:-:S03]  /*114e0*/  UMOV UR16, UR22 ;  /* 0x0000001600107c82 */ /* 0x000fc60008000000 */
[----:B------:R0:W-:Y:S01]  /*114f0*/  STL.64 [R1+0x40], R20 ;  /* 0x0000401401007387 */ /* 0x0001e20000100a00 */
[----:B------:R-:W-:Y:S02]  /*11500*/  WARPGROUP.DEPBAR.LE gsb0, 0x0 ;  /* 0x00008000000079c5 */ /* 0x000fe40000010000 */
[----:B------:R-:W-:-:S06]  /*11510*/  WARPGROUP.ARRIVE ;  /* 0x00000000000079c5 */ /* 0x000fcc0000000000 */
[----:B------:R-:W-:Y:S01]  /*11520*/  HGMMA.64x16x16.F32 R32, gdesc[UR8], R32, gsb0 ;  /* 0x00200000082079f0 */ /* 0x000fe20008000820 */
        /* <DEDUP_REMOVED lines=202> */
[----:B------:R-:W-:Y:S01]  /*121d0*/  UMOV UR16, UR22 ;  /* 0x0000001600107c82 */ /* 0x000fe20008000000 */
[----:B------:R-:W-:Y:S01]  /*121e0*/  UIADD3 UR52, UR20, 0x406, URZ ;  /* 0x0000040614347890 */ /* 0x000fe2000fffe03f */
[----:B------:R-:W-:Y:S01]  /*121f0*/  UMOV UR53, 0x40000040 ;  /* 0x4000004000357882 */ /* 0x000fe20000000000 */
[----:B------:R-:W-:Y:S01]  /*12200*/  UIADD3 UR48, UR20, 0x800, URZ ;  /* 0x0000080014307890 */ /* 0x000fe2000fffe03f */
[----:B------:R0:W-:Y:S01]  /*12210*/  STL.64 [R1+0x28], R20 ;  /* 0x0000281401007387 */ /* 0x0001e20000100a00 */
[----:B------:R-:W-:Y:S01]  /*12220*/  UMOV UR49, 0x40000040 ;  /* 0x4000004000317882 */ /* 0x000fe20000000000 */
[----:B------:R-:W-:Y:S01]  /*12230*/  UIADD3 UR44, UR20, 0x802, URZ ;  /* 0x00000802142c7890 */ /* 0x000fe2000fffe03f */
[----:B------:R-:W-:Y:S01]  /*12240*/  UMOV UR45, 0x40000040 ;  /* 0x40000040002d7882 */ /* 0x000fe20000000000 */
[----:B------:R-:W-:Y:S01]  /*12250*/  UIADD3 UR40, UR20, 0x804, URZ ;  /* 0x0000080414287890 */ /* 0x000fe2000fffe03f */
[----:B------:R-:W2:Y:S01]  /*12260*/  LDL R0, [R1+0x90] ;  /* 0x0000900001007983 */ /* 0x000ea20000100800 */
[----:B------:R-:W-:-:S02]  /*12270*/  WARPGROUP.DEPBAR.LE gsb0, 0x0 ;  /* 0x00008000000079c5 */ /* 0x000fc40000010000 */
[----:B------:R-:W-:-:S06]  /*12280*/  WARPGROUP.ARRIVE ;  /* 0x00000000000079c5 */ /* 0x000fcc0000000000 */
[----:B------:R-:W-:Y:S01]  /*12290*/  HGMMA.64x16x16.F32 R32, gdesc[UR8], R32, gsb0 ;  /* 0x00200000082079f0 */ /* 0x000fe20008000820 */
[----:B------:R-:W-:Y:S01]  /*122a0*/  R2UR UR10, R14 ;  /* 0x000000000e0a72ca */ /* 0x000fe200000e0000 */
[----:B------:R-:W-:Y:S01]  /*122b0*/  UMOV UR8, UR22 ;  /* 0x0000001600087c82 */ /* 0x000fe20008000000 */
[----:B------:R-:W-:Y:S01]  /*122c0*/  R2UR UR11, R15 ;  /* 0x000000000f0b72ca */ /* 0x000fe200000e0000 */
[----:B------:R-:W-:Y:S01]  /*122d0*/  UMOV UR9, UR23 ;  /* 0x0000001700097c82 */ /* 0x000fe20008000000 */
        /* <DEDUP_REMOVED lines=15> */
[----:B------:R-:W-:Y:S02]  /*123d0*/  WARPGROUP.DEPBAR.LE gsb0, 0x0 ;  /* 0x00008000000079c5 */ /* 0x000fe40000010000 */
[----:B------:R-:W-:Y:S01]  /*123e0*/  WARPGROUP.ARRIVE ;  /* 0x00000000000079c5 */ /* 0x000fe20000000000 */
[C---:B------:R-:W-:Y:S01]  /*123f0*/  VIADD R12, R4.reuse, 0x504 ;  /* 0x00000504040c7836 */ /* 0x040fe20000000000 */
[----:B------:R-:W-:Y:S01]  /*12400*/  IADD3 R14, R4, 0x604, RZ ;  /* 0x00000604040e7810 */ /* 0x000fe20007ffe0ff */
[----:B------:R-:W-:Y:S01]  /*12410*/  UMOV UR41, 0x40000040 ;  /* 0x4000004000297882 */ /* 0x000fe20000000000 */
[----:B------:R-:W-:Y:S01]  /*12420*/  MOV R15, 0x40000040 ;  /* 0x40000040000f7802 */ /* 0x000fe20000000f00 */
[----:B------:R-:W-:Y:S01]  /*12430*/  UIADD3 UR36, UR20, 0x806, URZ ;  /* 0x0000080614247890 */ /* 0x000fe2000fffe03f */
[----:B------:R-:W-:Y:S01]  /*12440*/  HGMMA.64x16x16.F32 R64, gdesc[UR4], R64, gsb0 ;  /* 0x00200000044079f0 */ /* 0x000fe20008000840 */
[----:B------:R-:W-:Y:S01]  /*12450*/  R2UR UR6, R10 ;  /* 0x000000000a0672ca */ /* 0x000fe200000e0000 */
[----:B------:R-:W-:Y:S01]  /*12460*/  UMOV UR4, UR22 ;  /* 0x0000001600047c82 */ /* 0x000fe20008000000 */
[----:B------:R-:W-:Y:S01]  /*12470*/  R2UR UR7, R11 ;  /* 0x000000000b0772ca */ /* 0x000fe200000e0000 */
[----:B------:R-:W-:Y:S01]  /*12480*/  UMOV UR5, UR23 ;  /* 0x0000001700057c82 */ /* 0x000fe20008000000 */
[----:B------:R-:W-:-:S02]  /*12490*/  VIADD R10, R4, 0x682 ;  /* 0x00000682040a7836 */ /* 0x000fc40000000000 */
[----:B------:R-:W-:Y:S01]  /*124a0*/  IMAD.MOV.U32 R11, RZ, RZ, 0x40000040 ;  /* 0x40000040ff0b7424 */ /* 0x000fe200078e00ff */
[----:B------:R-:W-:Y:S01]  /*124b0*/  UMOV UR37, 0x40000040 ;  /* 0x4000004000257882 */ /* 0x000fe20000000000 */
        /* <DEDUP_REMOVED lines=8> */
[----:B------:R-:W-:Y:S02]  /*12540*/  WARPGROUP.DEPBAR.LE gsb0, 0x0 ;  /* 0x00008000000079c5 */ /* 0x000fe40000010000 */
[----:B------:R-:W-:Y:S01]  /*12550*/  WARPGROUP.ARRIVE ;  /* 0x00000000000079c5 */ /* 0x000fe20000000000 */
[----:B------:R-:W-:-:S05]  /*12560*/  IADD3 R10, R4, 0x404, RZ ;  /* 0x00000404040a7810 */ /* 0x000fca0007ffe0ff */
[----:B------:R-:W-:Y:S03]  /*12570*/  HGMMA.64x16x16.F32 R48, gdesc[UR16], R48, gsb0 ;  /* 0x00200000103079f0 */ /* 0x000fe60008000830 */
[----:B------:R-:W-:Y:S02]  /*12580*/  WARPGROUP.DEPBAR.LE gsb0, 0x0 ;  /* 0x00008000000079c5 */ /* 0x000fe40000010000 */
[----:B------:R-:W-:-:S06]  /*12590*/  WARPGROUP.ARRIVE ;  /* 0x00000000000079c5 */ /* 0x000fcc0000000000 */
[----:B------:R-:W-:Y:S01]  /*125a0*/  HGMMA.64x16x16.F32 R40, gdesc[UR4], R40, gsb0 ;  /* 0x00200000042879f0 */ /* 0x000fe20008000828 */
[----:B------:R-:W-:-:S07]  /*125b0*/  UIADD3 UR4, UR20, 0x404, URZ ;  /* 0x0000040414047890 */ /* 0x000fce000fffe03f */
[----:B------:R-:W-:Y:S01]  /*125c0*/  UMOV UR24, UR4 ;  /* 0x0000000400187c82 */ /* 0x000fe20008000000 */
[----:B------:R-:W-:Y:S02]  /*125d0*/  WARPGROUP.DEPBAR.LE gsb0, 0x0 ;  /* 0x00008000000079c5 */ /* 0x000fe40000010000 */
[----:B------:R-:W-:Y:S01]  /*125e0*/  WARPGROUP.ARRIVE ;  /* 0x00000000000079c5 */ /* 0x000fe20000000000 */
[----:B------:R-:W-:Y:S01]  /*125f0*/  IMAD.MOV.U32 R11, RZ, RZ, 0x40000040 ;  /* 0x40000040ff0b7424 */ /* 0x000fe200078e00ff */
[----:B------:R-:W-:Y:S01]  /*12600*/  R2UR UR6, R10 ;  /* 0x000000000a0672ca */ /* 0x000fe200000e0000 */
[----:B------:R-:W-:Y:S01]  /*12610*/  UMOV UR22, UR24 ;  /* 0x0000001800167c82 */ /* 0x000fe20008000000 */
[----:B------:R-:W-:Y:S01]  /*12620*/  UMOV UR23, UR25 ;  /* 0x0000001900177c82 */ /* 0x000fe20008000000 */
[----:B------:R-:W-:Y:S01]  /*12630*/  IMAD.MOV.U32 R13, RZ, RZ, 0x40000040 ;  /* 0x40000040ff0d7424 */ /* 0x000fe200078e00ff */
[----:B------:R-:W-:Y:S01]  /*12640*/  HGMMA.64x16x16.F32 R32, gdesc[UR8], R32, gsb0 ;  /* 0x00200000082079f0 */ /* 0x000fe20008000820 */
[----:B------:R-:W-:Y:S01]  /*12650*/  R2UR UR18, R12 ;  /* 0x000000000c1272ca */ /* 0x000fe200000e0000 */
[----:B--2---:R-:W-:-:S02]  /*12660*/  IMAD.IADD R5, R0, 0x1, R153 ;  /* 0x0000000100057824 */ /* 0x004fc400078e0299 */
[----:B------:R-:W-:Y:S01]  /*12670*/  IMAD.U32 R20, RZ, RZ, UR24 ;  /* 0x00000018ff147e24 */ /* 0x000fe2000f8e00ff */
[----:B------:R-:W-:Y:S02]  /*12680*/  WARPGROUP.DEPBAR.LE gsb0, 0x0 ;  /* 0x00008000000079c5 */ /* 0x000fe40000010000 */
[----:B------:R-:W-:-:S06]  /*12690*/  WARPGROUP.ARRIVE ;  /* 0x00000000000079c5 */ /* 0x000fcc0000000000 */
[----:B------:R-:W-:Y:S03]  /*126a0*/  HGMMA.64x16x16.F32 R24, gdesc[UR12], R24, gsb0 ;  /* 0x002000000c1879f0 */ /* 0x000fe60008000818 */
[----:B------:R-:W-:Y:S02]  /*126b0*/  WARPGROUP.DEPBAR.LE gsb0, 0x0 ;  /* 0x00008000000079c5 */ /* 0x000fe40000010000 */
[----:B------:R-:W-:-:S06]  /*126c0*/  WARPGROUP.ARRIVE ;  /* 0x00000000000079c5 */ /* 0x000fcc0000000000 */
[----:B------:R-:W-:Y:S01]  /*126d0*/  HGMMA.64x16x16.F32 R72, gdesc[UR24], R72, gsb0 ;  /* 0x00200000184879f0 */ /* 0x000fe20008000848 */
[----:B------:R-:W-:Y:S01]  /*126e0*/  R2UR UR7, R11 ;  /* 0x000000000b0772ca */ /* 0x000fe200000e0000 */
[----:B------:R-:W-:Y:S01]  /*126f0*/  UMOV UR4, UR22 ;  /* 0x0000001600047c82 */ /* 0x000fe20008000000 */
[----:B------:R-:W-:Y:S01]  /*12700*/  UMOV UR5, UR23 ;  /* 0x0000001700057c82 */ /* 0x000fe20008000000 */
[----:B------:R-:W-:Y:S01]  /*12710*/  IMAD.MOV.U32 R11, RZ, RZ, 0x40000040 ;  /* 0x40000040ff0b7424 */ /* 0x000fe200078e00ff */
[----:B------:R-:W-:Y:S02]  /*12720*/  WARPGROUP.DEPBAR.LE gsb0, 0x0 ;  /* 0x00008000000079c5 */ /* 0x000fe40000010000 */
[----:B------:R-:W-:-:S07]  /*12730*/  WARPGROUP.ARRIVE ;  /* 0x00000000000079c5 */ /* 0x000fce0000000000 */
[----:B------:R-:W-:Y:S01]  /*12740*/  HGMMA.64x16x16.F32 R64, gdesc[UR4], R64, gsb0 ;  /* 0x00200000044079f0 */ /* 0x000fe20008000840 */
[----:B------:R-:W-:Y:S02]  /*12750*/  IADD3 R10, R4, 0x484, RZ ;  /* 0x00000484040a7810 */ /* 0x000fe40007ffe0ff */
[----:B------:R-:W-:Y:S02]  /*12760*/  R2UR UR15, R11 ;  /* 0x000000000b0f72ca */ /* 0x000fe400000e0000 */
[----:B------:R-:W-:Y:S01]  /*12770*/  R2UR UR14, R10 ;  /* 0x000000000a0e72ca */ /* 0x000fe200000e0000 */
[----:B------:R-:W-:Y:S01]  /*12780*/  UMOV UR12, UR22 ;  /* 0x00000016000c7c82 */ /* 0x000fe20008000000 */
[----:B------:R-:W-:Y:S01]  /*12790*/  UMOV UR13, UR23 ;  /* 0x00000017000d7c82 */ /* 0x000fe20008000000 */
[----:B------:R-:W-:Y:S02]  /*127a0*/  WARPGROUP.DEPBAR.LE gsb0, 0x0 ;  /* 0x00008000000079c5 */ /* 0x000fe40000010000 */
[----:B------:R-:W-:-:S08]  /*127b0*/  WARPGROUP.ARRIVE ;  /* 0x00000000000079c5 */ /* 0x000fd00000000000 */
[----:B------:R-:W-:Y:S01]  /*127c0*/  HGMMA.64x16x16.F32 R56, gdesc[UR12], R56, gsb0 ;  /* 0x002000000c3879f0 */ /* 0x000fe20008000838 */
[----:B------:R-:W-:Y:S01]  /*127d0*/  R2UR UR19, R13 ;  /* 0x000000000d1372ca */ /* 0x000fe200000e0000 */
[----:B------:R-:W-:Y:S01]  /*127e0*/  UMOV UR16, UR22 ;  /* 0x0000001600107c82 */ /* 0x000fe20008000000 */
[----:B------:R-:W-:Y:S01]  /*127f0*/  UMOV UR17, UR23 ;  /* 0x0000001700117c82 */ /* 0x000fe20008000000 */
[----:B------:R-:W-:Y:S01]  /*12800*/  VIADD R10, R4, 0x584 ;  /* 0x00000584040a7836 */ /* 0x000fe20000000000 */
[----:B------:R-:W-:Y:S02]  /*12810*/  WARPGROUP.DEPBAR.LE gsb0, 0x0 ;  /* 0x00008000000079c5 */ /* 0x000fe40000010000 */
[----:B------:R-:W-:-:S07]  /*12820*/  WARPGROUP.ARRIVE ;  /* 0x00000000000079c5 */ /* 0x000fce0000000000 */
[----:B------:R-:W-:Y:S01]  /*12830*/  HGMMA.64x16x16.F32 R48, gdesc[UR16], R48, gsb0 ;  /* 0x00200000103079f0 */ /* 0x000fe20008000830 */
[----:B------:R-:W-:Y:S01]  /*12840*/  IMAD.MOV.U32 R11, RZ, RZ, 0x40000040 ;  /* 0x40000040ff0b7424 */ /* 0x000fe200078e00ff */
[----:B------:R-:W-:-:S04]  /*12850*/  R2UR UR6, R10 ;  /* 0x000000000a0672ca */ /* 0x000fc800000e0000 */
[----:B------:R-:W-:Y:S01]  /*12860*/  R2UR UR7, R11 ;  /* 0x000000000b0772ca */ /* 0x000fe200000e0000 */
[----:B------:R-:W-:Y:S01]  /*12870*/  UMOV UR4, UR22 ;  /* 0x0000001600047c82 */ /* 0x000fe20008000000 */
[----:B------:R-:W-:Y:S01]  /*12880*/  UMOV UR5, UR23 ;  /* 0x0000001700057c82 */ /* 0x000fe20008000000 */
[----:B------:R-:W-:Y:S02]  /*12890*/  WARPGROUP.DEPBAR.LE gsb0, 0x0 ;  /* 0x00008000000079c5 */ /* 0x000fe40000010000 */
[----:B------:R-:W-:-:S08]  /*128a0*/  WARPGROUP.ARRIVE ;  /* 0x00000000000079c5 */ /* 0x000fd00000000000 */
[----:B------:R-:W-:Y:S01]  /*128b0*/  HGMMA.64x16x16.F32 R40, gdesc[UR4], R40, gsb0 ;  /* 0x00200000042879f0 */ /* 0x000fe20008000828 */
[----:B------:R-:W-:Y:S02]  /*128c0*/  R2UR UR10, R14 ;  /* 0x000000000e0a72ca */ /* 0x000fe400000e0000 */
[----:B------:R-:W-:Y:S01]  /*128d0*/  R2UR UR11, R15 ;  /* 0x000000000f0b72ca */ /* 0x000fe200000e0000 */
[----:B------:R-:W-:Y:S01]  /*128e0*/  UMOV UR8, UR22 ;  /* 0x0000001600087c82 */ /* 0x000fe20008000000 */
[----:B------:R-:W-:Y:S01]  /*128f0*/  UMOV UR9, UR23 ;  /* 0x0000001700097c82 */ /* 0x000fe20008000000 */
[----:B------:R-:W-:Y:S02]  /*12900*/  WARPGROUP.DEPBAR.LE gsb0, 0x0 ;  /* 0x00008000000079c5 */ /* 0x000fe40000010000 */
[----:B------:R-:W-:-:S08]  /*12910*/  WARPGROUP.ARRIVE ;  /* 0x00000000000079c5 */ /* 0x000fd00000000000 */
[----:B------:R-:W-:Y:S01]  /*12920*/  HGMMA.64x16x16.F32 R32, gdesc[UR8], R32, gsb0 ;  /* 0x00200000082079f0 */ /* 0x000fe20008000820 */
[----:B------:R-:W-:Y:S02]  /*12930*/  VIADD R10, R4, 0x684 ;  /* 0x00000684040a7836 */ /* 0x000fe40000000000 */
[----:B------:R-:W-:-:S03]  /*12940*/  IMAD.MOV.U32 R11, RZ, RZ, 0x40000040 ;  /* 0x40000040ff0b7424 */ /* 0x000fc600078e00ff */
        /* <DEDUP_REMOVED lines=11> */
[----:B------:R-:W-:Y:S02]  /*12a00*/  WARPGROUP.DEPBAR.LE gsb0, 0x0 ;  /* 0x00008000000079c5 */ /* 0x000fe40000010000 */
[----:B------:R-:W-:-:S10]  /*12a10*/  WARPGROUP.ARRIVE ;  /* 0x00000000000079c5 */ /* 0x000fd40000000000 */
[----:B------:R-:W-:Y:S01]  /*12a20*/  HGMMA.64x16x16.F32 R72, gdesc[UR52], R72, gsb0 ;  /* 0x00200000344879f0 */ /* 0x000fe20008000848 */
[----:B------:R-:W-:Y:S01]  /*12a30*/  IMAD.MOV.U32 R11, RZ, RZ, 0x40000040 ;  /* 0x40000040ff0b7424 */ /* 0x000fe200078e00ff */
[----:B------:R-:W-:-:S04]  /*12a40*/  IADD3 R10, R4, 0x406, RZ ;  /* 0x00000406040a7810 */ /* 0x000fc80007ffe0ff */
[----:B------:R-:W-:Y:S02]  /*12a50*/  R2UR UR6, R10 ;  /* 0x000000000a0672ca */ /* 0x000fe400000e0000 */
[----:B------:R-:W-:Y:S01]  /*12a60*/  R2UR UR7, R11 ;  /* 0x000000000b0772ca */ /* 0x000fe200000e0000 */
[----:B------:R-:W-:Y:S01]  /*12a70*/  UMOV UR4, UR52 ;  /* 0x0000003400047c82 */ /* 0x000fe20008000000 */
[----:B------:R-:W-:Y:S01]  /*12a80*/  UMOV UR5, UR53 ;  /* 0x0000003500057c82 */ /* 0x000fe20008000000 */
[----:B------:R-:W-:Y:S02]  /*12a90*/  WARPGROUP.DEPBAR.LE gsb0, 0x0 ;  /* 0x00008000000079c5 */ /* 0x000fe40000010000 */
[----:B------:R-:W-:-:S08]  /*12aa0*/  WARPGROUP.ARRIVE ;  /* 0x00000000000079c5 */ /* 0x000fd00000000000 */
[----:B------:R-:W-:Y:S01]  /*12ab0*/  HGMMA.64x16x16.F32 R64, gdesc[UR4], R64, gsb0 ;  /* 0x00200000044079f0 */ /* 0x000fe20008000840 */
[----:B------:R-:W-:Y:S01]  /*12ac0*/  VIADD R10, R4, 0x486 ;  /* 0x00000486040a7836 */ /* 0x000fe20000000000 */
[----:B------:R-:W-:-:S04]  /*12ad0*/  MOV R11, 0x40000040 ;  /* 0x40000040000b7802 */ /* 0x000fc80000000f00 */
        /* <DEDUP_REMOVED lines=86> */
[----:B------:R-:W-:Y:S02]  /*13040*/  IADD3 R14, R4, 0x980, RZ ;  /* 0x00000980040e7810 */ /* 0x000fe40007ffe0ff */
[----:B------:R-:W-:Y:S02]  /*13050*/  MOV R15, 0x40000040 ;  /* 0x40000040000f7802 */ /* 0x000fe40000000f00 */
[----:B------:R-:W-:Y:S02]  /*13060*/  R2UR UR6, R14 ;  /* 0x000000000e0672ca */ /* 0x000fe400000e0000 */
[----:B------:R-:W-:Y:S01]  /*13070*/  R2UR UR7, R15 ;  /* 0x000000000f0772ca */ /* 0x000fe200000e0000 */
[----:B------:R-:W-:Y:S01]  /*13080*/  UMOV UR4, UR48 ;  /* 0x0000003000047c82 */ /* 0x000fe20008000000 */
[----:B------:R-:W-:Y:S01]  /*13090*/  UMOV UR5, UR49 ;  /* 0x0000003100057c82 */ /* 0x000fe20008000000 */
[----:B------:R-:W-:-:S02]  /*130a0*/  WARPGROUP.DEPBAR.LE gsb0, 0x0 ;  /* 0x00008000000079c5 */ /* 0x000fc40000010000 */
        /* <DEDUP_REMOVED lines=182> */
[----:B------:R-:W-:-:S05]  /*13c10*/  IMAD R2, R154, -0x70, R5 ;  /* 0xffffff909a027824 */ /* 0x000fca00078e0205 */
[C---:B------:R-:W-:Y:S02]  /*13c20*/  ISETP.GT.AND P2, PT, R2.reuse, RZ, PT ;  /* 0x000000ff0200720c */ /* 0x040fe40003f44270 */
[C---:B------:R-:W-:Y:S02]  /*13c30*/  ISETP.GT.AND P3, PT, R2.reuse, 0x1, PT ;  /* 0x000000010200780c */ /* 0x040fe40003f64270 */
[----:B------:R-:W-:Y:S02]  /*13c40*/  ISETP.GT.AND P4, PT, R2, 0x8, PT ;  /* 0x000000080200780c */ /* 0x000fe40003f84270 */
[----:B------:R-:W-:Y:S02]  /*13c50*/  FSEL R123, R72, -INF , P2 ;  /* 0xff800000487b7808 */ /* 0x000fe40001000000 */
[----:B------:R-:W-:Y:S01]  /*13c60*/  FSEL R121, R73, -INF , P3 ;  /* 0xff80000049797808 */ /* 0x000fe20001800000 */
[----:B------:R-:W-:Y:S02]  /*13c70*/  WARPGROUP.DEPBAR.LE gsb0, 0x0 ;  /* 0x00008000000079c5 */ /* 0x000fe40000010000 */
[----:B------:R-:W-:-:S06]  /*13c80*/  WARPGROUP.ARRIVE ;  /* 0x00000000000079c5 */ /* 0x000fcc0000000000 */
[----:B------:R-:W-:Y:S01]  /*13c90*/  HGMMA.64x16x16.F32 R32, gdesc[UR8], R32, gsb0 ;  /* 0x00200000082079f0 */ /* 0x000fe20008000820 */
[----:B------:R-:W-:Y:S02]  /*13ca0*/  ISETP.GT.AND P5, PT, R2, 0x9, PT ;  /* 0x000000090200780c */ /* 0x000fe40003fa4270 */
[----:B------:R-:W-:Y:S02]  /*13cb0*/  FSEL R89, R76, -INF , P4 ;  /* 0xff8000004c597808 */ /* 0x000fe40002000000 */
[----:B------:R-:W-:Y:S02]  /*13cc0*/  FMNMX.FTZ R0, R123, R121, !PT ;  /* 0x000000797b007209 */ /* 0x000fe40007810000 */
[----:B------:R-:W-:Y:S02]  /*13cd0*/  FSEL R77, R77, -INF , P5 ;  /* 0xff8000004d4d7808 */ /* 0x000fe40002800000 */
[----:B------:R-:W-:Y:S02]  /*13ce0*/  ISETP.GT.AND P6, PT, R2, 0x10, PT ;  /* 0x000000100200780c */ /* 0x000fe40003fc4270 */
        /* <DEDUP_REMOVED lines=12> */
[----:B------:R-:W-:Y:S01]  /*13db0*/  FMNMX.FTZ R0, R93, R0, !PT ;  /* 0x000000005d007209 */ /* 0x000fe20007810000 */
[----:B------:R-:W-:Y:S01]  /*13dc0*/  VIADD R4, R4, 0xa06 ;  /* 0x00000a0604047836 */ /* 0x000fe20000000000 */
[----:B------:R-:W-:-:S02]  /*13dd0*/  FSEL R7, R74, -INF , P2 ;  /* 0xff8000004a077808 */ /* 0x000fc40001000000 */
[----:B------:R-:W-:Y:S02]  /*13de0*/  MOV R5, 0x40000040 ;  /* 0x4000004000057802 */ /* 0x000fe40000000f00 */
[----:B------:R-:W-:Y:S02]  /*13df0*/  ISETP.GT.AND P2, PT, R2, 0x20, PT ;  /* 0x000000200200780c */ /* 0x000fe40003f44270 */
[----:B------:R-:W-:Y:S02]  /*13e00*/  FSEL R81, R69, -INF , P5 ;  /* 0xff80000045517808 */ /* 0x000fe40002800000 */
[----:B------:R-:W-:Y:S02]  /*13e10*/  FMNMX.FTZ R0, R97, R0, !PT ;  /* 0x0000000061007209 */ /* 0x000fe40007810000 */
[----:B------:R-:W-:Y:S02]  /*13e20*/  R2UR UR6, R4 ;  /* 0x00000000040672ca */ /* 0x000fe400000e0000 */
[----:B------:R-:W-:-:S02]  /*13e30*/  R2UR UR7, R5 ;  /* 0x00000000050772ca */ /* 0x000fc400000e0000 */
[----:B------:R-:W-:Y:S02]  /*13e40*/  FSEL R11, R66, -INF , P6 ;  /* 0xff800000420b7808 */ /* 0x000fe40003000000 */
[----:B------:R-:W-:Y:S02]  /*13e50*/  ISETP.GT.AND P6, PT, R2, 0x21, PT ;  /* 0x000000210200780c */ /* 0x000fe40003fc4270 */
[----:B------:R-:W-:Y:S02]  /*13e60*/  FSEL R95, R56, -INF , P2 ;  /* 0xff800000385f7808 */ /* 0x000fe40001000000 */
[----:B------:R-:W-:Y:S02]  /*13e70*/  FMNMX.FTZ R0, R81, R0, !PT ;  /* 0x0000000051007209 */ /* 0x000fe40007810000 */
[----:B------:R-:W-:Y:S01]  /*13e80*/  FSEL R71, R71, -INF , P5 ;  /* 0xff80000047477808 */ /* 0x000fe20002800000 */
[----:B------:R-:W-:Y:S02]  /*13e90*/  WARPGROUP.DEPBAR.LE gsb0, 0x0 ;  /* 0x00008000000079c5 */ /* 0x000fe40000010000 */
[----:B------:R-:W-:-:S02]  /*13ea0*/  ISETP.GT.AND P5, PT, R2, 0x28, PT ;  /* 0x000000280200780c */ /* 0x000fc40003fa4270 */
[----:B------:R-:W-:Y:S02]  /*13eb0*/  FSEL R91, R57, -INF , P6 ;  /* 0xff800000395b7808 */ /* 0x000fe40003000000 */
[----:B------:R-:W-:Y:S01]  /*13ec0*/  FMNMX.FTZ R0, R95, R0, !PT ;  /* 0x000000005f007209 */ /* 0x000fe20007810000 */
[----:B------:R-:W-:Y:S01]  /*13ed0*/  WARPGROUP.ARRIVE ;  /* 0x00000000000079c5 */ /* 0x000fe20000000000 */
[----:B------:R-:W-:Y:S02]  /*13ee0*/  FSEL R13, R70, -INF , P4 ;  /* 0xff800000460d7808 */ /* 0x000fe40002000000 */
[----:B------:R-:W-:Y:S02]  /*13ef0*/  ISETP.GT.AND P4, PT, R2, 0x29, PT ;  /* 0x000000290200780c */ /* 0x000fe40003f84270 */
[----:B------:R-:W-:Y:S02]  /*13f00*/  FSEL R87, R60, -INF , P5 ;  /* 0xff8000003c577808 */ /* 0x000fe40002800000 */
[----:B------:R-:W-:Y:S01]  /*13f10*/  FMNMX.FTZ R0, R91, R0, !PT ;  /* 0x000000005b007209 */ /* 0x000fe20007810000 */
[----:B------:R-:W-:Y:S01]  /*13f20*/  UMOV UR4, UR36 ;  /* 0x0000002400047c82 */ /* 0x000fe20008000000 */
[----:B------:R-:W-:Y:S01]  /*13f30*/  UMOV UR5, UR37 ;  /* 0x0000002500057c82 */ /* 0x000fe20008000000 */
[----:B------:R-:W-:Y:S01]  /*13f40*/  FSEL R67, R67, -INF , P3 ;  /* 0xff80000043437808 */ /* 0x000fe20001800000 */
[----:B------:R-:W-:Y:S01]  /*13f50*/  HGMMA.64x16x16.F32 R24, gdesc[UR4], R24, gsb0 ;  /* 0x00200000041879f0 */ /* 0x000fe20008000818 */
[----:B------:R-:W-:Y:S01]  /*13f60*/  ISETP.GT.AND P3, PT, R2, 0x30, PT ;  /* 0x000000300200780c */ /* 0x000fe20003f64270 */
[----:B------:R0:W-:Y:S01]  /*13f70*/  STL.64 [R1+0x20], R20 ;  /* 0x0000201401007387 */ /* 0x0001e20000100a00 */
[----:B------:R-:W-:Y:S01]  /*13f80*/  FSEL R83, R61, -INF , P4 ;  /* 0xff8000003d537808 */ /* 0x000fe20002000000 */
[----:B------:R-:W-:Y:S01]  /*13f90*/  ULDC UR4, c[0x0][0x988] ;  /* 0x0002620000047ab9 */ /* 0x000fe20000000800 */
        /* <DEDUP_REMOVED lines=9> */
[----:B0-----:R-:W-:Y:S02]  /*14030*/  FSEL R21, R62, -INF , P5 ;  /* 0xff8000003e157808 */ /* 0x001fe40002800000 */
        /* <DEDUP_REMOVED lines=32> */
[----:B------:R-:W-:-:S02]  /*14240*/  FSEL R109, R37, -INF , P2 ;  /* 0xff800000256d7808 */ /* 0x000fc40001000000 */
[----:B------:R-:W-:Y:S02]  /*14250*/  FMNMX.FTZ R0, R107, R0, !PT ;  /* 0x000000006b007209 */ /* 0x000fe40007810000 */
[----:B------:R-:W-:Y:S01]  /*14260*/  ISETP.GT.AND P3, PT, R2, 0x60, PT ;  /* 0x000000600200780c */ /* 0x000fe20003f64270 */
[----:B------:R-:W-:Y:S02]  /*14270*/  WARPGROUP.DEPBAR.LE gsb0, 0x0 ;  /* 0x00008000000079c5 */ /* 0x000fe40000010000 */
[----:B------:R-:W-:Y:S02]  /*14280*/  FSEL R45, R42, -INF , P4 ;  /* 0xff8000002a2d7808 */ /* 0x000fe40002000000 */
[----:B------:R-:W-:Y:S02]  /*14290*/  FSEL R111, R24, -INF , P3 ;  /* 0xff800000186f7808 */ /* 0x000fe40001800000 */
[----:B------:R-:W-:Y:S02]  /*142a0*/  FMNMX.FTZ R0, R109, R0, !PT ;  /* 0x000000006d007209 */ /* 0x000fe40007810000 */
[----:B------:R-:W-:-:S02]  /*142b0*/  ISETP.GT.AND P4, PT, R2, 0x61, PT ;  /* 0x000000610200780c */ /* 0x000fc40003f84270 */
        /* <DEDUP_REMOVED lines=9> */
[----:B------:R-:W-:-:S04]  /*14350*/  FSEL R117, R29, -INF , P6 ;  /* 0xff8000001d757808 */ /* 0x000fc80003000000 */
[----:B------:R-:W-:-:S05]  /*14360*/  FMNMX.FTZ R4, R117, R0, !PT ;  /* 0x0000000075047209 */ /* 0x000fca0007810000 */
[----:B------:R-:W0:Y:S02]  /*14370*/  SHFL.BFLY PT, R5, R4, 0x2, 0x1f ;  /* 0x0c401f0004057f89 */ /* 0x000e2400000e0000 */
[----:B0-----:R-:W-:Y:S02]  /*14380*/  FMNMX.FTZ R10, R4, R5, !PT ;  /* 0x00000005040a7209 */ /* 0x001fe40007810000 */
        /* <DEDUP_REMOVED lines=11> */
[----:B------:R-:W0:Y:S03]  /*14440*/  SHFL.BFLY PT, R5, R10, 0x1, 0x1f ;  /* 0x0c201f000a057f89 */ /* 0x000e2600000e0000 */
[----:B------:R-:W-:-:S04]  /*14450*/  FMNMX.FTZ R4, R49, R4, !PT ;  /* 0x0000000431047209 */ /* 0x000fc80007810000 */
[----:B------:R-:W-:-:S04]  /*14460*/  FMNMX.FTZ R4, R51, R4, !PT ;  /* 0x0000000433047209 */ /* 0x000fc80007810000 */
[----:B------:R-:W-:-:S04]  /*14470*/  FMNMX.FTZ R4, R41, R4, !PT ;  /* 0x0000000429047209 */ /* 0x000fc80007810000 */
[----:B------:R-:W-:-:S04]  /*14480*/  FMNMX.FTZ R4, R55, R4, !PT ;  /* 0x0000000437047209 */ /* 0x000fc80007810000 */
[----:B------:R-:W-:Y:S02]  /*14490*/  FMNMX.FTZ R4, R45, R4, !PT ;  /* 0x000000042d047209 */ /* 0x000fe40007810000 */
[----:B------:R-:W-:Y:S02]  /*144a0*/  P2R R20, PR, RZ, 0x1 ;  /* 0x00000001ff147803 */ /* 0x000fe40000000000 */
[C---:B------:R-:W-:Y:S02]  /*144b0*/  ISETP.GT.AND P0, PT, R2.reuse, 0x49, PT ;  /* 0x000000490200780c */ /* 0x040fe40003f04270 */
[----:B------:R-:W-:Y:S02]  /*144c0*/  FMNMX.FTZ R4, R43, R4, !PT ;  /* 0x000000042b047209 */ /* 0x000fe40007810000 */
[----:B------:R-:W-:Y:S02]  /*144d0*/  P2R R32, PR, RZ, 0x2 ;  /* 0x00000002ff207803 */ /* 0x000fe40000000000 */
[----:B------:R-:W-:Y:S01]  /*144e0*/  ISETP.GT.AND P1, PT, R2, 0x50, PT ;  /* 0x000000500200780c */ /* 0x000fe20003f24270 */
[----:B------:R-:W-:Y:S01]  /*144f0*/  IMAD.U32 R0, RZ, RZ, UR4 ;  /* 0x00000004ff007e24 */ /* 0x000fe2000f8e00ff */
[----:B0-----:R-:W-:-:S02]  /*14500*/  FMNMX.FTZ R5, R10, R5, !PT ;  /* 0x000000050a057209 */ /* 0x001fc40007810000 */
[----:B------:R-:W-:Y:S02]  /*14510*/  FSEL R47, R47, -INF , P0 ;  /* 0xff8000002f2f7808 */ /* 0x000fe40000000000 */
[----:B------:R-:W-:Y:S02]  /*14520*/  FMNMX.FTZ R4, R33, R4, !PT ;  /* 0x0000000421047209 */ /* 0x000fe40007810000 */
[----:B------:R-:W-:Y:S01]  /*14530*/  FSEL R25, R34, -INF , P1 ;  /* 0xff80000022197808 */ /* 0x000fe20000800000 */
[----:B------:R-:W-:Y:S01]  /*14540*/  FMUL.FTZ R12, R5, R0 ;  /* 0x00000000050c7220 */ /* 0x000fe20000410000 */
[----:B------:R-:W-:Y:S02]  /*14550*/  ISETP.NE.AND P1, PT, R32, RZ, PT ;  /* 0x000000ff2000720c */ /* 0x000fe40003f25270 */
[----:B------:R-:W-:Y:S02]  /*14560*/  FMNMX.FTZ R4, R47, R4, !PT ;  /* 0x000000042f047209 */ /* 0x000fe40007810000 */
[----:B------:R-:W-:-:S02]  /*14570*/  P2R R14, PR, RZ, 0x4 ;  /* 0x00000004ff0e7803 */ /* 0x000fc40000000000 */
[----:B------:R-:W-:Y:S02]  /*14580*/  FSETP.NEU.FTZ.AND P2, PT, R5, -INF , PT ;  /* 0xff8000000500780b */ /* 0x000fe40003f5d000 */
[----:B------:R-:W-:Y:S02]  /*14590*/  ISETP.NE.AND P0, PT, R20, RZ, PT ;  /* 0x000000ff1400720c */ /* 0x000fe40003f05270 */
[----:B------:R-:W-:Y:S02]  /*145a0*/  FSEL R35, R35, -INF , P1 ;  /* 0xff80000023237808 */ /* 0x000fe40000800000 */
[----:B------:R-:W-:Y:S02]  /*145b0*/  FMNMX.FTZ R4, R25, R4, !PT ;  /* 0x0000000419047209 */ /* 0x000fe40007810000 */
[----:B------:R-:W-:Y:S02]  /*145c0*/  FSEL R2, R12, RZ, P2 ;  /* 0x000000ff0c027208 */ /* 0x000fe40001000000 */
[----:B------:R-:W-:-:S02]  /*145d0*/  ISETP.NE.AND P2, PT, R14, RZ, PT ;  /* 0x000000ff0e00720c */ /* 0x000fc40003f45270 */
[----:B------:R-:W-:Y:S02]  /*145e0*/  FSEL R29, R38, -INF , P0 ;  /* 0xff800000261d7808 */ /* 0x000fe40000000000 */
[----:B------:R-:W-:Y:S02]  /*145f0*/  FMNMX.FTZ R4, R35, R4, !PT ;  /* 0x0000000423047209 */ /* 0x000fe40007810000 */
[----:B------:R-:W-:Y:S01]  /*14600*/  ISETP.NE.AND P0, PT, R6, RZ, PT ;  /* 0x000000ff0600720c */ /* 0x000fe20003f05270 */
[--C-:B------:R-:W-:Y:S01]  /*14610*/  FFMA.FTZ R6, R83, R0, -R2.reuse ;  /* 0x0000000053067223 */ /* 0x100fe20000010802 */
[----:B------:R-:W-:Y:S02]  /*14620*/  FSEL R83, R39, -INF , P2 ;  /* 0xff80000027537808 */ /* 0x000fe40001000000 */
[----:B------:R-:W-:Y:S01]  /*14630*/  FMNMX.FTZ R4, R29, R4, !PT ;  /* 0x000000041d047209 */ /* 0x000fe20007810000 */
[----:B------:R-:W-:Y:S01]  /*14640*/  FFMA.FTZ R194, R87, R0, -R2 ;  /* 0x0000000057c27223 */ /* 0x000fe20000010802 */
[----:B------:R-:W-:-:S02]  /*14650*/  FSEL R87, R26, -INF , P3 ;  /* 0xff8000001a577808 */ /* 0x000fc40001800000 */
[----:B------:R-:W-:Y:S02]  /*14660*/  FMNMX.FTZ R4, R83, R4, !PT ;  /* 0x0000000453047209 */ /* 0x000fe40007810000 */
[----:B------:R-:W-:Y:S02]  /*14670*/  FSEL R27, R27, -INF , P4 ;  /* 0xff8000001b1b7808 */ /* 0x000fe40002000000 */
[----:B------:R-:W-:Y:S01]  /*14680*/  FMNMX.FTZ R4, R87, R4, !PT ;  /* 0x0000000457047209 */ /* 0x000fe20007810000 */
[--C-:B------:R-:W-:Y:S01]  /*14690*/  FFMA.FTZ R188, R69, R0, -R2.reuse ;  /* 0x0000000045bc7223 */ /* 0x100fe20000010802 */
[----:B------:R-:W-:Y:S02]  /*146a0*/  FSEL R69, R30, -INF , P5 ;  /* 0xff8000001e457808 */ /* 0x000fe40002800000 */
[----:B------:R-:W-:Y:S02]  /*146b0*/  FMNMX.FTZ R4, R27, R4, !PT ;  /* 0x000000041b047209 */ /* 0x000fe40007810000 */
[----:B------:R-:W-:Y:S01]  /*146c0*/  ISETP.NE.AND P1, PT, R8, RZ, PT ;  /* 0x000000ff0800720c */ /* 0x000fe20003f25270 */
[----:B------:R-:W-:Y:S01]  /*146d0*/  FFMA.FTZ R8, R61, R0, -R2 ;  /* 0x000000003d087223 */ /* 0x000fe20000010802 */
[----:B------:R-:W-:-:S02]  /*146e0*/  FSEL R61, R31, -INF , P6 ;  /* 0xff8000001f3d7808 */ /* 0x000fc40003000000 */
[----:B------:R-:W-:Y:S01]  /*146f0*/  FMNMX.FTZ R4, R69, R4, !PT ;  /* 0x0000000445047209 */ /* 0x000fe20007810000 */
[----:B------:R-:W-:-:S03]  /*14700*/  FFMA.FTZ R202, R89, R0, -R2 ;  /* 0x0000000059ca7223 */ /* 0x000fc60000010802 */
[----:B------:R-:W-:Y:S01]  /*14710*/  FMNMX.FTZ R4, R61, R4, !PT ;  /* 0x000000043d047209 */ /* 0x000fe20007810000 */
[----:B------:R-:W-:-:S04]  /*14720*/  FFMA.FTZ R89, R93, R0, -R2 ;  /* 0x000000005d597223 */ /* 0x000fc80000010802 */
[----:B------:R-:W0:Y:S02]  /*14730*/  SHFL.BFLY PT, R93, R4, 0x2, 0x1f ;  /* 0x0c401f00045d7f89 */ /* 0x000e2400000e0000 */
[----:B0-----:R-:W-:-:S05]  /*14740*/  FMNMX.FTZ R93, R4, R93, !PT ;  /* 0x0000005d045d7209 */ /* 0x001fca0007810000 */
[----:B------:R-:W0:Y:S01]  /*14750*/  SHFL.BFLY PT, R4, R93, 0x1, 0x1f ;  /* 0x0c201f005d047f89 */ /* 0x000e2200000e0000 */
[-CC-:B------:R-:W-:Y:S01]  /*14760*/  FFMA.FTZ R200, R123, R0.reuse, -R2.reuse ;  /* 0x000000007bc87223 */ /* 0x180fe20000010802 */
[-CC-:B------:R-:W-:Y:S01]  /*14770*/  FFMA.FTZ R37, R121, R0.reuse, -R2.reuse ;  /* 0x0000000079257223 */ /* 0x180fe20000010802 */
[----:B------:R1:W-:Y:S01]  /*14780*/  MUFU.EX2 R39, R6 ;  /* 0x0000000600277308 */ /* 0x0003e20000000800 */
[-CC-:B------:R-:W-:Y:S01]  /*14790*/  FFMA.FTZ R77, R77, R0.reuse, -R2.reuse ;  /* 0x000000004d4d7223 */ /* 0x180fe20000010802 */
[----:B------:R-:W-:-:S06]  /*147a0*/  FFMA.FTZ R196, R101, R0, -R2 ;  /* 0x0000000065c47223 */ /* 0x000fcc0000010802 */
[----:B------:R-:W-:Y:S08]  /*147b0*/  MUFU.EX2 R200, R200 ;  /* 0x000000c800c87308 */ /* 0x000ff00000000800 */
[----:B------:R-:W2:Y:S01]  /*147c0*/  MUFU.EX2 R37, R37 ;  /* 0x0000002500257308 */ /* 0x000ea20000000800 */
[----:B0-----:R-:W-:-:S04]  /*147d0*/  FMNMX.FTZ R4, R93, R4, !PT ;  /* 0x000000045d047209 */ /* 0x001fc80007810000 */
[C---:B------:R-:W-:Y:S01]  /*147e0*/  FSETP.NEU.FTZ.AND P2, PT, R4.reuse, -INF , PT ;  /* 0xff8000000400780b */ /* 0x040fe20003f5d000 */
[-C--:B-1----:R-:W-:Y:S02]  /*147f0*/  FMUL.FTZ R6, R4, R0.reuse ;  /* 0x0000000004067220 */ /* 0x082fe40000410000 */
[----:B------:R-:W0:Y:S01]  /*14800*/  MUFU.EX2 R202, R202 ;  /* 0x000000ca00ca7308 */ /* 0x000e220000000800 */
[-CC-:B------:R-:W-:Y:S02]  /*14810*/  FFMA.FTZ R190, R57, R0.reuse, -R2.reuse ;  /* 0x0000000039be7223 */ /* 0x180fe40000010802 */
[----:B------:R-:W-:Y:S01]  /*14820*/  FSEL R28, R6, RZ, P2 ;  /* 0x000000ff061c7208 */ /* 0x000fe20001000000 */
[-CC-:B------:R-:W-:Y:S01]  /*14830*/  FFMA.FTZ R192, R95, R0.reuse, -R2.reuse ;  /* 0x000000005fc07223 */ /* 0x180fe20000010802 */
[-CC-:B------:R-:W-:Y:S01]  /*14840*/  FFMA.FTZ R184, R65, R0.reuse, -R2.reuse ;  /* 0x0000000041b87223 */ /* 0x180fe20000010802 */
[-CC-:B------:R-:W-:Y:S02]  /*14850*/  FFMA.FTZ R57, R73, R0.reuse, -R2.reuse ;  /* 0x0000000049397223 */ /* 0x180fe40000010802 */
[----:B------:R-:W1:Y:S01]  /*14860*/  MUFU.EX2 R77, R77 ;  /* 0x0000004d004d7308 */ /* 0x000e620000000800 */
        /* <DEDUP_REMOVED lines=13> */
[-C--:B------:R-:W-:Y:S01]  /*14940*/  FFMA.FTZ R95, R117, R0.reuse, -R2 ;  /* 0x00000000755f7223 */ /* 0x080fe20000010802 */
[-CC-:B------:R-:W-:Y:S01]  /*14950*/  FFMA.FTZ R201, R7, R0.reuse, -R28.reuse ;  /* 0x0000000007c97223 */ /* 0x180fe2000001081c */
[-CC-:B------:R-:W-:Y:S01]  /*14960*/  FFMA.FTZ R2, R75, R0.reuse, -R28.reuse ;  /* 0x000000004b027223 */ /* 0x180fe2000001081c */
[----:B------:R-:W3:Y:S01]  /*14970*/  MUFU.EX2 R196, R196 ;  /* 0x000000c400c47308 */ /* 0x000ee20000000800 */
[-CC-:B------:R-:W-:Y:S01]  /*14980*/  FFMA.FTZ R203, R9, R0.reuse, -R28.reuse ;  /* 0x0000000009cb7223 */ /* 0x180fe2000001081c */
[----:B--2---:R-:W-:Y:S01]  /*14990*/  FADD.FTZ R7, R200, R37 ;  /* 0x00000025c8077221 */ /* 0x004fe20000010000 */
[----:B------:R-:W-:-:S05]  /*149a0*/  FFMA.FTZ R6, R79, R0, -R28 ;  /* 0x000000004f067223 */ /* 0x000fca000001081c */
[----:B------:R-:W2:Y:S01]  /*149b0*/  MUFU.EX2 R89, R89 ;  /* 0x0000005900597308 */ /* 0x000ea20000000800 */
[----:B0-----:R-:W-:Y:S01]  /*149c0*/  FADD.FTZ R26, R202, R7 ;  /* 0x00000007ca1a7221 */ /* 0x001fe20000010000 */
[----:B------:R-:W-:-:S06]  /*149d0*/  FFMA.FTZ R197, R11, R0, -R28 ;  /* 0x000000000bc57223 */ /* 0x000fcc000001081c */
[----:B------:R-:W-:Y:S08]  /*149e0*/  MUFU.EX2 R201, R201 ;  /* 0x000000c900c97308 */ /* 0x000ff00000000800 */
[----:B------:R-:W0:Y:S01]  /*149f0*/  MUFU.EX2 R2, R2 ;  /* 0x0000000200027308 */ /* 0x000e220000000800 */
[----:B-1----:R-:W-:-:S07]  /*14a00*/  FADD.FTZ R7, R77, R26 ;  /* 0x0000001a4d077221 */ /* 0x002fce0000010000 */
[----:B------:R-:W1:Y:S08]  /*14a10*/  MUFU.EX2 R198, R198 ;  /* 0x000000c600c67308 */ /* 0x000e700000000800 */
[----:B------:R-:W4:Y:S01]  /*14a20*/  MUFU.EX2 R203, R203 ;  /* 0x000000cb00cb7308 */ /* 0x000f220000000800 */
[----:B---3--:R-:W-:-:S07]  /*14a30*/  FADD.FTZ R26, R196, R7 ;  /* 0x00000007c41a7221 */ /* 0x008fce0000010000 */
[----:B------:R-:W3:Y:S01]  /*14a40*/  MUFU.EX2 R81, R81 ;  /* 0x0000005100517308 */ /* 0x000ee20000000800 */
[----:B------:R-:W-:-:S07]  /*14a50*/  FFMA.FTZ R199, R13, R0, -R28 ;  /* 0x000000000dc77223 */ /* 0x000fce000001081c */
[----:B------:R-:W5:Y:S01]  /*14a60*/  MUFU.EX2 R6, R6 ;  /* 0x0000000600067308 */ /* 0x000f620000000800 */
[----:B--2---:R-:W-:-:S07]  /*14a70*/  FADD.FTZ R7, R89, R26 ;  /* 0x0000001a59077221 */ /* 0x004fce0000010000 */
[----:B------:R2:W-:Y:S01]  /*14a80*/  MUFU.EX2 R31, R8 ;  /* 0x00000008001f7308 */ /* 0x0005e20000000800 */
[----:B0-----:R-:W-:-:S07]  /*14a90*/  FADD.FTZ R30, R201, R2 ;  /* 0x00000002c91e7221 */ /* 0x001fce0000010000 */
[----:B------:R-:W0:Y:S01]  /*14aa0*/  MUFU.EX2 R192, R192 ;  /* 0x000000c000c07308 */ /* 0x000e220000000800 */
[-CC-:B--2---:R-:W-:Y:S01]  /*14ab0*/  FFMA.FTZ R8, R67, R0.reuse, -R28.reuse ;  /* 0x0000000043087223 */ /* 0x184fe2000001081c */
[----:B------:R-:W-:-:S06]  /*14ac0*/  FFMA.FTZ R10, R71, R0, -R28 ;  /* 0x00000000470a7223 */ /* 0x000fcc000001081c */
[----:B------:R-:W2:Y:S01]  /*14ad0*/  MUFU.EX2 R197, R197 ;  /* 0x000000c500c57308 */ /* 0x000ea20000000800 */
[----:B-1----:R-:W-:Y:S01]  /*14ae0*/  FADD.FTZ R32, R198, R7 ;  /* 0x00000007c6207221 */ /* 0x002fe20000010000 */
[----:B----4-:R-:W-:-:S06]  /*14af0*/  FADD.FTZ R7, R203, R30 ;  /* 0x0000001ecb077221 */ /* 0x010fcc0000010000 */
[----:B------:R-:W1:Y:S01]  /*14b00*/  MUFU.EX2 R91, R91 ;  /* 0x0000005b005b7308 */ /* 0x000e620000000800 */
[----:B------:R-:W-:-:S07]  /*14b10*/  FFMA.FTZ R193, R15, R0, -R28 ;  /* 0x000000000fc17223 */ /* 0x000fce000001081c */
[----:B------:R-:W4:Y:S01]  /*14b20*/  MUFU.EX2 R8, R8 ;  /* 0x0000000800087308 */ /* 0x000f220000000800 */
[----:B---3--:R-:W-:Y:S01]  /*14b30*/  FADD.FTZ R9, R81, R32 ;  /* 0x0000002051097221 */ /* 0x008fe20000010000 */
[----:B-----5:R-:W-:-:S06]  /*14b40*/  FADD.FTZ R30, R6, R7 ;  /* 0x00000007061e7221 */ /* 0x020fcc0000010000 */
[----:B------:R-:W3:Y:S01]  /*14b50*/  MUFU.EX2 R194, R194 ;  /* 0x000000c200c27308 */ /* 0x000ee20000000800 */
[----:B------:R-:W-:-:S07]  /*14b60*/  FFMA.FTZ R12, R59, R0, -R28 ;  /* 0x000000003b0c7223 */ /* 0x000fce000001081c */
[----:B------:R-:W5:Y:S01]  /*14b70*/  MUFU.EX2 R199, R199 ;  /* 0x000000c700c77308 */ /* 0x000f620000000800 */
[----:B0-----:R-:W-:Y:S01]  /*14b80*/  FADD.FTZ R32, R192, R9 ;  /* 0x00000009c0207221 */ /* 0x001fe20000010000 */
[----:B--2---:R-:W-:-:S06]  /*14b90*/  FADD.FTZ R7, R197, R30 ;  /* 0x0000001ec5077221 */ /* 0x004fcc0000010000 */
[----:B------:R-:W0:Y:S01]  /*14ba0*/  MUFU.EX2 R10, R10 ;  /* 0x0000000a000a7308 */ /* 0x000e220000000800 */
[----:B------:R-:W-:Y:S01]  /*14bb0*/  FFMA.FTZ R195, R21, R0, -R28 ;  /* 0x0000000015c37223 */ /* 0x000fe2000001081c */
[----:B-1----:R-:W-:-:S06]  /*14bc0*/  FADD.FTZ R9, R91, R32 ;  /* 0x000000205b097221 */ /* 0x002fcc0000010000 */
[----:B------:R-:W1:Y:S01]  /*14bd0*/  MUFU.EX2 R188, R188 ;  /* 0x000000bc00bc7308 */ /* 0x000e620000000800 */
[----:B----4-:R-:W-:Y:S01]  /*14be0*/  FADD.FTZ R30, R8, R7 ;  /* 0x00000007081e7221 */ /* 0x010fe20000010000 */
[----:B------:R-:W-:-:S06]  /*14bf0*/  FFMA.FTZ R14, R63, R0, -R28 ;  /* 0x000000003f0e7223 */ /* 0x000fcc000001081c */
[----:B------:R-:W2:Y:S01]  /*14c00*/  MUFU.EX2 R193, R193 ;  /* 0x000000c100c17308 */ /* 0x000ea20000000800 */
[----:B---3--:R-:W-:Y:S01]  /*14c10*/  FADD.FTZ R32, R194, R9 ;  /* 0x00000009c2207221 */ /* 0x008fe20000010000 */
[----:B-----5:R-:W-:-:S06]  /*14c20*/  FADD.FTZ R7, R199, R30 ;  /* 0x0000001ec7077221 */ /* 0x020fcc0000010000 */
[----:B------:R-:W3:Y:S01]  /*14c30*/  MUFU.EX2 R12, R12 ;  /* 0x0000000c000c7308 */ /* 0x000ee20000000800 */
[----:B------:R-:W-:Y:S01]  /*14c40*/  FFMA.FTZ R189, R49, R0, -R28 ;  /* 0x0000000031bd7223 */ /* 0x000fe2000001081c */
[----:B------:R-:W-:-:S06]  /*14c50*/  FADD.FTZ R9, R39, R32 ;  /* 0x0000002027097221 */ /* 0x000fcc0000010000 */
[----:B------:R-:W4:Y:S01]  /*14c60*/  MUFU.EX2 R190, R190 ;  /* 0x000000be00be7308 */ /* 0x000f220000000800 */
[----:B0-----:R-:W-:Y:S01]  /*14c70*/  FADD.FTZ R32, R10, R7 ;  /* 0x000000070a207221 */ /* 0x001fe20000010000 */
[----:B------:R-:W-:-:S06]  /*14c80*/  FFMA.FTZ R20, R51, R0, -R28 ;  /* 0x0000000033147223 */ /* 0x000fcc000001081c */
[----:B------:R-:W0:Y:S01]  /*14c90*/  MUFU.EX2 R195, R195 ;  /* 0x000000c300c37308 */ /* 0x000e220000000800 */
[----:B------:R-:W-:Y:S02]  /*14ca0*/  @!P1 VIADD R3, R3, 0x36840 ;  /* 0x0003684003039836 */ /* 0x000fe40000000000 */
[----:B-1----:R-:W-:-:S05]  /*14cb0*/  FADD.FTZ R34, R188, R9 ;  /* 0x00000009bc227221 */ /* 0x002fca0000010000 */
[----:B------:R-:W1:Y:S01]  /*14cc0*/  MUFU.EX2 R53, R53 ;  /* 0x0000003500357308 */ /* 0x000e620000000800 */
[----:B--2---:R-:W-:Y:S01]  /*14cd0*/  FADD.FTZ R7, R193, R32 ;  /* 0x00000020c1077221 */ /* 0x004fe20000010000 */
[----:B------:R-:W-:-:S06]  /*14ce0*/  FFMA.FTZ R191, R41, R0, -R28 ;  /* 0x0000000029bf7223 */ /* 0x000fcc000001081c */
[----:B------:R-:W2:Y:S01]  /*14cf0*/  MUFU.EX2 R14, R14 ;  /* 0x0000000e000e7308 */ /* 0x000ea20000000800 */
[----:B------:R-:W-:Y:S01]  /*14d00*/  @!P1 PRMT R3, RZ, 0x654, R3 ;  /* 0x00000654ff039816 */ /* 0x000fe20000000003 */
[----:B------:R-:W-:-:S06]  /*14d10*/  FADD.FTZ R9, R31, R34 ;  /* 0x000000221f097221 */ /* 0x000fcc0000010000 */
[----:B------:R-:W5:Y:S01]  /*14d20*/  MUFU.EX2 R184, R184 ;  /* 0x000000b800b87308 */ /* 0x000f620000000800 */
[----:B---3--:R-:W-:Y:S01]  /*14d30*/  FADD.FTZ R32, R12, R7 ;  /* 0x000000070c207221 */ /* 0x008fe20000010000 */
[----:B------:R-:W-:Y:S01]  /*14d40*/  FFMA.FTZ R24, R55, R0, -R28 ;  /* 0x0000000037187223 */ /* 0x000fe2000001081c */
[----:B------:R0:W-:Y:S05]  /*14d50*/  @!P1 SYNCS.ARRIVE.TRANS64.RED.A1T0 RZ, [R3+URZ], RZ ;  /* 0x000000ff03ff99a7 */ /* 0x0001ea000810043f */
[----:B------:R-:W3:Y:S01]  /*14d60*/  MUFU.EX2 R189, R189 ;  /* 0x000000bd00bd7308 */ /* 0x000ee20000000800 */
[----:B----4-:R-:W-:-:S07]  /*14d70*/  FADD.FTZ R34, R190, R9 ;  /* 0x00000009be227221 */ /* 0x010fce0000010000 */
[----:B------:R-:W4:Y:S01]  /*14d80*/  MUFU.EX2 R57, R57 ;  /* 0x0000003900397308 */ /* 0x000f220000000800 */
[----:B0-----:R-:W-:Y:S01]  /*14d90*/  FADD.FTZ R3, R195, R32 ;  /* 0x00000020c3037221 */ /* 0x001fe20000010000 */
[----:B------:R-:W-:-:S06]  /*14da0*/  FFMA.FTZ R185, R45, R0, -R28 ;  /* 0x000000002db97223 */ /* 0x000fcc000001081c */
[----:B------:R-:W0:Y:S01]  /*14db0*/  MUFU.EX2 R20, R20 ;  /* 0x0000001400147308 */ /* 0x000e220000000800 */
[----:B-1----:R-:W-:Y:S01]  /*14dc0*/  FADD.FTZ R7, R53, R34 ;  /* 0x0000002235077221 */ /* 0x002fe20000010000 */
[----:B--2---:R-:W-:-:S06]  /*14dd0*/  FADD.FTZ R34, R14, R3 ;  /* 0x000000030e227221 */ /* 0x004fcc0000010000 */
[----:B------:R-:W1:Y:S01]  /*14de0*/  MUFU.EX2 R186, R186 ;  /* 0x000000ba00ba7308 */ /* 0x000e620000000800 */
[----:B------:R-:W-:-:S07]  /*14df0*/  FFMA.FTZ R26, R43, R0, -R28 ;  /* 0x000000002b1a7223 */ /* 0x000fce000001081c */
[----:B------:R-:W2:Y:S01]  /*14e00*/  MUFU.EX2 R191, R191 ;  /* 0x000000bf00bf7308 */ /* 0x000ea20000000800 */
[----:B-----5:R-:W-:Y:S01]  /*14e10*/  FADD.FTZ R36, R184, R7 ;  /* 0x00000007b8247221 */ /* 0x020fe20000010000 */
[----:B---3--:R-:W-:-:S06]  /*14e20*/  FADD.FTZ R3, R189, R34 ;  /* 0x00000022bd037221 */ /* 0x008fcc0000010000 */
[----:B------:R-:W3:Y:S01]  /*14e30*/  MUFU.EX2 R65, R65 ;  /* 0x0000004100417308 */ /* 0x000ee20000000800 */
[----:B------:R-:W-:-:S07]  /*14e40*/  FFMA.FTZ R33, R33, R0, -R28 ;  /* 0x0000000021217223 */ /* 0x000fce000001081c */
[----:B------:R-:W5:Y:S01]  /*14e50*/  MUFU.EX2 R24, R24 ;  /* 0x0000001800187308 */ /* 0x000f620000000800 */
[----:B----4-:R-:W-:Y:S01]  /*14e60*/  FADD.FTZ R7, R57, R36 ;  /* 0x0000002439077221 */ /* 0x010fe20000010000 */
[----:B0-----:R-:W-:-:S06]  /*14e70*/  FADD.FTZ R34, R20, R3 ;  /* 0x0000000314227221 */ /* 0x001fcc0000010000 */
[----:B------:R-:W0:Y:S08]  /*14e80*/  MUFU.EX2 R180, R180 ;  /* 0x000000b400b47308 */ /* 0x000e300000000800 */
[----:B------:R-:W4:Y:S01]  /*14e90*/  MUFU.EX2 R185, R185 ;  /* 0x000000b900b97308 */ /* 0x000f220000000800 */
[----:B------:R-:W-:Y:S01]  /*14ea0*/  FFMA.FTZ R47, R47, R0, -R28 ;  /* 0x000000002f2f7223 */ /* 0x000fe2000001081c */
[----:B-1----:R-:W-:-:S06]  /*14eb0*/  FADD.FTZ R36, R186, R7 ;  /* 0x00000007ba247221 */ /* 0x002fcc0000010000 */
[----:B------:R-:W1:Y:S01]  /*14ec0*/  MUFU.EX2 R73, R73 ;  /* 0x0000004900497308 */ /* 0x000e620000000800 */
[----:B--2---:R-:W-:Y:S01]  /*14ed0*/  FADD.FTZ R3, R191, R34 ;  /* 0x00000022bf037221 */ /* 0x004fe20000010000 */
[----:B------:R-:W-:-:S06]  /*14ee0*/  FFMA.FTZ R25, R25, R0, -R28 ;  /* 0x0000000019197223 */ /* 0x000fcc000001081c */
[----:B------:R-:W2:Y:S01]  /*14ef0*/  MUFU.EX2 R26, R26 ;  /* 0x0000001a001a7308 */ /* 0x000ea20000000800 */
[----:B---3--:R-:W-:Y:S01]  /*14f00*/  FADD.FTZ R7, R65, R36 ;  /* 0x0000002441077221 */ /* 0x008fe20000010000 */
[----:B-----5:R-:W-:-:S06]  /*14f10*/  FADD.FTZ R34, R24, R3 ;  /* 0x0000000318227221 */ /* 0x020fcc0000010000 */
[----:B------:R-:W3:Y:S08]  /*14f20*/  MUFU.EX2 R182, R182 ;  /* 0x000000b600b67308 */ /* 0x000ef00000000800 */
[----:B------:R-:W5:Y:S01]  /*14f30*/  MUFU.EX2 R33, R33 ;  /* 0x0000002100217308 */ /* 0x000f620000000800 */
[----:B------:R-:W-:Y:S01]  /*14f40*/  FFMA.FTZ R35, R35, R0, -R28 ;  /* 0x0000000023237223 */ /* 0x000fe2000001081c */
[----:B0-----:R-:W-:-:S06]  /*14f50*/  FADD.FTZ R36, R180, R7 ;  /* 0x00000007b4247221 */ /* 0x001fcc0000010000 */
[----:B------:R-:W0:Y:S01]  /*14f60*/  MUFU.EX2 R85, R85 ;  /* 0x0000005500557308 */ /* 0x000e220000000800 */
[----:B----4-:R-:W-:Y:S01]  /*14f70*/  FADD.FTZ R3, R185, R34 ;  /* 0x00000022b9037221 */ /* 0x010fe20000010000 */
[----:B------:R-:W-:-:S06]  /*14f80*/  FFMA.FTZ R29, R29, R0, -R28 ;  /* 0x000000001d1d7223 */ /* 0x000fcc000001081c */
[----:B------:R-:W4:Y:S01]  /*14f90*/  MUFU.EX2 R30, R47 ;  /* 0x0000002f001e7308 */ /* 0x000f220000000800 */
[----:B-1----:R-:W-:Y:S01]  /*14fa0*/  FADD.FTZ R7, R73, R36 ;  /* 0x0000002449077221 */ /* 0x002fe20000010000 */
[----:B--2---:R-:W-:-:S06]  /*14fb0*/  FADD.FTZ R34, R26, R3 ;  /* 0x000000031a227221 */ /* 0x004fcc0000010000 */
[----:B------:R-:W1:Y:S01]  /*14fc0*/  MUFU.EX2 R25, R25 ;  /* 0x0000001900197308 */ /* 0x000e620000000800 */
[----:B------:R-:W-:Y:S01]  /*14fd0*/  FFMA.FTZ R83, R83, R0, -R28 ;  /* 0x0000000053537223 */ /* 0x000fe2000001081c */
[----:B---3--:R-:W-:Y:S01]  /*14fe0*/  FADD.FTZ R36, R182, R7 ;  /* 0x00000007b6247221 */ /* 0x008fe20000010000 */
[----:B-----5:R-:W-:-:S05]  /*14ff0*/  FADD.FTZ R3, R33, R34 ;  /* 0x0000002221037221 */ /* 0x020fca0000010000 */
[----:B------:R-:W2:Y:S01]  /*15000*/  MUFU.EX2 R32, R35 ;  /* 0x0000002300207308 */ /* 0x000ea20000000800 */
[-CC-:B------:R-:W-:Y:S01]  /*15010*/  FFMA.FTZ R87, R87, R0.reuse, -R28.reuse ;  /* 0x0000000057577223 */ /* 0x180fe2000001081c */
[-CC-:B------:R-:W-:Y:S01]  /*15020*/  FFMA.FTZ R27, R27, R0.reuse, -R28.reuse ;  /* 0x000000001b1b7223 */ /* 0x180fe2000001081c */
[-CC-:B------:R-:W-:Y:S01]  /*15030*/  FFMA.FTZ R69, R69, R0.reuse, -R28.reuse ;  /* 0x0000000045457223 */ /* 0x180fe2000001081c */
[----:B------:R-:W-:-:S04]  /*15040*/  FFMA.FTZ R61, R61, R0, -R28 ;  /* 0x000000003d3d7223 */ /* 0x000fc8000001081c */
[----:B------:R-:W3:Y:S01]  /*15050*/  MUFU.EX2 R29, R29 ;  /* 0x0000001d001d7308 */ /* 0x000ee20000000800 */
[----:B0-----:R-:W-:Y:S01]  /*15060*/  FADD.FTZ R7, R85, R36 ;  /* 0x0000002455077221 */ /* 0x001fe20000010000 */
[----:B----4-:R-:W-:-:S06]  /*15070*/  FADD.FTZ R36, R30, R3 ;  /* 0x000000031e247221 */ /* 0x010fcc0000010000 */
[----:B------:R-:W0:Y:S01]  /*15080*/  MUFU.EX2 R28, R83 ;  /* 0x00000053001c7308 */ /* 0x000e220000000800 */
[----:B-1----:R-:W-:-:S07]  /*15090*/  FADD.FTZ R3, R25, R36 ;  /* 0x0000002419037221 */ /* 0x002fce0000010000 */
[----:B------:R-:W1:Y:S01]  /*150a0*/  MUFU.EX2 R176, R176 ;  /* 0x000000b000b07308 */ /* 0x000e620000000800 */
[----:B--2---:R-:W-:-:S07]  /*150b0*/  FADD.FTZ R36, R32, R3 ;  /* 0x0000000320247221 */ /* 0x004fce0000010000 */
[----:B------:R-:W2:Y:S01]  /*150c0*/  MUFU.EX2 R87, R87 ;  /* 0x0000005700577308 */ /* 0x000ea20000000800 */
[----:B---3--:R-:W-:-:S07]  /*150d0*/  FADD.FTZ R3, R29, R36 ;  /* 0x000000241d037221 */ /* 0x008fce0000010000 */
[----:B------:R-:W3:Y:S01]  /*150e0*/  MUFU.EX2 R93, R115 ;  /* 0x00000073005d7308 */ /* 0x000ee20000000800 */
[----:B------:R-:W-:-:S07]  /*150f0*/  F2FP.F16.F32.PACK_AB R201, R2, R201 ;  /* 0x000000c902c9723e */ /* 0x000fce00000000ff */
[----:B------:R-:W4:Y:S01]  /*15100*/  MUFU.EX2 R34, R27 ;  /* 0x0000001b00227308 */ /* 0x000f220000000800 */
[----:B0-----:R-:W-:-:S07]  /*15110*/  FADD.FTZ R36, R28, R3 ;  /* 0x000000031c247221 */ /* 0x001fce0000010000 */
[----:B------:R-:W0:Y:S01]  /*15120*/  MUFU.EX2 R178, R178 ;  /* 0x000000b200b27308 */ /* 0x000e220000000800 */
[----:B------:R-:W-:-:S07]  /*15130*/  ISETP.GE.AND P2, PT, R153, 0x71, PT ;  /* 0x000000719900780c */ /* 0x000fce0003f46270 */
[----:B------:R-:W5:Y:S01]  /*15140*/  MUFU.EX2 R69, R69 ;  /* 0x0000004500457308 */ /* 0x000f620000000800 */
[----:B-1----:R-:W-:Y:S01]  /*15150*/  FADD.FTZ R38, R176, R7 ;  /* 0x00000007b0267221 */ /* 0x002fe20000010000 */
[----:B--2---:R-:W-:-:S06]  /*15160*/  FADD.FTZ R3, R87, R36 ;  /* 0x0000002457037221 */ /* 0x004fcc0000010000 */
[----:B------:R-:W1:Y:S08]  /*15170*/  MUFU.EX2 R95, R95 ;  /* 0x0000005f005f7308 */ /* 0x000e700000000800 */
[----:B------:R-:W2:Y:S01]  /*15180*/  MUFU.EX2 R2, R61 ;  /* 0x0000003d00027308 */ /* 0x000ea20000000800 */
[----:B------:R-:W-:Y:S01]  /*15190*/  F2FP.F16.F32.PACK_AB R203, R6, R203 ;  /* 0x000000cb06cb723e */ /* 0x000fe200000000ff */
[----:B---3--:R-:W-:Y:S01]  /*151a0*/  FADD.FTZ R7, R93, R38 ;  /* 0x000000265d077221 */ /* 0x008fe20000010000 */
[----:B----4-:R-:W-:Y:S01]  /*151b0*/  FADD.FTZ R6, R34, R3 ;  /* 0x0000000322067221 */ /* 0x010fe20000010000 */
[----:B------:R-:W-:Y:S02]  /*151c0*/  BSSY B0, `(.L_x_792) ;  /* 0x0000587000007945 */ /* 0x000fe40003800000 */
[----:B0-----:R-:W-:Y:S01]  /*151d0*/  FADD.FTZ R38, R178, R7 ;  /* 0x00000007b2267221 */ /* 0x001fe20000010000 */
[----:B-----5:R-:W-:Y:S01]  /*151e0*/  FADD.FTZ R3, R69, R6 ;  /* 0x0000000645037221 */ /* 0x020fe20000010000 */
[----:B------:R-:W-:Y:S01]  /*151f0*/  F2FP.F16.F32.PACK_AB R195, R14, R195 ;  /* 0x000000c30ec3723e */ /* 0x000fe200000000ff */
[--C-:B------:R-:W-:Y:S01]  /*15200*/  IMAD.MOV.U32 R118, RZ, RZ, R119.reuse ;  /* 0x000000ffff767224 */ /* 0x100fe200078e0077 */
[----:B------:R-:W-:Y:S01]  /*15210*/  F2FP.F16.F32.PACK_AB R200, R37, R200 ;  /* 0x000000c825c8723e */ /* 0x000fe200000000ff */
[----:B-1----:R-:W-:Y:S01]  /*15220*/  FADD.FTZ R15, R95, R38 ;  /* 0x000000265f0f7221 */ /* 0x002fe20000010000 */
[----:B------:R-:W-:Y:S01]  /*15230*/  F2FP.F16.F32.PACK_AB R202, R77, R202 ;  /* 0x000000ca4dca723e */ /* 0x000fe200000000ff */
[--C-:B------:R-:W-:Y:S01]  /*15240*/  IMAD.MOV.U32 R117, RZ, RZ, R119.reuse ;  /* 0x000000ffff757224 */ /* 0x100fe200078e0077 */
[----:B------:R-:W-:Y:S01]  /*15250*/  F2FP.F16.F32.PACK_AB R196, R89, R196 ;  /* 0x000000c459c4723e */ /* 0x000fe200000000ff */
[----:B------:R-:W-:Y:S01]  /*15260*/  IMAD.MOV.U32 R116, RZ, RZ, R119 ;  /* 0x000000ffff747224 */ /* 0x000fe200078e0077 */
[----:B------:R-:W-:Y:S01]  /*15270*/  F2FP.F16.F32.PACK_AB R198, R81, R198 ;  /* 0x000000c651c6723e */ /* 0x000fe200000000ff */
[----:B--2---:R-:W-:Y:S01]  /*15280*/  FADD.FTZ R14, R2, R3 ;  /* 0x00000003020e7221 */ /* 0x004fe20000010000 */
[----:B------:R-:W-:Y:S01]  /*15290*/  F2FP.F16.F32.PACK_AB R192, R91, R192 ;  /* 0x000000c05bc0723e */ /* 0x000fe200000000ff */
[--C-:B------:R-:W-:Y:S01]  /*152a0*/  IMAD.MOV.U32 R114, RZ, RZ, R119.reuse ;  /* 0x000000ffff727224 */ /* 0x100fe200078e0077 */
        /* <DEDUP_REMOVED lines=31> */
[----:B------:R-:W-:Y:S01]  /*154a0*/  IMAD.MOV.U32 R2, RZ, RZ, 0x3f800000 ;  /* 0x3f800000ff027424 */ /* 0x000fe200078e00ff */
        /* <DEDUP_REMOVED lines=8> */
[----:B------:R-:W-:Y:S01]  /*15530*/  MOV R3, 0x3f800000 ;  /* 0x3f80000000037802 */ /* 0x000fe20000000f00 */
[--C-:B------:R-:W-:Y:S01]  /*15540*/  IMAD.MOV.U32 R88, RZ, RZ, R119.reuse ;  /* 0x000000ffff587224 */ /* 0x100fe200078e0077 */
[-C--:B------:R-:W-:Y:S01]  /*15550*/  MOV R115, R119.reuse ;  /* 0x0000007700737202 */ /* 0x080fe20000000f00 */
        /* <DEDUP_REMOVED lines=43> */
[----:B------:R-:W-:Y:S01]  /*15810*/  MOV R27, R119 ;  /* 0x00000077001b7202 */ /* 0x000fe20000000f00 */
        /* <DEDUP_REMOVED lines=25> */
[----:B------:R-:W-:Y:S01]  /*159b0*/  IMAD.MOV.U32 R24, RZ, RZ, R119 ;  /* 0x000000ffff187224 */ /* 0x000fe200078e0077 */
[----:B------:R-:W-:Y:S06]  /*159c0*/  @!P2 BRA `(.L_x_793) ;  /* 0x000000500018a947 */ /* 0x000fec0003800000 */
[----:B------:R-:W-:Y:S01]  /*159d0*/  IADD3 R6, R154, -0x2, RZ ;  /* 0xfffffffe9a067810 */ /* 0x000fe20007ffe0ff */
[----:B------:R-:W-:Y:S01]  /*159e0*/  IMAD.MOV.U32 R7, RZ, RZ, R4 ;  /* 0x000000ffff077224 */ /* 0x000fe200078e0004 */
[----:B------:R-:W-:Y:S01]  /*159f0*/  MOV R10, R215 ;  /* 0x000000d7000a7202 */ /* 0x000fe20000000f00 */
[----:B------:R-:W-:Y:S01]  /*15a00*/  IMAD.MOV.U32 R8, RZ, RZ, R5 ;  /* 0x000000ffff087224 */ /* 0x000fe200078e0005 */
[----:B------:R-:W-:Y:S01]  /*15a10*/  CS2R R118, SRZ ;  /* 0x0000000000767805 */ /* 0x000fe2000001ff00 */
[----:B------:R-:W-:Y:S01]  /*15a20*/  IMAD.MOV.U32 R9, RZ, RZ, R217 ;  /* 0x000000ffff097224 */ /* 0x000fe200078e00d9 */
[----:B------:R-:W-:Y:S01]  /*15a30*/  CS2R R114, SRZ ;  /* 0x0000000000727805 */ /* 0x000fe2000001ff00 */
[----:B------:R-:W-:Y:S01]  /*15a40*/  IMAD.MOV.U32 R2, RZ, RZ, 0x3f800000 ;  /* 0x3f800000ff027424 */ /* 0x000fe200078e00ff */
        /* <DEDUP_REMOVED lines=45> */
[----:B------:R-:W-:-:S07]  /*15d20*/  CS2R R24, SRZ ;  /* 0x0000000000187805 */ /* 0x000fce000001ff00 */
.L_x_804:
[----:B------:R-:W-:-:S05]  /*15d30*/  VIADD R0, R10, 0x1 ;  /* 0x000000010a007836 */ /* 0x000fca0000000000 */
[----:B------:R-:W-:-:S04]  /*15d40*/  ISETP.NE.AND P2, PT, R0, 0x2, PT ;  /* 0x000000020000780c */ /* 0x000fc80003f45270 */
[----:B------:R-:W-:Y:S02]  /*15d50*/  SEL R4, RZ, 0x1, P2 ;  /* 0x00000001ff047807 */ /* 0x000fe40001000000 */
[----:B------:R-:W-:Y:S02]  /*15d60*/  SEL R215, R0, RZ, P2 ;  /* 0x000000ff00d77207 */ /* 0x000fe40001000000 */
[----:B------:R-:W-:Y:S01]  /*15d70*/  LOP3.LUT R217, R9, R4, RZ, 0x3c, !PT ;  /* 0x0000000409d97212 */ /* 0x000fe200078e3cff */
[----:B------:R-:W-:Y:S06]  /*15d80*/  @!P0 BRA `(.L_x_794) ;  /* 0x0000000000048947 */ /* 0x000fec0003800000 */
[----:B------:R-:W-:Y:S01]  /*15d90*/  BPT.TRAP 0x1 ;  /* 0x000000040000795c */ /* 0x000fe20000300000 */
.L_x_794:
[----:B------:R-:W-:Y:S01]  /*15da0*/  IMAD R11, R215, 0x8, R16 ;  /* 0x00000008d70b7824 */ /* 0x000fe200078e0210 */
[----:B------:R-:W-:-:S04]  /*15db0*/  SHF.L.U32 R4, R217, 0x1f, RZ ;  /* 0x0000001fd9047819 */ /* 0x000fc800000006ff */
[----:B------:R0:W1:Y:S01]  /*15dc0*/  SYNCS.PHASECHK.TRANS64.TRYWAIT P2, [R11+URZ+0x36830], R4 ;  /* 0x036830040b0075a7 */ /* 0x000062000804017f */
[----:B------:R-:W-:Y:S05]  /*15dd0*/  @!P0 BRA `(.L_x_795) ;  /* 0x0000000000048947 */ /* 0x000fea0003800000 */
[----:B------:R-:W-:Y:S01]  /*15de0*/  BPT.TRAP 0x1 ;  /* 0x000000040000795c */ /* 0x000fe20000300000 */
.L_x_795:
[----:B------:R-:W-:Y:S01]  /*15df0*/  IMAD R0, R215, 0xa80, R218 ;  /* 0x00000a80d7007824 */ /* 0x000fe200078e02da */
[----:B------:R-:W-:Y:S03]  /*15e00*/  BSSY B1, `(.L_x_796) ;  /* 0x0000006000017945 */ /* 0x000fe60003800000 */
[C---:B------:R-:W-:Y:S01]  /*15e10*/  VIADD R120, R0.reuse, 0x100 ;  /* 0x0000010000787836 */ /* 0x040fe20000000000 */
[----:B------:R-:W-:Y:S01]  /*15e20*/  IADD3 R20, R0, 0x80, RZ ;  /* 0x0000008000147810 */ /* 0x000fe20007ffe0ff */
[----:B-1----:R-:W-:Y:S06]  /*15e30*/  @P2 BRA `(.L_x_797) ;  /* 0x0000000000082947 */ /* 0x002fec0003800000 */
[----:B------:R-:W1:Y:S02]  /*15e40*/  SYNCS.PHASECHK.TRANS64.TRYWAIT P2, [R11+URZ+0x36830], R4 ;  /* 0x036830040b0075a7 */ /* 0x000e64000804017f */
[----:B-1----:R-:W-:Y:S05]  /*15e50*/  @!P2 BRA `(.L_x_798) ;  /* 0x0000010400d0a947 */ /* 0x002fea0003800000 */
.L_x_797:
[----:B------:R-:W-:Y:S05]  /*15e60*/  BSYNC B1 ;  /* 0x0000000000017941 */ /* 0x000fea0003800000 */
.L_x_796:
[----:B------:R-:W2:Y:S04]  /*15e70*/  LDL.64 R12, [R1+0x48] ;  /* 0x00004800010c7983 */ /* 0x000ea80000100a00 */
[----:B------:R-:W3:Y:S01]  /*15e80*/  LDL.64 R122, [R1] ;  /* 0x00000000017a7983 */ /* 0x000ee20000100a00 */
[----:B------:R-:W-:Y:S01]  /*15e90*/  WARPGROUP.ARRIVE ;  /* 0x00000000000079c5 */ /* 0x000fe20000000000 */
[----:B------:R-:W-:Y:S02]  /*15ea0*/  MOV R21, 0x40000040 ;  /* 0x4000004000157802 */ /* 0x000fe40000000f00 */
[----:B------:R-:W-:Y:S02]  /*15eb0*/  R2UR UR6, R20 ;  /* 0x00000000140672ca */ /* 0x000fe400000e0000 */
[C---:B------:R-:W-:Y:S01]  /*15ec0*/  R2UR UR7, R21.reuse ;  /* 0x00000000150772ca */ /* 0x040fe200000e0000 */
[----:B------:R-:W-:Y:S01]  /*15ed0*/  IMAD.MOV.U32 R20, RZ, RZ, R120 ;  /* 0x000000ffff147224 */ /* 0x000fe200078e0078 */
[----:B------:R-:W-:-:S04]  /*15ee0*/  R2UR UR19, R21 ;  /* 0x00000000151372ca */ /* 0x000fc800000e0000 */
[----:B------:R-:W-:Y:S01]  /*15ef0*/  R2UR UR18, R20 ;  /* 0x00000000141272ca */ /* 0x000fe200000e0000 */
[----:B------:R-:W-:Y:S01]  /*15f00*/  VIADD R20, R0, 0x200 ;  /* 0x0000020000147836 */ /* 0x000fe20000000000 */
[----:B------:R-:W-:-:S04]  /*15f10*/  R2UR UR15, R21 ;  /* 0x00000000150f72ca */ /* 0x000fc800000e0000 */
[----:B------:R-:W-:Y:S02]  /*15f20*/  R2UR UR14, R20 ;  /* 0x00000000140e72ca */ /* 0x000fe400000e0000 */
[----:B--2---:R-:W-:Y:S01]  /*15f30*/  R2UR UR42, R12 ;  /* 0x000000000c2a72ca */ /* 0x004fe200000e0000 */
[----:B------:R-:W-:Y:S01]  /*15f40*/  IMAD.MOV.U32 R12, RZ, RZ, R0 ;  /* 0x000000ffff0c7224 */ /* 0x000fe200078e0000 */
[----:B------:R-:W-:Y:S01]  /*15f50*/  R2UR UR43, R13 ;  /* 0x000000000d2b72ca */ /* 0x000fe200000e0000 */
[----:B------:R-:W-:Y:S01]  /*15f60*/  IMAD.MOV.U32 R13, RZ, RZ, 0x40000040 ;  /* 0x40000040ff0d7424 */ /* 0x000fe200078e00ff */
[----:B---3--:R-:W-:Y:S02]  /*15f70*/  R2UR UR28, R122 ;  /* 0x000000007a1c72ca */ /* 0x008fe400000e0000 */
[----:B------:R-:W-:Y:S02]  /*15f80*/  R2UR UR29, R123 ;  /* 0x000000007b1d72ca */ /* 0x000fe400000e0000 */
[----:B------:R-:W-:Y:S01]  /*15f90*/  R2UR UR26, R12 ;  /* 0x000000000c1a72ca */ /* 0x000fe200000e0000 */
[----:B------:R-:W2:Y:S01]  /*15fa0*/  LDL.64 R122, [R1+0x40] ;  /* 0x00004000017a7983 */ /* 0x000ea20000100a00 */
[----:B------:R-:W-:-:S07]  /*15fb0*/  R2UR UR27, R13 ;  /* 0x000000000d1b72ca */ /* 0x000fce00000e0000 */
[----:B------:R-:W-:Y:S02]  /*15fc0*/  UMOV UR24, UR28 ;  /* 0x0000001c00187c82 */ /* 0x000fe40008000000 */
[----:B------:R-:W-:-:S04]  /*15fd0*/  UMOV UR25, UR29 ;  /* 0x0000001d00197c82 */ /* 0x000fc80008000000 */
[----:B------:R-:W-:Y:S01]  /*15fe0*/  HGMMA.64x16x16.F32 R168, gdesc[UR24], RZ, !UPT, gsb0 ;  /* 0x0020000018a879f0 */ /* 0x000fe2000c0008ff */
[----:B------:R-:W-:Y:S01]  /*15ff0*/  UMOV UR4, UR28 ;  /* 0x0000001c00047c82 */ /* 0x000fe20008000000 */
[----:B------:R-:W-:Y:S01]  /*16000*/  UMOV UR5, UR29 ;  /* 0x0000001d00057c82 */ /* 0x000fe20008000000 */
[----:B------:R-:W-:Y:S02]  /*16010*/  WARPGROUP.DEPBAR.LE gsb0, 0x0 ;  /* 0x00008000000079c5 */ /* 0x000fe40000010000 */
[----:B------:R-:W-:-:S06]  /*16020*/  WARPGROUP.ARRIVE ;  /* 0x00000000000079c5 */ /* 0x000fcc0000000000 */
[----:B------:R-:W-:Y:S01]  /*16030*/  HGMMA.64x16x16.F32 R160, gdesc[UR4], RZ, !UPT, gsb0 ;  /* 0x0020000004a079f0 */ /* 0x000fe2000c0008ff */
[----:B------:R-:W-:Y:S01]  /*16040*/  UMOV UR16, UR28 ;  /* 0x0000001c00107c82 */ /* 0x000fe20008000000 */
[----:B------:R-:W-:Y:S01]  /*16050*/  UMOV UR17, UR29 ;  /* 0x0000001d00117c82 */ /* 0x000fe20008000000 */
[----:B------:R-:W-:Y:S01]  /*16060*/  VIADD R12, R0, 0x180 ;  /* 0x00000180000c7836 */ /* 0x000fe20000000000 */
[----:B------:R-:W-:Y:S02]  /*16070*/  WARPGROUP.DEPBAR.LE gsb0, 0x0 ;  /* 0x00008000000079c5 */ /* 0x000fe40000010000 */
[----:B------:R-:W-:-:S06]  /*16080*/  WARPGROUP.ARRIVE ;  /* 0x00000000000079c5 */ /* 0x000fcc0000000000 */
[----:B------:R-:W-:Y:S01]  /*16090*/  HGMMA.64x16x16.F32 R152, gdesc[UR16], RZ, !UPT, gsb0 ;  /* 0x00200000109879f0 */ /* 0x000fe2000c0008ff */
[----:B------:R-:W-:Y:S02]  /*160a0*/  R2UR UR22, R12 ;  /* 0x000000000c1672ca */ /* 0x000fe400000e0000 */
[----:B------:R-:W-:Y:S01]  /*160b0*/  R2UR UR23, R13 ;  /* 0x000000000d1772ca */ /* 0x000fe200000e0000 */
[----:B------:R-:W-:Y:S01]  /*160c0*/  UMOV UR20, UR28 ;  /* 0x0000001c00147c82 */ /* 0x000fe20008000000 */
[----:B------:R-:W-:Y:S01]  /*160d0*/  UMOV UR21, UR29 ;  /* 0x0000001d00157c82 */ /* 0x000fe20008000000 */
[----:B------:R-:W-:Y:S02]  /*160e0*/  WARPGROUP.DEPBAR.LE gsb0, 0x0 ;  /* 0x00008000000079c5 */ /* 0x000fe40000010000 */
[----:B------:R-:W-:-:S08]  /*160f0*/  WARPGROUP.ARRIVE ;  /* 0x00000000000079c5 */ /* 0x000fd00000000000 */
[----:B------:R-:W-:Y:S01]  /*16100*/  HGMMA.64x16x16.F32 R144, gdesc[UR20], RZ, !UPT, gsb0 ;  /* 0x00200000149079f0 */ /* 0x000fe2000c0008ff */
[----:B------:R-:W-:Y:S01]  /*16110*/  UMOV UR12, UR28 ;  /* 0x0000001c000c7c82 */ /* 0x000fe20008000000 */
[----:B------:R-:W-:Y:S01]  /*16120*/  UMOV UR13, UR29 ;  /* 0x0000001d000d7c82 */ /* 0x000fe20008000000 */
[----:B------:R-:W-:Y:S01]  /*16130*/  IMAD.MOV.U32 R121, RZ, RZ, 0x40000040 ;  /* 0x40000040ff797424 */ /* 0x000fe200078e00ff */
[----:B------:R-:W-:Y:S02]  /*16140*/  WARPGROUP.DEPBAR.LE gsb0, 0x0 ;  /* 0x00008000000079c5 */ /* 0x000fe40000010000 */
[----:B------:R-:W-:-:S06]  /*16150*/  WARPGROUP.ARRIVE ;  /* 0x00000000000079c5 */ /* 0x000fcc0000000000 */
[----:B------:R-:W-:Y:S01]  /*16160*/  HGMMA.64x16x16.F32 R136, gdesc[UR12], RZ, !UPT, gsb0 ;  /* 0x002000000c8879f0 */ /* 0x000fe2000c0008ff */
[----:B------:R-:W-:Y:S02]  /*16170*/  IADD3 R120, R0, 0x280, RZ ;  /* 0x0000028000787810 */ /* 0x000fe40007ffe0ff */
[----:B------:R-:W-:Y:S02]  /*16180*/  R2UR UR11, R121 ;  /* 0x00000000790b72ca */ /* 0x000fe400000e0000 */
[----:B------:R-:W-:Y:S01]  /*16190*/  R2UR UR10, R120 ;  /* 0x00000000780a72ca */ /* 0x000fe200000e0000 */
[----:B------:R-:W-:Y:S01]  /*161a0*/  UMOV UR8, UR28 ;  /* 0x0000001c00087c82 */ /* 0x000fe20008000000 */
[----:B------:R-:W-:Y:S01]  /*161b0*/  UMOV UR9, UR29 ;  /* 0x0000001d00097c82 */ /* 0x000fe20008000000 */
[----:B------:R-:W-:Y:S02]  /*161c0*/  WARPGROUP.DEPBAR.LE gsb0, 0x0 ;  /* 0x00008000000079c5 */ /* 0x000fe40000010000 */
[----:B------:R-:W-:-:S08]  /*161d0*/  WARPGROUP.ARRIVE ;  /* 0x00000000000079c5 */ /* 0x000fd00000000000 */
[----:B------:R-:W-:Y:S01]  /*161e0*/  HGMMA.64x16x16.F32 R128, gdesc[UR8], RZ, !UPT, gsb0 ;  /* 0x00200000088079f0 */ /* 0x000fe2000c0008ff */
[C---:B------:R-:W-:Y:S02]  /*161f0*/  VIADD R12, R0.reuse, 0x300 ;  /* 0x00000300000c7836 */ /* 0x040fe40000000000 */
[----:B------:R-:W-:Y:S02]  /*16200*/  VIADD R120, R0, 0x182 ;  /* 0x0000018200787836 */ /* 0x000fe40000000000 */
[----:B------:R-:W-:Y:S01]  /*16210*/  IMAD.MOV.U32 R121, RZ, RZ, 0x40000040 ;  /* 0x40000040ff797424 */ /* 0x000fe200078e00ff */
[----:B------:R-:W-:Y:S02]  /*16220*/  R2UR UR58, R12 ;  /* 0x000000000c3a72ca */ /* 0x000fe400000e0000 */
[----:B------:R-:W-:Y:S02]  /*16230*/  R2UR UR59, R13 ;  /* 0x000000000d3b72ca */ /* 0x000fe400000e0000 */
[----:B------:R-:W-:Y:S01]  /*16240*/  R2UR UR26, R120 ;  /* 0x00000000781a72ca */ /* 0x000fe200000e0000 */
[----:B------:R-:W-:Y:S01]  /*16250*/  VIADD R120, R0, 0x302 ;  /* 0x0000030200787836 */ /* 0x000fe20000000000 */
[----:B------:R-:W-:Y:S01]  /*16260*/  R2UR UR27, R121 ;  /* 0x00000000791b72ca */ /* 0x000fe200000e0000 */
[----:B------:R-:W-:Y:S01]  /*16270*/  IMAD.MOV.U32 R121, RZ, RZ, 0x40000040 ;  /* 0x40000040ff797424 */ /* 0x000fe200078e00ff */
[----:B--2---:R-:W-:-:S02]  /*16280*/  R2UR UR38, R122 ;  /* 0x000000007a2672ca */ /* 0x004fc400000e0000 */
[----:B------:R-:W-:Y:S02]  /*16290*/  R2UR UR46, R120 ;  /* 0x00000000782e72ca */ /* 0x000fe400000e0000 */
[----:B------:R-:W-:Y:S02]  /*162a0*/  R2UR UR47, R121 ;  /* 0x00000000792f72ca */ /* 0x000fe400000e0000 */
[----:B------:R-:W-:Y:S01]  /*162b0*/  R2UR UR39, R123 ;  /* 0x000000007b2772ca */ /* 0x000fe200000e0000 */
[----:B------:R-:W-:Y:S01]  /*162c0*/  UMOV UR56, UR28 ;  /* 0x0000001c00387c82 */ /* 0x000fe20008000000 */
[----:B------:R-:W-:Y:S01]  /*162d0*/  UMOV UR57, UR29 ;  /* 0x0000001d00397c82 */ /* 0x000fe20008000000 */
[----:B------:R-:W-:Y:S02]  /*162e0*/  WARPGROUP.DEPBAR.LE gsb0, 0x0 ;  /* 0x00008000000079c5 */ /* 0x000fe40000010000 */
[----:B------:R-:W-:-:S06]  /*162f0*/  WARPGROUP.ARRIVE ;  /* 0x00000000000079c5 */ /* 0x000fcc0000000000 */
[----:B------:R-:W-:Y:S01]  /*16300*/  HGMMA.64x16x16.F32 R120, gdesc[UR56], RZ, !UPT, gsb0 ;  /* 0x00200000387879f0 */ /* 0x000fe2000c0008ff */
        /* <DEDUP_REMOVED lines=27> */
[----:B------:R-:W-:Y:S01]  /*164c0*/  UMOV UR24, UR42 ;  /* 0x0000002a00187c82 */ /* 0x000fe20008000000 */
[----:B------:R-:W-:Y:S01]  /*164d0*/  UMOV UR25, UR43 ;  /* 0x0000002b00197c82 */ /* 0x000fe20008000000 */
[----:B------:R-:W-:Y:S01]  /*164e0*/  VIADD R12, R0, 0x202 ;  /* 0x00000202000c7836 */ /* 0x000fe20000000000 */
[----:B------:R-:W-:Y:S02]  /*164f0*/  WARPGROUP.DEPBAR.LE gsb0, 0x0 ;  /* 0x00008000000079c5 */ /* 0x000fe40000010000 */
[----:B------:R-:W-:-:S06]  /*16500*/  WARPGROUP.ARRIVE ;  /* 0x00000000000079c5 */ /* 0x000fcc0000000000 */
        /* <DEDUP_REMOVED lines=15> */
[----:B------:R-:W-:Y:S01]  /*16600*/  MOV R5, UR45 ;  /* 0x0000002d00057c02 */ /* 0x000fe20008000f00 */
[----:B------:R-:W-:-:S02]  /*16610*/  WARPGROUP.DEPBAR.LE gsb0, 0x0 ;  /* 0x00008000000079c5 */ /* 0x000fc40000010000 */
[----:B------:R-:W-:Y:S01]  /*16620*/  WARPGROUP.ARRIVE ;  /* 0x00000000000079c5 */ /* 0x000fe20000000000 */
[----:B01----:R-:W-:Y:S01]  /*16630*/  MOV R4, UR44 ;  /* 0x0000002c00047c02 */ /* 0x003fe20008000f00 */
[----:B------:R-:W-:Y:S01]  /*16640*/  VIADD R12, R0, 0x4 ;  /* 0x00000004000c7836 */ /* 0x000fe20000000000 */
[----:B------:R-:W-:Y:S01]  /*16650*/  UMOV UR12, UR38 ;  /* 0x00000026000c7c82 */ /* 0x000fe20008000000 */
[----:B------:R-:W-:Y:S01]  /*16660*/  IMAD.MOV.U32 R13, RZ, RZ, 0x40000040 ;  /* 0x40000040ff0d7424 */ /* 0x000fe200078e00ff */
[----:B------:R-:W-:Y:S02]  /*16670*/  UMOV UR13, UR39 ;  /* 0x00000027000d7c82 */ /* 0x000fe40008000000 */
[----:B------:R-:W-:Y:S01]  /*16680*/  HGMMA.64x16x16.F32 R128, gdesc[UR16], R128, gsb0 ;  /* 0x00200000108079f0 */ /* 0x000fe20008000880 */
[----:B------:R-:W-:Y:S01]  /*16690*/  UMOV UR44, UR42 ;  /* 0x0000002a002c7c82 */ /* 0x000fe20008000000 */
[----:B------:R-:W-:Y:S01]  /*166a0*/  UMOV UR45, UR43 ;  /* 0x0000002b002d7c82 */ /* 0x000fe20008000000 */
[----:B------:R-:W-:Y:S01]  /*166b0*/  UMOV UR8, UR38 ;  /* 0x0000002600087c82 */ /* 0x000fe20008000000 */
[----:B------:R-:W-:Y:S01]  /*166c0*/  UMOV UR9, UR39 ;  /* 0x0000002700097c82 */ /* 0x000fe20008000000 */
[----:B------:R-:W2:Y:S01]  /*166d0*/  LDL.64 R20, [R1+0x38] ;  /* 0x0000380001147983 */ /* 0x000ea20000100a00 */
[----:B------:R-:W-:-:S02]  /*166e0*/  WARPGROUP.DEPBAR.LE gsb0, 0x0 ;  /* 0x00008000000079c5 */ /* 0x000fc40000010000 */
[----:B------:R-:W-:-:S06]  /*166f0*/  WARPGROUP.ARRIVE ;  /* 0x00000000000079c5 */ /* 0x000fcc0000000000 */
[----:B------:R-:W-:Y:S01]  /*16700*/  HGMMA.64x16x16.F32 R120, gdesc[UR44], R120, gsb0 ;  /* 0x002000002c7879f0 */ /* 0x000fe20008000878 */
[----:B------:R-:W-:Y:S02]  /*16710*/  R2UR UR14, R12 ;  /* 0x000000000c0e72ca */ /* 0x000fe400000e0000 */
[----:B------:R-:W-:Y:S01]  /*16720*/  R2UR UR15, R13 ;  /* 0x000000000d0f72ca */ /* 0x000fe200000e0000 */
[----:B------:R-:W-:Y:S01]  /*16730*/  VIADD R12, R0, 0x84 ;  /* 0x00000084000c7836 */ /* 0x000fe20000000000 */
[----:B------:R-:W-:Y:S02]  /*16740*/  WARPGROUP.DEPBAR.LE gsb0, 0x0 ;  /* 0x00008000000079c5 */ /* 0x000fe40000010000 */
[----:B------:R-:W-:-:S09]  /*16750*/  WARPGROUP.ARRIVE ;  /* 0x00000000000079c5 */ /* 0x000fd20000000000 */
[----:B------:R-:W-:Y:S01]  /*16760*/  HGMMA.64x16x16.F32 R168, gdesc[UR12], R168, gsb0 ;  /* 0x002000000ca879f0 */ /* 0x000fe200080008a8 */
[----:B------:R-:W-:Y:S02]  /*16770*/  MOV R13, 0x40000040 ;  /* 0x40000040000d7802 */ /* 0x000fe40000000f00 */
        /* <DEDUP_REMOVED lines=51> */
[----:B------:R-:W-:Y:S02]  /*16ab0*/  MOV R13, 0x40000040 ;  /* 0x40000040000d7802 */ /* 0x000fe40000000f00 */
[----:B--2---:R-:W-:Y:S02]  /*16ac0*/  R2UR UR42, R20 ;  /* 0x00000000142a72ca */ /* 0x004fe400000e0000 */
[----:B------:R-:W-:Y:S02]  /*16ad0*/  R2UR UR43, R21 ;  /* 0x00000000152b72ca */ /* 0x000fe400000e0000 */
[----:B------:R-:W-:Y:S01]  /*16ae0*/  R2UR UR22, R12 ;  /* 0x000000000c1672ca */ /* 0x000fe200000e0000 */
[----:B------:R-:W2:Y:S01]  /*16af0*/  LDL.64 R20, [R1+0x30] ;  /* 0x0000300001147983 */ /* 0x000ea20000100a00 */
[----:B------:R-:W-:-:S07]  /*16b00*/  R2UR UR23, R13 ;  /* 0x000000000d1772ca */ /* 0x000fce00000e0000 */
[----:B------:R-:W-:Y:S02]  /*16b10*/  UMOV UR20, UR42 ;  /* 0x0000002a00147c82 */ /* 0x000fe40008000000 */
[----:B------:R-:W-:Y:S01]  /*16b20*/  UMOV UR21, UR43 ;  /* 0x0000002b00157c82 */ /* 0x000fe20008000000 */
[----:B------:R-:W-:Y:S02]  /*16b30*/  WARPGROUP.DEPBAR.LE gsb0, 0x0 ;  /* 0x00008000000079c5 */ /* 0x000fe40000010000 */
[----:B------:R-:W-:-:S06]  /*16b40*/  WARPGROUP.ARRIVE ;  /* 0x00000000000079c5 */ /* 0x000fcc0000000000 */
        /* <DEDUP_REMOVED lines=56> */
[----:B------:R-:W-:Y:S01]  /*16ed0*/  IMAD.MOV.U32 R13, RZ, RZ, 0x40000040 ;  /* 0x40000040ff0d7424 */ /* 0x000fe200078e00ff */
        /* <DEDUP_REMOVED lines=51> */
[----:B------:R-:W-:-:S09]  /*17210*/  UMOV UR17, UR39 ;  /* 0x0000002700117c82 */ /* 0x000fd20008000000 */
        /* <DEDUP_REMOVED lines=84> */
[----:B------:R-:W-:Y:S02]  /*17760*/  R2UR UR22, R12 ;  /* 0x000000000c1672ca */ /* 0x000fe400000e0000 */
        /* <DEDUP_REMOVED lines=64> */
[----:B------:R-:W-:Y:S02]  /*17b70*/  WARPGROUP.DEPBAR.LE gsb0, 0x0 ;  /* 0x00008000000079c5 */ /* 0x000fe40000010000 */
[----:B------:R-:W-:-:S10]  /*17b80*/  WARPGROUP.ARRIVE ;  /* 0x00000000000079c5 */ /* 0x000fd40000000000 */
[----:B------:R-:W-:Y:S01]  /*17b90*/  HGMMA.64x16x16.F32 R168, gdesc[UR52], R168, gsb0 ;  /* 0x0020000034a879f0 */ /* 0x000fe200080008a8 */
[----:B------:R-:W-:Y:S01]  /*17ba0*/  R2UR UR45, R5 ;  /* 0x00000000052d72ca */ /* 0x000fe200000e0000 */
[----:B------:R-:W-:Y:S01]  /*17bb0*/  IMAD.MOV.U32 R5, RZ, RZ, 0x40000040 ;  /* 0x40000040ff057424 */ /* 0x000fe200078e00ff */
[----:B------:R-:W-:Y:S01]  /*17bc0*/  R2UR UR44, R4 ;  /* 0x00000000042c72ca */ /* 0x000fe200000e0000 */
[----:B------:R-:W-:-:S03]  /*17bd0*/  VIADD R4, R0, 0x406 ;  /* 0x0000040600047836 */ /* 0x000fc60000000000 */
        /* <DEDUP_REMOVED lines=344> */
[----:B------:R-:W-:Y:S01]  /*19160*/  FMUL.FTZ R26, R26, R2 ;  /* 0x000000021a1a7220 */ /* 0x000fe20000410000 */
[----:B------:R-:W-:-:S02]  /*19170*/  WARPGROUP.DEPBAR.LE gsb0, 0x0 ;  /* 0x00008000000079c5 */ /* 0x000fc40000010000 */
        /* <DEDUP_REMOVED lines=49> */
.L_x_799:
[----:B------:R-:W-:Y:S01]  /*19490*/  SHF.L.U32 R0, R9, 0x1f, RZ ;  /* 0x0000001f09007819 */ /* 0x000fe200000006ff */
[----:B------:R-:W-:-:S04]  /*194a0*/  IMAD R9, R10, 0x8, R16 ;  /* 0x000000080a097824 */ /* 0x000fc800078e0210 */
[----:B------:R0:W1:Y:S01]  /*194b0*/  SYNCS.PHASECHK.TRANS64.TRYWAIT P2, [R9+URZ+0x36850], R0 ;  /* 0x03685000090075a7 */ /* 0x000062000804017f */
[----:B------:R-:W-:Y:S05]  /*194c0*/  @!P0 BRA `(.L_x_800) ;  /* 0x0000000000048947 */ /* 0x000fea0003800000 */
[----:B------:R-:W-:Y:S01]  /*194d0*/  BPT.TRAP 0x1 ;  /* 0x000000040000795c */ /* 0x000fe20000300000 */
.L_x_800:
[----:B------:R-:W-:Y:S04]  /*194e0*/  BSSY B1, `(.L_x_801) ;  /* 0x0000004000017945 */ /* 0x000fe80003800000 */
[----:B-1----:R-:W-:Y:S05]  /*194f0*/  @P2 BRA `(.L_x_802) ;  /* 0x0000000000082947 */ /* 0x002fea0003800000 */
[----:B------:R-:W1:Y:S02]  /*19500*/  SYNCS.PHASECHK.TRANS64.TRYWAIT P2, [R9+URZ+0x36850], R0 ;  /* 0x03685000090075a7 */ /* 0x000e64000804017f */
[----:B-1----:R-:W-:Y:S05]  /*19510*/  @!P2 BRA `(.L_x_803) ;  /* 0x000000d00034a947 */ /* 0x002fea0003800000 */
.L_x_802:
[----:B------:R-:W-:Y:S05]  /*19520*/  BSYNC B1 ;  /* 0x0000000000017941 */ /* 0x000fea0003800000 */
.L_x_801:
[----:B01----:R-:W-:Y:S01]  /*19530*/  VIADD R0, R16, 0x400 ;  /* 0x0000040010007836 */ /* 0x003fe20000000000 */
[----:B------:R-:W-:Y:S01]  /*19540*/  WARPGROUP.ARRIVE ;  /* 0x00000000000079c5 */ /* 0x000fe20000000000 */
[----:B------:R-:W-:Y:S01]  /*19550*/  IMAD.MOV.U32 R13, RZ, RZ, 0x40000040 ;  /* 0x40000040ff0d7424 */ /* 0x000fe200078e00ff */
[----:B------:R-:W-:Y:S01]  /*19560*/  ULDC UR4, c[0x0][0x988] ;  /* 0x0002620000047ab9 */ /* 0x000fe20000000800 */
[----:B------:R-:W-:Y:S01]  /*19570*/  IMAD.MOV.U32 R3, RZ, RZ, 0x40000040 ;  /* 0x40000040ff037424 */ /* 0x000fe200078e00ff */
[----:B------:R-:W-:Y:S01]  /*19580*/  SHF.R.U32.HI R0, RZ, 0x4, R0 ;  /* 0x00000004ff007819 */ /* 0x000fe20000011600 */
[----:B------:R-:W-:Y:S01]  /*19590*/  @!P1 VIADD R11, R11, 0x36840 ;  /* 0x000368400b0b9836 */ /* 0x000fe20000000000 */
[----:B------:R-:W-:Y:S01]  /*195a0*/  R2UR UR7, R13 ;  /* 0x000000000d0772ca */ /* 0x000fe200000e0000 */
[----:B------:R-:W-:Y:S01]  /*195b0*/  @!P1 VIADD R9, R9, 0x36860 ;  /* 0x0003686009099836 */ /* 0x000fe20000000000 */
[----:B------:R-:W-:Y:S02]  /*195c0*/  LOP3.LUT R0, R0, 0x3fff, RZ, 0xc0, !PT ;  /* 0x00003fff00007812 */ /* 0x000fe400078ec0ff */
[C---:B------:R-:W-:Y:S01]  /*195d0*/  ISETP.GT.AND P2, PT, R6.reuse, RZ, PT ;  /* 0x000000ff0600720c */ /* 0x040fe20003f44270 */
[----:B------:R-:W-:Y:S01]  /*195e0*/  VIADD R6, R6, 0xffffffff ;  /* 0xffffffff06067836 */ /* 0x000fe20000000000 */
[----:B------:R-:W-:-:S02]  /*195f0*/  LOP3.LUT R0, R0, 0x3800000, RZ, 0xfc, !PT ;  /* 0x0380000000007812 */ /* 0x000fc400078efcff */
[----:B------:R-:W-:-:S03]  /*19600*/  @!P1 PRMT R9, RZ, 0x654, R9 ;  /* 0x00000654ff099816 */ /* 0x000fc60000000009 */
[----:B------:R-:W-:Y:S01]  /*19610*/  IMAD R12, R10, 0xa80, R0 ;  /* 0x00000a800a0c7824 */ /* 0x000fe200078e0200 */
[----:B------:R-:W-:-:S04]  /*19620*/  FMNMX.FTZ R0, R168, R8, !PT ;  /* 0x00000008a8007209 */ /* 0x000fc80007810000 */
[C---:B------:R-:W-:Y:S02]  /*19630*/  R2UR UR6, R12.reuse ;  /* 0x000000000c0672ca */ /* 0x040fe400000e0000 */
[----:B------:R-:W-:Y:S02]  /*19640*/  IADD3 R2, R12, 0x80, RZ ;  /* 0x000000800c027810 */ /* 0x000fe40007ffe0ff */
[----:B------:R-:W-:-:S04]  /*19650*/  FMNMX.FTZ R0, R169, R0, !PT ;  /* 0x00000000a9007209 */ /* 0x000fc80007810000 */
[----:B------:R-:W-:-:S04]  /*19660*/  FMNMX.FTZ R0, R172, R0, !PT ;  /* 0x00000000ac007209 */ /* 0x000fc80007810000 */
[----:B------:R-:W-:Y:S01]  /*19670*/  FMNMX.FTZ R0, R173, R0, !PT ;  /* 0x00000000ad007209 */ /* 0x000fe20007810000 */
[----:B------:R-:W-:Y:S01]  /*19680*/  HGMMA.64x192x16.F32 R24, R200, gdesc[UR4].tnspB, R24, gsb0 ;  /* 0x42e00004c8187df0 */ /* 0x000fe20008000818 */
[----:B------:R-:W-:Y:S01]  /*19690*/  R2UR UR6, R2 ;  /* 0x00000000020672ca */ /* 0x000fe200000e0000 */
[----:B------:R-:W-:Y:S01]  /*196a0*/  VIADD R2, R12, 0x100 ;  /* 0x000001000c027836 */ /* 0x000fe20000000000 */
[----:B------:R-:W-:Y:S01]  /*196b0*/  R2UR UR7, R3 ;  /* 0x00000000030772ca */ /* 0x000fe200000e0000 */
[----:B------:R-:W-:Y:S01]  /*196c0*/  IMAD.MOV.U32 R3, RZ, RZ, 0x40000040 ;  /* 0x40000040ff037424 */ /* 0x000fe200078e00ff */
        /* <DEDUP_REMOVED lines=28> */
[----:B------:R-:W-:-:S04]  /*19890*/  IMAD.U32 R0, RZ, RZ, UR4 ;  /* 0x00000004ff007e24 */ /* 0x000fc8000f8e00ff */
[C---:B------:R-:W-:Y:S01]  /*198a0*/  FADD.FTZ R4, -R5.reuse, R8 ;  /* 0x0000000805047221 */ /* 0x040fe20000010100 */
[----:B------:R-:W-:-:S03]  /*198b0*/  FMUL.FTZ R13, R5, R0 ;  /* 0x00000000050d7220 */ /* 0x000fc60000410000 */
[-C--:B------:R-:W-:Y:S01]  /*198c0*/  FMUL.FTZ R4, R4, R0.reuse ;  /* 0x0000000004047220 */ /* 0x080fe20000410000 */
[-CC-:B------:R-:W-:Y:S01]  /*198d0*/  FFMA.FTZ R10, R161, R0.reuse, -R13.reuse ;  /* 0x00000000a10a7223 */ /* 0x180fe2000001080d */
[-CC-:B------:R-:W-:Y:S01]  /*198e0*/  FFMA.FTZ R21, R165, R0.reuse, -R13.reuse ;  /* 0x00000000a5157223 */ /* 0x180fe2000001080d */
[-CC-:B------:R-:W-:Y:S01]  /*198f0*/  FFMA.FTZ R20, R157, R0.reuse, -R13.reuse ;  /* 0x000000009d147223 */ /* 0x180fe2000001080d */
[-CC-:B------:R-:W-:Y:S01]  /*19900*/  FFMA.FTZ R8, R149, R0.reuse, -R13.reuse ;  /* 0x0000000095087223 */ /* 0x180fe2000001080d */
[-CC-:B------:R-:W-:Y:S01]  /*19910*/  FFMA.FTZ R120, R120, R0.reuse, -R13.reuse ;  /* 0x0000000078787223 */ /* 0x180fe2000001080d */
[-CC-:B------:R-:W-:Y:S01]  /*19920*/  FFMA.FTZ R121, R121, R0.reuse, -R13.reuse ;  /* 0x0000000079797223 */ /* 0x180fe2000001080d */
[----:B------:R-:W-:Y:S01]  /*19930*/  FFMA.FTZ R124, R124, R0, -R13 ;  /* 0x000000007c7c7223 */ /* 0x000fe2000001080d */
        /* <DEDUP_REMOVED lines=8> */
[-CC-:B------:R-:W-:Y:S01]  /*199c0*/  FFMA.FTZ R168, R169, R0.reuse, -R13.reuse ;  /* 0x00000000a9a87223 */ /* 0x180fe2000001080d */
[-CC-:B------:R-:W-:Y:S01]  /*199d0*/  FFMA.FTZ R202, R172, R0.reuse, -R13.reuse ;  /* 0x00000000acca7223 */ /* 0x180fe2000001080d */
[----:B------:R-:W-:Y:S01]  /*199e0*/  FFMA.FTZ R169, R173, R0, -R13 ;  /* 0x00000000ada97223 */ /* 0x000fe2000001080d */
[----:B------:R-:W-:Y:S01]  /*199f0*/  MUFU.EX2 R121, R121 ;  /* 0x0000007900797308 */ /* 0x000fe20000000800 */
[----:B------:R-:W-:Y:S01]  /*19a00*/  HGMMA.64x192x16.F32 R24, R196, gdesc[UR4].tnspB, R24, gsb0 ;  /* 0x42e00004c4187df0 */ /* 0x000fe20008000818 */
[----:B------:R-:W-:Y:S02]  /*19a10*/  R2UR UR6, R2 ;  /* 0x00000000020672ca */ /* 0x000fe400000e0000 */
[----:B------:R-:W-:Y:S01]  /*19a20*/  R2UR UR7, R3 ;  /* 0x00000000030772ca */ /* 0x000fe200000e0000 */
[----:B------:R-:W-:Y:S01]  /*19a30*/  IMAD.MOV.U32 R3, RZ, RZ, 0x40000040 ;  /* 0x40000040ff037424 */ /* 0x000fe200078e00ff */
[----:B------:R-:W-:-:S02]  /*19a40*/  IADD3 R2, R12, 0x180, RZ ;  /* 0x000001800c027810 */ /* 0x000fc40007ffe0ff */
        /* <DEDUP_REMOVED lines=10> */
[----:B------:R-:W-:Y:S01]  /*19af0*/  R2UR UR6, R2 ;  /* 0x00000000020672ca */ /* 0x000fe200000e0000 */
[----:B------:R-:W-:Y:S01]  /*19b00*/  VIADD R2, R12, 0x200 ;  /* 0x000002000c027836 */ /* 0x000fe20000000000 */
[----:B------:R-:W-:Y:S01]  /*19b10*/  R2UR UR7, R3 ;  /* 0x00000000030772ca */ /* 0x000fe200000e0000 */
[----:B------:R-:W-:Y:S01]  /*19b20*/  IMAD.MOV.U32 R3, RZ, RZ, 0x40000040 ;  /* 0x40000040ff037424 */ /* 0x000fe200078e00ff */
[----:B------:R-:W-:Y:S08]  /*19b30*/  MUFU.EX2 R196, R196 ;  /* 0x000000c400c47308 */ /* 0x000ff00000000800 */
[----:B------:R-:W-:Y:S01]  /*19b40*/  MUFU.EX2 R198, R198 ;  /* 0x000000c600c67308 */ /* 0x000fe20000000800 */
[----:B------:R-:W-:-:S02]  /*19b50*/  WARPGROUP.DEPBAR.LE gsb0, 0x0 ;  /* 0x00008000000079c5 */ /* 0x000fc40000010000 */
[----:B------:R-:W-:Y:S01]  /*19b60*/  WARPGROUP.ARRIVE ;  /* 0x00000000000079c5 */ /* 0x000fe20000000000 */
[-CC-:B------:R-:W-:Y:S01]  /*19b70*/  FFMA.FTZ R192, R152, R0.reuse, -R13.reuse ;  /* 0x0000000098c07223 */ /* 0x180fe2000001080d */
[-CC-:B------:R-:W-:Y:S01]  /*19b80*/  FFMA.FTZ R152, R153, R0.reuse, -R13.reuse ;  /* 0x0000000099987223 */ /* 0x180fe2000001080d */
[----:B------:R-:W-:-:S03]  /*19b90*/  FFMA.FTZ R194, R156, R0, -R13 ;  /* 0x000000009cc27223 */ /* 0x000fc6000001080d */
[----:B------:R-:W-:Y:S01]  /*19ba0*/  HGMMA.64x192x16.F32 R24, R188, gdesc[UR4].tnspB, R24, gsb0 ;  /* 0x42e00004bc187df0 */ /* 0x000fe20008000818 */
[----:B------:R-:W-:Y:S01]  /*19bb0*/  R2UR UR6, R2 ;  /* 0x00000000020672ca */ /* 0x000fe200000e0000 */
[----:B------:R-:W-:Y:S01]  /*19bc0*/  MUFU.EX2 R192, R192 ;  /* 0x000000c000c07308 */ /* 0x000fe20000000800 */
[----:B------:R-:W-:Y:S01]  /*19bd0*/  R2UR UR7, R3 ;  /* 0x00000000030772ca */ /* 0x000fe200000e0000 */
[----:B------:R-:W-:Y:S01]  /*19be0*/  IMAD.MOV.U32 R3, RZ, RZ, 0x40000040 ;  /* 0x40000040ff037424 */ /* 0x000fe200078e00ff */
[C---:B------:R-:W-:Y:S01]  /*19bf0*/  IADD3 R2, R12.reuse, 0x280, RZ ;  /* 0x000002800c027810 */ /* 0x040fe20007ffe0ff */
[----:B------:R-:W-:-:S04]  /*19c00*/  VIADD R12, R12, 0x300 ;  /* 0x000003000c0c7836 */ /* 0x000fc80000000000 */
[----:B------:R-:W-:Y:S08]  /*19c10*/  MUFU.EX2 R152, R152 ;  /* 0x0000009800987308 */ /* 0x000ff00000000800 */
[----:B------:R-:W-:Y:S01]  /*19c20*/  MUFU.EX2 R194, R194 ;  /* 0x000000c200c27308 */ /* 0x000fe20000000800 */
[----:B------:R-:W-:Y:S02]  /*19c30*/  WARPGROUP.DEPBAR.LE gsb0, 0x0 ;  /* 0x00008000000079c5 */ /* 0x000fe40000010000 */
[----:B------:R-:W-:Y:S01]  /*19c40*/  WARPGROUP.ARRIVE ;  /* 0x00000000000079c5 */ /* 0x000fe20000000000 */
[-CC-:B------:R-:W-:Y:S01]  /*19c50*/  FFMA.FTZ R188, R144, R0.reuse, -R13.reuse ;  /* 0x0000000090bc7223 */ /* 0x180fe2000001080d */
[-CC-:B------:R-:W-:Y:S01]  /*19c60*/  FFMA.FTZ R144, R145, R0.reuse, -R13.reuse ;  /* 0x0000000091907223 */ /* 0x180fe2000001080d */
[----:B------:R-:W-:-:S03]  /*19c70*/  FFMA.FTZ R190, R148, R0, -R13 ;  /* 0x0000000094be7223 */ /* 0x000fc6000001080d */
[----:B------:R-:W-:Y:S01]  /*19c80*/  HGMMA.64x192x16.F32 R24, R184, gdesc[UR4].tnspB, R24, gsb0 ;  /* 0x42e00004b8187df0 */ /* 0x000fe20008000818 */
[----:B------:R-:W-:Y:S01]  /*19c90*/  R2UR UR6, R2 ;  /* 0x00000000020672ca */ /* 0x000fe200000e0000 */
[----:B------:R-:W-:Y:S01]  /*19ca0*/  MUFU.EX2 R188, R188 ;  /* 0x000000bc00bc7308 */ /* 0x000fe20000000800 */
[----:B------:R-:W-:Y:S02]  /*19cb0*/  FMNMX.FTZ R2, R170, R7, !PT ;  /* 0x00000007aa027209 */ /* 0x000fe40007810000 */
[----:B------:R-:W-:Y:S02]  /*19cc0*/  R2UR UR7, R3 ;  /* 0x00000000030772ca */ /* 0x000fe400000e0000 */
[----:B------:R-:W-:-:S03]  /*19cd0*/  FMNMX.FTZ R2, R171, R2, !PT ;  /* 0x00000002ab027209 */ /* 0x000fc60007810000 */
[----:B------:R-:W0:Y:S01]  /*19ce0*/  MUFU.EX2 R3, R4 ;  /* 0x0000000400037308 */ /* 0x000e220000000800 */
[----:B------:R-:W-:-:S04]  /*19cf0*/  FMNMX.FTZ R2, R174, R2, !PT ;  /* 0x00000002ae027209 */ /* 0x000fc80007810000 */
[----:B------:R-:W-:-:S03]  /*19d00*/  FMNMX.FTZ R2, R175, R2, !PT ;  /* 0x00000002af027209 */ /* 0x000fc60007810000 */
[----:B------:R-:W1:Y:S01]  /*19d10*/  MUFU.EX2 R144, R144 ;  /* 0x0000009000907308 */ /* 0x000e620000000800 */
[----:B------:R-:W-:-:S04]  /*19d20*/  FMNMX.FTZ R2, R162, R2, !PT ;  /* 0x00000002a2027209 */ /* 0x000fc80007810000 */
[----:B------:R-:W-:-:S03]  /*19d30*/  FMNMX.FTZ R2, R163, R2, !PT ;  /* 0x00000002a3027209 */ /* 0x000fc60007810000 */
[----:B------:R-:W2:Y:S01]  /*19d40*/  MUFU.EX2 R190, R190 ;  /* 0x000000be00be7308 */ /* 0x000ea20000000800 */
[----:B------:R-:W-:Y:S01]  /*19d50*/  FMNMX.FTZ R2, R166, R2, !PT ;  /* 0x00000002a6027209 */ /* 0x000fe20007810000 */
[----:B0-----:R-:W-:Y:S01]  /*19d60*/  FFMA.FTZ R15, R3, R15, R200 ;  /* 0x0000000f030f7223 */ /* 0x001fe200000100c8 */
[C---:B------:R-:W-:Y:S02]  /*19d70*/  F2FP.F16.F32.PACK_AB R200, R168.reuse, R200 ;  /* 0x000000c8a8c8723e */ /* 0x040fe400000000ff */
[----:B------:R-:W-:Y:S01]  /*19d80*/  FMNMX.FTZ R2, R167, R2, !PT ;  /* 0x00000002a7027209 */ /* 0x000fe20007810000 */
[----:B------:R-:W-:-:S03]  /*19d90*/  FADD.FTZ R15, R168, R15 ;  /* 0x0000000fa80f7221 */ /* 0x000fc60000010000 */
[----:B------:R-:W-:Y:S01]  /*19da0*/  FMNMX.FTZ R2, R154, R2, !PT ;  /* 0x000000029a027209 */ /* 0x000fe20007810000 */
[----:B------:R-:W-:Y:S01]  /*19db0*/  FADD.FTZ R15, R202, R15 ;  /* 0x0000000fca0f7221 */ /* 0x000fe20000010000 */
[----:B------:R-:W-:Y:S02]  /*19dc0*/  F2FP.F16.F32.PACK_AB R202, R169, R202 ;  /* 0x000000caa9ca723e */ /* 0x000fe400000000ff */
[----:B------:R-:W-:Y:S01]  /*19dd0*/  FMNMX.FTZ R2, R155, R2, !PT ;  /* 0x000000029b027209 */ /* 0x000fe20007810000 */
[----:B------:R-:W-:-:S03]  /*19de0*/  FADD.FTZ R15, R169, R15 ;  /* 0x0000000fa90f7221 */ /* 0x000fc60000010000 */
[----:B------:R-:W-:Y:S01]  /*19df0*/  FMNMX.FTZ R2, R158, R2, !PT ;  /* 0x000000029e027209 */ /* 0x000fe20007810000 */
[----:B------:R-:W-:Y:S01]  /*19e00*/  FADD.FTZ R15, R196, R15 ;  /* 0x0000000fc40f7221 */ /* 0x000fe20000010000 */
        /* <DEDUP_REMOVED lines=20> */
[C---:B-1----:R-:W-:Y:S02]  /*19f50*/  F2FP.F16.F32.PACK_AB R188, R144.reuse, R188 ;  /* 0x000000bc90bc723e */ /* 0x042fe400000000ff */
[----:B------:R-:W-:Y:S01]  /*19f60*/  FMNMX.FTZ R2, R143, R2, !PT ;  /* 0x000000028f027209 */ /* 0x000fe20007810000 */
[----:B------:R-:W-:-:S03]  /*19f70*/  FADD.FTZ R15, R144, R15 ;  /* 0x0000000f900f7221 */ /* 0x000fc60000010000 */
[----:B------:R-:W-:Y:S01]  /*19f80*/  FMNMX.FTZ R2, R130, R2, !PT ;  /* 0x0000000282027209 */ /* 0x000fe20007810000 */
[----:B--2---:R-:W-:Y:S01]  /*19f90*/  FADD.FTZ R15, R190, R15 ;  /* 0x0000000fbe0f7221 */ /* 0x004fe20000010000 */
[C---:B------:R-:W-:Y:S02]  /*19fa0*/  F2FP.F16.F32.PACK_AB R190, R8.reuse, R190 ;  /* 0x000000be08be723e */ /* 0x040fe400000000ff */
[----:B------:R-:W-:Y:S01]  /*19fb0*/  FMNMX.FTZ R2, R131, R2, !PT ;  /* 0x0000000283027209 */ /* 0x000fe20007810000 */
[----:B------:R-:W-:-:S03]  /*19fc0*/  FADD.FTZ R15, R8, R15 ;  /* 0x0000000f080f7221 */ /* 0x000fc60000010000 */
        /* <DEDUP_REMOVED lines=9> */
[----:B0-----:R-:W-:-:S05]  /*1a060*/  FMNMX.FTZ R4, R2, R4, !PT ;  /* 0x0000000402047209 */ /* 0x001fca0007810000 */
[----:B------:R-:W-:-:S04]  /*1a070*/  FADD.FTZ R2, -R4, R7 ;  /* 0x0000000704027221 */ /* 0x000fc80000010100 */
[----:B------:R-:W-:-:S06]  /*1a080*/  FMUL.FTZ R2, R2, R0 ;  /* 0x0000000002027220 */ /* 0x000fcc0000410000 */
[----:B------:R-:W-:Y:S01]  /*1a090*/  MUFU.EX2 R2, R2 ;  /* 0x0000000200027308 */ /* 0x000fe20000000800 */
[----:B------:R-:W-:Y:S02]  /*1a0a0*/  WARPGROUP.DEPBAR.LE gsb0, 0x0 ;  /* 0x00008000000079c5 */ /* 0x000fe40000010000 */
[----:B------:R-:W-:Y:S01]  /*1a0b0*/  WARPGROUP.ARRIVE ;  /* 0x00000000000079c5 */ /* 0x000fe20000000000 */
[-CC-:B------:R-:W-:Y:S01]  /*1a0c0*/  FFMA.FTZ R184, R136, R0.reuse, -R13.reuse ;  /* 0x0000000088b87223 */ /* 0x180fe2000001080d */
[-CC-:B------:R-:W-:Y:S01]  /*1a0d0*/  FFMA.FTZ R136, R137, R0.reuse, -R13.reuse ;  /* 0x0000000089887223 */ /* 0x180fe2000001080d */
[-CC-:B------:R-:W-:Y:S01]  /*1a0e0*/  FFMA.FTZ R186, R140, R0.reuse, -R13.reuse ;  /* 0x000000008cba7223 */ /* 0x180fe2000001080d */
[----:B------:R-:W-:Y:S02]  /*1a0f0*/  FFMA.FTZ R137, R141, R0, -R13 ;  /* 0x000000008d897223 */ /* 0x000fe4000001080d */
[----:B------:R-:W-:Y:S01]  /*1a100*/  HGMMA.64x192x16.F32 R24, R180, gdesc[UR4].tnspB, R24, gsb0 ;  /* 0x42e00004b4187df0 */ /* 0x000fe20008000818 */
[----:B------:R-:W-:Y:S01]  /*1a110*/  R2UR UR6, R12 ;  /* 0x000000000c0672ca */ /* 0x000fe200000e0000 */
[----:B------:R-:W0:Y:S08]  /*1a120*/  MUFU.EX2 R184, R184 ;  /* 0x000000b800b87308 */ /* 0x000e300000000800 */
[----:B------:R-:W1:Y:S08]  /*1a130*/  MUFU.EX2 R136, R136 ;  /* 0x0000008800887308 */ /* 0x000e700000000800 */
[----:B------:R-:W2:Y:S01]  /*1a140*/  MUFU.EX2 R186, R186 ;  /* 0x000000ba00ba7308 */ /* 0x000ea20000000800 */
[----:B0-----:R-:W-:-:S07]  /*1a150*/  FADD.FTZ R15, R184, R15 ;  /* 0x0000000fb80f7221 */ /* 0x001fce0000010000 */
[----:B------:R-:W0:Y:S01]  /*1a160*/  MUFU.EX2 R137, R137 ;  /* 0x0000008900897308 */ /* 0x000e220000000800 */
[C---:B-1----:R-:W-:Y:S01]  /*1a170*/  FADD.FTZ R15, R136.reuse, R15 ;  /* 0x0000000f880f7221 */ /* 0x042fe20000010000 */
[----:B------:R-:W-:-:S03]  /*1a180*/  F2FP.F16.F32.PACK_AB R184, R136, R184 ;  /* 0x000000b888b8723e */ /* 0x000fc600000000ff */
[----:B--2---:R-:W-:-:S04]  /*1a190*/  FADD.FTZ R15, R186, R15 ;  /* 0x0000000fba0f7221 */ /* 0x004fc80000010000 */
[C---:B0-----:R-:W-:Y:S01]  /*1a1a0*/  FADD.FTZ R15, R137.reuse, R15 ;  /* 0x0000000f890f7221 */ /* 0x041fe20000010000 */
[----:B------:R-:W-:Y:S01]  /*1a1b0*/  F2FP.F16.F32.PACK_AB R186, R137, R186 ;  /* 0x000000ba89ba723e */ /* 0x000fe200000000ff */
[----:B------:R-:W-:Y:S02]  /*1a1c0*/  WARPGROUP.DEPBAR.LE gsb0, 0x0 ;  /* 0x00008000000079c5 */ /* 0x000fe40000010000 */
[-CC-:B------:R-:W-:Y:S01]  /*1a1d0*/  FFMA.FTZ R180, R128, R0.reuse, -R13.reuse ;  /* 0x0000000080b47223 */ /* 0x180fe2000001080d */
[-CC-:B------:R-:W-:Y:S01]  /*1a1e0*/  FFMA.FTZ R128, R129, R0.reuse, -R13.reuse ;  /* 0x0000000081807223 */ /* 0x180fe2000001080d */
[-CC-:B------:R-:W-:Y:S01]  /*1a1f0*/  FFMA.FTZ R182, R132, R0.reuse, -R13.reuse ;  /* 0x0000000084b67223 */ /* 0x180fe2000001080d */
[-CC-:B------:R-:W-:Y:S01]  /*1a200*/  FFMA.FTZ R129, R133, R0.reuse, -R13.reuse ;  /* 0x0000000085817223 */ /* 0x180fe2000001080d */
[-C--:B------:R-:W-:Y:S01]  /*1a210*/  FFMA.FTZ R13, R125, R0.reuse, -R13 ;  /* 0x000000007d0d7223 */ /* 0x080fe2000001080d */
[----:B------:R-:W-:Y:S01]  /*1a220*/  WARPGROUP.ARRIVE ;  /* 0x00000000000079c5 */ /* 0x000fe20000000000 */
[-C--:B------:R-:W-:Y:S01]  /*1a230*/  FMUL.FTZ R125, R4, R0.reuse ;  /* 0x00000000047d7220 */ /* 0x080fe20000410000 */
[----:B------:R-:W-:Y:S03]  /*1a240*/  MUFU.EX2 R180, R180 ;  /* 0x000000b400b47308 */ /* 0x000fe60000000800 */
        /* <DEDUP_REMOVED lines=14> */
[----:B0-----:R-:W-:Y:S01]  /*1a330*/  MOV R13, 0x40000040 ;  /* 0x40000040000d7802 */ /* 0x001fe20000000f00 */
[-CC-:B------:R-:W-:Y:S01]  /*1a340*/  FFMA.FTZ R141, R159, R0.reuse, -R125.reuse ;  /* 0x000000009f8d7223 */ /* 0x180fe2000001087d */
[-CC-:B------:R-:W-:Y:S01]  /*1a350*/  FFMA.FTZ R189, R146, R0.reuse, -R125.reuse ;  /* 0x0000000092bd7223 */ /* 0x180fe2000001087d */
[-CC-:B------:R-:W-:Y:S01]  /*1a360*/  FFMA.FTZ R12, R147, R0.reuse, -R125.reuse ;  /* 0x00000000930c7223 */ /* 0x180fe2000001087d */
[----:B------:R-:W-:Y:S01]  /*1a370*/  R2UR UR7, R13 ;  /* 0x000000000d0772ca */ /* 0x000fe200000e0000 */
[-CC-:B------:R-:W-:Y:S01]  /*1a380*/  FFMA.FTZ R191, R150, R0.reuse, -R125.reuse ;  /* 0x0000000096bf7223 */ /* 0x180fe2000001087d */
[-CC-:B------:R-:W-:Y:S01]  /*1a390*/  FFMA.FTZ R151, R151, R0.reuse, -R125.reuse ;  /* 0x0000000097977223 */ /* 0x180fe2000001087d */
[----:B------:R-:W0:Y:S01]  /*1a3a0*/  MUFU.EX2 R132, R132 ;  /* 0x0000008400847308 */ /* 0x000e220000000800 */
[-C--:B------:R-:W-:Y:S01]  /*1a3b0*/  FFMA.FTZ R185, R138, R0.reuse, -R125 ;  /* 0x000000008ab97223 */ /* 0x080fe2000001087d */
[----:B------:R-:W-:Y:S01]  /*1a3c0*/  @!P1 PRMT R13, RZ, 0x654, R11 ;  /* 0x00000654ff0d9816 */ /* 0x000fe2000000000b */
[-CC-:B------:R-:W-:Y:S01]  /*1a3d0*/  FFMA.FTZ R139, R139, R0.reuse, -R125.reuse ;  /* 0x000000008b8b7223 */ /* 0x180fe2000001087d */
[-CC-:B------:R-:W-:Y:S01]  /*1a3e0*/  FFMA.FTZ R187, R142, R0.reuse, -R125.reuse ;  /* 0x000000008ebb7223 */ /* 0x180fe2000001087d */
[-CC-:B------:R-:W-:Y:S01]  /*1a3f0*/  FFMA.FTZ R183, R134, R0.reuse, -R125.reuse ;  /* 0x0000000086b77223 */ /* 0x180fe2000001087d */
[-CC-:B------:R-:W-:Y:S01]  /*1a400*/  FFMA.FTZ R135, R135, R0.reuse, -R125.reuse ;  /* 0x0000000087877223 */ /* 0x180fe2000001087d */
[----:B------:R-:W-:Y:S01]  /*1a410*/  FFMA.FTZ R122, R122, R0, -R125 ;  /* 0x000000007a7a7223 */ /* 0x000fe2000001087d */
[----:B------:R-:W2:Y:S01]  /*1a420*/  MUFU.EX2 R203, R203 ;  /* 0x000000cb00cb7308 */ /* 0x000ea20000000800 */
[----:B-1----:R-:W-:Y:S01]  /*1a430*/  FFMA.FTZ R14, R2, R14, R201 ;  /* 0x0000000e020e7223 */ /* 0x002fe200000100c9 */
[----:B------:R-:W-:Y:S01]  /*1a440*/  HGMMA.64x192x16.F32 R24, R176, gdesc[UR4].tnspB, R24, gsb0 ;  /* 0x42e00004b0187df0 */ /* 0x000fe20008000818 */
[-C--:B------:R-:W-:Y:S01]  /*1a450*/  FFMA.FTZ R123, R123, R0.reuse, -R125 ;  /* 0x000000007b7b7223 */ /* 0x080fe2000001087d */
[----:B------:R-:W-:Y:S01]  /*1a460*/  FADD.FTZ R15, R180, R15 ;  /* 0x0000000fb40f7221 */ /* 0x000fe20000010000 */
[----:B------:R-:W-:-:S03]  /*1a470*/  FFMA.FTZ R126, R126, R0, -R125 ;  /* 0x000000007e7e7223 */ /* 0x000fc6000001087d */
[----:B------:R-:W1:Y:S01]  /*1a480*/  MUFU.EX2 R145, R145 ;  /* 0x0000009100917308 */ /* 0x000e620000000800 */
[C---:B0-----:R-:W-:Y:S01]  /*1a490*/  FADD.FTZ R14, R132.reuse, R14 ;  /* 0x0000000e840e7221 */ /* 0x041fe20000010000 */
[----:B------:R-:W-:-:S06]  /*1a4a0*/  F2FP.F16.F32.PACK_AB R201, R132, R201 ;  /* 0x000000c984c9723e */ /* 0x000fcc00000000ff */
[----:B------:R-:W0:Y:S01]  /*1a4b0*/  MUFU.EX2 R197, R197 ;  /* 0x000000c500c57308 */ /* 0x000e220000000800 */
[----:B--2---:R-:W-:-:S07]  /*1a4c0*/  FADD.FTZ R14, R203, R14 ;  /* 0x0000000ecb0e7221 */ /* 0x004fce0000010000 */
[----:B------:R-:W2:Y:S01]  /*1a4d0*/  MUFU.EX2 R140, R140 ;  /* 0x0000008c008c7308 */ /* 0x000ea20000000800 */
[C---:B-1----:R-:W-:Y:S01]  /*1a4e0*/  FADD.FTZ R14, R145.reuse, R14 ;  /* 0x0000000e910e7221 */ /* 0x042fe20000010000 */
[----:B------:R-:W-:-:S06]  /*1a4f0*/  F2FP.F16.F32.PACK_AB R203, R145, R203 ;  /* 0x000000cb91cb723e */ /* 0x000fcc00000000ff */
[----:B------:R-:W1:Y:S01]  /*1a500*/  MUFU.EX2 R199, R199 ;  /* 0x000000c700c77308 */ /* 0x000e620000000800 */
[----:B0-----:R-:W-:-:S07]  /*1a510*/  FADD.FTZ R14, R197, R14 ;  /* 0x0000000ec50e7221 */ /* 0x001fce0000010000 */
[----:B------:R-:W0:Y:S01]  /*1a520*/  MUFU.EX2 R148, R148 ;  /* 0x0000009400947308 */ /* 0x000e220000000800 */
[C---:B--2---:R-:W-:Y:S01]  /*1a530*/  FADD.FTZ R130, R140.reuse, R14 ;  /* 0x0000000e8c827221 */ /* 0x044fe20000010000 */
[----:B------:R-:W-:Y:S01]  /*1a540*/  FFMA.FTZ R14, R131, R0, -R125 ;  /* 0x00000000830e7223 */ /* 0x000fe2000001087d */
[----:B------:R-:W-:-:S05]  /*1a550*/  F2FP.F16.F32.PACK_AB R197, R140, R197 ;  /* 0x000000c58cc5723e */ /* 0x000fca00000000ff */
[----:B------:R-:W2:Y:S01]  /*1a560*/  MUFU.EX2 R193, R193 ;  /* 0x000000c100c17308 */ /* 0x000ea20000000800 */
[----:B-1----:R-:W-:-:S07]  /*1a570*/  FADD.FTZ R130, R199, R130 ;  /* 0x00000082c7827221 */ /* 0x002fce0000010000 */
        /* <DEDUP_REMOVED lines=12> */
[----:B------:R-:W-:-:S06]  /*1a640*/  F2FP.F16.F32.PACK_AB R195, R141, R195 ;  /* 0x000000c38dc3723e */ /* 0x000fcc00000000ff */
[----:B------:R-:W2:Y:S01]  /*1a650*/  MUFU.EX2 R191, R191 ;  /* 0x000000bf00bf7308 */ /* 0x000ea20000000800 */
[----:B-1----:R-:W-:-:S07]  /*1a660*/  FADD.FTZ R130, R189, R130 ;  /* 0x00000082bd827221 */ /* 0x002fce0000010000 */
[----:B------:R-:W1:Y:S01]  /*1a670*/  MUFU.EX2 R11, R151 ;  /* 0x00000097000b7308 */ /* 0x000e620000000800 */
[C---:B0-----:R-:W-:Y:S01]  /*1a680*/  FADD.FTZ R130, R12.reuse, R130 ;  /* 0x000000820c827221 */ /* 0x041fe20000010000 */
[----:B------:R-:W-:-:S06]  /*1a690*/  F2FP.F16.F32.PACK_AB R189, R12, R189 ;  /* 0x000000bd0cbd723e */ /* 0x000fcc00000000ff */
[----:B------:R-:W0:Y:S01]  /*1a6a0*/  MUFU.EX2 R185, R185 ;  /* 0x000000b900b97308 */ /* 0x000e220000000800 */
[----:B--2---:R-:W-:-:S07]  /*1a6b0*/  FADD.FTZ R130, R191, R130 ;  /* 0x00000082bf827221 */ /* 0x004fce0000010000 */
[----:B------:R-:W-:Y:S01]  /*1a6c0*/  MUFU.EX2 R187, R187 ;  /* 0x000000bb00bb7308 */ /* 0x000fe20000000800 */
[C---:B-1----:R-:W-:Y:S01]  /*1a6d0*/  FADD.FTZ R130, R11.reuse, R130 ;  /* 0x000000820b827221 */ /* 0x042fe20000010000 */
[----:B------:R-:W-:-:S06]  /*1a6e0*/  F2FP.F16.F32.PACK_AB R191, R11, R191 ;  /* 0x000000bf0bbf723e */ /* 0x000fcc00000000ff */
[----:B------:R-:W-:Y:S01]  /*1a6f0*/  MUFU.EX2 R181, R181 ;  /* 0x000000b500b57308 */ /* 0x000fe20000000800 */
[----:B0-----:R-:W-:-:S07]  /*1a700*/  FADD.FTZ R130, R185, R130 ;  /* 0x00000082b9827221 */ /* 0x001fce0000010000 */
[----:B------:R-:W0:Y:S08]  /*1a710*/  MUFU.EX2 R128, R128 ;  /* 0x0000008000807308 */ /* 0x000e300000000800 */
[----:B------:R-:W-:Y:S08]  /*1a720*/  MUFU.EX2 R14, R14 ;  /* 0x0000000e000e7308 */ /* 0x000ff00000000800 */
[----:B------:R-:W1:Y:S01]  /*1a730*/  MUFU.EX2 R182, R182 ;  /* 0x000000b600b67308 */ /* 0x000e620000000800 */
[C---:B0-----:R-:W-:Y:S01]  /*1a740*/  FADD.FTZ R15, R128.reuse, R15 ;  /* 0x0000000f800f7221 */ /* 0x041fe20000010000 */
[----:B------:R-:W-:-:S06]  /*1a750*/  F2FP.F16.F32.PACK_AB R180, R128, R180 ;  /* 0x000000b480b4723e */ /* 0x000fcc00000000ff */
[----:B------:R-:W-:Y:S08]  /*1a760*/  MUFU.EX2 R183, R183 ;  /* 0x000000b700b77308 */ /* 0x000ff00000000800 */
[----:B------:R-:W0:Y:S01]  /*1a770*/  MUFU.EX2 R129, R129 ;  /* 0x0000008100817308 */ /* 0x000e220000000800 */
[----:B-1----:R-:W-:-:S07]  /*1a780*/  FADD.FTZ R10, R182, R15 ;  /* 0x0000000fb60a7221 */ /* 0x002fce0000010000 */
[----:B------:R-:W-:Y:S08]  /*1a790*/  MUFU.EX2 R135, R135 ;  /* 0x0000008700877308 */ /* 0x000ff00000000800 */
[----:B------:R-:W-:Y:S01]  /*1a7a0*/  MUFU.EX2 R122, R122 ;  /* 0x0000007a007a7308 */ /* 0x000fe20000000800 */
[----:B0-----:R-:W-:-:S07]  /*1a7b0*/  F2FP.F16.F32.PACK_AB R182, R129, R182 ;  /* 0x000000b681b6723e */ /* 0x001fce00000000ff */
[----:B------:R-:W0:Y:S08]  /*1a7c0*/  MUFU.EX2 R123, R123 ;  /* 0x0000007b007b7308 */ /* 0x000e300000000800 */
[----:B------:R-:W-:Y:S01]  /*1a7d0*/  MUFU.EX2 R126, R126 ;  /* 0x0000007e007e7308 */ /* 0x000fe20000000800 */
[----:B------:R-:W-:Y:S02]  /*1a7e0*/  WARPGROUP.DEPBAR.LE gsb0, 0x0 ;  /* 0x00008000000079c5 */ /* 0x000fe40000010000 */
[----:B------:R1:W-:Y:S01]  /*1a7f0*/  @!P1 SYNCS.ARRIVE.TRANS64.RED.A1T0 RZ, [R13+URZ], RZ ;  /* 0x000000ff0dff99a7 */ /* 0x0003e2000810043f */
[----:B------:R-:W-:-:S02]  /*1a800*/  F2FP.F16.F32.PACK_AB R178, R7, R124 ;  /* 0x0000007c07b2723e */ /* 0x000fc400000000ff */
[----:B------:R-:W-:Y:S02]  /*1a810*/  F2FP.F16.F32.PACK_AB R176, R121, R120 ;  /* 0x0000007879b0723e */ /* 0x000fe400000000ff */
[----:B0-----:R-:W-:Y:S01]  /*1a820*/  F2FP.F16.F32.PACK_AB R177, R123, R122 ;  /* 0x0000007a7bb1723e */ /* 0x001fe200000000ff */
[----:B------:R0:W-:Y:S01]  /*1a830*/  @!P1 SYNCS.ARRIVE.TRANS64.RED.A1T0 RZ, [R9+URZ], RZ ;  /* 0x000000ff09ff99a7 */ /* 0x0001e2000810043f */
[-CC-:B-1----:R-:W-:Y:S01]  /*1a840*/  FFMA.FTZ R13, R143, R0.reuse, -R125.reuse ;  /* 0x000000008f0d7223 */ /* 0x182fe2000001087d */
[----:B------:R-:W-:-:S05]  /*1a850*/  FFMA.FTZ R125, R127, R0, -R125 ;  /* 0x000000007f7d7223 */ /* 0x000fca000001087d */
[----:B------:R-:W-:Y:S08]  /*1a860*/  MUFU.EX2 R13, R13 ;  /* 0x0000000d000d7308 */ /* 0x000ff00000000800 */
[----:B0-----:R-:W0:Y:S08]  /*1a870*/  MUFU.EX2 R9, R139 ;  /* 0x0000008b00097308 */ /* 0x001e300000000800 */
[----:B------:R-:W1:Y:S01]  /*1a880*/  MUFU.EX2 R125, R125 ;  /* 0x0000007d007d7308 */ /* 0x000e620000000800 */
[C---:B0-----:R-:W-:Y:S01]  /*1a890*/  FADD.FTZ R130, R9.reuse, R130 ;  /* 0x0000008209827221 */ /* 0x041fe20000010000 */
[----:B------:R-:W-:Y:S01]  /*1a8a0*/  F2FP.F16.F32.PACK_AB R185, R9, R185 ;  /* 0x000000b909b9723e */ /* 0x000fe200000000ff */
[----:B------:R-:W-:-:S02]  /*1a8b0*/  FADD.FTZ R9, R129, R10 ;  /* 0x0000000a81097221 */ /* 0x000fc40000010000 */
[----:B------:R-:W-:Y:S01]  /*1a8c0*/  FADD.FTZ R130, R187, R130 ;  /* 0x00000082bb827221 */ /* 0x000fe20000010000 */
[----:B------:R-:W-:-:S03]  /*1a8d0*/  F2FP.F16.F32.PACK_AB R187, R13, R187 ;  /* 0x000000bb0dbb723e */ /* 0x000fc600000000ff */
[----:B------:R-:W-:Y:S01]  /*1a8e0*/  FADD.FTZ R130, R13, R130 ;  /* 0x000000820d827221 */ /* 0x000fe20000010000 */
[----:B-1----:R-:W-:-:S03]  /*1a8f0*/  F2FP.F16.F32.PACK_AB R179, R125, R126 ;  /* 0x0000007e7db3723e */ /* 0x002fc600000000ff */
[----:B------:R-:W-:Y:S01]  /*1a900*/  FADD.FTZ R11, R181, R130 ;  /* 0x00000082b50b7221 */ /* 0x000fe20000010000 */
[----:B------:R-:W-:-:S03]  /*1a910*/  F2FP.F16.F32.PACK_AB R181, R14, R181 ;  /* 0x000000b50eb5723e */ /* 0x000fc600000000ff */
[----:B------:R-:W-:-:S04]  /*1a920*/  FADD.FTZ R8, R14, R11 ;  /* 0x0000000b0e087221 */ /* 0x000fc80000010000 */
[----:B------:R-:W-:Y:S01]  /*1a930*/  FADD.FTZ R8, R183, R8 ;  /* 0x00000008b7087221 */ /* 0x000fe20000010000 */
[----:B------:R-:W-:-:S03]  /*1a940*/  F2FP.F16.F32.PACK_AB R183, R135, R183 ;  /* 0x000000b787b7723e */ /* 0x000fc600000000ff */
[----:B------:R-:W-:Y:S01]  /*1a950*/  FADD.FTZ R11, R135, R8 ;  /* 0x00000008870b7221 */ /* 0x000fe20000010000 */
[----:B------:R-:W-:-:S03]  /*1a960*/  FADD.FTZ R8, R120, R9 ;  /* 0x0000000978087221 */ /* 0x000fc60000010000 */
[----:B------:R-:W-:Y:S01]  /*1a970*/  FADD.FTZ R10, R122, R11 ;  /* 0x0000000b7a0a7221 */ /* 0x000fe20000010000 */
[----:B------:R-:W-:-:S03]  /*1a980*/  FADD.FTZ R9, R121, R8 ;  /* 0x0000000879097221 */ /* 0x000fc60000010000 */
[----:B------:R-:W-:Y:S01]  /*1a990*/  FADD.FTZ R11, R123, R10 ;  /* 0x0000000a7b0b7221 */ /* 0x000fe20000010000 */
[----:B------:R-:W-:Y:S01]  /*1a9a0*/  FADD.FTZ R8, R124, R9 ;  /* 0x000000097c087221 */ /* 0x000fe20000010000 */
[----:B------:R-:W-:Y:S01]  /*1a9b0*/  MOV R9, R217 ;  /* 0x000000d900097202 */ /* 0x000fe20000000f00 */
[----:B------:R-:W-:Y:S02]  /*1a9c0*/  IMAD.MOV.U32 R10, RZ, RZ, R215 ;  /* 0x000000ffff0a7224 */ /* 0x000fe400078e00d7 */
[----:B------:R-:W-:Y:S01]  /*1a9d0*/  FADD.FTZ R14, R126, R11 ;  /* 0x0000000b7e0e7221 */ /* 0x000fe20000010000 */
[----:B------:R-:W-:Y:S01]  /*1a9e0*/  FADD.FTZ R15, R7, R8 ;  /* 0x00000008070f7221 */ /* 0x000fe20000010000 */
[----:B------:R-:W-:Y:S02]  /*1a9f0*/  IMAD.MOV.U32 R7, RZ, RZ, R4 ;  /* 0x000000ffff077224 */ /* 0x000fe400078e0004 */
[----:B------:R-:W-:Y:S01]  /*1aa00*/  FADD.FTZ R14, R125, R14 ;  /* 0x0000000e7d0e7221 */ /* 0x000fe20000010000 */
[----:B------:R-:W-:Y:S01]  /*1aa10*/  IMAD.MOV.U32 R8, RZ, RZ, R5 ;  /* 0x000000ffff087224 */ /* 0x000fe200078e0005 */
[----:B------:R-:W-:Y:S06]  /*1aa20*/  @P2 BRA `(.L_x_804) ;  /* 0xffffffb000c02947 */ /* 0x000fec000383ffff */
.L_x_793:
[----:B------:R-:W-:Y:S05]  /*1aa30*/  BSYNC B0 ;  /* 0x0000000000007941 */ /* 0x000fea0003800000 */
.L_x_792:
        /* <DEDUP_REMOVED lines=99> */
.L_x_805:
[----:B------:R-:W-:Y:S02]  /*1b070*/  LEA R6, R215, R16, 0x3 ;  /* 0x00000010d7067211 */ /* 0x000fe400078e18ff */
[----:B------:R-:W-:-:S04]  /*1b080*/  SHF.L.U32 R3, R217, 0x1f, RZ ;  /* 0x0000001fd9037819 */ /* 0x000fc800000006ff */
[----:B------:R0:W1:Y:S01]  /*1b090*/  SYNCS.PHASECHK.TRANS64.TRYWAIT P2, [R6+URZ+0x36850], R3 ;  /* 0x03685003060075a7 */ /* 0x000062000804017f */
[----:B------:R-:W-:Y:S05]  /*1b0a0*/  @!P0 BRA `(.L_x_806) ;  /* 0x0000000000048947 */ /* 0x000fea0003800000 */
[----:B------:R-:W-:Y:S01]  /*1b0b0*/  BPT.TRAP 0x1 ;  /* 0x000000040000795c */ /* 0x000fe20000300000 */
.L_x_806:
[----:B------:R-:W-:Y:S01]  /*1b0c0*/  VIADD R16, R16, 0x400 ;  /* 0x0000040010107836 */ /* 0x000fe20000000000 */
[----:B------:R-:W-:Y:S04]  /*1b0d0*/  BSSY B0, `(.L_x_807) ;  /* 0x0000008000007945 */ /* 0x000fe80003800000 */
[----:B------:R-:W-:-:S04]  /*1b0e0*/  SHF.R.U32.HI R16, RZ, 0x4, R16 ;  /* 0x00000004ff107819 */ /* 0x000fc80000011610 */
[----:B------:R-:W-:-:S04]  /*1b0f0*/  LOP3.LUT R16, R16, 0x3fff, RZ, 0xc0, !PT ;  /* 0x00003fff10107812 */ /* 0x000fc800078ec0ff */
[----:B------:R-:W-:-:S05]  /*1b100*/  LOP3.LUT R16, R16, 0x3800000, RZ, 0xfc, !PT ;  /* 0x0380000010107812 */ /* 0x000fca00078efcff */
[----:B------:R-:W-:Y:S01]  /*1b110*/  IMAD R7, R215, 0xa80, R16 ;  /* 0x00000a80d7077824 */ /* 0x000fe200078e0210 */
[----:B-1----:R-:W-:Y:S06]  /*1b120*/  @P2 BRA `(.L_x_808) ;  /* 0x0000000000082947 */ /* 0x002fec0003800000 */
[----:B------:R-:W1:Y:S02]  /*1b130*/  SYNCS.PHASECHK.TRANS64.TRYWAIT P0, [R6+URZ+0x36850], R3 ;  /* 0x03685003060075a7 */ /* 0x000e64000800017f */
[----:B-1----:R-:W-:Y:S05]  /*1b140*/  @!P0 BRA `(.L_x_809) ;  /* 0x000000b4003c8947 */ /* 0x002fea0003800000 */
.L_x_808:
[----:B------:R-:W-:Y:S05]  /*1b150*/  BSYNC B0 ;  /* 0x0000000000007941 */ /* 0x000fea0003800000 */
.L_x_807:
[----:B------:R-:W-:Y:S01]  /*1b160*/  IMAD.MOV.U32 R2, RZ, RZ, R7 ;  /* 0x000000ffff027224 */ /* 0x000fe200078e0007 */
[----:B------:R-:W-:Y:S01]  /*1b170*/  WARPGROUP.ARRIVE ;  /* 0x00000000000079c5 */ /* 0x000fe20000000000 */
[----:B01----:R-:W-:Y:S01]  /*1b180*/  IMAD.MOV.U32 R3, RZ, RZ, 0x40000040 ;  /* 0x40000040ff037424 */ /* 0x003fe200078e00ff */
[----:B------:R-:W-:Y:S01]  /*1b190*/  IADD3 R215, R215, 0x1, RZ ;  /* 0x00000001d7d77810 */ /* 0x000fe20007ffe0ff */
[----:B------:R-:W-:Y:S01]  /*1b1a0*/  @!P1 VIADD R12, R6, 0x36860 ;  /* 0x00036860060c9836 */ /* 0x000fe20000000000 */
[----:B------:R-:W-:Y:S01]  /*1b1b0*/  R2UR UR6, R2 ;  /* 0x00000000020672ca */ /* 0x000fe200000e0000 */
[----:B------:R-:W-:Y:S01]  /*1b1c0*/  VIADD R228, R228, 0x1 ;  /* 0x00000001e4e47836 */ /* 0x000fe20000000000 */
[----:B------:R-:W-:Y:S01]  /*1b1d0*/  R2UR UR7, R3 ;  /* 0x00000000030772ca */ /* 0x000fe200000e0000 */
[----:B------:R-:W-:Y:S01]  /*1b1e0*/  IMAD.MOV.U32 R3, RZ, RZ, 0x40000040 ;  /* 0x40000040ff037424 */ /* 0x000fe200078e00ff */
[----:B------:R-:W-:Y:S02]  /*1b1f0*/  IADD3 R2, R7, 0x80, RZ ;  /* 0x0000008007027810 */ /* 0x000fe40007ffe0ff */
[----:B------:R-:W-:-:S02]  /*1b200*/  MOV R6, RZ ;  /* 0x000000ff00067202 */ /* 0x000fc40000000f00 */
[----:B------:R-:W-:Y:S02]  /*1b210*/  @!P1 PRMT R12, RZ, 0x654, R12 ;  /* 0x00000654ff0c9816 */ /* 0x000fe4000000000c */
[----:B------:R-:W-:-:S04]  /*1b220*/  ISETP.NE.AND P2, PT, R215, 0x2, PT ;  /* 0x00000002d700780c */ /* 0x000fc80003f45270 */
[----:B------:R-:W-:Y:S01]  /*1b230*/  SEL R215, R215, RZ, P2 ;  /* 0x000000ffd7d77207 */ /* 0x000fe20001000000 */
        /* <DEDUP_REMOVED lines=8> */
[----:B------:R-:W-:Y:S02]  /*1b2c0*/  R2UR UR6, R2 ;  /* 0x00000000020672ca */ /* 0x000fe400000e0000 */
[----:B------:R-:W-:Y:S01]  /*1b2d0*/  R2UR UR7, R3 ;  /* 0x00000000030772ca */ /* 0x000fe200000e0000 */
[----:B------:R-:W-:Y:S01]  /*1b2e0*/  IMAD.MOV.U32 R3, RZ, RZ, 0x40000040 ;  /* 0x40000040ff037424 */ /* 0x000fe200078e00ff */
[----:B------:R-:W-:Y:S01]  /*1b2f0*/  IADD3 R2, R7, 0x180, RZ ;  /* 0x0000018007027810 */ /* 0x000fe20007ffe0ff */
[----:B------:R-:W-:Y:S02]  /*1b300*/  WARPGROUP.DEPBAR.LE gsb0, 0x0 ;  /* 0x00008000000079c5 */ /* 0x000fe40000010000 */
[----:B------:R-:W-:-:S12]  /*1b310*/  WARPGROUP.ARRIVE ;  /* 0x00000000000079c5 */ /* 0x000fd80000000000 */
        /* <DEDUP_REMOVED lines=24> */
[----:B------:R-:W0:Y:S04]  /*1b4a0*/  SHFL.BFLY PT, R2, R15, 0x2, 0x1f ;  /* 0x0c401f000f027f89 */ /* 0x000e2800000e0000 */
[----:B------:R-:W1:Y:S01]  /*1b4b0*/  SHFL.BFLY PT, R3, R14, 0x2, 0x1f ;  /* 0x0c401f000e037f89 */ /* 0x000e6200000e0000 */
[----:B0-----:R-:W-:Y:S01]  /*1b4c0*/  FADD.FTZ R2, R2, R15 ;  /* 0x0000000f02027221 */ /* 0x001fe20000010000 */
[----:B-1----:R-:W-:-:S04]  /*1b4d0*/  FADD.FTZ R8, R3, R14 ;  /* 0x0000000e03087221 */ /* 0x002fc80000010000 */
[----:B------:R-:W0:Y:S04]  /*1b4e0*/  SHFL.BFLY PT, R3, R2, 0x1, 0x1f ;  /* 0x0c201f0002037f89 */ /* 0x000e2800000e0000 */
[----:B------:R-:W1:Y:S01]  /*1b4f0*/  SHFL.BFLY PT, R7, R8, 0x1, 0x1f ;  /* 0x0c201f0008077f89 */ /* 0x000e6200000e0000 */
[----:B0-----:R-:W-:Y:S01]  /*1b500*/  FADD.FTZ R13, R2, R3 ;  /* 0x00000003020d7221 */ /* 0x001fe20000010000 */
[----:B------:R-:W-:Y:S01]  /*1b510*/  SEL R2, RZ, 0x1, P2 ;  /* 0x00000001ff027807 */ /* 0x000fe20001000000 */
[----:B------:R-:W-:Y:S02]  /*1b520*/  IMAD.MOV.U32 R3, RZ, RZ, -0x800000 ;  /* 0xff800000ff037424 */ /* 0x000fe400078e00ff */
[----:B-1----:R-:W-:Y:S01]  /*1b530*/  FADD.FTZ R16, R8, R7 ;  /* 0x0000000708107221 */ /* 0x002fe20000010000 */
        /* <DEDUP_REMOVED lines=11> */
[----:B------:R-:W-:-:S03]  /*1b5f0*/  @P0 FFMA.FTZ R3, R8, R5, R9 ;  /* 0x0000000508030223 */ /* 0x000fc60000010009 */
[----:B------:R-:W0:Y:S01]  /*1b600*/  @P0 MUFU.RCP R7, R13 ;  /* 0x0000000d00070308 */ /* 0x000e220000001000 */
[----:B-1----:R-:W-:Y:S01]  /*1b610*/  @P3 FMUL.FTZ R11, R10, 0.69314718246459960938 ;  /* 0x3f3172180a0b3820 */ /* 0x002fe20000410000 */
[----:B------:R-:W-:-:S03]  /*1b620*/  PLOP3.LUT P0, PT, PT, PT, PT, 0x8, 0x0 ;  /* 0x000000000000781c */ /* 0x000fc60003f0e170 */
[----:B------:R-:W-:Y:S01]  /*1b630*/  @P3 FFMA.FTZ R2, R0, R4, R11 ;  /* 0x0000000400023223 */ /* 0x000fe2000001000b */
[----:B------:R-:W-:Y:S02]  /*1b640*/  WARPGROUP.DEPBAR.LE gsb0, 0x0 ;  /* 0x00008000000079c5 */ /* 0x000fe40000010000 */
[----:B------:R-:W-:-:S06]  /*1b650*/  WARPGROUP.ARRIVE ;  /* 0x00000000000079c5 */ /* 0x000fcc0000000000 */
[----:B------:R-:W-:Y:S03]  /*1b660*/  HGMMA.64x192x16.F32 R24, R176, gdesc[UR4].tnspB, R24, gsb0 ;  /* 0x42e00004b0187df0 */ /* 0x000fe60008000818 */
[----:B------:R-:W-:Y:S02]  /*1b670*/  WARPGROUP.DEPBAR.LE gsb0, 0x0 ;  /* 0x00008000000079c5 */ /* 0x000fe40000010000 */
[----:B------:R1:W-:Y:S01]  /*1b680*/  @!P1 SYNCS.ARRIVE.TRANS64.RED.A1T0 RZ, [R12+URZ], RZ ;  /* 0x000000ff0cff99a7 */ /* 0x0003e2000810043f */
[-C--:B--2---:R-:W-:Y:S01]  /*1b690*/  FMUL.FTZ R129, R51, R6.reuse ;  /* 0x0000000633817220 */ /* 0x084fe20000410000 */
        /* <DEDUP_REMOVED lines=95> */
.L_x_735:
[----:B------:R-:W0:Y:S08]  /*1bc90*/  S2UR UR5, SR_CgaCtaId ;  /* 0x00000000000579c3 */ /* 0x000e300000008800 */
[----:B------:R-:W-:Y:S06]  /*1bca0*/  BAR.SYNC.DEFER_BLOCKING 0x5, 0x180 ;  /* 0x0146000000007b1d */ /* 0x000fec0000010000 */
[----:B------:R-:W-:Y:S01]  /*1bcb0*/  UMOV UR4, 0x400 ;  /* 0x0000040000047882 */ /* 0x000fe20000000000 */
[----:B------:R-:W-:Y:S01]  /*1bcc0*/  BSSY B0, `(.L_x_810) ;  /* 0x0000260000007945 */ /* 0x000fe20003800000 */
[----:B0-----:R-:W-:-:S06]  /*1bcd0*/  ULEA UR4, UR5, UR4, 0x18 ;  /* 0x0000000405047291 */ /* 0x001fcc000f8ec03f */
[----:B------:R-:W-:-:S05]  /*1bce0*/  IMAD.U32 R16, RZ, RZ, UR4 ;  /* 0x00000004ff107e24 */ /* 0x000fca000f8e00ff */
[----:B------:R0:W1:Y:S01]  /*1bcf0*/  LDS.128 R132, [R16+0x368d0] ;  /* 0x0368d00010847984 */ /* 0x0000620000000c00 */
[----:B------:R-:W-:Y:S06]  /*1bd00*/  BAR.ARV 0x4, 0x180 ;  /* 0x0106000000007b1d */ /* 0x000fec0000002000 */
[----:B------:R-:W-:Y:S05]  /*1bd10*/  @P0 BRA `(.L_x_811) ;  /* 0x0000001800640947 */ /* 0x000fea0003800000 */
[----:B------:R-:W2:Y:S01]  /*1bd20*/  LDL R6, [R1+0x98] ;  /* 0x0000980001067983 */ /* 0x000ea20000100800 */
[----:B------:R-:W-:Y:S01]  /*1bd30*/  F2FP.F16.F32.PACK_AB R24, R25, R24 ;  /* 0x000000181918723e */ /* 0x000fe200000000ff */
[----:B------:R-:W-:Y:S01]  /*1bd40*/  ULDC.64 UR4, c[0x0][0xc00] ;  /* 0x0003000000047ab9 */ /* 0x000fe20000000a00 */
[----:B------:R-:W-:Y:S01]  /*1bd50*/  F2FP.F16.F32.PACK_AB R25, R139, R124 ;  /* 0x0000007c8b19723e */ /* 0x000fe200000000ff */
[----:B------:R-:W3:Y:S01]  /*1bd60*/  S2R R7, SR_SWINHI ;  /* 0x0000000000077919 */ /* 0x000ee20000002f00 */
        /* <DEDUP_REMOVED lines=16> */
[----:B------:R-:W-:Y:S02]  /*1be70*/  MOV R4, R16 ;  /* 0x0000001000047202 */ /* 0x000fe40000000f00 */
[----:B---3--:R-:W-:Y:S02]  /*1be80*/  MOV R5, R7 ;  /* 0x0000000700057202 */ /* 0x008fe40000000f00 */
        /* <DEDUP_REMOVED lines=23> */
[----:B------:R-:W-:Y:S01]  /*1c000*/  F2FP.F16.F32.PACK_AB R115, R119, R118 ;  /* 0x000000767773723e */ /* 0x000fe200000000ff */
[----:B------:R-:W-:Y:S01]  /*1c010*/  BAR.SYNC.DEFER_BLOCKING 0x1, 0x100 ;  /* 0x0044000000007b1d */ /* 0x000fe20000010000 */
[----:B--2---:R-:W-:-:S03]  /*1c020*/  IMAD.WIDE R26, R6, 0x2, R4 ;  /* 0x00000002061a7825 */ /* 0x004fc600078e0204 */
[C---:B------:R-:W-:Y:S02]  /*1c030*/  IADD3 R145, P6, R26.reuse, 0x60, RZ ;  /* 0x000000601a917810 */ /* 0x040fe40007fde0ff */
[C---:B------:R-:W-:Y:S02]  /*1c040*/  LOP3.LUT R7, R26.reuse, 0x380, RZ, 0xc0, !PT ;  /* 0x000003801a077812 */ /* 0x040fe400078ec0ff */
[C---:B------:R-:W-:Y:S01]  /*1c050*/  IADD3 R143, P1, R26.reuse, 0x40, RZ ;  /* 0x000000401a8f7810 */ /* 0x040fe20007f3e0ff */
[--C-:B------:R-:W-:Y:S01]  /*1c060*/  IMAD.X R13, RZ, RZ, R27.reuse, P6 ;  /* 0x000000ffff0d7224 */ /* 0x100fe200030e061b */
[C---:B------:R-:W-:Y:S02]  /*1c070*/  IADD3 R147, P5, R26.reuse, 0x4000, RZ ;  /* 0x000040001a937810 */ /* 0x040fe40007fbe0ff */
[----:B------:R-:W-:Y:S01]  /*1c080*/  IADD3 R141, P2, R26, 0x20, RZ ;  /* 0x000000201a8d7810 */ /* 0x000fe20007f5e0ff */
[--C-:B------:R-:W-:Y:S01]  /*1c090*/  IMAD.X R11, RZ, RZ, R27.reuse, P1 ;  /* 0x000000ffff0b7224 */ /* 0x100fe200008e061b */
[----:B------:R-:W-:Y:S01]  /*1c0a0*/  LOP3.LUT R12, R145, 0x380, RZ, 0xc0, !PT ;  /* 0x00000380910c7812 */ /* 0x000fe200078ec0ff */
[----:B------:R-:W-:Y:S01]  /*1c0b0*/  IMAD.X R15, RZ, RZ, R27, P5 ;  /* 0x000000ffff0f7224 */ /* 0x000fe200028e061b */
[----:B------:R-:W-:-:S02]  /*1c0c0*/  SHF.R.U64 R7, R7, 0x3, RZ ;  /* 0x0000000307077819 */ /* 0x000fc400000012ff */
[----:B------:R-:W-:Y:S02]  /*1c0d0*/  IADD3.X R9, RZ, R27, RZ, P2, !PT ;  /* 0x0000001bff097210 */ /* 0x000fe400017fe4ff */
[C---:B------:R-:W-:Y:S02]  /*1c0e0*/  IADD3 R20, P0, R26.reuse, 0x4020, RZ ;  /* 0x000040201a147810 */ /* 0x040fe40007f1e0ff */
[C---:B------:R-:W-:Y:S02]  /*1c0f0*/  IADD3 R30, P4, R26.reuse, 0x4040, RZ ;  /* 0x000040401a1e7810 */ /* 0x040fe40007f9e0ff */
[C---:B------:R-:W-:Y:S02]  /*1c100*/  IADD3 R34, P3, R26.reuse, 0x4060, RZ ;  /* 0x000040601a227810 */ /* 0x040fe40007f7e0ff */
[C---:B------:R-:W-:Y:S01]  /*1c110*/  IADD3 R38, P2, R26.reuse, 0x8000, RZ ;  /* 0x000080001a267810 */ /* 0x040fe20007f5e0ff */
[--C-:B------:R-:W-:Y:S01]  /*1c120*/  IMAD.X R31, RZ, RZ, R27.reuse, P4 ;  /* 0x000000ffff1f7224 */ /* 0x100fe200020e061b */
[C---:B------:R-:W-:Y:S01]  /*1c130*/  IADD3 R6, P1, R26.reuse, 0x8020, RZ ;  /* 0x000080201a067810 */ /* 0x040fe20007f3e0ff */
[--C-:B------:R-:W-:Y:S01]  /*1c140*/  IMAD.X R35, RZ, RZ, R27.reuse, P3 ;  /* 0x000000ffff237224 */ /* 0x100fe200018e061b */
[C---:B------:R-:W-:Y:S01]  /*1c150*/  IADD3 R46, P6, R26.reuse, 0x8040, RZ ;  /* 0x000080401a2e7810 */ /* 0x040fe20007fde0ff */
[----:B------:R-:W-:Y:S01]  /*1c160*/  IMAD.X R39, RZ, RZ, R27, P2 ;  /* 0x000000ffff277224 */ /* 0x000fe200010e061b */
[----:B------:R-:W-:-:S02]  /*1c170*/  IADD3 R78, P5, R26, 0x8060, RZ ;  /* 0x000080601a4e7810 */ /* 0x000fc40007fbe0ff */
[----:B------:R-:W-:Y:S01]  /*1c180*/  SHF.R.U64 R12, R12, 0x3, RZ ;  /* 0x000000030c0c7819 */ /* 0x000fe200000012ff */
[--C-:B------:R-:W-:Y:S01]  /*1c190*/  IMAD.X R47, RZ, RZ, R27.reuse, P6 ;  /* 0x000000ffff2f7224 */ /* 0x100fe200030e061b */
[----:B------:R-:W-:Y:S01]  /*1c1a0*/  LOP3.LUT R26, R7, R26, RZ, 0x3c, !PT ;  /* 0x0000001a071a7212 */ /* 0x000fe200078e3cff */
[----:B------:R-:W-:Y:S01]  /*1c1b0*/  IMAD.X R7, RZ, RZ, R27, P5 ;  /* 0x000000ffff077224 */ /* 0x000fe200028e061b */
[----:B------:R-:W-:Y:S02]  /*1c1c0*/  LOP3.LUT R8, R141, 0x380, RZ, 0xc0, !PT ;  /* 0x000003808d087812 */ /* 0x000fe400078ec0ff */
[----:B------:R-:W-:Y:S02]  /*1c1d0*/  LOP3.LUT R10, R143, 0x380, RZ, 0xc0, !PT ;  /* 0x000003808f0a7812 */ /* 0x000fe400078ec0ff */
[----:B------:R-:W-:Y:S02]  /*1c1e0*/  LOP3.LUT R12, R12, R145, RZ, 0x3c, !PT ;  /* 0x000000910c0c7212 */ /* 0x000fe400078e3cff */
[----:B------:R-:W-:-:S02]  /*1c1f0*/  IADD3.X R21, RZ, R27, RZ, P0, !PT ;  /* 0x0000001bff157210 */ /* 0x000fc400007fe4ff */
[-C--:B------:R-:W-:Y:S02]  /*1c200*/  IADD3.X R43, RZ, R27.reuse, RZ, P1, !PT ;  /* 0x0000001bff2b7210 */ /* 0x080fe40000ffe4ff */
[----:B------:R-:W-:Y:S02]  /*1c210*/  SHF.R.U64 R8, R8, 0x3, RZ ;  /* 0x0000000308087819 */ /* 0x000fe400000012ff */
[----:B------:R-:W-:Y:S02]  /*1c220*/  LOP3.LUT R145, R34, 0x380, RZ, 0xc0, !PT ;  /* 0x0000038022917812 */ /* 0x000fe400078ec0ff */
[----:B------:R-:W-:Y:S02]  /*1c230*/  MOV R86, R26 ;  /* 0x0000001a00567202 */ /* 0x000fe40000000f00 */
[----:B------:R-:W-:Y:S02]  /*1c240*/  SHF.R.U64 R10, R10, 0x3, RZ ;  /* 0x000000030a0a7819 */ /* 0x000fe400000012ff */
[----:B------:R-:W-:-:S02]  /*1c250*/  LOP3.LUT R27, R6, 0x380, RZ, 0xc0, !PT ;  /* 0x00000380061b7812 */ /* 0x000fc400078ec0ff */
[----:B------:R-:W-:Y:S02]  /*1c260*/  LOP3.LUT R14, R147, 0x380, RZ, 0xc0, !PT ;  /* 0x00000380930e7812 */ /* 0x000fe400078ec0ff */
[----:B------:R-:W-:Y:S02]  /*1c270*/  LOP3.LUT R8, R8, R141, RZ, 0x3c, !PT ;  /* 0x0000008d08087212 */ /* 0x000fe400078e3cff */
[----:B------:R-:W-:Y:S02]  /*1c280*/  SHF.R.U64 R145, R145, 0x3, RZ ;  /* 0x0000000391917819 */ /* 0x000fe400000012ff */
[----:B------:R-:W-:Y:S02]  /*1c290*/  F2FP.F16.F32.PACK_AB R26, R29, R28 ;  /* 0x0000001c1d1a723e */ /* 0x000fe400000000ff */
[----:B------:R-:W-:Y:S02]  /*1c2a0*/  LOP3.LUT R10, R10, R143, RZ, 0x3c, !PT ;  /* 0x0000008f0a0a7212 */ /* 0x000fe400078e3cff */
[----:B------:R-:W-:-:S02]  /*1c2b0*/  LOP3.LUT R141, R20, 0x380, RZ, 0xc0, !PT ;  /* 0x00000380148d7812 */ /* 0x000fc400078ec0ff */
[----:B------:R-:W-:Y:S02]  /*1c2c0*/  SHF.R.U64 R29, R27, 0x3, RZ ;  /* 0x000000031b1d7819 */ /* 0x000fe400000012ff */
[----:B------:R-:W-:Y:S02]  /*1c2d0*/  LOP3.LUT R143, R30, 0x380, RZ, 0xc0, !PT ;  /* 0x000003801e8f7812 */ /* 0x000fe400078ec0ff */
[----:B------:R-:W-:Y:S02]  /*1c2e0*/  SHF.R.U64 R14, R14, 0x3, RZ ;  /* 0x000000030e0e7819 */ /* 0x000fe400000012ff */
[----:B------:R-:W-:Y:S02]  /*1c2f0*/  LOP3.LUT R34, R145, R34, RZ, 0x3c, !PT ;  /* 0x0000002291227212 */ /* 0x000fe400078e3cff */
[----:B------:R-:W-:Y:S02]  /*1c300*/  SHF.R.U64 R141, R141, 0x3, RZ ;  /* 0x000000038d8d7819 */ /* 0x000fe400000012ff */
[----:B------:R-:W-:-:S02]  /*1c310*/  LOP3.LUT R42, R29, R6, RZ, 0x3c, !PT ;  /* 0x000000061d2a7212 */ /* 0x000fc400078e3cff */
[----:B------:R-:W-:Y:S02]  /*1c320*/  SHF.R.U64 R143, R143, 0x3, RZ ;  /* 0x000000038f8f7819 */ /* 0x000fe400000012ff */
[----:B------:R-:W-:Y:S02]  /*1c330*/  MOV R11, R10 ;  /* 0x0000000a000b7202 */ /* 0x000fe40000000f00 */
[----:B------:R-:W-:Y:S02]  /*1c340*/  LOP3.LUT R14, R14, R147, RZ, 0x3c, !PT ;  /* 0x000000930e0e7212 */ /* 0x000fe400078e3cff */
[----:B------:R-:W-:Y:S02]  /*1c350*/  F2FP.F16.F32.PACK_AB R27, R138, R123 ;  /* 0x0000007b8a1b723e */ /* 0x000fe400000000ff */
[----:B------:R-:W-:Y:S02]  /*1c360*/  MOV R28, R8 ;  /* 0x00000008001c7202 */ /* 0x000fe40000000f00 */
[----:B------:R-:W-:Y:S01]  /*1c370*/  MOV R10, R34 ;  /* 0x00000022000a7202 */ /* 0x000fe20000000f00 */
[----:B------:R-:W-:Y:S01]  /*1c380*/  STSM.16.M88.4 [R86], R24 ;  /* 0x0000001856007844 */ /* 0x000fe20000000200 */
[----:B------:R-:W-:-:S02]  /*1c390*/  LOP3.LUT R147, R38, 0x380, RZ, 0xc0, !PT ;  /* 0x0000038026937812 */ /* 0x000fc400078ec0ff */
[----:B------:R-:W-:Y:S02]  /*1c3a0*/  LOP3.LUT R20, R141, R20, RZ, 0x3c, !PT ;  /* 0x000000148d147212 */ /* 0x000fe400078e3cff */
[----:B------:R-:W-:Y:S02]  /*1c3b0*/  MOV R8, R42 ;  /* 0x0000002a00087202 */ /* 0x000fe40000000f00 */
[----:B------:R-:W-:Y:S02]  /*1c3c0*/  F2FP.F16.F32.PACK_AB R34, R37, R36 ;  /* 0x000000242522723e */ /* 0x000fe400000000ff */
[----:B------:R-:W-:Y:S02]  /*1c3d0*/  F2FP.F16.F32.PACK_AB R35, R136, R121 ;  /* 0x000000798823723e */ /* 0x000fe400000000ff */
[----:B------:R-:W-:Y:S02]  /*1c3e0*/  LOP3.LUT R30, R143, R30, RZ, 0x3c, !PT ;  /* 0x0000001e8f1e7212 */ /* 0x000fe400078e3cff */
[----:B------:R-:W-:Y:S01]  /*1c3f0*/  F2FP.F16.F32.PACK_AB R42, R45, R44 ;  /* 0x0000002c2d2a723e */ /* 0x000fe200000000ff */
[----:B------:R-:W-:Y:S01]  /*1c400*/  STSM.16.M88.4 [R28], R32 ;  /* 0x000000201c007844 */ /* 0x000fe20000000200 */
[----:B------:R-:W-:-:S02]  /*1c410*/  F2FP.F16.F32.PACK_AB R43, R130, R0 ;  /* 0x00000000822b723e */ /* 0x000fc400000000ff */
[----:B------:R-:W-:Y:S01]  /*1c420*/  LOP3.LUT R139, R46, 0x380, RZ, 0xc0, !PT ;  /* 0x000003802e8b7812 */ /* 0x000fe200078ec0ff */
[----:B------:R-:W2:Y:S01]  /*1c430*/  LDC R0, c[0x0][0xbe8] ;  /* 0x0002fa00ff007b82 */ /* 0x000ea20000000800 */
[----:B------:R-:W-:Y:S01]  /*1c440*/  MOV R12, R12 ;  /* 0x0000000c000c7202 */ /* 0x000fe20000000f00 */
[----:B------:R-:W-:Y:S01]  /*1c450*/  STSM.16.M88.4 [R11], R40 ;  /* 0x000000280b007844 */ /* 0x000fe20000000200 */
[----:B------:R-:W-:Y:S02]  /*1c460*/  LOP3.LUT R141, R78, 0x380, RZ, 0xc0, !PT ;  /* 0x000003804e8d7812 */ /* 0x000fe400078ec0ff */
[----:B------:R-:W-:Y:S01]  /*1c470*/  MOV R14, R14 ;  /* 0x0000000e000e7202 */ /* 0x000fe20000000f00 */
[----:B------:R-:W-:Y:S01]  /*1c480*/  STSM.16.M88.4 [R12], R48 ;  /* 0x000000300c007844 */ /* 0x000fe20000000200 */
[----:B------:R-:W-:Y:S02]  /*1c490*/  SHF.R.U64 R147, R147, 0x3, RZ ;  /* 0x0000000393937819 */ /* 0x000fe400000012ff */
[----:B------:R-:W-:Y:S01]  /*1c4a0*/  MOV R20, R20 ;  /* 0x0000001400147202 */ /* 0x000fe20000000f00 */
[----:B------:R-:W-:Y:S01]  /*1c4b0*/  STSM.16.M88.4 [R14], R56 ;  /* 0x000000380e007844 */ /* 0x000fe20000000200 */
[----:B------:R-:W-:-:S02]  /*1c4c0*/  MOV R30, R30 ;  /* 0x0000001e001e7202 */ /* 0x000fc40000000f00 */
[----:B------:R-:W-:Y:S01]  /*1c4d0*/  SHF.R.U64 R139, R139, 0x3, RZ ;  /* 0x000000038b8b7819 */ /* 0x000fe200000012ff */
[----:B------:R3:W-:Y:S01]  /*1c4e0*/  STSM.16.M88.4 [R20], R64 ;  /* 0x0000004014007844 */ /* 0x0007e20000000200 */
[----:B------:R-:W-:Y:S02]  /*1c4f0*/  SHF.R.U64 R141, R141, 0x3, RZ ;  /* 0x000000038d8d7819 */ /* 0x000fe400000012ff */
[----:B------:R-:W-:Y:S01]  /*1c500*/  LOP3.LUT R38, R147, R38, RZ, 0x3c, !PT ;  /* 0x0000002693267212 */ /* 0x000fe200078e3cff */
[----:B------:R-:W-:Y:S01]  /*1c510*/  STSM.16.M88.4 [R30], R72 ;  /* 0x000000481e007844 */ /* 0x000fe20000000200 */
[----:B------:R-:W-:Y:S02]  /*1c520*/  LOP3.LUT R46, R139, R46, RZ, 0x3c, !PT ;  /* 0x0000002e8b2e7212 */ /* 0x000fe400078e3cff */
[----:B------:R-:W-:Y:S01]  /*1c530*/  LOP3.LUT R6, R141, R78, RZ, 0x3c, !PT ;  /* 0x0000004e8d067212 */ /* 0x000fe200078e3cff */
[----:B------:R4:W-:Y:S01]  /*1c540*/  STSM.16.M88.4 [R10], R80 ;  /* 0x000000500a007844 */ /* 0x0009e20000000200 */
[----:B------:R-:W-:-:S02]  /*1c550*/  MOV R38, R38 ;  /* 0x0000002600267202 */ /* 0x000fc40000000f00 */
[----:B------:R-:W-:Y:S02]  /*1c560*/  ISETP.NE.U32.AND P0, PT, RZ, UR4, PT ;  /* 0x00000004ff007c0c */ /* 0x000fe4000bf05070 */
[----:B------:R-:W-:Y:S01]  /*1c570*/  MOV R46, R46 ;  /* 0x0000002e002e7202 */ /* 0x000fe20000000f00 */
[----:B------:R-:W-:Y:S01]  /*1c580*/  STSM.16.M88.4 [R38], R88 ;  /* 0x0000005826007844 */ /* 0x000fe20000000200 */
[----:B------:R-:W-:Y:S01]  /*1c590*/  MOV R9, R6 ;  /* 0x0000000600097202 */ /* 0x000fe20000000f00 */
[----:B---3--:R-:W-:Y:S01]  /*1c5a0*/  IMAD.MOV.U32 R20, RZ, RZ, RZ ;  /* 0x000000ffff147224 */ /* 0x008fe200078e00ff */
[----:B------:R-:W-:Y:S01]  /*1c5b0*/  ISETP.NE.AND.EX P0, PT, RZ, UR5, PT, P0 ;  /* 0x00000005ff007c0c */ /* 0x000fe2000bf05300 */
[----:B------:R3:W-:Y:S04]  /*1c5c0*/  STSM.16.M88.4 [R8], R96 ;  /* 0x0000006008007844 */ /* 0x0007e80000000200 */
[----:B------:R0:W-:Y:S01]  /*1c5d0*/  STSM.16.M88.4 [R46], R104 ;  /* 0x000000682e007844 */ /* 0x0001e20000000200 */
[----:B----4-:R-:W-:-:S03]  /*1c5e0*/  IADD3 R10, P1, R225, UR4, RZ ;  /* 0x00000004e10a7c10 */ /* 0x010fc6000ff3e0ff */
[----:B------:R0:W-:Y:S01]  /*1c5f0*/  STSM.16.M88.4 [R9], R112 ;  /* 0x0000007009007844 */ /* 0x0001e20000000200 */
[----:B------:R-:W-:Y:S01]  /*1c600*/  IADD3.X R11, R226, UR5, RZ, P1, !PT ;  /* 0x00000005e20b7c10 */ /* 0x000fe20008ffe4ff */
[----:B------:R-:W-:Y:S01]  /*1c610*/  ULDC.64 UR4, c[0x0][0xc08] ;  /* 0x0003020000047ab9 */ /* 0x000fe20000000a00 */
[----:B------:R-:W-:Y:S01]  /*1c620*/  BAR.SYNC.DEFER_BLOCKING 0x1, 0x100 ;  /* 0x0044000000007b1d */ /* 0x000fe20000010000 */
[----:B------:R-:W-:-:S04]  /*1c630*/  ISETP.NE.U32.AND P2, PT, RZ, UR4, PT ;  /* 0x00000004ff007c0c */ /* 0x000fc8000bf45070 */
[----:B------:R-:W-:-:S13]  /*1c640*/  ISETP.NE.AND.EX P2, PT, RZ, UR5, PT, P2 ;  /* 0x00000005ff007c0c */ /* 0x000fda000bf45320 */
[----:B------:R-:W-:Y:S01]  /*1c650*/  @P2 IADD3 R6, P3, R225, UR4, RZ ;  /* 0x00000004e1062c10 */ /* 0x000fe2000ff7e0ff */
[----:B------:R-:W-:Y:S02]  /*1c660*/  ULDC UR4, c[0x0][0xa88] ;  /* 0x0002a20000047ab9 */ /* 0x000fe40000000800 */
[----:B------:R-:W-:Y:S02]  /*1c670*/  MOV R61, UR4 ;  /* 0x00000004003d7c02 */ /* 0x000fe40008000f00 */
[----:B------:R-:W-:Y:S01]  /*1c680*/  @P2 IADD3.X R7, R226, UR5, RZ, P3, !PT ;  /* 0x00000005e2072c10 */ /* 0x000fe20009ffe4ff */
[----:B------:R0:W5:Y:S01]  /*1c690*/  @P0 LDG.E R20, desc[UR60][R10.64] ;  /* 0x0000003c0a140981 */ /* 0x000162000c1e1900 */
[----:B--2---:R-:W-:-:S03]  /*1c6a0*/  ISETP.NE.AND P1, PT, R0, 0x1, PT ;  /* 0x000000010000780c */ /* 0x004fc60003f25270 */
[----:B------:R0:W5:Y:S10]  /*1c6b0*/  @P2 LDG.E R61, desc[UR60][R6.64] ;  /* 0x0000003c063d2981 */ /* 0x000174000c1e1900 */
[----:B---3--:R-:W2:Y:S08]  /*1c6c0*/  @P1 LDC R8, c[0x0][0xbec] ;  /* 0x0002fb00ff081b82 */ /* 0x008eb00000000800 */
[----:B------:R-:W3:Y:S01]  /*1c6d0*/  @P1 LDC R15, c[0x0][0xbf0] ;  /* 0x0002fc00ff0f1b82 */ /* 0x000ee20000000800 */
[----:B0-----:R-:W-:Y:S05]  /*1c6e0*/  @P2 BRA `(.L_x_812) ;  /* 0x0000000000102947 */ /* 0x001fea0003800000 */
[----:B------:R-:W-:Y:S05]  /*1c6f0*/  @!P0 BRA `(.L_x_812) ;  /* 0x00000000000c8947 */ /* 0x000fea0003800000 */
[----:B------:R-:W4:Y:S04]  /*1c700*/  LDG.E R6, desc[UR60][R10.64] ;  /* 0x0000003c0a067981 */ /* 0x000f28000c1e1900 */
[----:B-----5:R-:W4:Y:S02]  /*1c710*/  LDG.E R61, desc[UR60][R10.64+0x4] ;  /* 0x0000043c0a3d7981 */ /* 0x020f24000c1e1900 */
[----:B----4-:R-:W-:-:S07]  /*1c720*/  IMAD.IADD R61, R61, 0x1, -R6 ;  /* 0x000000013d3d7824 */ /* 0x010fce00078e0a06 */
.L_x_812:
[----:B------:R-:W4:Y:S01]  /*1c730*/  LDL R6, [R1+0x94] ;  /* 0x0000940001067983 */ /* 0x000f220000100800 */
[----:B------:R-:W-:Y:S01]  /*1c740*/  SHF.R.S32.HI R60, RZ, 0x1f, R224 ;  /* 0x0000001fff3c7819 */ /* 0x000fe200000114e0 */
[----:B------:R-:W-:Y:S02]  /*1c750*/  ULDC.64 UR4, c[0x0][0xb90] ;  /* 0x0002e40000047ab9 */ /* 0x000fe40000000a00 */
[----:B------:R-:W3:Y:S01]  /*1c760*/  LDL R26, [R1+0x8c] ;  /* 0x00008c00011a7983 */ /* 0x000ee20000100800 */
[----:B-----5:R-:W-:Y:S01]  /*1c770*/  SHF.R.S32.HI R21, RZ, 0x1f, R20 ;  /* 0x0000001fff157819 */ /* 0x020fe20000011414 */
[----:B------:R-:W-:Y:S01]  /*1c780*/  IMAD R7, R60, UR4, RZ ;  /* 0x000000043c077c24 */ /* 0x000fe2000f8e02ff */
[----:B------:R-:W-:Y:S02]  /*1c790*/  LEA R11, R231, R219, 0x6 ;  /* 0x000000dbe70b7211 */ /* 0x000fe400078e30ff */
[----:B------:R-:W-:Y:S01]  /*1c7a0*/  SEL R232, R232, RZ, !P0 ;  /* 0x000000ffe8e87207 */ /* 0x000fe20004000000 */
[----:B------:R-:W-:Y:S01]  /*1c7b0*/  IMAD R13, R224, UR5, R7 ;  /* 0x00000005e00d7c24 */ /* 0x000fe2000f8e0207 */
[----:B------:R-:W-:Y:S01]  /*1c7c0*/  SEL R227, R227, RZ, !P0 ;  /* 0x000000ffe3e37207 */ /* 0x000fe20004000000 */
[----:B------:R-:W-:Y:S01]  /*1c7d0*/  IMAD.WIDE R4, R11, 0x2, R4 ;  /* 0x000000020b047825 */ /* 0x000fe200078e0204 */
[----:B------:R-:W0:Y:S03]  /*1c7e0*/  @P1 LDC R65, c[0x0][0xbec] ;  /* 0x0002fb00ff411b82 */ /* 0x000e260000000800 */
[----:B------:R-:W-:Y:S01]  /*1c7f0*/  IMAD R61, R61, R0, RZ ;  /* 0x000000003d3d7224 */ /* 0x000fe200078e02ff */
[----:B------:R-:W-:-:S04]  /*1c800*/  IADD3 R29, P4, R4, 0x4000, RZ ;  /* 0x00004000041d7810 */ /* 0x000fc80007f9e0ff */
[----:B------:R-:W1:Y:S01]  /*1c810*/  @P1 LDC R67, c[0x0][0xbf0] ;  /* 0x0002fc00ff431b82 */ /* 0x000e620000000800 */
[----:B------:R-:W-:Y:S02]  /*1c820*/  IADD3 R37, P3, R4, 0x6000, RZ ;  /* 0x0000600004257810 */ /* 0x000fe40007f7e0ff */
[----:B------:R-:W-:Y:S02]  /*1c830*/  LOP3.LUT R28, R29, 0x380, RZ, 0xc0, !PT ;  /* 0x000003801d1c7812 */ /* 0x000fe400078ec0ff */
[----:B------:R-:W-:Y:S02]  /*1c840*/  LOP3.LUT R36, R37, 0x380, RZ, 0xc0, !PT ;  /* 0x0000038025247812 */ /* 0x000fe400078ec0ff */
[----:B------:R-:W-:Y:S02]  /*1c850*/  SHF.R.U64 R28, R28, 0x3, RZ ;  /* 0x000000031c1c7819 */ /* 0x000fe400000012ff */
[----:B------:R-:W-:Y:S02]  /*1c860*/  SHF.R.U64 R36, R36, 0x3, RZ ;  /* 0x0000000324247819 */ /* 0x000fe400000012ff */
[----:B------:R-:W-:Y:S01]  /*1c870*/  LOP3.LUT R28, R28, R29, RZ, 0x3c, !PT ;  /* 0x0000001d1c1c7212 */ /* 0x000fe200078e3cff */
[--C-:B------:R-:W-:Y:S01]  /*1c880*/  IMAD.X R29, RZ, RZ, R5.reuse, P4 ;  /* 0x000000ffff1d7224 */ /* 0x100fe200020e0605 */
[----:B------:R-:W-:Y:S01]  /*1c890*/  LOP3.LUT R36, R36, R37, RZ, 0x3c, !PT ;  /* 0x0000002524247212 */ /* 0x000fe200078e3cff */
[----:B------:R-:W-:Y:S01]  /*1c8a0*/  IMAD.X R37, RZ, RZ, R5, P3 ;  /* 0x000000ffff257224 */ /* 0x000fe200018e0605 */
[----:B------:R-:W-:-:S04]  /*1c8b0*/  IADD3 R53, P4, R4, 0xa000, RZ ;  /* 0x0000a00004357810 */ /* 0x000fc80007f9e0ff */
[----:B------:R-:W-:-:S04]  /*1c8c0*/  LOP3.LUT R52, R53, 0x380, RZ, 0xc0, !PT ;  /* 0x0000038035347812 */ /* 0x000fc800078ec0ff */
[----:B------:R-:W-:-:S04]  /*1c8d0*/  SHF.R.U64 R52, R52, 0x3, RZ ;  /* 0x0000000334347819 */ /* 0x000fc800000012ff */
[----:B------:R-:W-:Y:S01]  /*1c8e0*/  LOP3.LUT R52, R52, R53, RZ, 0x3c, !PT ;  /* 0x0000003534347212 */ /* 0x000fe200078e3cff */
[----:B------:R-:W-:Y:S01]  /*1c8f0*/  IMAD.X R53, RZ, RZ, R5, P4 ;  /* 0x000000ffff357224 */ /* 0x000fe200020e0605 */
[C---:B------:R-:W-:Y:S01]  /*1c900*/  LEA R66, R230.reuse, R231, 0x7 ;  /* 0x000000e7e6427211 */ /* 0x040fe200078e38ff */
[----:B------:R-:W-:Y:S01]  /*1c910*/  BSSY B1, `(.L_x_813) ;  /* 0x00000a1000017945 */ /* 0x000fe20003800000 */
[----:B------:R-:W-:Y:S02]  /*1c920*/  SHF.R.S32.HI R68, RZ, 0x1f, R222 ;  /* 0x0000001fff447819 */ /* 0x000fe400000114de */
[----:B------:R-:W-:Y:S02]  /*1c930*/  SHF.R.S32.HI R69, RZ, 0x1f, R221 ;  /* 0x0000001fff457819 */ /* 0x000fe400000114dd */
[----:B------:R-:W-:Y:S01]  /*1c940*/  SHF.R.S32.HI R70, RZ, 0x1f, R219 ;  /* 0x0000001fff467819 */ /* 0x000fe200000114db */
[----:B----4-:R-:W-:-:S04]  /*1c950*/  IMAD R25, R230, 0x80, R6 ;  /* 0x00000080e6197824 */ /* 0x010fc800078e0206 */
[----:B--2---:R-:W-:-:S04]  /*1c960*/  @P1 IMAD.HI.U32 R8, R25, R8, RZ ;  /* 0x0000000819081227 */ /* 0x004fc800078e00ff */
[----:B------:R-:W-:Y:S01]  /*1c970*/  IMAD.MOV.U32 R9, RZ, RZ, R25 ;  /* 0x000000ffff097224 */ /* 0x000fe200078e0019 */
[----:B---3--:R-:W-:Y:S01]  /*1c980*/  @P1 SHF.R.U32.HI R9, RZ, R15, R8 ;  /* 0x0000000fff091219 */ /* 0x008fe20000011608 */
[----:B------:R-:W-:Y:S01]  /*1c990*/  IMAD.WIDE.U32 R6, R224, UR4, R20 ;  /* 0x00000004e0067c25 */ /* 0x000fe2000f8e0014 */
[----:B------:R-:W-:-:S03]  /*1c9a0*/  ULDC.64 UR4, c[0x0][0xb98] ;  /* 0x0002e60000047ab9 */ /* 0x000fc60000000a00 */
[----:B------:R-:W-:Y:S02]  /*1c9b0*/  IMAD.IADD R7, R7, 0x1, R13 ;  /* 0x0000000107077824 */ /* 0x000fe400078e020d */
[----:B------:R-:W-:Y:S02]  /*1c9c0*/  IMAD.MOV R13, RZ, RZ, -R9 ;  /* 0x000000ffff0d7224 */ /* 0x000fe400078e0a09 */
[----:B------:R-:W-:Y:S02]  /*1c9d0*/  IMAD R8, R232, UR4, RZ ;  /* 0x00000004e8087c24 */ /* 0x000fe4000f8e02ff */
[----:B------:R-:W-:-:S04]  /*1c9e0*/  IMAD.WIDE.U32 R6, R227, UR4, R6 ;  /* 0x00000004e3067c25 */ /* 0x000fc8000f8e0006 */
[----:B------:R-:W-:Y:S01]  /*1c9f0*/  IMAD R11, R0, R13, R25 ;  /* 0x0000000d000b7224 */ /* 0x000fe200078e0219 */
[----:B------:R-:W-:Y:S01]  /*1ca00*/  SHF.R.S32.HI R13, RZ, 0x1f, R9 ;  /* 0x0000001fff0d7819 */ /* 0x000fe20000011409 */
[----:B------:R-:W-:Y:S01]  /*1ca10*/  IMAD R10, R227, UR5, R8 ;  /* 0x00000005e30a7c24 */ /* 0x000fe2000f8e0208 */
[----:B------:R-:W-:Y:S01]  /*1ca20*/  IADD3 R6, P0, R9, R6, RZ ;  /* 0x0000000609067210 */ /* 0x000fe20007f1e0ff */
[----:B------:R-:W-:Y:S01]  /*1ca30*/  ULDC.64 UR4, c[0x0][0xb88] ;  /* 0x0002e20000047ab9 */ /* 0x000fe20000000a00 */
[----:B------:R-:W-:Y:S02]  /*1ca40*/  SHF.R.S32.HI R8, RZ, 0x1f, R11 ;  /* 0x0000001fff087819 */ /* 0x000fe4000001140b */
[----:B------:R-:W-:-:S03]  /*1ca50*/  IADD3.X R7, R13, R7, R10, P0, !PT ;  /* 0x000000070d077210 */ /* 0x000fc600007fe40a */
[----:B------:R-:W-:Y:S01]  /*1ca60*/  IMAD R10, R8, UR4, RZ ;  /* 0x00000004080a7c24 */ /* 0x000fe2000f8e02ff */
[----:B------:R-:W-:Y:S01]  /*1ca70*/  IADD3 R9, P2, R4, 0x1000, RZ ;  /* 0x0000100004097810 */ /* 0x000fe20007f5e0ff */
[----:B------:R-:W-:-:S04]  /*1ca80*/  IMAD.WIDE.U32 R6, R11, UR4, R6 ;  /* 0x000000040b067c25 */ /* 0x000fc8000f8e0006 */
[----:B------:R-:W-:Y:S01]  /*1ca90*/  IMAD R15, R11, UR5, R10 ;  /* 0x000000050b0f7c24 */ /* 0x000fe2000f8e020a */
[----:B------:R-:W-:Y:S01]  /*1caa0*/  ULDC.64 UR4, c[0x0][0xb50] ;  /* 0x0002d40000047ab9 */ /* 0x000fe20000000a00 */
[----:B------:R-:W-:Y:S02]  /*1cab0*/  LOP3.LUT R8, R9, 0x380, RZ, 0xc0, !PT ;  /* 0x0000038009087812 */ /* 0x000fe400078ec0ff */
[----:B------:R-:W-:Y:S01]  /*1cac0*/  IMAD.IADD R7, R7, 0x1, R15 ;  /* 0x0000000107077824 */ /* 0x000fe200078e020f */
[----:B------:R-:W-:Y:S02]  /*1cad0*/  LEA R10, P0, R6, UR4, 0x2 ;  /* 0x00000004060a7c11 */ /* 0x000fe4000f8010ff */
[----:B------:R-:W-:Y:S02]  /*1cae0*/  SHF.R.U64 R8, R8, 0x3, RZ ;  /* 0x0000000308087819 */ /* 0x000fe400000012ff */
[----:B------:R-:W-:Y:S01]  /*1caf0*/  LEA.HI.X R14, R6, UR5, R7, 0x2, P0 ;  /* 0x00000005060e7c11 */ /* 0x000fe200080f1407 */
[----:B------:R-:W-:Y:S01]  /*1cb00*/  SHFL.IDX PT, R50, R10, RZ, 0x1c1f ;  /* 0x001c1fff0a327589 */ /* 0x000fe200000e0000 */
[----:B------:R-:W-:Y:S01]  /*1cb10*/  IADD3 R33, P0, R4, 0x5000, RZ ;  /* 0x0000500004217810 */ /* 0x000fe20007f1e0ff */
[----:B------:R-:W-:Y:S01]  /*1cb20*/  ULDC.64 UR4, c[0x0][0xaa0] ;  /* 0x0002a80000047ab9 */ /* 0x000fe20000000a00 */
[----:B------:R-:W-:-:S02]  /*1cb30*/  LOP3.LUT R8, R8, R9, RZ, 0x3c, !PT ;  /* 0x0000000908087212 */ /* 0x000fc400078e3cff */
[----:B------:R-:W-:Y:S02]  /*1cb40*/  IADD3.X R9, RZ, R5, RZ, P2, !PT ;  /* 0x00000005ff097210 */ /* 0x000fe400017fe4ff */
[----:B------:R-:W-:Y:S02]  /*1cb50*/  LOP3.LUT R32, R33, 0x380, RZ, 0xc0, !PT ;  /* 0x0000038021207812 */ /* 0x000fe400078ec0ff */
[----:B------:R-:W-:Y:S01]  /*1cb60*/  IADD3 R41, P2, R4, 0x7000, RZ ;  /* 0x0000700004297810 */ /* 0x000fe20007f5e0ff */
[----:B------:R-:W2:Y:S01]  /*1cb70*/  SHFL.IDX PT, R51, R14, RZ, 0x1c1f ;  /* 0x001c1fff0e337589 */ /* 0x000ea200000e0000 */
[----:B------:R-:W-:Y:S02]  /*1cb80*/  SHF.R.U64 R32, R32, 0x3, RZ ;  /* 0x0000000320207819 */ /* 0x000fe400000012ff */
[----:B------:R-:W-:Y:S01]  /*1cb90*/  LOP3.LUT R40, R41, 0x380, RZ, 0xc0, !PT ;  /* 0x0000038029287812 */ /* 0x000fe200078ec0ff */
[----:B------:R-:W-:Y:S01]  /*1cba0*/  SHFL.IDX PT, R54, R10, 0x1, 0x1c1f ;  /* 0x003c1f000a367f89 */ /* 0x000fe200000e0000 */
[----:B------:R-:W-:Y:S01]  /*1cbb0*/  LOP3.LUT R32, R32, R33, RZ, 0x3c, !PT ;  /* 0x0000002120207212 */ /* 0x000fe200078e3cff */
[----:B------:R-:W-:Y:S01]  /*1cbc0*/  IMAD.X R33, RZ, RZ, R5, P0 ;  /* 0x000000ffff217224 */ /* 0x000fe200000e0605 */
[----:B------:R-:W-:Y:S01]  /*1cbd0*/  SHF.R.U64 R40, R40, 0x3, RZ ;  /* 0x0000000328287819 */ /* 0x000fe200000012ff */
[----:B------:R-:W3:Y:S01]  /*1cbe0*/  SHFL.IDX PT, R55, R14, 0x1, 0x1c1f ;  /* 0x003c1f000e377f89 */ /* 0x000ee200000e0000 */
[----:B------:R-:W-:-:S02]  /*1cbf0*/  LEA R26, R230, R26, 0x7 ;  /* 0x0000001ae61a7211 */ /* 0x000fc400078e38ff */
[----:B------:R-:W-:Y:S02]  /*1cc00*/  LOP3.LUT P0, RZ, R236, 0x3, RZ, 0xc0, !PT ;  /* 0x00000003ecff7812 */ /* 0x000fe4000780c0ff */
[----:B------:R-:W-:Y:S01]  /*1cc10*/  LOP3.LUT R40, R40, R41, RZ, 0x3c, !PT ;  /* 0x0000002928287212 */ /* 0x000fe200078e3cff */
[C---:B------:R-:W-:Y:S01]  /*1cc20*/  VIADD R6, R26.reuse, 0x8 ;  /* 0x000000081a067836 */ /* 0x040fe20000000000 */
[----:B------:R-:W-:Y:S02]  /*1cc30*/  IADD3.X R41, RZ, R5, RZ, P2, !PT ;  /* 0x00000005ff297210 */ /* 0x000fe400017fe4ff */
[-C--:B------:R-:W-:Y:S02]  /*1cc40*/  ISETP.GE.OR P2, PT, R26, R61.reuse, P0 ;  /* 0x0000003d1a00720c */ /* 0x080fe40000746670 */
[----:B------:R-:W-:Y:S02]  /*1cc50*/  ISETP.GE.OR P0, PT, R6, R61, P0 ;  /* 0x0000003d0600720c */ /* 0x000fe40000706670 */
[----:B------:R-:W-:-:S02]  /*1cc60*/  IADD3 R13, P6, R4, 0x2000, RZ ;  /* 0x00002000040d7810 */ /* 0x000fc40007fde0ff */
[----:B------:R-:W-:-:S07]  /*1cc70*/  IADD3 R25, P5, R4, 0x3000, RZ ;  /* 0x0000300004197810 */ /* 0x000fce0007fbe0ff */
[----:B--2---:R2:W-:Y:S01]  /*1cc80*/  @!P2 ST.E desc[UR60][R50.64], R3 ;  /* 0x000000033200a985 */ /* 0x0045e2000c10193c */
[----:B------:R-:W-:Y:S02]  /*1cc90*/  LOP3.LUT R12, R13, 0x380, RZ, 0xc0, !PT ;  /* 0x000003800d0c7812 */ /* 0x000fe400078ec0ff */
[----:B------:R-:W-:Y:S01]  /*1cca0*/  LOP3.LUT R24, R25, 0x380, RZ, 0xc0, !PT ;  /* 0x0000038019187812 */ /* 0x000fe200078ec0ff */
[----:B---3--:R3:W-:Y:S01]  /*1ccb0*/  @!P0 ST.E desc[UR60][R54.64], R2 ;  /* 0x0000000236008985 */ /* 0x0087e2000c10193c */
[----:B--2---:R-:W-:Y:S01]  /*1ccc0*/  IMAD R3, R21, UR4, RZ ;  /* 0x0000000415037c24 */ /* 0x004fe2000f8e02ff */
[----:B------:R-:W-:Y:S02]  /*1ccd0*/  SHF.R.U64 R12, R12, 0x3, RZ ;  /* 0x000000030c0c7819 */ /* 0x000fe400000012ff */
[----:B------:R-:W5:Y:S01]  /*1cce0*/  LD.E.128 R28, desc[UR60][R28.64] ;  /* 0x0000003c1c1c7980 */ /* 0x000f62000c101d00 */
[C---:B------:R-:W-:Y:S02]  /*1ccf0*/  IMAD R21, R20.reuse, UR5, R3 ;  /* 0x0000000514157c24 */ /* 0x040fe4000f8e0203 */
[----:B---3--:R-:W-:Y:S01]  /*1cd00*/  IMAD.WIDE.U32 R2, R20, UR4, RZ ;  /* 0x0000000414027c25 */ /* 0x008fe2000f8e00ff */
[----:B------:R-:W-:Y:S01]  /*1cd10*/  SHF.R.U64 R24, R24, 0x3, RZ ;  /* 0x0000000318187819 */ /* 0x000fe200000012ff */
[----:B------:R-:W-:Y:S01]  /*1cd20*/  ULDC.64 UR4, c[0x0][0xae8] ;  /* 0x0002ba0000047ab9 */ /* 0x000fe20000000a00 */
[C---:B------:R-:W-:Y:S01]  /*1cd30*/  IADD3 R7, P3, R4.reuse, 0xb000, RZ ;  /* 0x0000b00004077810 */ /* 0x040fe20007f7e0ff */
[----:B------:R-:W-:Y:S01]  /*1cd40*/  IMAD.IADD R3, R3, 0x1, R21 ;  /* 0x0000000103037824 */ /* 0x000fe200078e0215 */
[----:B------:R-:W-:Y:S01]  /*1cd50*/  LOP3.LUT R11, R4, 0x380, RZ, 0xc0, !PT ;  /* 0x00000380040b7812 */ /* 0x000fe200078ec0ff */
[----:B------:R-:W-:Y:S01]  /*1cd60*/  IMAD R21, R223, 0x20, R231 ;  /* 0x00000020df157824 */ /* 0x000fe200078e02e7 */
[----:B------:R-:W-:Y:S01]  /*1cd70*/  LOP3.LUT R12, R12, R13, RZ, 0x3c, !PT ;  /* 0x0000000d0c0c7212 */ /* 0x000fe200078e3cff */
[----:B------:R-:W-:Y:S01]  /*1cd80*/  IMAD R63, R60, UR4, RZ ;  /* 0x000000043c3f7c24 */ /* 0x000fe2000f8e02ff */
[----:B------:R-:W-:Y:S01]  /*1cd90*/  LOP3.LUT R24, R24, R25, RZ, 0x3c, !PT ;  /* 0x0000001918187212 */ /* 0x000fe200078e3cff */
[--C-:B------:R-:W-:Y:S01]  /*1cda0*/  IMAD.X R13, RZ, RZ, R5.reuse, P6 ;  /* 0x000000ffff0d7224 */ /* 0x100fe200030e0605 */
[C---:B------:R-:W-:Y:S01]  /*1cdb0*/  IADD3 R45, P6, R4.reuse, 0x8000, RZ ;  /* 0x00008000042d7810 */ /* 0x040fe20007fde0ff */
[----:B------:R-:W-:Y:S01]  /*1cdc0*/  IMAD.X R25, RZ, RZ, R5, P5 ;  /* 0x000000ffff197224 */ /* 0x000fe200028e0605 */
[----:B------:R-:W-:Y:S01]  /*1cdd0*/  IADD3 R49, P5, R4, 0x9000, RZ ;  /* 0x0000900004317810 */ /* 0x000fe20007fbe0ff */
[----:B------:R-:W-:Y:S01]  /*1cde0*/  IMAD R60, R230, 0x80, R21 ;  /* 0x00000080e63c7824 */ /* 0x000fe200078e0215 */
[----:B------:R-:W5:Y:S01]  /*1cdf0*/  LD.E.128 R32, desc[UR60][R32.64] ;  /* 0x0000003c20207980 */ /* 0x000f62000c101d00 */
[----:B------:R-:W-:-:S02]  /*1ce00*/  IMAD R63, R224, UR5, R63 ;  /* 0x00000005e03f7c24 */ /* 0x000fc4000f8e023f */
[----:B------:R-:W-:Y:S01]  /*1ce10*/  IMAD.WIDE.U32 R2, R224, UR4, R2 ;  /* 0x00000004e0027c25 */ /* 0x000fe2000f8e0002 */
[----:B------:R-:W-:Y:S01]  /*1ce20*/  LOP3.LUT R44, R45, 0x380, RZ, 0xc0, !PT ;  /* 0x000003802d2c7812 */ /* 0x000fe200078ec0ff */
[----:B------:R-:W-:Y:S01]  /*1ce30*/  ULDC.64 UR4, c[0x0][0xaf0] ;  /* 0x0002bc0000047ab9 */ /* 0x000fe20000000a00 */
[----:B------:R-:W-:Y:S01]  /*1ce40*/  LOP3.LUT R48, R49, 0x380, RZ, 0xc0, !PT ;  /* 0x0000038031307812 */ /* 0x000fe200078ec0ff */
[----:B0-----:R-:W-:Y:S01]  /*1ce50*/  @P1 IMAD.HI.U32 R20, R60, R65, RZ ;  /* 0x000000413c141227 */ /* 0x001fe200078e00ff */
[----:B------:R-:W-:Y:S01]  /*1ce60*/  LOP3.LUT R6, R7, 0x380, RZ, 0xc0, !PT ;  /* 0x0000038007067812 */ /* 0x000fe200078ec0ff */
[----:B------:R-:W5:Y:S01]  /*1ce70*/  LD.E.128 R12, desc[UR60][R12.64] ;  /* 0x0000003c0c0c7980 */ /* 0x000f62000c101d00 */
[----:B------:R-:W-:Y:S01]  /*1ce80*/  IADD3 R3, R3, R63, RZ ;  /* 0x0000003f03037210 */ /* 0x000fe20007ffe0ff */
[----:B------:R-:W-:Y:S01]  /*1ce90*/  IMAD.MOV.U32 R21, RZ, RZ, R60 ;  /* 0x000000ffff157224 */ /* 0x000fe200078e003c */
[----:B------:R-:W-:Y:S01]  /*1cea0*/  SHF.R.U64 R44, R44, 0x3, RZ ;  /* 0x000000032c2c7819 */ /* 0x000fe200000012ff */
[----:B------:R-:W-:Y:S01]  /*1ceb0*/  IMAD R232, R232, UR4, RZ ;  /* 0x00000004e8e87c24 */ /* 0x000fe2000f8e02ff */
[----:B------:R-:W-:Y:S01]  /*1cec0*/  SHF.R.U64 R48, R48, 0x3, RZ ;  /* 0x0000000330307819 */ /* 0x000fe200000012ff */
[----:B------:R-:W5:Y:S01]  /*1ced0*/  LD.E.128 R24, desc[UR60][R24.64] ;  /* 0x0000003c18187980 */ /* 0x000f62000c101d00 */
[----:B-1----:R-:W-:-:S02]  /*1cee0*/  @P1 SHF.R.U32.HI R21, RZ, R67, R20 ;  /* 0x00000043ff151219 */ /* 0x002fc40000011614 */
[----:B------:R-:W-:Y:S01]  /*1cef0*/  SHF.R.U64 R11, R11, 0x3, RZ ;  /* 0x000000030b0b7819 */ /* 0x000fe200000012ff */
[----:B------:R-:W5:Y:S01]  /*1cf00*/  LD.E.128 R36, desc[UR60][R36.64] ;  /* 0x0000003c24247980 */ /* 0x000f62000c101d00 */
[----:B------:R-:W-:Y:S01]  /*1cf10*/  SHF.R.U64 R6, R6, 0x3, RZ ;  /* 0x0000000306067819 */ /* 0x000fe200000012ff */
[C---:B------:R-:W-:Y:S01]  /*1cf20*/  IMAD R63, R227.reuse, UR5, R232 ;  /* 0x00000005e33f7c24 */ /* 0x040fe2000f8e02e8 */
[----:B------:R-:W-:Y:S01]  /*1cf30*/  LOP3.LUT R44, R44, R45, RZ, 0x3c, !PT ;  /* 0x0000002d2c2c7212 */ /* 0x000fe200078e3cff */
[----:B------:R-:W-:Y:S01]  /*1cf40*/  IMAD.WIDE.U32 R2, R227, UR4, R2 ;  /* 0x00000004e3027c25 */ /* 0x000fe2000f8e0002 */
[----:B------:R-:W-:Y:S01]  /*1cf50*/  LOP3.LUT R48, R48, R49, RZ, 0x3c, !PT ;  /* 0x0000003130307212 */ /* 0x000fe200078e3cff */
[----:B------:R-:W-:Y:S01]  /*1cf60*/  ULDC.64 UR4, c[0x0][0xae0] ;  /* 0x0002b80000047ab9 */ /* 0x000fe20000000a00 */
[----:B------:R-:W-:Y:S01]  /*1cf70*/  LOP3.LUT R4, R11, R4, RZ, 0x3c, !PT ;  /* 0x000000040b047212 */ /* 0x000fe200078e3cff */
[--C-:B------:R-:W-:Y:S01]  /*1cf80*/  IMAD.X R45, RZ, RZ, R5.reuse, P6 ;  /* 0x000000ffff2d7224 */ /* 0x100fe200030e0605 */
[----:B------:R-:W-:Y:S01]  /*1cf90*/  IADD3.X R57, RZ, R5, RZ, P3, !PT ;  /* 0x00000005ff397210 */ /* 0x000fe20001ffe4ff */
[----:B------:R-:W-:Y:S01]  /*1cfa0*/  IMAD.X R49, RZ, RZ, R5, P5 ;  /* 0x000000ffff317224 */ /* 0x000fe200028e0605 */
[----:B------:R-:W-:Y:S01]  /*1cfb0*/  LOP3.LUT R56, R6, R7, RZ, 0x3c, !PT ;  /* 0x0000000706387212 */ /* 0x000fe200078e3cff */
[--C-:B------:R-:W-:Y:S01]  /*1cfc0*/  IMAD.MOV R65, RZ, RZ, -R21.reuse ;  /* 0x000000ffff417224 */ /* 0x100fe200078e0a15 */
[----:B------:R-:W-:Y:S01]  /*1cfd0*/  SHF.R.S32.HI R20, RZ, 0x1f, R21 ;  /* 0x0000001fff147819 */ /* 0x000fe20000011415 */
[----:B------:R-:W-:Y:S01]  /*1cfe0*/  IMAD.IADD R3, R3, 0x1, R63 ;  /* 0x0000000103037824 */ /* 0x000fe200078e023f */
[----:B------:R-:W5:Y:S01]  /*1cff0*/  LD.E.128 R4, desc[UR60][R4.64] ;  /* 0x0000003c04047980 */ /* 0x000f62000c101d00 */
[----:B------:R-:W-:-:S02]  /*1d000*/  IMAD R63, R0, R65, R60 ;  /* 0x00000041003f7224 */ /* 0x000fc400078e023c */
[----:B------:R-:W-:Y:S01]  /*1d010*/  IMAD R20, R20, UR4, RZ ;  /* 0x0000000414147c24 */ /* 0x000fe2000f8e02ff */
[----:B------:R-:W5:Y:S04]  /*1d020*/  LD.E.128 R8, desc[UR60][R8.64] ;  /* 0x0000003c08087980 */ /* 0x000f68000c101d00 */
[----:B------:R-:W5:Y:S01]  /*1d030*/  LD.E.128 R40, desc[UR60][R40.64] ;  /* 0x0000003c28287980 */ /* 0x000f62000c101d00 */
[----:B------:R-:W-:-:S03]  /*1d040*/  SHF.R.S32.HI R0, RZ, 0x1f, R63 ;  /* 0x0000001fff007819 */ /* 0x000fc6000001143f */
[----:B------:R-:W5:Y:S04]  /*1d050*/  LD.E.128 R44, desc[UR60][R44.64] ;  /* 0x0000003c2c2c7980 */ /* 0x000f68000c101d00 */
[----:B------:R-:W5:Y:S04]  /*1d060*/  LD.E.128 R48, desc[UR60][R48.64] ;  /* 0x0000003c30307980 */ /* 0x000f68000c101d00 */
[----:B------:R-:W5:Y:S04]  /*1d070*/  LD.E.128 R52, desc[UR60][R52.64] ;  /* 0x0000003c34347980 */ /* 0x000f68000c101d00 */
[----:B------:R-:W5:Y:S01]  /*1d080*/  LD.E.128 R56, desc[UR60][R56.64] ;  /* 0x0000003c38387980 */ /* 0x000f62000c101d00 */
[C---:B------:R-:W-:Y:S01]  /*1d090*/  IMAD R65, R21.reuse, UR5, R20 ;  /* 0x0000000515417c24 */ /* 0x040fe2000f8e0214 */
[----:B------:R-:W-:Y:S01]  /*1d0a0*/  @!PT LDS RZ, [RZ] ;  /* 0x00000000fffff984 */ /* 0x000fe20000000800 */
[----:B------:R-:W-:Y:S01]  /*1d0b0*/  @!PT LDS RZ, [RZ] ;  /* 0x00000000fffff984 */ /* 0x000fe20000000800 */
[----:B------:R-:W-:Y:S01]  /*1d0c0*/  @!PT LDS RZ, [RZ] ;  /* 0x00000000fffff984 */ /* 0x000fe20000000800 */
[----:B------:R-:W-:Y:S01]  /*1d0d0*/  @!PT LDS RZ, [RZ] ;  /* 0x00000000fffff984 */ /* 0x000fe20000000800 */
[----:B------:R0:W-:Y:S06]  /*1d0e0*/  MEMBAR.ALL.CTA ;  /* 0x0000000000007992 */ /* 0x0001ec0000008000 */
[----:B0-----:R-:W0:Y:S01]  /*1d0f0*/  FENCE.VIEW.ASYNC.S ;  /* 0x00000000000073c6 */ /* 0x001e220000000000 */
[----:B------:R-:W-:Y:S01]  /*1d100*/  IMAD.WIDE.U32 R2, R21, UR4, R2 ;  /* 0x0000000415027c25 */ /* 0x000fe2000f8e0002 */
[----:B------:R-:W-:-:S03]  /*1d110*/  ULDC.64 UR4, c[0x0][0xad8] ;  /* 0x0002b60000047ab9 */ /* 0x000fc60000000a00 */
[----:B------:R-:W-:Y:S02]  /*1d120*/  IMAD.IADD R3, R3, 0x1, R65 ;  /* 0x0000000103037824 */ /* 0x000fe400078e0241 */
[----:B------:R-:W-:Y:S02]  /*1d130*/  IMAD R20, R0, UR4, RZ ;  /* 0x0000000400147c24 */ /* 0x000fe4000f8e02ff */
[----:B------:R-:W-:Y:S02]  /*1d140*/  VIADD R0, R66, 0x20 ;  /* 0x0000002042007836 */ /* 0x000fe40000000000 */
[C---:B------:R-:W-:Y:S02]  /*1d150*/  IMAD R21, R63.reuse, UR5, R20 ;  /* 0x000000053f157c24 */ /* 0x040fe4000f8e0214 */
[----:B------:R-:W-:Y:S01]  /*1d160*/  IMAD.WIDE.U32 R2, R63, UR4, R2 ;  /* 0x000000043f027c25 */ /* 0x000fe2000f8e0002 */
[-C--:B------:R-:W-:Y:S01]  /*1d170*/  ISETP.GE.AND P1, PT, R0, R61.reuse, PT ;  /* 0x0000003d0000720c */ /* 0x080fe20003f26270 */
[----:B------:R-:W-:Y:S01]  /*1d180*/  ULDC.64 UR4, c[0x0][0xa80] ;  /* 0x0002a00000047ab9 */ /* 0x000fe20000000a00 */
[----:B------:R-:W-:Y:S01]  /*1d190*/  ISETP.GE.AND P2, PT, R66, R61, PT ;  /* 0x0000003d4200720c */ /* 0x000fe20003f46270 */
[----:B------:R-:W-:Y:S01]  /*1d1a0*/  VIADD R0, R16, 0x36820 ;  /* 0x0003682010007836 */ /* 0x000fe20000000000 */
[----:B------:R-:W-:Y:S01]  /*1d1b0*/  LEA R60, P3, R2, UR4, 0x1 ;  /* 0x00000004023c7c11 */ /* 0x000fe2000f8608ff */
[----:B------:R-:W-:-:S03]  /*1d1c0*/  IMAD.IADD R3, R3, 0x1, R21 ;  /* 0x0000000103037824 */ /* 0x000fc600078e0215 */
[----:B------:R-:W-:Y:S02]  /*1d1d0*/  PRMT R0, RZ, 0x654, R0 ;  /* 0x00000654ff007816 */ /* 0x000fe40000000000 */
[----:B------:R-:W-:Y:S01]  /*1d1e0*/  LEA.HI.X R64, R2, UR5, R3, 0x1, P3 ;  /* 0x0000000502407c11 */ /* 0x000fe200098f0c03 */
[----:B0-----:R0:W1:Y:S01]  /*1d1f0*/  SHFL.IDX PT, R62, R60, RZ, 0x181f ;  /* 0x00181fff3c3e7589 */ /* 0x00106200000e0000 */
[----:B------:R-:W-:Y:S01]  /*1d200*/  IADD3 R20, R66, 0x40, RZ ;  /* 0x0000004042147810 */ /* 0x000fe20007ffe0ff */
[----:B------:R2:W-:Y:S03]  /*1d210*/  SYNCS.ARRIVE.TRANS64.RED.A1T0 RZ, [R0+URZ], RZ ;  /* 0x000000ff00ff79a7 */ /* 0x0005e6000810043f */
[----:B------:R-:W-:Y:S01]  /*1d220*/  ISETP.GE.AND P0, PT, R20, R61, PT ;  /* 0x0000003d1400720c */ /* 0x000fe20003f06270 */
[----:B--2---:R0:W2:Y:S01]  /*1d230*/  SHFL.IDX PT, R0, R64, RZ, 0x181f ;  /* 0x00181fff40007589 */ /* 0x0040a200000e0000 */
[----:B------:R-:W-:Y:S11]  /*1d240*/  @P2 BRA `(.L_x_814) ;  /* 0x0000000000342947 */ /* 0x000ff60003800000 */
[----:B------:R-:W-:Y:S02]  /*1d250*/  ULDC UR4, c[0x0][0xac8] ;  /* 0x0002b20000047ab9 */ /* 0x000fe40000000800 */
[----:B------:R-:W-:Y:S02]  /*1d260*/  ISETP.GE.AND P4, PT, R219, UR4, PT ;  /* 0x00000004db007c0c */ /* 0x000fe4000bf86270 */
[----:B------:R-:W-:Y:S02]  /*1d270*/  ISETP.GE.AND P3, PT, R221, UR4, PT ;  /* 0x00000004dd007c0c */ /* 0x000fe4000bf66270 */
[----:B------:R-:W-:-:S09]  /*1d280*/  ISETP.GE.AND P2, PT, R222, UR4, PT ;  /* 0x00000004de007c0c */ /* 0x000fd2000bf46270 */
[-C--:B-1----:R-:W-:Y:S02]  /*1d290*/  @!P4 LEA R2, P6, R219, R62.reuse, 0x1 ;  /* 0x0000003edb02c211 */ /* 0x082fe400078c08ff */
[----:B------:R-:W-:Y:S02]  /*1d2a0*/  @!P3 LEA R20, P5, R221, R62, 0x1 ;  /* 0x0000003edd14b211 */ /* 0x000fe400078a08ff */
[----:B--2---:R-:W-:Y:S02]  /*1d2b0*/  @!P4 LEA.HI.X R3, R219, R0, R70, 0x1, P6 ;  /* 0x00000000db03c211 */ /* 0x004fe400030f0c46 */
[C---:B------:R-:W-:Y:S02]  /*1d2c0*/  @!P2 LEA R62, P6, R222.reuse, R62, 0x1 ;  /* 0x0000003ede3ea211 */ /* 0x040fe400078c08ff */
[-C--:B------:R-:W-:Y:S01]  /*1d2d0*/  @!P3 LEA.HI.X R21, R221, R0.reuse, R69, 0x1, P5 ;  /* 0x00000000dd15b211 */ /* 0x080fe200028f0c45 */
[----:B-----5:R3:W-:Y:S01]  /*1d2e0*/  @!P4 ST.E.128 desc[UR60][R2.64], R4 ;  /* 0x000000040200c985 */ /* 0x0207e2000c101d3c */
[----:B------:R-:W-:-:S03]  /*1d2f0*/  @!P2 LEA.HI.X R63, R222, R0, R68, 0x1, P6 ;  /* 0x00000000de3fa211 */ /* 0x000fc600030f0c44 */
[----:B------:R3:W-:Y:S04]  /*1d300*/  @!P3 ST.E.128 desc[UR60][R20.64], R28 ;  /* 0x0000001c1400b985 */ /* 0x0007e8000c101d3c */
[----:B------:R3:W-:Y:S02]  /*1d310*/  @!P2 ST.E.128 desc[UR60][R62.64], R44 ;  /* 0x0000002c3e00a985 */ /* 0x0007e4000c101d3c */
.L_x_814:
[----:B------:R-:W-:Y:S05]  /*1d320*/  BSYNC B1 ;  /* 0x0000000000017941 */ /* 0x000fea0003800000 */
.L_x_813:
        /* <DEDUP_REMOVED lines=8> */
[-C--:B---3--:R-:W-:Y:S02]  /*1d3b0*/  @!P4 LEA R2, P1, R219, R6.reuse, 0x1 ;  /* 0x00000006db02c211 */ /* 0x088fe400078208ff */
[-C--:B------:R-:W-:Y:S02]  /*1d3c0*/  @!P5 LEA R4, P2, R221, R6.reuse, 0x1 ;  /* 0x00000006dd04d211 */ /* 0x080fe400078408ff */
[C---:B------:R-:W-:Y:S02]  /*1d3d0*/  @!P6 LEA R6, P3, R222.reuse, R6, 0x1 ;  /* 0x00000006de06e211 */ /* 0x040fe400078608ff */
[-C--:B----4-:R-:W-:Y:S02]  /*1d3e0*/  @!P4 LEA.HI.X R3, R219, R0.reuse, R70, 0x1, P1 ;  /* 0x00000000db03c211 */ /* 0x090fe400008f0c46 */
[-C--:B------:R-:W-:Y:S02]  /*1d3f0*/  @!P5 LEA.HI.X R5, R221, R0.reuse, R69, 0x1, P2 ;  /* 0x00000000dd05d211 */ /* 0x080fe400010f0c45 */
[----:B------:R-:W-:Y:S01]  /*1d400*/  @!P6 LEA.HI.X R7, R222, R0, R68, 0x1, P3 ;  /* 0x00000000de07e211 */ /* 0x000fe200018f0c44 */
[----:B------:R3:W-:Y:S04]  /*1d410*/  @!P4 ST.E.128 desc[UR60][R2.64], R8 ;  /* 0x000000080200c985 */ /* 0x0007e8000c101d3c */
[----:B------:R3:W-:Y:S04]  /*1d420*/  @!P5 ST.E.128 desc[UR60][R4.64], R32 ;  /* 0x000000200400d985 */ /* 0x0007e8000c101d3c */
[----:B------:R3:W-:Y:S02]  /*1d430*/  @!P6 ST.E.128 desc[UR60][R6.64], R48 ;  /* 0x000000300600e985 */ /* 0x0007e4000c101d3c */
.L_x_816:
[----:B------:R-:W-:Y:S05]  /*1d440*/  BSYNC B1 ;  /* 0x0000000000017941 */ /* 0x000fea0003800000 */
.L_x_815:
        /* <DEDUP_REMOVED lines=11> */
[-C--:B0-----:R-:W-:Y:S02]  /*1d500*/  @!P3 LEA.HI.X R3, R219, R0.reuse, R70, 0x1, P0 ;  /* 0x00000000db03b211 */ /* 0x081fe400000f0c46 */
[-C--:B------:R-:W-:Y:S02]  /*1d510*/  @!P4 LEA.HI.X R5, R221, R0.reuse, R69, 0x1, P1 ;  /* 0x00000000dd05c211 */ /* 0x080fe400008f0c45 */
[----:B------:R-:W-:Y:S01]  /*1d520*/  @!P5 LEA.HI.X R7, R222, R0, R68, 0x1, P2 ;  /* 0x00000000de07d211 */ /* 0x000fe200010f0c44 */
[----:B------:R0:W-:Y:S04]  /*1d530*/  @!P3 ST.E.128 desc[UR60][R2.64], R12 ;  /* 0x0000000c0200b985 */ /* 0x0001e8000c101d3c */
[----:B------:R0:W-:Y:S04]  /*1d540*/  @!P4 ST.E.128 desc[UR60][R4.64], R36 ;  /* 0x000000240400c985 */ /* 0x0001e8000c101d3c */
[----:B------:R0:W-:Y:S02]  /*1d550*/  @!P5 ST.E.128 desc[UR60][R6.64], R52 ;  /* 0x000000340600d985 */ /* 0x0001e4000c101d3c */
.L_x_818:
[----:B------:R-:W-:Y:S05]  /*1d560*/  BSYNC B1 ;  /* 0x0000000000017941 */ /* 0x000fea0003800000 */
.L_x_817:
[----:B0-----:R-:W-:Y:S01]  /*1d570*/  VIADD R0, R66, 0x60 ;  /* 0x0000006042007836 */ /* 0x001fe20000000000 */
[----:B--2-4-:R-:W0:Y:S04]  /*1d580*/  SHFL.IDX PT, R64, R64, 0x3, 0x181f ;  /* 0x00781f0040407f89 */ /* 0x014e2800000e0000 */
[----:B------:R-:W-:Y:S01]  /*1d590*/  ISETP.GE.AND P0, PT, R0, R61, PT ;  /* 0x0000003d0000720c */ /* 0x000fe20003f06270 */
[----:B------:R-:W2:-:S12]  /*1d5a0*/  SHFL.IDX PT, R60, R60, 0x3, 0x181f ;  /* 0x00781f003c3c7f89 */ /* 0x000e9800000e0000 */
[----:B------:R-:W-:Y:S05]  /*1d5b0*/  @P0 BRA `(.L_x_819) ;  /* 0x0000000c00400947 */ /* 0x000fea0003800000 */
[----:B------:R-:W-:Y:S02]  /*1d5c0*/  ULDC UR4, c[0x0][0xac8] ;  /* 0x0002b20000047ab9 */ /* 0x000fe40000000800 */
[----:B------:R-:W-:Y:S02]  /*1d5d0*/  ISETP.GE.AND P2, PT, R219, UR4, PT ;  /* 0x00000004db007c0c */ /* 0x000fe4000bf46270 */
[----:B------:R-:W-:-:S11]  /*1d5e0*/  ISETP.GE.AND P3, PT, R221, UR4, PT ;  /* 0x00000004dd007c0c */ /* 0x000fd6000bf66270 */
[-C--:B--2---:R-:W-:Y:S02]  /*1d5f0*/  @!P2 LEA R2, P0, R219, R60.reuse, 0x1 ;  /* 0x0000003cdb02a211 */ /* 0x084fe400078008ff */
[----:B------:R-:W-:Y:S02]  /*1d600*/  @!P3 LEA R4, P1, R221, R60, 0x1 ;  /* 0x0000003cdd04b211 */ /* 0x000fe400078208ff */
[-C--:B0-----:R-:W-:Y:S02]  /*1d610*/  @!P2 LEA.HI.X R3, R219, R64.reuse, R70, 0x1, P0 ;  /* 0x00000040db03a211 */ /* 0x081fe400000f0c46 */
[----:B------:R-:W-:Y:S02]  /*1d620*/  @!P3 LEA.HI.X R5, R221, R64, R69, 0x1, P1 ;  /* 0x00000040dd05b211 */ /* 0x000fe400008f0c45 */
[----:B------:R-:W-:Y:S01]  /*1d630*/  ISETP.GE.AND P0, PT, R222, UR4, PT ;  /* 0x00000004de007c0c */ /* 0x000fe2000bf06270 */
[----:B------:R4:W-:Y:S04]  /*1d640*/  @!P2 ST.E.128 desc[UR60][R2.64], R24 ;  /* 0x000000180200a985 */ /* 0x0009e8000c101d3c */
[----:B------:R4:W-:Y:S08]  /*1d650*/  @!P3 ST.E.128 desc[UR60][R4.64], R40 ;  /* 0x000000280400b985 */ /* 0x0009f0000c101d3c */
[----:B------:R-:W-:Y:S05]  /*1d660*/  @P0 BRA `(.L_x_819) ;  /* 0x0000000c00140947 */ /* 0x000fea0003800000 */
[----:B----4-:R-:W-:-:S04]  /*1d670*/  LEA R2, P0, R222, R60, 0x1 ;  /* 0x0000003cde027211 */ /* 0x010fc800078008ff */
[----:B------:R-:W-:-:S05]  /*1d680*/  LEA.HI.X R3, R222, R64, R68, 0x1, P0 ;  /* 0x00000040de037211 */ /* 0x000fca00000f0c44 */
[----:B------:R0:W-:Y:S01]  /*1d690*/  ST.E.128 desc[UR60][R2.64], R56 ;  /* 0x0000003802007985 */ /* 0x0001e2000c101d3c */
[----:B------:R-:W-:Y:S05]  /*1d6a0*/  BRA `(.L_x_819) ;  /* 0x0000000c00047947 */ /* 0x000fea0003800000 */
.L_x_811:
[----:B------:R-:W-:Y:S01]  /*1d6b0*/  ULDC.64 UR4, c[0x0][0xc00] ;  /* 0x0003000000047ab9 */ /* 0x000fe20000000a00 */
[----:B------:R-:W-:Y:S01]  /*1d6c0*/  IMAD.MOV.U32 R6, RZ, RZ, RZ ;  /* 0x000000ffff067224 */ /* 0x000fe200078e00ff */
[----:B------:R-:W-:Y:S01]  /*1d6d0*/  ISETP.NE.U32.AND P0, PT, RZ, UR4, PT ;  /* 0x00000004ff007c0c */ /* 0x000fe2000bf05070 */
[----:B------:R-:W2:Y:S01]  /*1d6e0*/  LDC R21, c[0x0][0xbe8] ;  /* 0x0002fa00ff157b82 */ /* 0x000ea20000000800 */
[----:B------:R-:W-:Y:S02]  /*1d6f0*/  IADD3 R2, P1, R225, UR4, RZ ;  /* 0x00000004e1027c10 */ /* 0x000fe4000ff3e0ff */
[----:B------:R-:W-:Y:S02]  /*1d700*/  ISETP.NE.AND.EX P0, PT, RZ, UR5, PT, P0 ;  /* 0x00000005ff007c0c */ /* 0x000fe4000bf05300 */
[----:B------:R-:W-:Y:S01]  /*1d710*/  IADD3.X R3, R226, UR5, RZ, P1, !PT ;  /* 0x00000005e2037c10 */ /* 0x000fe20008ffe4ff */
[----:B------:R-:W-:Y:S02]  /*1d720*/  ULDC.64 UR4, c[0x0][0xc08] ;  /* 0x0003020000047ab9 */ /* 0x000fe40000000a00 */
[----:B------:R-:W-:-:S04]  /*1d730*/  ISETP.NE.U32.AND P1, PT, RZ, UR4, PT ;  /* 0x00000004ff007c0c */ /* 0x000fc8000bf25070 */
[----:B------:R-:W-:-:S04]  /*1d740*/  ISETP.NE.AND.EX P1, PT, RZ, UR5, PT, P1 ;  /* 0x00000005ff007c0c */ /* 0x000fc8000bf25310 */
[----:B------:R3:W5:Y:S09]  /*1d750*/  @P0 LDG.E R6, desc[UR60][R2.64] ;  /* 0x0000003c02060981 */ /* 0x000772000c1e1900 */
[----:B------:R-:W-:Y:S01]  /*1d760*/  @P1 IADD3 R4, P2, R225, UR4, RZ ;  /* 0x00000004e1041c10 */ /* 0x000fe2000ff5e0ff */
[----:B------:R-:W-:-:S02]  /*1d770*/  ULDC UR4, c[0x0][0xa88] ;  /* 0x0002a20000047ab9 */ /* 0x000fc40000000800 */
[----:B------:R-:W-:Y:S02]  /*1d780*/  MOV R0, UR4 ;  /* 0x0000000400007c02 */ /* 0x000fe40008000f00 */
[----:B------:R-:W-:-:S05]  /*1d790*/  @P1 IADD3.X R5, R226, UR5, RZ, P2, !PT ;  /* 0x00000005e2051c10 */ /* 0x000fca00097fe4ff */
[----:B------:R3:W5:Y:S01]  /*1d7a0*/  @P1 LDG.E R0, desc[UR60][R4.64] ;  /* 0x0000003c04001981 */ /* 0x000762000c1e1900 */
[----:B--2---:R-:W-:Y:S01]  /*1d7b0*/  ISETP.NE.AND P2, PT, R21, 0x1, PT ;  /* 0x000000011500780c */ /* 0x004fe20003f45270 */
[----:B------:R-:W2:-:S12]  /*1d7c0*/  S2R R7, SR_TID.X ;  /* 0x0000000000077919 */ /* 0x000e980000002100 */
[----:B------:R-:W4:Y:S08]  /*1d7d0*/  @P2 LDC R12, c[0x0][0xbec] ;  /* 0x0002fb00ff0c2b82 */ /* 0x000f300000000800 */
[----:B------:R-:W0:Y:S01]  /*1d7e0*/  @P2 LDC R25, c[0x0][0xbf0] ;  /* 0x0002fc00ff192b82 */ /* 0x000e220000000800 */
[----:B--2---:R-:W-:-:S05]  /*1d7f0*/  VIADD R7, R7, 0xffffff80 ;  /* 0xffffff8007077836 */ /* 0x004fca0000000000 */
[----:B------:R-:W-:Y:S01]  /*1d800*/  ISETP.GE.AND P3, PT, R7, 0x80, PT ;  /* 0x000000800700780c */ /* 0x000fe20003f66270 */
[----:B---3--:R-:W-:-:S12]  /*1d810*/  @P1 BRA `(.L_x_820) ;  /* 0x0000000000101947 */ /* 0x008fd80003800000 */
[----:B------:R-:W-:Y:S05]  /*1d820*/  @!P0 BRA `(.L_x_820) ;  /* 0x00000000000c8947 */ /* 0x000fea0003800000 */
[----:B------:R-:W2:Y:S04]  /*1d830*/  LDG.E R5, desc[UR60][R2.64] ;  /* 0x0000003c02057981 */ /* 0x000ea8000c1e1900 */
[----:B-----5:R-:W2:Y:S02]  /*1d840*/  LDG.E R0, desc[UR60][R2.64+0x4] ;  /* 0x0000043c02007981 */ /* 0x020ea4000c1e1900 */
[----:B--2---:R-:W-:-:S07]  /*1d850*/  IMAD.IADD R0, R0, 0x1, -R5 ;  /* 0x0000000100007824 */ /* 0x004fce00078e0a05 */
.L_x_820:
[----:B------:R-:W-:Y:S01]  /*1d860*/  BSSY B1, `(.L_x_821) ;  /* 0x000002e000017945 */ /* 0x000fe20003800000 */
[----:B------:R-:W-:Y:S02]  /*1d870*/  SHF.R.S32.HI R10, RZ, 0x1f, R224 ;  /* 0x0000001fff0a7819 */ /* 0x000fe400000114e0 */
[----:B------:R-:W-:Y:S02]  /*1d880*/  SEL R227, R227, RZ, !P0 ;  /* 0x000000ffe3e37207 */ /* 0x000fe40004000000 */
[----:B------:R-:W-:Y:S02]  /*1d890*/  SEL R232, R232, RZ, !P0 ;  /* 0x000000ffe8e87207 */ /* 0x000fe40004000000 */
[----:B-----5:R-:W-:Y:S01]  /*1d8a0*/  SHF.R.S32.HI R11, RZ, 0x1f, R6 ;  /* 0x0000001fff0b7819 */ /* 0x020fe20000011406 */
[----:B------:R-:W-:Y:S06]  /*1d8b0*/  @P3 BRA `(.L_x_822) ;  /* 0x0000000000a03947 */ /* 0x000fec0003800000 */
[----:B------:R-:W2:Y:S01]  /*1d8c0*/  S2R R3, SR_TID.X ;  /* 0x0000000000037919 */ /* 0x000ea20000002100 */
[----:B------:R-:W3:Y:S01]  /*1d8d0*/  LDC R9, c[0x0][0xbe8] ;  /* 0x0002fa00ff097b82 */ /* 0x000ee20000000800 */
[----:B--2---:R-:W-:Y:S02]  /*1d8e0*/  IMAD R2, R230, 0x80, R3 ;  /* 0x00000080e6027824 */ /* 0x004fe400078e0203 */
[----:B---3--:R-:W-:-:S03]  /*1d8f0*/  IMAD R3, R0, R9, RZ ;  /* 0x0000000900037224 */ /* 0x008fc600078e02ff */
[----:B------:R-:W-:-:S04]  /*1d900*/  IADD3 R8, R2, -0x80, RZ ;  /* 0xffffff8002087810 */ /* 0x000fc80007ffe0ff */
        /* <DEDUP_REMOVED lines=9> */
[----:B------:R-:W2:Y:S01]  /*1d9a0*/  @P0 LDC R13, c[0x0][0xbec] ;  /* 0x0002fb00ff0d0b82 */ /* 0x000ea20000000800 */
[----:B------:R-:W-:Y:S01]  /*1d9b0*/  IMAD R7, R224, UR5, R7 ;  /* 0x00000005e0077c24 */ /* 0x000fe2000f8e0207 */
[----:B------:R-:W-:-:S04]  /*1d9c0*/  ULDC.64 UR4, c[0x0][0xb98] ;  /* 0x0002e60000047ab9 */ /* 0x000fc80000000a00 */
[----:B------:R-:W-:Y:S02]  /*1d9d0*/  IADD3 R3, R3, R7, RZ ;  /* 0x0000000703037210 */ /* 0x000fe40007ffe0ff */
[----:B------:R-:W3:Y:S01]  /*1d9e0*/  @P0 LDC R15, c[0x0][0xbf0] ;  /* 0x0002fc00ff0f0b82 */ /* 0x000ee20000000800 */
[----:B------:R-:W-:-:S04]  /*1d9f0*/  IMAD.WIDE.U32 R2, R227, UR4, R2 ;  /* 0x00000004e3027c25 */ /* 0x000fc8000f8e0002 */
[----:B--2---:R-:W-:-:S05]  /*1da00*/  @P0 IMAD.HI.U32 R4, R8, R13, RZ ;  /* 0x0000000d08040227 */ /* 0x004fca00078e00ff */
[----:B---3--:R-:W-:Y:S01]  /*1da10*/  @P0 SHF.R.U32.HI R5, RZ, R15, R4 ;  /* 0x0000000fff050219 */ /* 0x008fe20000011604 */
        /* <DEDUP_REMOVED lines=18> */
.L_x_822:
[----:B------:R-:W-:Y:S05]  /*1db40*/  BSYNC B1 ;  /* 0x0000000000017941 */ /* 0x000fea0003800000 */
.L_x_821:
[----:B------:R-:W-:Y:S01]  /*1db50*/  ULDC.64 UR4, c[0x0][0xaa0] ;  /* 0x0002a80000047ab9 */ /* 0x000fe20000000a00 */
[-C--:B------:R-:W-:Y:S01]  /*1db60*/  LEA R7, R223, R231.reuse, 0x5 ;  /* 0x000000e7df077211 */ /* 0x080fe200078e28ff */
[----:B--2---:R-:W-:Y:S01]  /*1db70*/  IMAD R3, R11, UR4, RZ ;  /* 0x000000040b037c24 */ /* 0x004fe2000f8e02ff */
[----:B------:R-:W-:Y:S01]  /*1db80*/  LEA R8, R230, R231, 0x7 ;  /* 0x000000e7e6087211 */ /* 0x000fe200078e38ff */
[----:B------:R-:W-:Y:S01]  /*1db90*/  BSSY B1, `(.L_x_823) ;  /* 0x000003c000017945 */ /* 0x000fe20003800000 */
[----:B------:R-:W-:Y:S01]  /*1dba0*/  SHF.R.S32.HI R13, RZ, 0x1f, R222 ;  /* 0x0000001fff0d7819 */ /* 0x000fe200000114de */
[C---:B------:R-:W-:Y:S01]  /*1dbb0*/  IMAD R5, R6.reuse, UR5, R3 ;  /* 0x0000000506057c24 */ /* 0x040fe2000f8e0203 */
[----:B------:R-:W-:Y:S01]  /*1dbc0*/  SHF.R.S32.HI R14, RZ, 0x1f, R221 ;  /* 0x0000001fff0e7819 */ /* 0x000fe200000114dd */
[----:B------:R-:W-:Y:S01]  /*1dbd0*/  IMAD.WIDE.U32 R2, R6, UR4, RZ ;  /* 0x0000000406027c25 */ /* 0x000fe2000f8e00ff */
[----:B------:R-:W-:Y:S01]  /*1dbe0*/  ULDC.64 UR4, c[0x0][0xae8] ;  /* 0x0002ba0000047ab9 */ /* 0x000fe20000000a00 */
[----:B------:R-:W-:-:S02]  /*1dbf0*/  SHF.R.S32.HI R15, RZ, 0x1f, R219 ;  /* 0x0000001fff0f7819 */ /* 0x000fc400000114db */
[----:B------:R-:W-:Y:S02]  /*1dc00*/  IMAD R9, R230, 0x80, R7 ;  /* 0x00000080e6097824 */ /* 0x000fe400078e0207 */
[----:B------:R-:W-:Y:S02]  /*1dc10*/  IMAD.IADD R3, R3, 0x1, R5 ;  /* 0x0000000103037824 */ /* 0x000fe400078e0205 */
[----:B------:R-:W-:Y:S02]  /*1dc20*/  IMAD R7, R10, UR4, RZ ;  /* 0x000000040a077c24 */ /* 0x000fe4000f8e02ff */
[----:B------:R-:W-:-:S04]  /*1dc30*/  IMAD.WIDE.U32 R2, R224, UR4, R2 ;  /* 0x00000004e0027c25 */ /* 0x000fc8000f8e0002 */
[----:B------:R-:W-:Y:S01]  /*1dc40*/  IMAD R7, R224, UR5, R7 ;  /* 0x00000005e0077c24 */ /* 0x000fe2000f8e0207 */
[----:B------:R-:W-:Y:S01]  /*1dc50*/  ULDC.64 UR4, c[0x0][0xaf0] ;  /* 0x0002bc0000047ab9 */ /* 0x000fe20000000a00 */
[----:B----4-:R-:W-:-:S03]  /*1dc60*/  @P2 IMAD.HI.U32 R4, R9, R12, RZ ;  /* 0x0000000c09042227 */ /* 0x010fc600078e00ff */
[----:B------:R-:W-:Y:S01]  /*1dc70*/  IADD3 R3, R3, R7, RZ ;  /* 0x0000000703037210 */ /* 0x000fe20007ffe0ff */
[----:B------:R-:W-:Y:S01]  /*1dc80*/  IMAD.MOV.U32 R5, RZ, RZ, R9 ;  /* 0x000000ffff057224 */ /* 0x000fe200078e0009 */
[----:B0-----:R-:W-:Y:S01]  /*1dc90*/  @P2 SHF.R.U32.HI R5, RZ, R25, R4 ;  /* 0x00000019ff052219 */ /* 0x001fe20000011604 */
[----:B------:R-:W-:Y:S02]  /*1dca0*/  IMAD R6, R232, UR4, RZ ;  /* 0x00000004e8067c24 */ /* 0x000fe4000f8e02ff */
[----:B------:R-:W-:Y:S01]  /*1dcb0*/  IMAD.WIDE.U32 R2, R227, UR4, R2 ;  /* 0x00000004e3027c25 */ /* 0x000fe2000f8e0002 */
[----:B------:R-:W-:-:S03]  /*1dcc0*/  SHF.R.S32.HI R4, RZ, 0x1f, R5 ;  /* 0x0000001fff047819 */ /* 0x000fc60000011405 */
[----:B------:R-:W-:Y:S01]  /*1dcd0*/  IMAD R7, R227, UR5, R6 ;  /* 0x00000005e3077c24 */ /* 0x000fe2000f8e0206 */
[----:B------:R-:W-:Y:S01]  /*1dce0*/  ULDC.64 UR4, c[0x0][0xae0] ;  /* 0x0002b80000047ab9 */ /* 0x000fe20000000a00 */
[----:B------:R-:W-:Y:S02]  /*1dcf0*/  IMAD.MOV R6, RZ, RZ, -R5 ;  /* 0x000000ffff067224 */ /* 0x000fe400078e0a05 */
[----:B------:R-:W-:Y:S02]  /*1dd00*/  IMAD.IADD R3, R3, 0x1, R7 ;  /* 0x0000000103037824 */ /* 0x000fe400078e0207 */
[----:B------:R-:W-:Y:S02]  /*1dd10*/  IMAD R4, R4, UR4, RZ ;  /* 0x0000000404047c24 */ /* 0x000fe4000f8e02ff */
[----:B------:R-:W-:Y:S02]  /*1dd20*/  IMAD R7, R21, R6, R9 ;  /* 0x0000000615077224 */ /* 0x000fe400078e0209 */
[----:B------:R-:W-:-:S02]  /*1dd30*/  IMAD R9, R5, UR5, R4 ;  /* 0x0000000505097c24 */ /* 0x000fc4000f8e0204 */
[----:B------:R-:W-:Y:S01]  /*1dd40*/  IMAD.WIDE.U32 R2, R5, UR4, R2 ;  /* 0x0000000405027c25 */ /* 0x000fe2000f8e0002 */
[----:B------:R-:W-:Y:S01]  /*1dd50*/  SHF.R.S32.HI R4, RZ, 0x1f, R7 ;  /* 0x0000001fff047819 */ /* 0x000fe20000011407 */
[----:B------:R-:W-:Y:S02]  /*1dd60*/  ULDC.64 UR4, c[0x0][0xad8] ;  /* 0x0002b60000047ab9 */ /* 0x000fe40000000a00 */
[----:B------:R-:W-:Y:S02]  /*1dd70*/  IMAD.IADD R3, R3, 0x1, R9 ;  /* 0x0000000103037824 */ /* 0x000fe400078e0209 */
[----:B------:R-:W-:Y:S02]  /*1dd80*/  IMAD R4, R4, UR4, RZ ;  /* 0x0000000404047c24 */ /* 0x000fe4000f8e02ff */
[----:B------:R-:W-:Y:S02]  /*1dd90*/  IMAD R21, R0, R21, RZ ;  /* 0x0000001500157224 */ /* 0x000fe400078e02ff */
[----:B------:R-:W-:-:S02]  /*1dda0*/  IMAD R5, R7, UR5, R4 ;  /* 0x0000000507057c24 */ /* 0x000fc4000f8e0204 */
[----:B------:R-:W-:Y:S01]  /*1ddb0*/  IMAD.WIDE.U32 R2, R7, UR4, R2 ;  /* 0x0000000407027c25 */ /* 0x000fe2000f8e0002 */
[C---:B------:R-:W-:Y:S01]  /*1ddc0*/  ISETP.GE.AND P2, PT, R8.reuse, R21, PT ;  /* 0x000000150800720c */ /* 0x040fe20003f46270 */
[----:B------:R-:W-:Y:S02]  /*1ddd0*/  ULDC.64 UR4, c[0x0][0xa80] ;  /* 0x0002a00000047ab9 */ /* 0x000fe40000000a00 */
[----:B------:R-:W-:Y:S01]  /*1dde0*/  VIADD R0, R8, 0x20 ;  /* 0x0000002008007836 */ /* 0x000fe20000000000 */
[----:B------:R-:W-:Y:S01]  /*1ddf0*/  LEA R4, P3, R2, UR4, 0x1 ;  /* 0x0000000402047c11 */ /* 0x000fe2000f8608ff */
[----:B------:R-:W-:-:S03]  /*1de00*/  IMAD.IADD R3, R3, 0x1, R5 ;  /* 0x0000000103037824 */ /* 0x000fc600078e0205 */
[-C--:B------:R-:W-:Y:S01]  /*1de10*/  ISETP.GE.AND P1, PT, R0, R21.reuse, PT ;  /* 0x000000150000720c */ /* 0x080fe20003f26270 */
[----:B------:R-:W-:Y:S01]  /*1de20*/  VIADD R0, R8, 0x40 ;  /* 0x0000004008007836 */ /* 0x000fe20000000000 */
[----:B------:R-:W-:Y:S02]  /*1de30*/  LEA.HI.X R5, R2, UR5, R3, 0x1, P3 ;  /* 0x0000000502057c11 */ /* 0x000fe400098f0c03 */
[----:B------:R0:W2:Y:S02]  /*1de40*/  SHFL.IDX PT, R2, R4, RZ, 0x181f ;  /* 0x00181fff04027589 */ /* 0x0000a400000e0000 */
[----:B------:R-:W-:Y:S02]  /*1de50*/  ISETP.GE.AND P0, PT, R0, R21, PT ;  /* 0x000000150000720c */ /* 0x000fe40003f06270 */
[----:B------:R0:W3:Y:S01]  /*1de60*/  SHFL.IDX PT, R0, R5, RZ, 0x181f ;  /* 0x00181fff05007589 */ /* 0x0000e200000e0000 */
[----:B------:R-:W-:Y:S10]  /*1de70*/  @P2 BRA `(.L_x_824) ;  /* 0x0000000000342947 */ /* 0x000ff40003800000 */
[----:B------:R-:W-:Y:S02]  /*1de80*/  ULDC UR4, c[0x0][0xac8] ;  /* 0x0002b20000047ab9 */ /* 0x000fe40000000800 */
[----:B------:R-:W-:Y:S02]  /*1de90*/  ISETP.GE.AND P4, PT, R219, UR4, PT ;  /* 0x00000004db007c0c */ /* 0x000fe4000bf86270 */
[----:B------:R-:W-:Y:S02]  /*1dea0*/  ISETP.GE.AND P3, PT, R221, UR4, PT ;  /* 0x00000004dd007c0c */ /* 0x000fe4000bf66270 */
[----:B------:R-:W-:-:S09]  /*1deb0*/  ISETP.GE.AND P2, PT, R222, UR4, PT ;  /* 0x00000004de007c0c */ /* 0x000fd2000bf46270 */
[-C--:B--2---:R-:W-:Y:S02]  /*1dec0*/  @!P4 LEA R6, P6, R219, R2.reuse, 0x1 ;  /* 0x00000002db06c211 */ /* 0x084fe400078c08ff */
[----:B------:R-:W-:Y:S02]  /*1ded0*/  @!P3 LEA R10, P5, R221, R2, 0x1 ;  /* 0x00000002dd0ab211 */ /* 0x000fe400078a08ff */
[----:B---3--:R-:W-:Y:S02]  /*1dee0*/  @!P4 LEA.HI.X R7, R219, R0, R15, 0x1, P6 ;  /* 0x00000000db07c211 */ /* 0x008fe400030f0c0f */
[C---:B------:R-:W-:Y:S02]  /*1def0*/  @!P2 LEA R2, P6, R222.reuse, R2, 0x1 ;  /* 0x00000002de02a211 */ /* 0x040fe400078c08ff */
[-C--:B------:R-:W-:Y:S01]  /*1df00*/  @!P3 LEA.HI.X R11, R221, R0.reuse, R14, 0x1, P5 ;  /* 0x00000000dd0bb211 */ /* 0x080fe200028f0c0e */
[----:B------:R4:W-:Y:S01]  /*1df10*/  @!P4 ST.E.128 desc[UR60][R6.64], RZ ;  /* 0x000000ff0600c985 */ /* 0x0009e2000c101d3c */
[----:B------:R-:W-:-:S03]  /*1df20*/  @!P2 LEA.HI.X R3, R222, R0, R13, 0x1, P6 ;  /* 0x00000000de03a211 */ /* 0x000fc600030f0c0d */
[----:B------:R4:W-:Y:S04]  /*1df30*/  @!P3 ST.E.128 desc[UR60][R10.64], RZ ;  /* 0x000000ff0a00b985 */ /* 0x0009e8000c101d3c */
[----:B------:R4:W-:Y:S02]  /*1df40*/  @!P2 ST.E.128 desc[UR60][R2.64], RZ ;  /* 0x000000ff0200a985 */ /* 0x0009e4000c101d3c */
.L_x_824:
[----:B------:R-:W-:Y:S05]  /*1df50*/  BSYNC B1 ;  /* 0x0000000000017941 */ /* 0x000fea0003800000 */
.L_x_823:
[----:B---3--:R3:W0:Y:S01]  /*1df60*/  SHFL.IDX PT, R0, R5, 0x1, 0x181f ;  /* 0x00381f0005007f89 */ /* 0x00862200000e0000 */
[----:B------:R-:W-:Y:S03]  /*1df70*/  BSSY B1, `(.L_x_825) ;  /* 0x0000010000017945 */ /* 0x000fe60003800000 */
[----:B--2-4-:R3:W2:Y:S01]  /*1df80*/  SHFL.IDX PT, R2, R4, 0x1, 0x181f ;  /* 0x00381f0004027f89 */ /* 0x0146a200000e0000 */
[----:B------:R-:W-:Y:S05]  /*1df90*/  @P1 BRA `(.L_x_826) ;  /* 0x0000000000341947 */ /* 0x000fea0003800000 */
[----:B------:R-:W-:Y:S02]  /*1dfa0*/  ULDC UR4, c[0x0][0xac8] ;  /* 0x0002b20000047ab9 */ /* 0x000fe40000000800 */
[----:B------:R-:W-:Y:S02]  /*1dfb0*/  ISETP.GE.AND P4, PT, R219, UR4, PT ;  /* 0x00000004db007c0c */ /* 0x000fe4000bf86270 */
[----:B------:R-:W-:Y:S02]  /*1dfc0*/  ISETP.GE.AND P5, PT, R221, UR4, PT ;  /* 0x00000004dd007c0c */ /* 0x000fe4000bfa6270 */
[----:B------:R-:W-:-:S09]  /*1dfd0*/  ISETP.GE.AND P6, PT, R222, UR4, PT ;  /* 0x00000004de007c0c */ /* 0x000fd2000bfc6270 */
[-C--:B--2---:R-:W-:Y:S02]  /*1dfe0*/  @!P4 LEA R6, P1, R219, R2.reuse, 0x1 ;  /* 0x00000002db06c211 */ /* 0x084fe400078208ff */
[-C--:B------:R-:W-:Y:S02]  /*1dff0*/  @!P5 LEA R10, P2, R221, R2.reuse, 0x1 ;  /* 0x00000002dd0ad211 */ /* 0x080fe400078408ff */
[C---:B------:R-:W-:Y:S02]  /*1e000*/  @!P6 LEA R2, P3, R222.reuse, R2, 0x1 ;  /* 0x00000002de02e211 */ /* 0x040fe400078608ff */
[-C--:B0-----:R-:W-:Y:S02]  /*1e010*/  @!P4 LEA.HI.X R7, R219, R0.reuse, R15, 0x1, P1 ;  /* 0x00000000db07c211 */ /* 0x081fe400008f0c0f */
[-C--:B------:R-:W-:Y:S02]  /*1e020*/  @!P5 LEA.HI.X R11, R221, R0.reuse, R14, 0x1, P2 ;  /* 0x00000000dd0bd211 */ /* 0x080fe400010f0c0e */
[----:B------:R-:W-:Y:S01]  /*1e030*/  @!P6 LEA.HI.X R3, R222, R0, R13, 0x1, P3 ;  /* 0x00000000de03e211 */ /* 0x000fe200018f0c0d */
[----:B------:R4:W-:Y:S04]  /*1e040*/  @!P4 ST.E.128 desc[UR60][R6.64], RZ ;  /* 0x000000ff0600c985 */ /* 0x0009e8000c101d3c */
[----:B------:R4:W-:Y:S04]  /*1e050*/  @!P5 ST.E.128 desc[UR60][R10.64], RZ ;  /* 0x000000ff0a00d985 */ /* 0x0009e8000c101d3c */
[----:B------:R4:W-:Y:S02]  /*1e060*/  @!P6 ST.E.128 desc[UR60][R2.64], RZ ;  /* 0x000000ff0200e985 */ /* 0x0009e4000c101d3c */
.L_x_826:
[----:B------:R-:W-:Y:S05]  /*1e070*/  BSYNC B1 ;  /* 0x0000000000017941 */ /* 0x000fea0003800000 */
.L_x_825:
[----:B0-----:R0:W0:Y:S01]  /*1e080*/  SHFL.IDX PT, R0, R5, 0x2, 0x181f ;  /* 0x00581f0005007f89 */ /* 0x00102200000e0000 */
[----:B------:R-:W-:Y:S03]  /*1e090*/  BSSY B1, `(.L_x_827) ;  /* 0x0000010000017945 */ /* 0x000fe60003800000 */
[----:B--2-4-:R2:W4:Y:S01]  /*1e0a0*/  SHFL.IDX PT, R2, R4, 0x2, 0x181f ;  /* 0x00581f0004027f89 */ /* 0x01452200000e0000 */
[----:B------:R-:W-:Y:S05]  /*1e0b0*/  @P0 BRA `(.L_x_828) ;  /* 0x0000000000340947 */ /* 0x000fea0003800000 */
[----:B------:R-:W-:Y:S02]  /*1e0c0*/  ULDC UR4, c[0x0][0xac8] ;  /* 0x0002b20000047ab9 */ /* 0x000fe40000000800 */
[----:B------:R-:W-:Y:S02]  /*1e0d0*/  ISETP.GE.AND P3, PT, R219, UR4, PT ;  /* 0x00000004db007c0c */ /* 0x000fe4000bf66270 */
[----:B------:R-:W-:Y:S02]  /*1e0e0*/  ISETP.GE.AND P4, PT, R221, UR4, PT ;  /* 0x00000004dd007c0c */ /* 0x000fe4000bf86270 */
[----:B------:R-:W-:-:S09]  /*1e0f0*/  ISETP.GE.AND P5, PT, R222, UR4, PT ;  /* 0x00000004de007c0c */ /* 0x000fd2000bfa6270 */
[-C--:B----4-:R-:W-:Y:S02]  /*1e100*/  @!P3 LEA R6, P0, R219, R2.reuse, 0x1 ;  /* 0x00000002db06b211 */ /* 0x090fe400078008ff */
        /* <DEDUP_REMOVED lines=8> */
.L_x_828:
[----:B------:R-:W-:Y:S05]  /*1e190*/  BSYNC B1 ;  /* 0x0000000000017941 */ /* 0x000fea0003800000 */
.L_x_827:
[----:B0-----:R-:W-:Y:S01]  /*1e1a0*/  IADD3 R0, R8, 0x60, RZ ;  /* 0x0000006008007810 */ /* 0x001fe20007ffe0ff */
[----:B------:R0:W0:Y:S03]  /*1e1b0*/  SHFL.IDX PT, R6, R5, 0x3, 0x181f ;  /* 0x00781f0005067f89 */ /* 0x00002600000e0000 */
[----:B------:R-:W-:Y:S01]  /*1e1c0*/  ISETP.GE.AND P0, PT, R0, R21, PT ;  /* 0x000000150000720c */ /* 0x000fe20003f06270 */
[----:B----4-:R4:W0:-:S12]  /*1e1d0*/  SHFL.IDX PT, R2, R4, 0x3, 0x181f ;  /* 0x00781f0004027f89 */ /* 0x01081800000e0000 */
[----:B----4-:R-:W-:Y:S05]  /*1e1e0*/  @P0 BRA `(.L_x_819) ;  /* 0x0000000000340947 */ /* 0x010fea0003800000 */
[----:B------:R-:W-:Y:S02]  /*1e1f0*/  ULDC UR4, c[0x0][0xac8] ;  /* 0x0002b20000047ab9 */ /* 0x000fe40000000800 */
[----:B------:R-:W-:Y:S02]  /*1e200*/  ISETP.GE.AND P3, PT, R219, UR4, PT ;  /* 0x00000004db007c0c */ /* 0x000fe4000bf66270 */
[----:B------:R-:W-:Y:S02]  /*1e210*/  ISETP.GE.AND P4, PT, R221, UR4, PT ;  /* 0x00000004dd007c0c */ /* 0x000fe4000bf86270 */
[----:B------:R-:W-:-:S09]  /*1e220*/  ISETP.GE.AND P5, PT, R222, UR4, PT ;  /* 0x00000004de007c0c */ /* 0x000fd2000bfa6270 */
[-C--:B0-23--:R-:W-:Y:S02]  /*1e230*/  @!P3 LEA R4, P0, R219, R2.reuse, 0x1 ;  /* 0x00000002db04b211 */ /* 0x08dfe400078008ff */
[-C--:B------:R-:W-:Y:S02]  /*1e240*/  @!P4 LEA R8, P1, R221, R2.reuse, 0x1 ;  /* 0x00000002dd08c211 */ /* 0x080fe400078208ff */
[C---:B------:R-:W-:Y:S02]  /*1e250*/  @!P5 LEA R2, P2, R222.reuse, R2, 0x1 ;  /* 0x00000002de02d211 */ /* 0x040fe400078408ff */
[-C--:B------:R-:W-:Y:S02]  /*1e260*/  @!P3 LEA.HI.X R5, R219, R6.reuse, R15, 0x1, P0 ;  /* 0x00000006db05b211 */ /* 0x080fe400000f0c0f */
[-C--:B------:R-:W-:Y:S02]  /*1e270*/  @!P4 LEA.HI.X R9, R221, R6.reuse, R14, 0x1, P1 ;  /* 0x00000006dd09c211 */ /* 0x080fe400008f0c0e */
[----:B------:R-:W-:Y:S01]  /*1e280*/  @!P5 LEA.HI.X R3, R222, R6, R13, 0x1, P2 ;  /* 0x00000006de03d211 */ /* 0x000fe200010f0c0d */
[----:B------:R0:W-:Y:S04]  /*1e290*/  @!P3 ST.E.128 desc[UR60][R4.64], RZ ;  /* 0x000000ff0400b985 */ /* 0x0001e8000c101d3c */
[----:B------:R0:W-:Y:S04]  /*1e2a0*/  @!P4 ST.E.128 desc[UR60][R8.64], RZ ;  /* 0x000000ff0800c985 */ /* 0x0001e8000c101d3c */
[----:B------:R0:W-:Y:S02]  /*1e2b0*/  @!P5 ST.E.128 desc[UR60][R2.64], RZ ;  /* 0x000000ff0200d985 */ /* 0x0001e4000c101d3c */
.L_x_819:
[----:B------:R-:W-:Y:S05]  /*1e2c0*/  BSYNC B0 ;  /* 0x0000000000007941 */ /* 0x000fea0003800000 */
.L_x_810:
[----:B------:R-:W-:Y:S02]  /*1e2d0*/  ULDC UR4, c[0x0][0xc3c] ;  /* 0x00030f0000047ab9 */ /* 0x000fe40000000800 */
[----:B-1----:R-:W-:-:S13]  /*1e2e0*/  ISETP.GE.AND P0, PT, R135, UR4, PT ;  /* 0x0000000487007c0c */ /* 0x002fda000bf06270 */
[----:B------:R-:W-:Y:S05]  /*1e2f0*/  @!P0 BRA `(.L_x_829) ;  /* 0xfffffe3000708947 */ /* 0x000fea000383ffff */
[----:B------:R-:W-:Y:S05]  /*1e300*/  BRA `(.L_x_624) ;  /* 0x0000007c00287947 */ /* 0x000fea0003800000 */
.L_x_622:
[----:B------:R-:W-:-:S08]  /*1e310*/  NOP ;  /* 0x0000000000007918 */ /* 0x000fd00000000000 */
[----:B0-----:R-:W0:-:S00]  /*1e320*/  USETMAXREG.DEALLOC.CTAPOOL 0x18 ;  /* 0x00000018000079c8 */ /* 0x001e0000080e0500 */
[----:B0-----:R-:W2:Y:S01]  /*1e330*/  LDL.LU R3, [R1+0x10] ;  /* 0x0000100001037983 */ /* 0x001ea20000300800 */
[----:B------:R-:W-:Y:S01]  /*1e340*/  LOP3.LUT R2, R2, 0x3, RZ, 0xc0, !PT ;  /* 0x0000000302027812 */ /* 0x000fe200078ec0ff */
[----:B------:R-:W-:-:S05]  /*1e350*/  IMAD.MOV.U32 R4, RZ, RZ, RZ ;  /* 0x000000ffff047224 */ /* 0x000fca00078e00ff */
[----:B------:R-:W0:Y:S02]  /*1e360*/  SHFL.IDX PT, R2, R2, RZ, 0x1f ;  /* 0x00001fff02027589 */ /* 0x000e2400000e0000 */
[----:B0-----:R-:W-:Y:S02]  /*1e370*/  ISETP.NE.AND P0, PT, R2, RZ, PT ;  /* 0x000000ff0200720c */ /* 0x001fe40003f05270 */
        /* <DEDUP_REMOVED lines=11> */
.L_x_830:
[----:B------:R-:W-:Y:S01]  /*1e430*/  LOP3.LUT R5, R0, 0x1f, RZ, 0xc0, !PT ;  /* 0x0000001f00057812 */ /* 0x000fe200078ec0ff */
[----:B------:R-:W-:Y:S01]  /*1e440*/  ULDC UR4, c[0x0][0xc3c] ;  /* 0x00030f0000047ab9 */ /* 0x000fe20000000800 */
[----:B------:R-:W1:Y:S01]  /*1e450*/  S2UR UR6, SR_CTAID.X ;  /* 0x00000000000679c3 */ /* 0x000e620000002500 */
[----:B------:R-:W-:Y:S01]  /*1e460*/  ULDC UR5, c[0x0][0xc38] ;  /* 0x00030e0000057ab9 */ /* 0x000fe20000000800 */
[----:B------:R-:W-:-:S04]  /*1e470*/  ISETP.NE.AND P0, PT, R5, 0x1f, PT ;  /* 0x0000001f0500780c */ /* 0x000fc80003f05270 */
[----:B------:R-:W-:-:S13]  /*1e480*/  ISETP.GE.OR P1, PT, R5, UR4, !P0 ;  /* 0x0000000405007c0c */ /* 0x000fda000c726670 */
[----:B0-----:R-:W0:Y:S02]  /*1e490*/  @!P1 LDC.64 R2, c[0x0][0xc80] ;  /* 0x00032000ff029b82 */ /* 0x001e240000000a00 */
        /* <DEDUP_REMOVED lines=16> */
[----:B0-----:R-:W-:-:S04]  /*1e5a0*/  SEL R3, R8, RZ, P3 ;  /* 0x000000ff08037207 */ /* 0x001fc80001800000 */
[----:B------:R-:W-:-:S05]  /*1e5b0*/  IADD3 R3, R6, R3, RZ ;  /* 0x0000000306037210 */ /* 0x000fca0007ffe0ff */
[----:B------:R-:W0:Y:S02]  /*1e5c0*/  SHFL.UP PT, R2, R3, 0x8, RZ ;  /* 0x0500000003027989 */ /* 0x000e2400000e00ff */
[----:B0-----:R-:W-:-:S05]  /*1e5d0*/  SEL R2, R2, RZ, P4 ;  /* 0x000000ff02027207 */ /* 0x001fca0002000000 */
[----:B------:R-:W-:-:S05]  /*1e5e0*/  IMAD.IADD R7, R3, 0x1, R2 ;  /* 0x0000000103077824 */ /* 0x000fca00078e0202 */
[----:B------:R-:W0:Y:S02]  /*1e5f0*/  SHFL.UP PT, R2, R7, 0x10, RZ ;  /* 0x0600000007027989 */ /* 0x000e2400000e00ff */
[----:B0-----:R-:W-:-:S05]  /*1e600*/  SEL R2, R2, RZ, P5 ;  /* 0x000000ff02027207 */ /* 0x001fca0002800000 */
[----:B------:R-:W-:-:S05]  /*1e610*/  IMAD.IADD R2, R7, 0x1, R2 ;  /* 0x0000000107027824 */ /* 0x000fca00078e0202 */
[----:B------:R-:W0:Y:S02]  /*1e620*/  SHFL.IDX PT, R6, R2, 0x1f, 0x1f ;  /* 0x03e01f0002067f89 */ /* 0x000e2400000e0000 */
[----:B0-----:R-:W-:-:S05]  /*1e630*/  IMAD R6, R6, UR5, RZ ;  /* 0x0000000506067c24 */ /* 0x001fca000f8e02ff */
[----:B-1----:R-:W-:Y:S02]  /*1e640*/  ISETP.GT.AND P6, PT, R6, UR6, PT ;  /* 0x0000000606007c0c */ /* 0x002fe4000bfc4270 */
[----:B------:R-:W-:-:S11]  /*1e650*/  MOV R3, R6 ;  /* 0x0000000600037202 */ /* 0x000fd60000000f00 */
[----:B------:R-:W-:Y:S05]  /*1e660*/  @P6 BRA `(.L_x_832) ;  /* 0x00000000009c6947 */ /* 0x000fea0003800000 */
[----:B------:R-:W0:Y:S01]  /*1e670*/  LDC R7, c[0x0][0xc3c] ;  /* 0x00030f00ff077b82 */ /* 0x000e220000000800 */
[----:B------:R-:W-:Y:S01]  /*1e680*/  IMAD.MOV.U32 R6, RZ, RZ, R3 ;  /* 0x000000ffff067224 */ /* 0x000fe200078e0003 */
[----:B------:R-:W-:Y:S01]  /*1e690*/  UMOV UR4, URZ ;  /* 0x0000003f00047c82 */ /* 0x000fe20008000000 */
[----:B------:R-:W-:Y:S01]  /*1e6a0*/  ULDC UR7, c[0x0][0xc3c] ;  /* 0x00030f0000077ab9 */ /* 0x000fe20000000800 */
[----:B------:R-:W-:-:S05]  /*1e6b0*/  ULDC UR5, c[0x0][0xc38] ;  /* 0x00030e0000057ab9 */ /* 0x000fca0000000800 */
.L_x_836:
[----:B------:R-:W-:Y:S01]  /*1e6c0*/  UIADD3 UR4, UR4, 0x1f, URZ ;  /* 0x0000001f04047890 */ /* 0x000fe2000fffe03f */
[----:B------:R-:W-:-:S05]  /*1e6d0*/  IMAD.U32 R19, RZ, RZ, UR7 ;  /* 0x00000007ff137e24 */ /* 0x000fca000f8e00ff */
[----:B0-----:R-:W-:-:S13]  /*1e6e0*/  ISETP.LE.AND P6, PT, R7, UR4, PT ;  /* 0x0000000407007c0c */ /* 0x001fda000bfc3270 */
[----:B------:R-:W-:Y:S05]  /*1e6f0*/  @P6 BRA `(.L_x_833) ;  /* 0x00000004001c6947 */ /* 0x000fea0003800000 */
[----:B------:R-:W-:Y:S01]  /*1e700*/  VIADD R8, R5, UR4 ;  /* 0x0000000405087c36 */ /* 0x000fe20008000000 */
[----:B------:R-:W-:Y:S01]  /*1e710*/  BSSY B0, `(.L_x_834) ;  /* 0x0000007000007945 */ /* 0x000fe20003800000 */
[----:B------:R-:W-:-:S03]  /*1e720*/  MOV R4, RZ ;  /* 0x000000ff00047202 */ /* 0x000fc60000000f00 */
[----:B------:R-:W-:-:S13]  /*1e730*/  ISETP.GE.OR P6, PT, R8, R7, !P0 ;  /* 0x000000070800720c */ /* 0x000fda00047c6670 */
[----:B------:R-:W-:Y:S05]  /*1e740*/  @P6 BRA `(.L_x_835) ;  /* 0x00000000000c6947 */ /* 0x000fea0003800000 */
[----:B------:R-:W0:Y:S02]  /*1e750*/  LDC.64 R2, c[0x0][0xc80] ;  /* 0x00032000ff027b82 */ /* 0x000e240000000a00 */
[----:B0-----:R-:W-:-:S05]  /*1e760*/  IMAD.WIDE R2, R8, 0x4, R2 ;  /* 0x0000000408027825 */ /* 0x001fca00078e0202 */
[----:B------:R0:W5:Y:S02]  /*1e770*/  LDG.E R4, desc[UR60][R2.64] ;  /* 0x0000003c02047981 */ /* 0x000164000c1e1900 */
.L_x_835:
[----:B------:R-:W-:Y:S05]  /*1e780*/  BSYNC B0 ;  /* 0x0000000000007941 */ /* 0x000fea0003800000 */
.L_x_834:
        /* <DEDUP_REMOVED lines=20> */
[----:B------:R-:W-:-:S07]  /*1e8d0*/  IMAD.MOV.U32 R2, RZ, RZ, R11 ;  /* 0x000000ffff027224 */ /* 0x000fce00078e000b */
.L_x_832:
[----:B------:R-:W-:-:S05]  /*1e8e0*/  IADD3 R7, -R3, R6, RZ ;  /* 0x0000000603077210 */ /* 0x000fca0007ffe1ff */
        /* <DEDUP_REMOVED lines=15> */
.L_x_837:
[----:B-1----:R-:W-:Y:S01]  /*1e9e0*/  IMAD R16, R16, UR5, R7 ;  /* 0x0000000510107c24 */ /* 0x002fe2000f8e0207 */
[----:B0-----:R-:W-:Y:S01]  /*1e9f0*/  MOV R2, RZ ;  /* 0x000000ff00027202 */ /* 0x001fe20000000f00 */
[----:B------:R-:W-:Y:S02]  /*1ea00*/  IMAD R7, R11, R6, RZ ;  /* 0x000000060b077224 */ /* 0x000fe400078e02ff */
[----:B------:R-:W-:Y:S01]  /*1ea10*/  VIADD R19, R19, UR4 ;  /* 0x0000000413137c36 */ /* 0x000fe20008000000 */
[----:B------:R-:W-:Y:S01]  /*1ea20*/  IADD3 R17, -R16, UR6, RZ ;  /* 0x0000000610117c10 */ /* 0x000fe2000fffe1ff */
        /* <DEDUP_REMOVED lines=13> */
[----:B------:R-:W-:-:S06]  /*1eb00*/  @P0 IADD3 R2, R2, 0x1, RZ ;  /* 0x0000000102020810 */ /* 0x000fcc0007ffe0ff */
[----:B------:R-:W-:Y:S01]  /*1eb10*/  @!P2 IMAD.MOV R2, RZ, RZ, -R2 ;  /* 0x000000ffff02a224 */ /* 0x000fe200078e0a02 */
[----:B------:R-:W-:-:S04]  /*1eb20*/  @!P1 LOP3.LUT R2, RZ, R4, RZ, 0x33, !PT ;  /* 0x00000004ff029212 */ /* 0x000fc800078e33ff */
[----:B------:R-:W-:Y:S01]  /*1eb30*/  MOV R18, R2 ;  /* 0x0000000200127202 */ /* 0x000fe20000000f00 */
[----:B------:R-:W-:-:S04]  /*1eb40*/  IMAD.MOV R3, RZ, RZ, -R2 ;  /* 0x000000ffff037224 */ /* 0x000fc800078e0a02 */
[----:B------:R-:W-:Y:S01]  /*1eb50*/  IMAD R17, R4, R3, R17 ;  /* 0x0000000304117224 */ /* 0x000fe200078e0211 */
[----:B------:R-:W-:Y:S06]  /*1eb60*/  BRA `(.L_x_838) ;  /* 0x00000000000c7947 */ /* 0x000fec0003800000 */
.L_x_833:
[----:B------:R-:W-:Y:S02]  /*1eb70*/  IMAD.MOV.U32 R17, RZ, RZ, RZ ;  /* 0x000000ffff117224 */ /* 0x000fe400078e00ff */
[----:B------:R-:W-:Y:S02]  /*1eb80*/  IMAD.U32 R16, RZ, RZ, UR6 ;  /* 0x00000006ff107e24 */ /* 0x000fe4000f8e00ff */
[----:B------:R-:W-:-:S07]  /*1eb90*/  IMAD.MOV.U32 R18, RZ, RZ, RZ ;  /* 0x000000ffff127224 */ /* 0x000fce00078e00ff */
.L_x_838:
[----:B------:R-:W-:-:S13]  /*1eba0*/  ISETP.NE.AND P0, PT, R5, RZ, PT ;  /* 0x000000ff0500720c */ /* 0x000fda0003f05270 */
[----:B------:R-:W0:Y:S01]  /*1ebb0*/  @!P0 S2R R3, SR_CgaCtaId ;  /* 0x0000000000038919 */ /* 0x000e220000008800 */
[----:B------:R-:W-:-:S04]  /*1ebc0*/  @!P0 MOV R2, 0x400 ;  /* 0x0000040000028802 */ /* 0x000fc80000000f00 */
[----:B0-----:R-:W-:-:S05]  /*1ebd0*/  @!P0 LEA R2, R3, R2, 0x18 ;  /* 0x0000000203028211 */ /* 0x001fca00078ec0ff */
[----:B------:R2:W-:Y:S01]  /*1ebe0*/  @!P0 STS.128 [R2+0x368d0], R16 ;  /* 0x0368d01002008388 */ /* 0x0005e20000000c00 */
[----:B------:R-:W-:Y:S06]  /*1ebf0*/  BAR.ARV 0x5, 0x180 ;  /* 0x0146000000007b1d */ /* 0x000fec0000002000 */
.L_x_831:
[----:B--2---:R-:W-:Y:S01]  /*1ec00*/  MOV R2, 0x1 ;  /* 0x0000000100027802 */ /* 0x004fe20000000f00 */
[----:B------:R2:W-:Y:S01]  /*1ec10*/  STL [R1+0x54], RZ ;  /* 0x000054ff01007387 */ /* 0x0005e20000100800 */
[----:B------:R-:W-:Y:S02]  /*1ec20*/  ULDC UR4, c[0x0][0xc3c] ;  /* 0x00030f0000047ab9 */ /* 0x000fe40000000800 */
[----:B-1----:R-:W-:Y:S01]  /*1ec30*/  ISETP.GE.AND P0, PT, R19, UR4, PT ;  /* 0x0000000413007c0c */ /* 0x002fe2000bf06270 */
[----:B------:R2:W-:Y:S04]  /*1ec40*/  STL [R1+0x14], R2 ;  /* 0x0000140201007387 */ /* 0x0005e80000100800 */
[----:B------:R2:W-:Y:S08]  /*1ec50*/  STL [R1+0x8], RZ ;  /* 0x000008ff01007387 */ /* 0x0005f00000100800 */
[----:B--2---:R-:W-:Y:S05]  /*1ec60*/  @P0 BRA `(.L_x_839) ;  /* 0x0000006c00e00947 */ /* 0x004fea0003800000 */
[----:B------:R-:W1:Y:S01]  /*1ec70*/  S2UR UR5, SR_CgaCtaId ;  /* 0x00000000000579c3 */ /* 0x000e620000008800 */
[C---:B------:R-:W-:Y:S01]  /*1ec80*/  IMAD.SHL.U32 R2, R0.reuse, 0x8, RZ ;  /* 0x0000000800027824 */ /* 0x040fe200078e00ff */
[----:B------:R-:W-:Y:S01]  /*1ec90*/  LOP3.LUT R5, R0, 0x7f, RZ, 0xc0, !PT ;  /* 0x0000007f00057812 */ /* 0x000fe200078ec0ff */
[----:B------:R-:W-:Y:S01]  /*1eca0*/  UMOV UR4, 0x400 ;  /* 0x0000040000047882 */ /* 0x000fe20000000000 */
[----:B------:R-:W-:Y:S01]  /*1ecb0*/  BSSY B8, `(.L_x_839) ;  /* 0x00006f3000087945 */ /* 0x000fe20003800000 */
[----:B------:R-:W-:Y:S01]  /*1ecc0*/  ULDC.64 UR36, c[0x0][0x198] ;  /* 0x0000660000247ab9 */ /* 0x000fe20000000a00 */
[C---:B0-----:R-:W-:Y:S01]  /*1ecd0*/  LOP3.LUT R3, R2.reuse, 0x1f8, RZ, 0xc0, !PT ;  /* 0x000001f802037812 */ /* 0x041fe200078ec0ff */
[----:B------:R-:W-:Y:S01]  /*1ece0*/  ULDC UR38, c[0x0][0xc] ;  /* 0x0000030000267ab9 */ /* 0x000fe20000000800 */
[----:B------:R-:W-:Y:S02]  /*1ecf0*/  LOP3.LUT R2, R2, 0x38, RZ, 0xc0, !PT ;  /* 0x0000003802027812 */ /* 0x000fe400078ec0ff */
[----:B------:R-:W-:Y:S01]  /*1ed00*/  LOP3.LUT R4, R3, 0x38, R0, 0x78, !PT ;  /* 0x0000003803047812 */ /* 0x000fe200078e7800 */
[----:B------:R-:W-:Y:S01]  /*1ed10*/  IMAD.SHL.U32 R3, R5, 0x8, RZ ;  /* 0x0000000805037824 */ /* 0x000fe200078e00ff */
[----:B------:R-:W-:Y:S01]  /*1ed20*/  SHF.R.U32.HI R5, RZ, 0x3, R5 ;  /* 0x00000003ff057819 */ /* 0x000fe20000011605 */
[----:B------:R-:W-:-:S03]  /*1ed30*/  IMAD.SHL.U32 R0, R0, 0x10, RZ ;  /* 0x0000001000007824 */ /* 0x000fc600078e00ff */
[----:B------:R-:W-:Y:S02]  /*1ed40*/  LOP3.LUT R3, R4, 0x200, R3, 0xf8, !PT ;  /* 0x0000020004037812 */ /* 0x000fe400078ef803 */
[----:B------:R-:W-:Y:S01]  /*1ed50*/  LOP3.LUT R0, R5, 0x70, R0, 0xf8, !PT ;  /* 0x0000007005007812 */ /* 0x000fe200078ef800 */
[----:B------:R-:W-:Y:S01]  /*1ed60*/  IMAD.MOV.U32 R0, RZ, RZ, 0x1 ;  /* 0x00000001ff007424 */ /* 0x000fe200078e00ff */
[----:B-1----:R-:W-:-:S06]  /*1ed70*/  ULEA UR4, UR5, UR4, 0x18 ;  /* 0x0000000405047291 */ /* 0x002fcc000f8ec03f */
[----:B------:R-:W-:-:S05]  /*1ed80*/  MOV R4, UR4 ;  /* 0x0000000400047c02 */ /* 0x000fca0008000f00 */
[----:B------:R-:W-:Y:S01]  /*1ed90*/  IMAD R3, R3, 0x2, R4 ;  /* 0x0000000203037824 */ /* 0x000fe200078e0204 */
[----:B------:R-:W-:Y:S04]  /*1eda0*/  STL [R1+0x4], R4 ;  /* 0x0000040401007387 */ /* 0x000fe80000100800 */
[----:B------:R0:W-:Y:S04]  /*1edb0*/  STL [R1+0x2c], R3 ;  /* 0x00002c0301007387 */ /* 0x0001e80000100800 */
[----:B------:R-:W-:Y:S04]  /*1edc0*/  STL [R1+0x8], RZ ;  /* 0x000008ff01007387 */ /* 0x000fe80000100800 */
[----:B------:R-:W-:Y:S01]  /*1edd0*/  STL [R1+0x14], R0 ;  /* 0x0000140001007387 */ /* 0x000fe20000100800 */
[----:B0-----:R-:W-:-:S03]  /*1ede0*/  LOP3.LUT R3, R2, 0x40, RZ, 0xfc, !PT ;  /* 0x0000004002037812 */ /* 0x001fc600078efcff */
[----:B------:R-:W-:Y:S04]  /*1edf0*/  STL [R1+0x20], RZ ;  /* 0x000020ff01007387 */ /* 0x000fe80000100800 */
[----:B------:R0:W-:Y:S04]  /*1ee00*/  STL [R1+0x24], R0 ;  /* 0x0000240001007387 */ /* 0x0001e80000100800 */
[----:B------:R1:W-:Y:S01]  /*1ee10*/  STL [R1+0x54], RZ ;  /* 0x000054ff01007387 */ /* 0x0003e20000100800 */
[----:B0-----:R-:W-:-:S07]  /*1ee20*/  LOP3.LUT R0, R2, 0x80, RZ, 0xfc, !PT ;  /* 0x0000008002007812 */ /* 0x001fce00078efcff */
.L_x_985:
[----:B0--3--:R-:W0:Y:S02]  /*1ee30*/  LDC.64 R2, c[0x0][0xc88] ;  /* 0x00032200ff027b82 */ /* 0x009e240000000a00 */
[----:B0-----:R-:W-:-:S05]  /*1ee40*/  IMAD.WIDE R2, R19, 0x4, R2 ;  /* 0x0000000413027825 */ /* 0x001fca00078e0202 */
[----:B------:R-:W2:Y:S01]  /*1ee50*/  LDG.E R15, desc[UR60][R2.64] ;  /* 0x0000003c020f7981 */ /* 0x000ea2000c1e1900 */
[----:B------:R-:W-:Y:S05]  /*1ee60*/  YIELD ;  /* 0x0000000000007946 */ /* 0x000fea0003800000 */
[----:B------:R-:W-:Y:S01]  /*1ee70*/  ULDC.64 UR4, c[0x0][0xa28] ;  /* 0x00028a0000047ab9 */ /* 0x000fe20000000a00 */
[----:B------:R-:W-:Y:S01]  /*1ee80*/  IMAD.MOV.U32 R0, RZ, RZ, RZ ;  /* 0x000000ffff007224 */ /* 0x000fe200078e00ff */
[----:B------:R-:W-:Y:S01]  /*1ee90*/  ISETP.NE.U32.AND P0, PT, RZ, UR4, PT ;  /* 0x00000004ff007c0c */ /* 0x000fe2000bf05070 */
[----:B----45:R-:W-:Y:S01]  /*1eea0*/  IMAD.MOV.U32 R8, RZ, RZ, RZ ;  /* 0x000000ffff087224 */ /* 0x030fe200078e00ff */
[----:B------:R-:W-:Y:S01]  /*1eeb0*/  ULDC.64 UR10, c[0x0][0xa18] ;  /* 0x00028600000a7ab9 */ /* 0x000fe20000000a00 */
[----:B------:R-:W-:Y:S01]  /*1eec0*/  ULDC.64 UR8, c[0x0][0xa10] ;  /* 0x0002840000087ab9 */ /* 0x000fe20000000a00 */
[----:B------:R-:W-:Y:S01]  /*1eed0*/  ISETP.NE.AND.EX P0, PT, RZ, UR5, PT, P0 ;  /* 0x00000005ff007c0c */ /* 0x000fe2000bf05300 */
[----:B------:R-:W-:Y:S01]  /*1eee0*/  ULDC.64 UR6, c[0x0][0xa08] ;  /* 0x0002820000067ab9 */ /* 0x000fe20000000a00 */
[----:B--2---:R-:W-:Y:S01]  /*1eef0*/  SHF.R.S32.HI R4, RZ, 0x1f, R15 ;  /* 0x0000001fff047819 */ /* 0x004fe2000001140f */
[----:B------:R-:W-:Y:S10]  /*1ef00*/  STL [R1+0x30], R15 ;  /* 0x0000300f01007387 */ /* 0x000ff40000100800 */
[----:B------:R-:W-:-:S02]  /*1ef10*/  @P0 LEA R2, P1, R15, UR4, 0x2 ;  /* 0x000000040f020c11 */ /* 0x000fc4000f8210ff */
[C---:B------:R-:W-:Y:S01]  /*1ef20*/  SHF.L.U32 R14, R15.reuse, 0x2, RZ ;  /* 0x000000020f0e7819 */ /* 0x040fe200000006ff */
[----:B------:R0:W-:Y:S01]  /*1ef30*/  STL [R1+0x48], R4 ;  /* 0x0000480401007387 */ /* 0x0001e20000100800 */
[C-C-:B------:R-:W-:Y:S01]  /*1ef40*/  @P0 LEA.HI.X R3, R15.reuse, UR5, R4.reuse, 0x2, P1 ;  /* 0x000000050f030c11 */ /* 0x140fe200088f1404 */
[----:B------:R-:W-:Y:S02]  /*1ef50*/  ULDC.64 UR4, c[0x0][0xa00] ;  /* 0x0002800000047ab9 */ /* 0x000fe40000000a00 */
[----:B------:R-:W-:Y:S02]  /*1ef60*/  ISETP.NE.U32.AND P2, PT, RZ, UR4, PT ;  /* 0x00000004ff007c0c */ /* 0x000fe4000bf45070 */
[----:B------:R2:W5:Y:S01]  /*1ef70*/  @P0 LDG.E R0, desc[UR60][R2.64] ;  /* 0x0000003c02000981 */ /* 0x000562000c1e1900 */
[----:B------:R-:W-:Y:S02]  /*1ef80*/  SHF.L.U64.HI R13, R15, 0x2, R4 ;  /* 0x000000020f0d7819 */ /* 0x000fe40000010204 */
[----:B------:R-:W-:-:S02]  /*1ef90*/  CS2R R10, SRZ ;  /* 0x00000000000a7805 */ /* 0x000fc4000001ff00 */
[----:B------:R-:W-:Y:S01]  /*1efa0*/  ISETP.NE.AND.EX P2, PT, RZ, UR5, PT, P2 ;  /* 0x00000005ff007c0c */ /* 0x000fe2000bf45320 */
[----:B------:R-:W-:Y:S01]  /*1efb0*/  STL [R1], R14 ;  /* 0x0000000e01007387 */ /* 0x000fe20000100800 */
[----:B------:R-:W-:Y:S02]  /*1efc0*/  ISETP.NE.U32.AND P3, PT, RZ, UR10, PT ;  /* 0x0000000aff007c0c */ /* 0x000fe4000bf65070 */
[----:B------:R-:W-:Y:S01]  /*1efd0*/  ISETP.NE.U32.AND P0, PT, RZ, UR6, PT ;  /* 0x00000006ff007c0c */ /* 0x000fe2000bf05070 */
[----:B------:R-:W-:Y:S01]  /*1efe0*/  STL [R1+0x28], R13 ;  /* 0x0000280d01007387 */ /* 0x000fe20000100800 */
[----:B------:R-:W-:Y:S02]  /*1eff0*/  ISETP.NE.AND.EX P3, PT, RZ, UR11, PT, P3 ;  /* 0x0000000bff007c0c */ /* 0x000fe4000bf65330 */
[----:B--2---:R-:W-:Y:S02]  /*1f000*/  IADD3 R2, P4, R14, UR4, RZ ;  /* 0x000000040e027c10 */ /* 0x004fe4000ff9e0ff */
[----:B------:R-:W-:-:S02]  /*1f010*/  ISETP.NE.U32.AND P1, PT, RZ, UR8, PT ;  /* 0x00000008ff007c0c */ /* 0x000fc4000bf25070 */
[C---:B------:R-:W-:Y:S02]  /*1f020*/  IADD3.X R3, R13.reuse, UR5, RZ, P4, !PT ;  /* 0x000000050d037c10 */ /* 0x040fe4000a7fe4ff */
[C---:B0-----:R-:W-:Y:S01]  /*1f030*/  IADD3 R4, P4, R14.reuse, UR8, RZ ;  /* 0x000000080e047c10 */ /* 0x041fe2000ff9e0ff */
[----:B------:R-:W-:Y:S01]  /*1f040*/  ULDC UR4, c[0x0][0x288] ;  /* 0x0000a20000047ab9 */ /* 0x000fe20000000800 */
[----:B------:R-:W-:Y:S01]  /*1f050*/  ISETP.NE.AND.EX P0, PT, RZ, UR7, PT, P0 ;  /* 0x00000007ff007c0c */ /* 0x000fe2000bf05300 */
[----:B------:R-:W2:Y:S01]  /*1f060*/  @P2 LDG.E R8, desc[UR60][R2.64] ;  /* 0x0000003c02082981 */ /* 0x000ea2000c1e1900 */
[----:B------:R-:W-:Y:S01]  /*1f070*/  IADD3.X R5, R13, UR9, RZ, P4, !PT ;  /* 0x000000090d057c10 */ /* 0x000fe2000a7fe4ff */
[----:B------:R-:W-:Y:S01]  /*1f080*/  IMAD.U32 R12, RZ, RZ, UR4 ;  /* 0x00000004ff0c7e24 */ /* 0x000fe2000f8e00ff */
[----:B------:R-:W-:Y:S01]  /*1f090*/  ISETP.NE.AND.EX P1, PT, RZ, UR9, PT, P1 ;  /* 0x00000009ff007c0c */ /* 0x000fe2000bf25310 */
[----:B------:R-:W-:Y:S01]  /*1f0a0*/  ULDC.64 UR4, c[0x0][0x418] ;  /* 0x0001060000047ab9 */ /* 0x000fe20000000a00 */
[----:B------:R-:W-:-:S04]  /*1f0b0*/  IADD3 R6, P5, R14, UR6, RZ ;  /* 0x000000060e067c10 */ /* 0x000fc8000ffbe0ff */
[----:B------:R-:W-:-:S05]  /*1f0c0*/  IADD3.X R7, R13, UR7, RZ, P5, !PT ;  /* 0x000000070d077c10 */ /* 0x000fca000affe4ff */
[----:B------:R-:W5:Y:S04]  /*1f0d0*/  @P0 LDG.E R11, desc[UR60][R6.64] ;  /* 0x0000003c060b0981 */ /* 0x000f68000c1e1900 */
        /* <DEDUP_REMOVED lines=10> */
[----:B------:R-:W-:-:S03]  /*1f180*/  UIMAD UR4, UR4, UR5, URZ ;  /* 0x00000005040472a4 */ /* 0x000fc6000f8e023f */
[----:B------:R-:W-:Y:S02]  /*1f190*/  ULDC UR5, c[0x0][0x348] ;  /* 0x0000d20000057ab9 */ /* 0x000fe40000000800 */
[----:B0-----:R-:W-:Y:S01]  /*1f1a0*/  IMAD.U32 R9, RZ, RZ, UR5 ;  /* 0x00000005ff097e24 */ /* 0x001fe2000f8e00ff */
[----:B------:R-:W-:Y:S01]  /*1f1b0*/  MOV R8, UR4 ;  /* 0x0000000400087c02 */ /* 0x000fe20008000f00 */
[----:B--2---:R0:W-:Y:S01]  /*1f1c0*/  STL [R1+0x50], R12 ;  /* 0x0000500c01007387 */ /* 0x0041e20000100800 */
[----:B------:R-:W-:Y:S05]  /*1f1d0*/  @P3 BRA `(.L_x_840) ;  /* 0x0000000000143947 */ /* 0x000fea0003800000 */
[----:B------:R-:W-:Y:S05]  /*1f1e0*/  @!P2 BRA `(.L_x_840) ;  /* 0x000000000010a947 */ /* 0x000fea0003800000 */
[----:B0-----:R-:W2:Y:S04]  /*1f1f0*/  LDG.E R12, desc[UR60][R2.64] ;  /* 0x0000003c020c7981 */ /* 0x001ea8000c1e1900 */
[----:B------:R-:W2:Y:S02]  /*1f200*/  LDG.E R2, desc[UR60][R2.64+0x4] ;  /* 0x0000043c02027981 */ /* 0x000ea4000c1e1900 */
[----:B--2---:R-:W-:-:S05]  /*1f210*/  IMAD.IADD R2, R2, 0x1, -R12 ;  /* 0x0000000102027824 */ /* 0x004fca00078e0a0c */
[----:B------:R2:W-:Y:S02]  /*1f220*/  STL [R1+0x50], R2 ;  /* 0x0000500201007387 */ /* 0x0005e40000100800 */
.L_x_840:
[----:B0-----:R-:W-:Y:S01]  /*1f230*/  IMAD.MOV.U32 R12, RZ, RZ, R15 ;  /* 0x000000ffff0c7224 */ /* 0x001fe200078e000f */
[----:B------:R-:W-:Y:S01]  /*1f240*/  ULDC.64 UR4, c[0x0][0xa20] ;  /* 0x0002880000047ab9 */ /* 0x000fe20000000a00 */
[----:B--2--5:R-:W-:Y:S01]  /*1f250*/  IMAD.IADD R2, R11, 0x1, R0 ;  /* 0x000000010b027824 */ /* 0x024fe200078e0200 */
[----:B------:R-:W-:Y:S02]  /*1f260*/  ISETP.NE.U32.AND P2, PT, RZ, UR4, PT ;  /* 0x00000004ff007c0c */ /* 0x000fe4000bf45070 */
[----:B------:R0:W-:Y:S02]  /*1f270*/  STL [R1+0xc], R12 ;  /* 0x00000c0c01007387 */ /* 0x0001e40000100800 */
[----:B------:R-:W-:Y:S02]  /*1f280*/  ISETP.NE.AND.EX P2, PT, RZ, UR5, PT, P2 ;  /* 0x00000005ff007c0c */ /* 0x000fe4000bf45320 */
[----:B------:R0:W-:Y:S11]  /*1f290*/  STL [R1+0x1c], R2 ;  /* 0x00001c0201007387 */ /* 0x0001f60000100800 */
[----:B0-----:R-:W-:Y:S05]  /*1f2a0*/  @!P2 BRA `(.L_x_841) ;  /* 0x000000000010a947 */ /* 0x001fea0003800000 */
[----:B------:R-:W-:-:S04]  /*1f2b0*/  IADD3 R2, P0, R14, UR4, RZ ;  /* 0x000000040e027c10 */ /* 0x000fc8000ff1e0ff */
[----:B------:R-:W-:-:S05]  /*1f2c0*/  IADD3.X R3, R13, UR5, RZ, P0, !PT ;  /* 0x000000050d037c10 */ /* 0x000fca00087fe4ff */
[----:B------:R0:W5:Y:S01]  /*1f2d0*/  LDG.E R8, desc[UR60][R2.64] ;  /* 0x0000003c02087981 */ /* 0x000162000c1e1900 */
[----:B------:R-:W-:Y:S05]  /*1f2e0*/  BRA `(.L_x_842) ;  /* 0x0000000000107947 */ /* 0x000fea0003800000 */
.L_x_841:
[----:B------:R-:W-:Y:S05]  /*1f2f0*/  @!P0 BRA `(.L_x_842) ;  /* 0x00000000000c8947 */ /* 0x000fea0003800000 */
[----:B------:R-:W2:Y:S04]  /*1f300*/  LDG.E R8, desc[UR60][R6.64] ;  /* 0x0000003c06087981 */ /* 0x000ea8000c1e1900 */
[----:B------:R-:W2:Y:S02]  /*1f310*/  LDG.E R6, desc[UR60][R6.64+0x4] ;  /* 0x0000043c06067981 */ /* 0x000ea4000c1e1900 */
[----:B--2---:R-:W-:-:S07]  /*1f320*/  IADD3 R8, -R8, R6, RZ ;  /* 0x0000000608087210 */ /* 0x004fce0007ffe1ff */
.L_x_842:
[----:B0-----:R-:W2:Y:S01]  /*1f330*/  @P1 LDG.E R2, desc[UR60][R4.64] ;  /* 0x0000003c04021981 */ /* 0x001ea2000c1e1900 */
[----:B-----5:R-:W-:-:S03]  /*1f340*/  IMAD.IADD R0, R8, 0x1, -R0 ;  /* 0x0000000108007824 */ /* 0x020fc600078e0a00 */
[----:B------:R-:W2:Y:S01]  /*1f350*/  @P1 LDG.E R4, desc[UR60][R4.64+0x4] ;  /* 0x0000043c04041981 */ /* 0x000ea2000c1e1900 */
[----:B------:R-:W-:Y:S01]  /*1f360*/  BSSY B0, `(.L_x_843) ;  /* 0x000016e000007945 */ /* 0x000fe20003800000 */
[----:B--2---:R-:W-:-:S04]  /*1f370*/  @P1 IMAD.IADD R9, R4, 0x1, -R2 ;  /* 0x0000000104091824 */ /* 0x004fc800078e0a02 */
[----:B------:R-:W-:Y:S02]  /*1f380*/  IMAD.IADD R3, R0, 0x1, R9 ;  /* 0x0000000100037824 */ /* 0x000fe400078e0209 */
[----:B------:R-:W-:-:S03]  /*1f390*/  IMAD.MOV.U32 R2, RZ, RZ, RZ ;  /* 0x000000ffff027224 */ /* 0x000fc600078e00ff */
[----:B------:R0:W-:Y:S02]  /*1f3a0*/  STL [R1+0x4c], R3 ;  /* 0x00004c0301007387 */ /* 0x0001e40000100800 */
[----:B0-----:R-:W-:-:S05]  /*1f3b0*/  IADD3 R3, R3, 0x6f, RZ ;  /* 0x0000006f03037810 */ /* 0x001fca0007ffe0ff */
[----:B------:R-:W-:-:S05]  /*1f3c0*/  IMAD.HI R2, R3, -0x6db6db6d, R2 ;  /* 0x9249249303027827 */ /* 0x000fca00078e0202 */
[----:B------:R-:W-:-:S04]  /*1f3d0*/  SHF.R.U32.HI R3, RZ, 0x1f, R2 ;  /* 0x0000001fff037819 */ /* 0x000fc80000011602 */
[----:B------:R-:W-:-:S05]  /*1f3e0*/  LEA.HI.SX32 R4, R2, R3, 0x1a ;  /* 0x0000000302047211 */ /* 0x000fca00078fd2ff */
[--C-:B------:R-:W-:Y:S02]  /*1f3f0*/  IMAD R2, R4, 0x70, -R0.reuse ;  /* 0x0000007004027824 */ /* 0x100fe400078e0a00 */
[----:B------:R-:W-:-:S03]  /*1f400*/  IMAD.MOV R0, RZ, RZ, -R0 ;  /* 0x000000ffff007224 */ /* 0x000fc600078e0a00 */
[----:B------:R-:W-:Y:S02]  /*1f410*/  VIMNMX R2, R2, R9, PT ;  /* 0x0000000902027248 */ /* 0x000fe40003fe0100 */
[----:B------:R-:W-:-:S04]  /*1f420*/  VIMNMX R0, RZ, R0, !PT ;  /* 0x00000000ff007248 */ /* 0x000fc80007fe0100 */
[----:B------:R-:W-:Y:S01]  /*1f430*/  ISETP.GT.AND P0, PT, R2, R0, PT ;  /* 0x000000000200720c */ /* 0x000fe20003f04270 */
[----:B------:R0:W-:Y:S02]  /*1f440*/  STL [R1+0x38], R4 ;  /* 0x0000380401007387 */ /* 0x0001e40000100800 */
[----:B0-----:R-:W-:-:S10]  /*1f450*/  SHF.R.U32.HI R4, RZ, 0x4, R0 ;  /* 0x00000004ff047819 */ /* 0x001fd40000011600 */
[----:B------:R-:W-:Y:S02]  /*1f460*/  @P0 VIADD R3, R2, 0x6f ;  /* 0x0000006f02030836 */ /* 0x000fe40000000000 */
[----:B------:R-:W-:Y:S02]  /*1f470*/  @P0 IMAD.MOV.U32 R2, RZ, RZ, RZ ;  /* 0x000000ffff020224 */ /* 0x000fe400078e00ff */
[----:B------:R-:W-:-:S04]  /*1f480*/  IMAD.WIDE.U32 R4, R4, 0x24924925, RZ ;  /* 0x2492492504047825 */ /* 0x000fc800078e00ff */
[----:B------:R-:W-:Y:S01]  /*1f490*/  @P0 IMAD.HI R2, R3, -0x6db6db6d, R2 ;  /* 0x9249249303020827 */ /* 0x000fe200078e0202 */
[----:B------:R-:W-:-:S04]  /*1f4a0*/  MOV R9, R5 ;  /* 0x0000000500097202 */ /* 0x000fc80000000f00 */
[----:B------:R-:W-:Y:S01]  /*1f4b0*/  @P0 SHF.R.U32.HI R0, RZ, 0x1f, R2 ;  /* 0x0000001fff000819 */ /* 0x000fe20000011602 */
[----:B------:R-:W-:-:S03]  /*1f4c0*/  IMAD.MOV.U32 R7, RZ, RZ, R9 ;  /* 0x000000ffff077224 */ /* 0x000fc600078e0009 */
[----:B------:R-:W-:-:S04]  /*1f4d0*/  @P0 LEA.HI.SX32 R7, R2, R0, 0x1a ;  /* 0x0000000002070211 */ /* 0x000fc800078fd2ff */
[----:B------:R-:W-:Y:S02]  /*1f4e0*/  ISETP.GT.AND P2, PT, R7, R9, PT ;  /* 0x000000090700720c */ /* 0x000fe40003f44270 */
[----:B------:R-:W-:-:S11]  /*1f4f0*/  PLOP3.LUT P0, PT, PT, PT, PT, 0x80, 0x0 ;  /* 0x000000000000781c */ /* 0x000fd60003f0f070 */
[----:B------:R-:W-:Y:S05]  /*1f500*/  @!P2 BRA `(.L_x_844) ;  /* 0x00000014004ca947 */ /* 0x000fea0003800000 */
[----:B------:R-:W-:Y:S01]  /*1f510*/  UMOV UR4, 0xffffffff ;  /* 0xffffffff00047882 */ /* 0x000fe20000000000 */
[----:B------:R-:W-:Y:S02]  /*1f520*/  SEL R0, R12, RZ, !P1 ;  /* 0x000000ff0c007207 */ /* 0x000fe40004800000 */
[----:B------:R-:W-:Y:S05]  /*1f530*/  BRA.DIV UR4, `(.L_x_845) ;  /* 0x0000007204547947 */ /* 0x000fea000b800000 */
[----:B------:R-:W0:Y:S02]  /*1f540*/  S2R R2, SR_TID.X ;  /* 0x0000000000027919 */ /* 0x000e240000002100 */
[----:B0-----:R-:W-:-:S04]  /*1f550*/  SHF.R.U32.HI R2, RZ, 0x5, R2 ;  /* 0x00000005ff027819 */ /* 0x001fc80000011602 */
[----:B------:R-:W-:-:S05]  /*1f560*/  LOP3.LUT R2, R2, 0x3, RZ, 0xc0, !PT ;  /* 0x0000000302027812 */ /* 0x000fca00078ec0ff */
[----:B------:R0:W2:Y:S02]  /*1f570*/  SHFL.IDX PT, R14, R2, RZ, 0x1f ;  /* 0x00001fff020e7589 */ /* 0x0000a400000e0000 */
.L_x_1016:
[----:B--2---:R-:W-:Y:S02]  /*1f580*/  ISETP.NE.AND P0, PT, R14, RZ, PT ;  /* 0x000000ff0e00720c */ /* 0x004fe40003f05270 */
[----:B------:R-:W-:-:S11]  /*1f590*/  PLOP3.LUT P6, PT, PT, PT, PT, 0x8, 0x0 ;  /* 0x000000000000781c */ /* 0x000fd60003fce170 */
[----:B------:R-:W-:Y:S05]  /*1f5a0*/  @P0 BRA `(.L_x_846) ;  /* 0x00000000000c0947 */ /* 0x000fea0003800000 */
[----:B------:R-:W-:-:S03]  /*1f5b0*/  UMOV UR4, 0xffffffff ;  /* 0xffffffff00047882 */ /* 0x000fc60000000000 */
[----:B------:R-:W-:Y:S05]  /*1f5c0*/  BRA.DIV UR4, `(.L_x_847) ;  /* 0x0000007204647947 */ /* 0x000fea000b800000 */
[----:B------:R-:W-:-:S13]  /*1f5d0*/  ELECT P6, URZ, PT ;  /* 0x00000000003f782f */ /* 0x000fda00038c0000 */
.L_x_846:
[----:B0-----:R-:W2:Y:S04]  /*1f5e0*/  LDL R2, [R1+0x54] ;  /* 0x0000540001027983 */ /* 0x001ea80000100800 */
[----:B------:R-:W3:Y:S01]  /*1f5f0*/  LDL R4, [R1+0x4] ;  /* 0x0000040001047983 */ /* 0x000ee20000100800 */
[----:B------:R-:W-:Y:S01]  /*1f600*/  BSSY B1, `(.L_x_848) ;  /* 0x0000008000017945 */ /* 0x000fe20003800000 */
[----:B--2---:R-:W-:-:S05]  /*1f610*/  VIADD R2, R2, 0x1 ;  /* 0x0000000102027836 */ /* 0x004fca0000000000 */
[----:B------:R-:W-:-:S04]  /*1f620*/  LEA.HI R3, R2, R2, RZ, 0x1 ;  /* 0x0000000202037211 */ /* 0x000fc800078f08ff */
[----:B------:R-:W-:-:S04]  /*1f630*/  LOP3.LUT R3, R3, 0xfffffffe, RZ, 0xc0, !PT ;  /* 0xfffffffe03037812 */ /* 0x000fc800078ec0ff */
[----:B------:R-:W-:-:S04]  /*1f640*/  IADD3 R2, R2, -R3, RZ ;  /* 0x8000000302027210 */ /* 0x000fc80007ffe0ff */
[----:B------:R-:W-:-:S04]  /*1f650*/  SHF.L.U32 R2, R2, 0x1f, RZ ;  /* 0x0000001f02027819 */ /* 0x000fc800000006ff */
[----:B---3--:R-:W0:Y:S02]  /*1f660*/  SYNCS.PHASECHK.TRANS64.TRYWAIT P0, [R4+URZ+0x36820], R2 ;  /* 0x03682002040075a7 */ /* 0x008e24000800017f */
[----:B0-----:R-:W-:Y:S05]  /*1f670*/  @!P0 BRA `(.L_x_849) ;  /* 0x0000007000588947 */ /* 0x001fea0003800000 */
.L_x_1019:
[----:B------:R-:W-:Y:S05]  /*1f680*/  BSYNC B1 ;  /* 0x0000000000017941 */ /* 0x000fea0003800000 */
.L_x_848:
[----:B------:R-:W-:Y:S04]  /*1f690*/  BSSY B1, `(.L_x_850) ;  /* 0x0000090000017945 */ /* 0x000fe80003800000 */
[----:B------:R-:W-:Y:S05]  /*1f6a0*/  @!P6 BRA `(.L_x_851) ;  /* 0x000000080038e947 */ /* 0x000fea0003800000 */
[----:B------:R-:W2:Y:S04]  /*1f6b0*/  LDL R6, [R1+0x4] ;  /* 0x0000040001067983 */ /* 0x000ea80000100800 */
[----:B------:R-:W2:Y:S04]  /*1f6c0*/  LDL R4, [R1+0x20] ;  /* 0x0000200001047983 */ /* 0x000ea80000100800 */
[----:B------:R-:W3:Y:S01]  /*1f6d0*/  LDL R5, [R1+0x24] ;  /* 0x0000240001057983 */ /* 0x000ee20000100800 */
[----:B------:R-:W-:Y:S01]  /*1f6e0*/  BSSY B2, `(.L_x_852) ;  /* 0x0000008000027945 */ /* 0x000fe20003800000 */
[----:B0-----:R-:W0:Y:S02]  /*1f6f0*/  S2R R3, SR_TID.X ;  /* 0x0000000000037919 */ /* 0x001e240000002100 */
[----:B0-----:R-:W-:-:S04]  /*1f700*/  LOP3.LUT R3, R3, 0x7f, RZ, 0xc0, !PT ;  /* 0x0000007f03037812 */ /* 0x001fc800078ec0ff */
[----:B------:R-:W-:Y:S01]  /*1f710*/  ISETP.NE.AND P1, PT, R3, RZ, PT ;  /* 0x000000ff0300720c */ /* 0x000fe20003f25270 */
[----:B--2---:R-:W-:Y:S01]  /*1f720*/  IMAD R4, R4, 0x8, R6 ;  /* 0x0000000804047824 */ /* 0x004fe200078e0206 */
[----:B---3--:R-:W-:-:S04]  /*1f730*/  SHF.L.U32 R8, R5, 0x1f, RZ ;  /* 0x0000001f05087819 */ /* 0x008fc800000006ff */
[----:B------:R-:W0:Y:S02]  /*1f740*/  SYNCS.PHASECHK.TRANS64.TRYWAIT P0, [R4+URZ+0x368a0], R8 ;  /* 0x0368a008040075a7 */ /* 0x000e24000800017f */
[----:B0-----:R-:W-:Y:S05]  /*1f750*/  @!P0 BRA `(.L_x_853) ;  /* 0x0000007000388947 */ /* 0x001fea0003800000 */
.L_x_1020:
[----:B------:R-:W-:Y:S05]  /*1f760*/  BSYNC B2 ;  /* 0x0000000000027941 */ /* 0x000fea0003800000 */
.L_x_852:
[----:B------:R-:W-:Y:S04]  /*1f770*/  BSSY B2, `(.L_x_854) ;  /* 0x0000009000027945 */ /* 0x000fe80003800000 */
[----:B------:R-:W-:Y:S05]  /*1f780*/  @P1 BRA `(.L_x_855) ;  /* 0x00000000001c1947 */ /* 0x000fea0003800000 */
[----:B------:R-:W2:Y:S01]  /*1f790*/  S2R R3, SR_TID.X ;  /* 0x0000000000037919 */ /* 0x000ea20000002100 */
[----:B------:R-:W-:-:S04]  /*1f7a0*/  IMAD.MOV.U32 R2, RZ, RZ, 0xa800 ;  /* 0x0000a800ff027424 */ /* 0x000fc800078e00ff */
[----:B------:R3:W-:Y:S01]  /*1f7b0*/  SYNCS.ARRIVE.TRANS64 RZ, [R4+URZ+0x36890], R2 ;  /* 0x0368900204ff79a7 */ /* 0x0007e2000800003f */
[----:B--2---:R-:W-:-:S04]  /*1f7c0*/  LOP3.LUT R3, R3, 0x1f, RZ, 0xc0, !PT ;  /* 0x0000001f03037812 */ /* 0x004fc800078ec0ff */
[----:B------:R-:W-:-:S13]  /*1f7d0*/  ISETP.NE.AND P0, PT, R3, RZ, PT ;  /* 0x000000ff0300720c */ /* 0x000fda0003f05270 */
[----:B---3--:R-:W-:Y:S05]  /*1f7e0*/  @!P0 BRA `(.L_x_855) ;  /* 0x0000000000048947 */ /* 0x008fea0003800000 */
[----:B------:R-:W-:Y:S01]  /*1f7f0*/  BPT.TRAP 0x1 ;  /* 0x000000040000795c */ /* 0x000fe20000300000 */
.L_x_855:
[----:B------:R-:W-:Y:S05]  /*1f800*/  BSYNC B2 ;  /* 0x0000000000027941 */ /* 0x000fea0003800000 */
.L_x_854:
[----:B------:R-:W2:Y:S04]  /*1f810*/  LDL R5, [R1+0x4] ;  /* 0x0000040001057983 */ /* 0x000ea80000100800 */
[----:B------:R-:W2:Y:S01]  /*1f820*/  LDL R2, [R1+0x20] ;  /* 0x0000200001027983 */ /* 0x000ea20000100800 */
[----:B------:R-:W-:Y:S01]  /*1f830*/  IMAD.MOV.U32 R15, RZ, RZ, RZ ;  /* 0x000000ffff0f7224 */ /* 0x000fe200078e00ff */
[----:B------:R-:W-:Y:S01]  /*1f840*/  UIADD3 UR4, UP0, UR36, 0x570, URZ ;  /* 0x0000057024047890 */ /* 0x000fe2000ff1e03f */
[----:B------:R-:W-:Y:S01]  /*1f850*/  IMAD R3, R7, 0x70, R10 ;  /* 0x0000007007037824 */ /* 0x000fe200078e020a */
[----:B------:R-:W-:Y:S01]  /*1f860*/  PLOP3.LUT P0, PT, PT, PT, PT, 0x80, 0x0 ;  /* 0x000000000000781c */ /* 0x000fe20003f0f070 */
[----:B------:R-:W-:Y:S01]  /*1f870*/  UMOV UR6, 0x0 ;  /* 0x0000000000067882 */ /* 0x000fe20000000000 */
[----:B------:R-:W-:Y:S01]  /*1f880*/  R2UR UR10, R15 ;  /* 0x000000000f0a72ca */ /* 0x000fe200000e0000 */
[----:B------:R-:W-:Y:S01]  /*1f890*/  UIADD3.X UR5, URZ, UR37, URZ, UP0, !UPT ;  /* 0x000000253f057290 */ /* 0x000fe200087fe43f */
[----:B------:R-:W-:Y:S01]  /*1f8a0*/  IADD3 R3, R3, -0x70, RZ ;  /* 0xffffff9003037810 */ /* 0x000fe20007ffe0ff */
[----:B------:R-:W-:Y:S01]  /*1f8b0*/  UMOV UR7, 0x12f00000 ;  /* 0x12f0000000077882 */ /* 0x000fe20000000000 */
[----:B--2---:R-:W-:-:S02]  /*1f8c0*/  IMAD R6, R2, 0xa800, R5 ;  /* 0x0000a80002067824 */ /* 0x004fc400078e0205 */
[----:B------:R-:W-:Y:S02]  /*1f8d0*/  VIADD R2, R4, 0x36890 ;  /* 0x0003689004027836 */ /* 0x000fe40000000000 */
[----:B------:R-:W-:-:S07]  /*1f8e0*/  VIADD R5, R6, 0x21400 ;  /* 0x0002140006057836 */ /* 0x000fce0000000000 */
.L_x_856:
        /* <DEDUP_REMOVED lines=12> */
[----:B------:R-:W-:Y:S01]  /*1f9b0*/  UMOV UR6, 0x0 ;  /* 0x0000000000067882 */ /* 0x000fe20000000000 */
[----:B------:R-:W-:Y:S01]  /*1f9c0*/  IADD3 R5, R6, 0x24c00, RZ ;  /* 0x00024c0006057810 */ /* 0x000fe20007ffe0ff */
[----:B------:R-:W-:Y:S01]  /*1f9d0*/  UMOV UR7, 0x12f00000 ;  /* 0x12f0000000077882 */ /* 0x000fe20000000000 */
[----:B------:R-:W-:-:S15]  /*1f9e0*/  R2UR UR10, R14 ;  /* 0x000000000e0a72ca */ /* 0x000fde00000e0000 */
.L_x_857:
        /* <DEDUP_REMOVED lines=16> */
.L_x_858:
        /* <DEDUP_REMOVED lines=10> */
[----:B------:R-:W2:Y:S01]  /*1fb90*/  SYNCS.PHASECHK.TRANS64.TRYWAIT P0, [R4+URZ+0x368c0], R8 ;  /* 0x0368c008040075a7 */ /* 0x000ea2000800017f */
[----:B------:R-:W-:Y:S04]  /*1fba0*/  BSSY B2, `(.L_x_859) ;  /* 0x0000002000027945 */ /* 0x000fe80003800000 */
[----:B--2---:R-:W-:Y:S05]  /*1fbb0*/  @!P0 BRA `(.L_x_860) ;  /* 0x0000006c00348947 */ /* 0x004fea0003800000 */
.L_x_1021:
[----:B------:R-:W-:Y:S05]  /*1fbc0*/  BSYNC B2 ;  /* 0x0000000000027941 */ /* 0x000fea0003800000 */
.L_x_859:
[----:B------:R-:W-:Y:S01]  /*1fbd0*/  BSSY B2, `(.L_x_861) ;  /* 0x000000b000027945 */ /* 0x000fe20003800000 */
[----:B------:R-:W-:Y:S01]  /*1fbe0*/  IMAD.MOV.U32 R12, RZ, RZ, 0x0 ;  /* 0x00000000ff0c7424 */ /* 0x000fe200078e00ff */
[----:B------:R-:W-:Y:S02]  /*1fbf0*/  MOV R13, 0x12f00000 ;  /* 0x12f00000000d7802 */ /* 0x000fe40000000f00 */
[----:B------:R-:W-:Y:S05]  /*1fc00*/  @P1 BRA `(.L_x_862) ;  /* 0x00000000001c1947 */ /* 0x000fea0003800000 */
[----:B------:R-:W3:Y:S01]  /*1fc10*/  S2R R5, SR_TID.X ;  /* 0x0000000000057919 */ /* 0x000ee20000002100 */
[----:B------:R-:W-:-:S04]  /*1fc20*/  IMAD.MOV.U32 R2, RZ, RZ, 0xa800 ;  /* 0x0000a800ff027424 */ /* 0x000fc800078e00ff */
[----:B------:R4:W-:Y:S01]  /*1fc30*/  SYNCS.ARRIVE.TRANS64 RZ, [R4+URZ+0x368b0], R2 ;  /* 0x0368b00204ff79a7 */ /* 0x0009e2000800003f */
[----:B---3--:R-:W-:-:S04]  /*1fc40*/  LOP3.LUT R5, R5, 0x1f, RZ, 0xc0, !PT ;  /* 0x0000001f05057812 */ /* 0x008fc800078ec0ff */
[----:B------:R-:W-:-:S13]  /*1fc50*/  ISETP.NE.AND P0, PT, R5, RZ, PT ;  /* 0x000000ff0500720c */ /* 0x000fda0003f05270 */
[----:B----4-:R-:W-:Y:S05]  /*1fc60*/  @!P0 BRA `(.L_x_862) ;  /* 0x0000000000048947 */ /* 0x010fea0003800000 */
[----:B------:R-:W-:Y:S01]  /*1fc70*/  BPT.TRAP 0x1 ;  /* 0x000000040000795c */ /* 0x000fe20000300000 */
.L_x_862:
[----:B------:R-:W-:Y:S05]  /*1fc80*/  BSYNC B2 ;  /* 0x0000000000027941 */ /* 0x000fea0003800000 */
.L_x_861:
[----:B------:R-:W-:Y:S01]  /*1fc90*/  R2UR UR10, R15 ;  /* 0x000000000f0a72ca */ /* 0x000fe200000e0000 */
[----:B------:R-:W-:Y:S01]  /*1fca0*/  UIADD3 UR4, UP0, UR36, 0x670, URZ ;  /* 0x0000067024047890 */ /* 0x000fe2000ff1e03f */
[----:B------:R-:W-:Y:S01]  /*1fcb0*/  R2UR UR6, R12 ;  /* 0x000000000c0672ca */ /* 0x000fe200000e0000 */
[----:B0-2---:R-:W-:Y:S01]  /*1fcc0*/  VIADD R4, R4, 0x368b0 ;  /* 0x000368b004047836 */ /* 0x005fe20000000000 */
[----:B------:R-:W-:Y:S01]  /*1fcd0*/  R2UR UR7, R13 ;  /* 0x000000000d0772ca */ /* 0x000fe200000e0000 */
[----:B------:R-:W-:Y:S01]  /*1fce0*/  VIADD R2, R6, 0x400 ;  /* 0x0000040006027836 */ /* 0x000fe20000000000 */
[----:B------:R-:W-:Y:S01]  /*1fcf0*/  PLOP3.LUT P0, PT, PT, PT, PT, 0x80, 0x0 ;  /* 0x000000000000781c */ /* 0x000fe20003f0f070 */
[----:B------:R-:W-:-:S12]  /*1fd00*/  UIADD3.X UR5, URZ, UR37, URZ, UP0, !UPT ;  /* 0x000000253f057290 */ /* 0x000fd800087fe43f */
.L_x_863:
        /* <DEDUP_REMOVED lines=10> */
[----:B------:R-:W-:Y:S02]  /*1fdb0*/  R2UR UR10, R14 ;  /* 0x000000000e0a72ca */ /* 0x000fe400000e0000 */
[----:B------:R-:W-:Y:S02]  /*1fdc0*/  R2UR UR6, R12 ;  /* 0x000000000c0672ca */ /* 0x000fe400000e0000 */
[----:B------:R-:W-:Y:S02]  /*1fdd0*/  R2UR UR7, R13 ;  /* 0x000000000d0772ca */ /* 0x000fe400000e0000 */
[----:B------:R-:W-:Y:S02]  /*1fde0*/  PLOP3.LUT P0, PT, PT, PT, PT, 0x80, 0x0 ;  /* 0x000000000000781c */ /* 0x000fe40003f0f070 */
[----:B------:R-:W-:-:S11]  /*1fdf0*/  IADD3 R2, R6, 0x3c00, RZ ;  /* 0x00003c0006027810 */ /* 0x000fd60007ffe0ff */
.L_x_864:
        /* <DEDUP_REMOVED lines=15> */
.L_x_865:
        /* <DEDUP_REMOVED lines=10> */
.L_x_851:
[----:B------:R-:W-:Y:S05]  /*1ff90*/  BSYNC B1 ;  /* 0x0000000000017941 */ /* 0x000fea0003800000 */
.L_x_850:
[----:B0-----:R-:W2:Y:S04]  /*1ffa0*/  LDL.LU R2, [R1+0x20] ;  /* 0x0000200001027983 */ /* 0x001ea80000300800 */
[----:B------:R-:W3:Y:S01]  /*1ffb0*/  LDL.LU R5, [R1+0x24] ;  /* 0x0000240001057983 */ /* 0x000ee20000300800 */
[----:B------:R-:W-:Y:S01]  /*1ffc0*/  VIADD R7, R7, 0xfffffffe ;  /* 0xfffffffe07077836 */ /* 0x000fe20000000000 */
[----:B------:R-:W-:-:S04]  /*1ffd0*/  PLOP3.LUT P0, PT, PT, PT, PT, 0x8, 0x0 ;  /* 0x000000000000781c */ /* 0x000fc80003f0e170 */
[----:B------:R-:W-:Y:S01]  /*1ffe0*/  ISETP.GE.AND P2, PT, R7, R9, PT ;  /* 0x000000090700720c */ /* 0x000fe20003f46270 */
[----:B--2---:R-:W-:-:S05]  /*1fff0*/  VIADD R2, R2, 0x1 ;  /* 0x0000000102027836 */ /* 0x004fca0000000000 */
[----:B------:R-:W-:-:S04]  /*20000*/  ISETP.NE.AND P1, PT, R2, 0x2, PT ;  /* 0x000000020200780c */ /* 0x000fc80003f25270 */
[----:B------:R-:W-:Y:S02]  /*20010*/  SEL R3, RZ, 0x1, P1 ;  /* 0x00000001ff037807 */ /* 0x000fe40000800000 */
[----:B------:R-:W-:Y:S02]  /*20020*/  SEL R2, R2, RZ, P1 ;  /* 0x000000ff02027207 */ /* 0x000fe40000800000 */
[----:B---3--:R-:W-:-:S03]  /*20030*/  LOP3.LUT R5, R5, R3, RZ, 0x3c, !PT ;  /* 0x0000000305057212 */ /* 0x008fc600078e3cff */
[----:B------:R0:W-:Y:S04]  /*20040*/  STL [R1+0x20], R2 ;  /* 0x0000200201007387 */ /* 0x0001e80000100800 */
[----:B------:R0:W-:Y:S01]  /*20050*/  STL [R1+0x24], R5 ;  /* 0x0000240501007387 */ /* 0x0001e20000100800 */
[----:B------:R-:W-:Y:S05]  /*20060*/  @!P2 BRA `(.L_x_844) ;  /* 0x000000080074a947 */ /* 0x000fea0003800000 */
.L_x_882:
[----:B------:R-:W-:Y:S05]  /*20070*/  YIELD ;  /* 0x0000000000007946 */ /* 0x000fea0003800000 */
[----:B------:R-:W-:Y:S04]  /*20080*/  BSSY B1, `(.L_x_866) ;  /* 0x000008f000017945 */ /* 0x000fe80003800000 */
[----:B--2---:R-:W-:Y:S05]  /*20090*/  @!P6 BRA `(.L_x_867) ;  /* 0x000000080034e947 */ /* 0x004fea0003800000 */
[----:B0-----:R-:W2:Y:S04]  /*200a0*/  LDL R5, [R1+0x4] ;  /* 0x0000040001057983 */ /* 0x001ea80000100800 */
[----:B------:R-:W2:Y:S04]  /*200b0*/  LDL R4, [R1+0x20] ;  /* 0x0000200001047983 */ /* 0x000ea80000100800 */
[----:B------:R-:W3:Y:S01]  /*200c0*/  LDL R3, [R1+0x24] ;  /* 0x0000240001037983 */ /* 0x000ee20000100800 */
[----:B------:R-:W-:Y:S01]  /*200d0*/  BSSY B2, `(.L_x_868) ;  /* 0x0000008000027945 */ /* 0x000fe20003800000 */
[----:B------:R-:W0:Y:S02]  /*200e0*/  S2R R2, SR_TID.X ;  /* 0x0000000000027919 */ /* 0x000e240000002100 */
[----:B0-----:R-:W-:-:S04]  /*200f0*/  LOP3.LUT R2, R2, 0x7f, RZ, 0xc0, !PT ;  /* 0x0000007f02027812 */ /* 0x001fc800078ec0ff */
[----:B------:R-:W-:Y:S02]  /*20100*/  ISETP.NE.AND P2, PT, R2, RZ, PT ;  /* 0x000000ff0200720c */ /* 0x000fe40003f45270 */
[----:B--2---:R-:W-:Y:S02]  /*20110*/  LEA R6, R4, R5, 0x3 ;  /* 0x0000000504067211 */ /* 0x004fe400078e18ff */
[----:B---3--:R-:W-:-:S04]  /*20120*/  SHF.L.U32 R5, R3, 0x1f, RZ ;  /* 0x0000001f03057819 */ /* 0x008fc800000006ff */
[----:B------:R-:W0:Y:S02]  /*20130*/  SYNCS.PHASECHK.TRANS64.TRYWAIT P1, [R6+URZ+0x368a0], R5 ;  /* 0x0368a005060075a7 */ /* 0x000e24000802017f */
[----:B0-----:R-:W-:Y:S05]  /*20140*/  @!P1 BRA `(.L_x_869) ;  /* 0x0000006400e49947 */ /* 0x001fea0003800000 */
.L_x_1022:
[----:B------:R-:W-:Y:S05]  /*20150*/  BSYNC B2 ;  /* 0x0000000000027941 */ /* 0x000fea0003800000 */
.L_x_868:
        /* <DEDUP_REMOVED lines=9> */
.L_x_871:
[----:B------:R-:W-:Y:S05]  /*201f0*/  BSYNC B2 ;  /* 0x0000000000027941 */ /* 0x000fea0003800000 */
.L_x_870:
[----:B------:R-:W2:Y:S04]  /*20200*/  LDL R3, [R1+0x4] ;  /* 0x0000040001037983 */ /* 0x000ea80000100800 */
[----:B------:R-:W2:Y:S01]  /*20210*/  LDL R2, [R1+0x20] ;  /* 0x0000200001027983 */ /* 0x000ea20000100800 */
[----:B------:R-:W-:Y:S01]  /*20220*/  IMAD.MOV.U32 R11, RZ, RZ, RZ ;  /* 0x000000ffff0b7224 */ /* 0x000fe200078e00ff */
[----:B------:R-:W-:Y:S01]  /*20230*/  UIADD3 UR4, UP0, UR36, 0x570, URZ ;  /* 0x0000057024047890 */ /* 0x000fe2000ff1e03f */
[----:B------:R-:W-:Y:S01]  /*20240*/  PLOP3.LUT P1, PT, PT, PT, PT, 0x80, 0x0 ;  /* 0x000000000000781c */ /* 0x000fe20003f2f070 */
[----:B------:R-:W-:Y:S01]  /*20250*/  UMOV UR6, 0x0 ;  /* 0x0000000000067882 */ /* 0x000fe20000000000 */
[----:B------:R-:W-:Y:S01]  /*20260*/  UMOV UR7, 0x12f00000 ;  /* 0x12f0000000077882 */ /* 0x000fe20000000000 */
[----:B------:R-:W-:Y:S01]  /*20270*/  R2UR UR10, R11 ;  /* 0x000000000b0a72ca */ /* 0x000fe200000e0000 */
[----:B------:R-:W-:Y:S01]  /*20280*/  UIADD3.X UR5, URZ, UR37, URZ, UP0, !UPT ;  /* 0x000000253f057290 */ /* 0x000fe200087fe43f */
[----:B--2---:R-:W-:-:S02]  /*20290*/  IMAD R4, R2, 0xa800, R3 ;  /* 0x0000a80002047824 */ /* 0x004fc400078e0203 */
[----:B------:R-:W-:Y:S02]  /*202a0*/  IMAD R3, R7, 0x70, R10 ;  /* 0x0000007007037824 */ /* 0x000fe400078e020a */
[----:B------:R-:W-:Y:S01]  /*202b0*/  VIADD R2, R6, 0x36890 ;  /* 0x0003689006027836 */ /* 0x000fe20000000000 */
[----:B------:R-:W-:-:S08]  /*202c0*/  IADD3 R8, R4, 0x21400, RZ ;  /* 0x0002140004087810 */ /* 0x000fd00007ffe0ff */
.L_x_872:
        /* <DEDUP_REMOVED lines=16> */
.L_x_873:
        /* <DEDUP_REMOVED lines=16> */
.L_x_874:
        /* <DEDUP_REMOVED lines=13> */
.L_x_1023:
[----:B------:R-:W-:Y:S05]  /*205a0*/  BSYNC B2 ;  /* 0x0000000000027941 */ /* 0x000fea0003800000 */
.L_x_875:
[----:B------:R-:W-:Y:S01]  /*205b0*/  BSSY B2, `(.L_x_877) ;  /* 0x000000b000027945 */ /* 0x000fe20003800000 */
[----:B------:R-:W-:Y:S02]  /*205c0*/  IMAD.MOV.U32 R12, RZ, RZ, 0x0 ;  /* 0x00000000ff0c7424 */ /* 0x000fe400078e00ff */
[----:B------:R-:W-:Y:S01]  /*205d0*/  IMAD.MOV.U32 R13, RZ, RZ, 0x12f00000 ;  /* 0x12f00000ff0d7424 */ /* 0x000fe200078e00ff */
[----:B------:R-:W-:Y:S06]  /*205e0*/  @P2 BRA `(.L_x_878) ;  /* 0x00000000001c2947 */ /* 0x000fec0003800000 */
[----:B------:R-:W3:Y:S01]  /*205f0*/  S2R R8, SR_TID.X ;  /* 0x0000000000087919 */ /* 0x000ee20000002100 */
[----:B------:R-:W-:-:S04]  /*20600*/  IMAD.MOV.U32 R2, RZ, RZ, 0xa800 ;  /* 0x0000a800ff027424 */ /* 0x000fc800078e00ff */
[----:B------:R4:W-:Y:S01]  /*20610*/  SYNCS.ARRIVE.TRANS64 RZ, [R6+URZ+0x368b0], R2 ;  /* 0x0368b00206ff79a7 */ /* 0x0009e2000800003f */
[----:B---3--:R-:W-:-:S04]  /*20620*/  LOP3.LUT R8, R8, 0x1f, RZ, 0xc0, !PT ;  /* 0x0000001f08087812 */ /* 0x008fc800078ec0ff */
[----:B------:R-:W-:-:S13]  /*20630*/  ISETP.NE.AND P1, PT, R8, RZ, PT ;  /* 0x000000ff0800720c */ /* 0x000fda0003f25270 */
[----:B----4-:R-:W-:Y:S05]  /*20640*/  @!P1 BRA `(.L_x_878) ;  /* 0x0000000000049947 */ /* 0x010fea0003800000 */
[----:B------:R-:W-:Y:S01]  /*20650*/  BPT.TRAP 0x1 ;  /* 0x000000040000795c */ /* 0x000fe20000300000 */
.L_x_878:
[----:B------:R-:W-:Y:S05]  /*20660*/  BSYNC B2 ;  /* 0x0000000000027941 */ /* 0x000fea0003800000 */
.L_x_877:
[----:B------:R-:W-:Y:S01]  /*20670*/  R2UR UR10, R11 ;  /* 0x000000000b0a72ca */ /* 0x000fe200000e0000 */
[----:B------:R-:W-:Y:S01]  /*20680*/  UIADD3 UR4, UP0, UR36, 0x670, URZ ;  /* 0x0000067024047890 */ /* 0x000fe2000ff1e03f */
[----:B------:R-:W-:Y:S01]  /*20690*/  R2UR UR6, R12 ;  /* 0x000000000c0672ca */ /* 0x000fe200000e0000 */
[----:B------:R-:W-:Y:S01]  /*206a0*/  VIADD R2, R4, 0x400 ;  /* 0x0000040004027836 */ /* 0x000fe20000000000 */
[----:B------:R-:W-:Y:S01]  /*206b0*/  R2UR UR7, R13 ;  /* 0x000000000d0772ca */ /* 0x000fe200000e0000 */
[----:B------:R-:W-:Y:S01]  /*206c0*/  UIADD3.X UR5, URZ, UR37, URZ, UP0, !UPT ;  /* 0x000000253f057290 */ /* 0x000fe200087fe43f */
[----:B------:R-:W-:Y:S02]  /*206d0*/  PLOP3.LUT P1, PT, PT, PT, PT, 0x80, 0x0 ;  /* 0x000000000000781c */ /* 0x000fe40003f2f070 */
[----:B0-2---:R-:W-:-:S11]  /*206e0*/  IADD3 R6, R6, 0x368b0, RZ ;  /* 0x000368b006067810 */ /* 0x005fd60007ffe0ff */
.L_x_879:
        /* <DEDUP_REMOVED lines=15> */
.L_x_880:
        /* <DEDUP_REMOVED lines=15> */
.L_x_881:
        /* <DEDUP_REMOVED lines=10> */
.L_x_867:
[----:B------:R-:W-:Y:S05]  /*20970*/  BSYNC B1 ;  /* 0x0000000000017941 */ /* 0x000fea0003800000 */
.L_x_866:
[----:B0-----:R-:W2:Y:S04]  /*20980*/  LDL.LU R2, [R1+0x20] ;  /* 0x0000200001027983 */ /* 0x001ea80000300800 */
[----:B------:R-:W3:Y:S01]  /*20990*/  LDL.LU R5, [R1+0x24] ;  /* 0x0000240001057983 */ /* 0x000ee20000300800 */
[C---:B------:R-:W-:Y:S01]  /*209a0*/  ISETP.GT.AND P2, PT, R7.reuse, R9, PT ;  /* 0x000000090700720c */ /* 0x040fe20003f44270 */
[----:B------:R-:W-:Y:S01]  /*209b0*/  VIADD R7, R7, 0xffffffff ;  /* 0xffffffff07077836 */ /* 0x000fe20000000000 */
[----:B--2---:R-:W-:-:S04]  /*209c0*/  IADD3 R2, R2, 0x1, RZ ;  /* 0x0000000102027810 */ /* 0x004fc80007ffe0ff */
[----:B------:R-:W-:-:S04]  /*209d0*/  ISETP.NE.AND P1, PT, R2, 0x2, PT ;  /* 0x000000020200780c */ /* 0x000fc80003f25270 */
[----:B------:R-:W-:Y:S02]  /*209e0*/  SEL R3, RZ, 0x1, P1 ;  /* 0x00000001ff037807 */ /* 0x000fe40000800000 */
[----:B------:R-:W-:Y:S02]  /*209f0*/  SEL R2, R2, RZ, P1 ;  /* 0x000000ff02027207 */ /* 0x000fe40000800000 */
[----:B---3--:R-:W-:-:S05]  /*20a00*/  LOP3.LUT R5, R5, R3, RZ, 0x3c, !PT ;  /* 0x0000000305057212 */ /* 0x008fca00078e3cff */
[----:B------:R2:W-:Y:S04]  /*20a10*/  STL [R1+0x24], R5 ;  /* 0x0000240501007387 */ /* 0x0005e80000100800 */
[----:B------:R2:W-:Y:S01]  /*20a20*/  STL [R1+0x20], R2 ;  /* 0x0000200201007387 */ /* 0x0005e20000100800 */
[----:B------:R-:W-:Y:S05]  /*20a30*/  @P2 BRA `(.L_x_882) ;  /* 0xfffffff4008c2947 */ /* 0x000fea000383ffff */
.L_x_844:
[----:B------:R-:W-:Y:S05]  /*20a40*/  BSYNC B0 ;  /* 0x0000000000007941 */ /* 0x000fea0003800000 */
.L_x_843:
[----:B0-2---:R-:W2:Y:S01]  /*20a50*/  LDL R2, [R1+0x4c] ;  /* 0x00004c0001027983 */ /* 0x005ea20000100800 */
[----:B------:R-:W-:Y:S05]  /*20a60*/  @!P0 WARPSYNC.ALL ;  /* 0x0000000000008948 */ /* 0x000fea0003800000 */
[----:B------:R-:W-:Y:S06]  /*20a70*/  @!P0 BAR.SYNC.DEFER_BLOCKING 0xc, 0x180 ;  /* 0x0306000000008b1d */ /* 0x000fec0000010000 */
[----:B------:R-:W-:Y:S01]  /*20a80*/  BSSY B7, `(.L_x_883) ;  /* 0x0000473000077945 */ /* 0x000fe20003800000 */
[----:B--2---:R-:W-:-:S13]  /*20a90*/  ISETP.GT.AND P0, PT, R2, RZ, PT ;  /* 0x000000ff0200720c */ /* 0x004fda0003f04270 */
[----:B------:R-:W-:Y:S05]  /*20aa0*/  @P0 BRA `(.L_x_884) ;  /* 0x0000000000440947 */ /* 0x000fea0003800000 */
[----:B------:R-:W0:Y:S02]  /*20ab0*/  S2R R2, SR_TID.X ;  /* 0x0000000000027919 */ /* 0x000e240000002100 */
[----:B0-----:R-:W-:-:S04]  /*20ac0*/  LOP3.LUT R2, R2, 0x7f, RZ, 0xc0, !PT ;  /* 0x0000007f02027812 */ /* 0x001fc800078ec0ff */
[----:B------:R-:W-:-:S13]  /*20ad0*/  ISETP.NE.AND P0, PT, R2, RZ, PT ;  /* 0x000000ff0200720c */ /* 0x000fda0003f05270 */
[----:B------:R-:W-:Y:S05]  /*20ae0*/  @P0 BRA `(.L_x_885) ;  /* 0x0000004400b00947 */ /* 0x000fea0003800000 */
[----:B------:R-:W0:Y:S01]  /*20af0*/  S2R R3, SR_LANEID ;  /* 0x0000000000037919 */ /* 0x000e220000000000 */
[----:B------:R-:W-:Y:S01]  /*20b00*/  VOTEU.ANY UR4, UPT, PT ;  /* 0x0000000000047886 */ /* 0x000fe200038e0100 */
[----:B------:R-:W2:Y:S01]  /*20b10*/  LDC.64 R4, c[0x0][0xc60] ;  /* 0x00031800ff047b82 */ /* 0x000ea20000000a00 */
[----:B------:R-:W0:Y:S08]  /*20b20*/  FLO.U32 R0, UR4 ;  /* 0x0000000400007d00 */ /* 0x000e3000080e0000 */
[----:B------:R-:W2:Y:S01]  /*20b30*/  POPC R2, UR4 ;  /* 0x0000000400027d09 */ /* 0x000ea20008000000 */
[----:B0-----:R-:W-:-:S13]  /*20b40*/  ISETP.EQ.U32.AND P0, PT, R0, R3, PT ;  /* 0x000000030000720c */ /* 0x001fda0003f02070 */
[----:B--2---:R-:W2:Y:S01]  /*20b50*/  @P0 ATOMG.E.ADD.STRONG.GPU PT, R5, desc[UR60][R4.64], R2 ;  /* 0x00000002040509a8 */ /* 0x004ea200081ee1fc */
[----:B------:R-:W0:Y:S02]  /*20b60*/  S2R R3, SR_LTMASK ;  /* 0x0000000000037919 */ /* 0x000e240000003900 */
[----:B0-----:R-:W-:-:S06]  /*20b70*/  LOP3.LUT R3, R3, UR4, RZ, 0xc0, !PT ;  /* 0x0000000403037c12 */ /* 0x001fcc000f8ec0ff */
[----:B------:R-:W0:Y:S01]  /*20b80*/  POPC R3, R3 ;  /* 0x0000000300037309 */ /* 0x000e220000000000 */
[----:B--2---:R-:W0:Y:S02]  /*20b90*/  SHFL.IDX PT, R0, R5, R0, 0x1f ;  /* 0x00001f0005007589 */ /* 0x004e2400000e0000 */
[----:B0-----:R-:W-:Y:S01]  /*20ba0*/  IADD3 R16, R0, UR38, R3 ;  /* 0x0000002600107c10 */ /* 0x001fe2000fffe003 */
[----:B------:R-:W-:Y:S06]  /*20bb0*/  BRA `(.L_x_885) ;  /* 0x00000044007c7947 */ /* 0x000fec0003800000 */
.L_x_884:
        /* <DEDUP_REMOVED lines=9> */
[----:B------:R-:W-:Y:S01]  /*20c50*/  IMAD.U32 R4, RZ, RZ, UR6 ;  /* 0x00000006ff047e24 */ /* 0x000fe2000f8e00ff */
[----:B------:R-:W-:Y:S01]  /*20c60*/  MOV R5, UR7 ;  /* 0x0000000700057c02 */ /* 0x000fe20008000f00 */
[----:B------:R-:W0:Y:S01]  /*20c70*/  LDC.64 R2, c[0x4][R2] ;  /* 0x0100000002027b82 */ /* 0x000e220000000a00 */
[----:B------:R-:W-:Y:S01]  /*20c80*/  IMAD.U32 R6, RZ, RZ, UR8 ;  /* 0x00000008ff067e24 */ /* 0x000fe2000f8e00ff */
[----:B------:R-:W-:Y:S01]  /*20c90*/  MOV R11, UR5 ;  /* 0x00000005000b7c02 */ /* 0x000fe20008000f00 */
[----:B------:R-:W-:Y:S02]  /*20ca0*/  IMAD.U32 R7, RZ, RZ, UR9 ;  /* 0x00000009ff077e24 */ /* 0x000fe4000f8e00ff */
[----:B------:R-:W-:-:S02]  /*20cb0*/  IMAD.U32 R10, RZ, RZ, UR4 ;  /* 0x00000004ff0a7e24 */ /* 0x000fc4000f8e00ff */
[----:B------:R-:W-:Y:S02]  /*20cc0*/  IMAD.MOV.U32 R8, RZ, RZ, 0x70 ;  /* 0x00000070ff087424 */ /* 0x000fe400078e00ff */
[----:B------:R-:W-:Y:S02]  /*20cd0*/  IMAD.MOV.U32 R12, RZ, RZ, 0x1 ;  /* 0x00000001ff0c7424 */ /* 0x000fe400078e00ff */
[----:B------:R-:W-:-:S07]  /*20ce0*/  IMAD.MOV.U32 R13, RZ, RZ, RZ ;  /* 0x000000ffff0d7224 */ /* 0x000fce00078e00ff */
[----:B------:R-:W-:-:S07]  /*20cf0*/  LEPC R20, `(.L_x_887) ;  /* 0x000000001014794e */ /* 0x000fce0000000000 */
[----:B01----:R-:W-:Y:S05]  /*20d00*/  CALL.ABS.NOINC R2 ;  /* 0x0000000002007343 */ /* 0x003fea0003c00000 */
.L_x_887:
[----:B------:R-:W-:Y:S05]  /*20d10*/  BSYNC B6 ;  /* 0x0000000000067941 */ /* 0x000fea0003800000 */
.L_x_886:
[----:B------:R-:W2:Y:S01]  /*20d20*/  LDL R2, [R1+0x4] ;  /* 0x0000040001027983 */ /* 0x000ea20000100800 */
[----:B------:R-:W-:Y:S01]  /*20d30*/  BSSY B6, `(.L_x_888) ;  /* 0x0000024000067945 */ /* 0x000fe20003800000 */
[----:B--2---:R-:W-:-:S04]  /*20d40*/  IADD3 R0, R2, 0x400, RZ ;  /* 0x0000040002007810 */ /* 0x004fc80007ffe0ff */
[----:B------:R-:W-:-:S13]  /*20d50*/  LOP3.LUT P0, RZ, R0, 0x3ff, RZ, 0xc0, !PT ;  /* 0x000003ff00ff7812 */ /* 0x000fda000780c0ff */
[----:B------:R-:W-:Y:S05]  /*20d60*/  @!P0 BRA `(.L_x_889) ;  /* 0x0000000000808947 */ /* 0x000fea0003800000 */
[----:B------:R-:W-:Y:S01]  /*20d70*/  MOV R0, 0x0 ;  /* 0x0000000000007802 */ /* 0x000fe20000000f00 */
[----:B------:R-:W-:Y:S01]  /*20d80*/  ULDC.64 UR6, c[0x4][0xa8] ;  /* 0x01002a0000067ab9 */ /* 0x000fe20000000a00 */
[----:B------:R-:W-:Y:S01]  /*20d90*/  ULDC.64 UR8, c[0x4][0xb0] ;  /* 0x01002c0000087ab9 */ /* 0x000fe20000000a00 */
[----:B------:R-:W-:Y:S01]  /*20da0*/  ULDC.64 UR4, c[0x4][0x10] ;  /* 0x0100040000047ab9 */ /* 0x000fe20000000a00 */
[----:B------:R0:W2:Y:S01]  /*20db0*/  LDC.64 R2, c[0x4][R0] ;  /* 0x0100000000027b82 */ /* 0x0000a20000000a00 */
[----:B------:R-:W-:Y:S01]  /*20dc0*/  IMAD.U32 R4, RZ, RZ, UR6 ;  /* 0x00000006ff047e24 */ /* 0x000fe2000f8e00ff */
[----:B------:R-:W-:Y:S01]  /*20dd0*/  MOV R7, UR9 ;  /* 0x0000000900077c02 */ /* 0x000fe20008000f00 */
[----:B------:R-:W-:Y:S01]  /*20de0*/  IMAD.U32 R5, RZ, RZ, UR7 ;  /* 0x00000007ff057e24 */ /* 0x000fe2000f8e00ff */
[----:B------:R-:W-:Y:S01]  /*20df0*/  MOV R12, 0x1 ;  /* 0x00000001000c7802 */ /* 0x000fe20000000f00 */
[----:B------:R-:W-:Y:S02]  /*20e00*/  IMAD.U32 R6, RZ, RZ, UR8 ;  /* 0x00000008ff067e24 */ /* 0x000fe4000f8e00ff */
[----:B------:R-:W-:-:S02]  /*20e10*/  IMAD.U32 R10, RZ, RZ, UR4 ;  /* 0x00000004ff0a7e24 */ /* 0x000fc4000f8e00ff */
[----:B------:R-:W-:Y:S02]  /*20e20*/  IMAD.U32 R11, RZ, RZ, UR5 ;  /* 0x00000005ff0b7e24 */ /* 0x000fe4000f8e00ff */
[----:B------:R-:W-:Y:S02]  /*20e30*/  IMAD.MOV.U32 R8, RZ, RZ, 0x70 ;  /* 0x00000070ff087424 */ /* 0x000fe400078e00ff */
[----:B0-----:R-:W-:-:S07]  /*20e40*/  IMAD.MOV.U32 R13, RZ, RZ, RZ ;  /* 0x000000ffff0d7224 */ /* 0x001fce00078e00ff */
[----:B------:R-:W-:-:S07]  /*20e50*/  LEPC R20, `(.L_x_890) ;  /* 0x000000001014794e */ /* 0x000fce0000000000 */
[----:B-12---:R-:W-:Y:S05]  /*20e60*/  CALL.ABS.NOINC R2 ;  /* 0x0000000002007343 */ /* 0x006fea0003c00000 */
.L_x_890:
        /* <DEDUP_REMOVED lines=8> */
[----:B------:R-:W-:Y:S01]  /*20ef0*/  MOV R8, 0x70 ;  /* 0x0000007000087802 */ /* 0x000fe20000000f00 */
[----:B------:R-:W-:Y:S02]  /*20f00*/  IMAD.U32 R7, RZ, RZ, UR7 ;  /* 0x00000007ff077e24 */ /* 0x000fe4000f8e00ff */
[----:B------:R-:W-:-:S02]  /*20f10*/  IMAD.U32 R10, RZ, RZ, UR8 ;  /* 0x00000008ff0a7e24 */ /* 0x000fc4000f8e00ff */
[----:B------:R-:W-:Y:S02]  /*20f20*/  IMAD.U32 R11, RZ, RZ, UR9 ;  /* 0x00000009ff0b7e24 */ /* 0x000fe4000f8e00ff */
[----:B------:R-:W-:Y:S02]  /*20f30*/  IMAD.MOV.U32 R12, RZ, RZ, 0x1 ;  /* 0x00000001ff0c7424 */ /* 0x000fe400078e00ff */
[----:B------:R-:W-:-:S07]  /*20f40*/  IMAD.MOV.U32 R13, RZ, RZ, RZ ;  /* 0x000000ffff0d7224 */ /* 0x000fce00078e00ff */
[----:B------:R-:W-:-:S07]  /*20f50*/  LEPC R20, `(.L_x_889) ;  /* 0x000000001014794e */ /* 0x000fce0000000000 */
[----:B0-----:R-:W-:Y:S05]  /*20f60*/  CALL.ABS.NOINC R2 ;  /* 0x0000000002007343 */ /* 0x001fea0003c00000 */
.L_x_889:
[----:B------:R-:W-:Y:S05]  /*20f70*/  BSYNC B6 ;  /* 0x0000000000067941 */ /* 0x000fea0003800000 */
.L_x_888:
[----:B------:R-:W2:Y:S01]  /*20f80*/  LDL.LU R2, [R1] ;  /* 0x0000000001027983 */ /* 0x000ea20000300800 */
[----:B------:R-:W-:-:S03]  /*20f90*/  ULDC.64 UR4, c[0x0][0x9f8] ;  /* 0x00027e0000047ab9 */ /* 0x000fc60000000a00 */
[----:B------:R-:W3:Y:S04]  /*20fa0*/  LDL.LU R4, [R1+0x28] ;  /* 0x0000280001047983 */ /* 0x000ee80000300800 */
[----:B------:R-:W4:Y:S01]  /*20fb0*/  LDL R7, [R1+0xc] ;  /* 0x00000c0001077983 */ /* 0x000f220000100800 */
        /* <DEDUP_REMOVED lines=8> */
[----:B0-----:R-:W0:Y:S01]  /*21040*/  LDC.64 R2, c[0x0][0x418] ;  /* 0x00010600ff027b82 */ /* 0x001e220000000a00 */
[----:B--2---:R-:W-:Y:S01]  /*21050*/  SHF.R.S32.HI R8, RZ, 0x1f, R7 ;  /* 0x0000001fff087819 */ /* 0x004fe20000011407 */
[----:B------:R2:W-:Y:S04]  /*21060*/  @P0 STL [R1+0xc], R7 ;  /* 0x00000c0701000387 */ /* 0x0005e80000100800 */
[----:B------:R2:W-:Y:S04]  /*21070*/  STL [R1+0x3c], R9 ;  /* 0x00003c0901007387 */ /* 0x0005e80000100800 */
[----:B------:R2:W-:Y:S01]  /*21080*/  STL [R1+0x28], R8 ;  /* 0x0000280801007387 */ /* 0x0005e20000100800 */
[----:B0-----:R-:W-:Y:S01]  /*21090*/  LOP3.LUT P0, RZ, R2, UR4, RZ, 0xfc, !PT ;  /* 0x0000000402ff7c12 */ /* 0x001fe2000f80fcff */
[----:B------:R-:W-:-:S03]  /*210a0*/  UMOV UR4, 0xffffffff ;  /* 0xffffffff00047882 */ /* 0x000fc60000000000 */
[----:B------:R-:W-:-:S04]  /*210b0*/  LOP3.LUT P0, RZ, R3, UR5, RZ, 0xfc, P0 ;  /* 0x0000000503ff7c12 */ /* 0x000fc8000800fcff */
[----:B------:R-:W-:Y:S01]  /*210c0*/  SEL R0, R7, RZ, !P0 ;  /* 0x000000ff07007207 */ /* 0x000fe20004000000 */
[----:B--2---:R-:W-:Y:S08]  /*210d0*/  BRA.DIV UR4, `(.L_x_891) ;  /* 0x0000005a04287947 */ /* 0x004ff0000b800000 */
[----:B------:R-:W0:Y:S02]  /*210e0*/  S2R R4, SR_TID.X ;  /* 0x0000000000047919 */ /* 0x000e240000002100 */
[----:B0-----:R-:W-:-:S04]  /*210f0*/  SHF.R.U32.HI R4, RZ, 0x5, R4 ;  /* 0x00000005ff047819 */ /* 0x001fc80000011604 */
[----:B------:R-:W-:-:S05]  /*21100*/  LOP3.LUT R4, R4, 0x3, RZ, 0xc0, !PT ;  /* 0x0000000304047812 */ /* 0x000fca00078ec0ff */
[----:B------:R0:W2:Y:S02]  /*21110*/  SHFL.IDX PT, R14, R4, RZ, 0x1f ;  /* 0x00001fff040e7589 */ /* 0x0000a400000e0000 */
.L_x_1026:
[----:B0-----:R-:W3:Y:S01]  /*21120*/  LDL.LU R4, [R1+0x10] ;  /* 0x0000100001047983 */ /* 0x001ee20000300800 */
        /* <DEDUP_REMOVED lines=10> */
.L_x_1029:
[----:B------:R-:W-:Y:S05]  /*211d0*/  @!P6 BRA `(.L_x_892) ;  /* 0x000000040040e947 */ /* 0x000fea0003800000 */
[----:B------:R2:W-:Y:S01]  /*211e0*/  STL [R1+0x18], R9 ;  /* 0x0000180901007387 */ /* 0x0005e20000100800 */
[----:B------:R-:W-:-:S04]  /*211f0*/  ISETP.NE.U32.AND P0, PT, R2, RZ, PT ;  /* 0x000000ff0200720c */ /* 0x000fc80003f05070 */
[----:B------:R-:W-:-:S13]  /*21200*/  ISETP.NE.AND.EX P0, PT, R3, RZ, PT, P0 ;  /* 0x000000ff0300720c */ /* 0x000fda0003f05300 */
[----:B--2---:R-:W-:Y:S05]  /*21210*/  @!P0 BRA `(.L_x_894) ;  /* 0x0000000000508947 */ /* 0x004fea0003800000 */
[----:B------:R-:W2:Y:S01]  /*21220*/  LDC R6, c[0x0][0x43c] ;  /* 0x00010f00ff067b82 */ /* 0x000ea20000000800 */
[----:B0-----:R-:W-:Y:S01]  /*21230*/  MOV R0, R9 ;  /* 0x0000000900007202 */ /* 0x001fe20000000f00 */
[----:B------:R-:W-:Y:S01]  /*21240*/  ULDC.64 UR4, c[0x0][0x428] ;  /* 0x00010a0000047ab9 */ /* 0x000fe20000000a00 */
[----:B--2---:R-:W-:-:S13]  /*21250*/  ISETP.NE.AND P0, PT, R6, 0x1, PT ;  /* 0x000000010600780c */ /* 0x004fda0003f05270 */
[----:B------:R-:W0:Y:S02]  /*21260*/  @P0 LDC.64 R4, c[0x0][0x440] ;  /* 0x00011000ff040b82 */ /* 0x000e240000000a00 */
[----:B0-----:R-:W-:-:S05]  /*21270*/  @P0 IMAD.HI.U32 R4, R9, R4, RZ ;  /* 0x0000000409040227 */ /* 0x001fca00078e00ff */
        /* <DEDUP_REMOVED lines=8> */
[----:B0-----:R-:W-:-:S04]  /*21300*/  IMAD R6, R8, UR4, RZ ;  /* 0x0000000408067c24 */ /* 0x001fc8000f8e02ff */
[----:B------:R-:W-:-:S04]  /*21310*/  IMAD R0, R7, UR5, R6 ;  /* 0x0000000507007c24 */ /* 0x000fc8000f8e0206 */
[----:B------:R-:W-:-:S05]  /*21320*/  IMAD.IADD R0, R5, 0x1, R0 ;  /* 0x0000000105007824 */ /* 0x000fca00078e0200 */
[----:B------:R-:W-:-:S05]  /*21330*/  LEA.HI.X R3, R4, R3, R0, 0x2, P0 ;  /* 0x0000000304037211 */ /* 0x000fca00000f1400 */
[----:B------:R-:W2:Y:S04]  /*21340*/  LDG.E R0, desc[UR60][R2.64] ;  /* 0x0000003c02007981 */ /* 0x000ea8000c1e1900 */
[----:B--2---:R2:W-:Y:S02]  /*21350*/  STL [R1], R0 ;  /* 0x0000000001007387 */ /* 0x0045e40000100800 */
.L_x_894:
[----:B------:R-:W3:Y:S04]  /*21360*/  LDL R7, [R1+0x4] ;  /* 0x0000040001077983 */ /* 0x000ee80000100800 */
[----:B0-2---:R-:W3:Y:S04]  /*21370*/  LDL R0, [R1+0x8] ;  /* 0x0000080001007983 */ /* 0x005ee80000100800 */
[----:B------:R-:W2:Y:S01]  /*21380*/  LDL R2, [R1+0x14] ;  /* 0x0000140001027983 */ /* 0x000ea20000100800 */
[----:B---3--:R-:W-:Y:S02]  /*21390*/  LEA R0, R0, R7, 0x3 ;  /* 0x0000000700007211 */ /* 0x008fe400078e18ff */
[----:B--2---:R-:W-:-:S04]  /*213a0*/  SHF.L.U32 R2, R2, 0x1f, RZ ;  /* 0x0000001f02027819 */ /* 0x004fc800000006ff */
[----:B------:R-:W0:Y:S02]  /*213b0*/  SYNCS.PHASECHK.TRANS64.TRYWAIT P0, [R0+URZ+0x36840], R2 ;  /* 0x03684002000075a7 */ /* 0x000e24000800017f */
[----:B0-----:R-:W-:Y:S05]  /*213c0*/  @!P0 BRA `(.L_x_895) ;  /* 0x0000005400c08947 */ /* 0x001fea0003800000 */
.L_x_1030:
[----:B------:R-:W2:Y:S02]  /*213d0*/  S2R R3, SR_TID.X ;  /* 0x0000000000037919 */ /* 0x000ea40000002100 */
[----:B--2---:R-:W-:-:S04]  /*213e0*/  LOP3.LUT R3, R3, 0x7f, RZ, 0xc0, !PT ;  /* 0x0000007f03037812 */ /* 0x004fc800078ec0ff */
[----:B------:R-:W-:-:S13]  /*213f0*/  ISETP.NE.AND P0, PT, R3, RZ, PT ;  /* 0x000000ff0300720c */ /* 0x000fda0003f05270 */
        /* <DEDUP_REMOVED lines=8> */
.L_x_896:
[----:B------:R-:W2:Y:S04]  /*21480*/  LDL R7, [R1+0x4] ;  /* 0x0000040001077983 */ /* 0x000ea80000100800 */
[----:B------:R-:W2:Y:S04]  /*21490*/  LDL R6, [R1+0x8] ;  /* 0x0000080001067983 */ /* 0x000ea80000100800 */
[----:B------:R-:W3:Y:S04]  /*214a0*/  LDL R5, [R1+0x18] ;  /* 0x0000180001057983 */ /* 0x000ee80000100800 */
[----:B------:R-:W4:Y:S04]  /*214b0*/  LDL R4, [R1+0x1c] ;  /* 0x00001c0001047983 */ /* 0x000f280000100800 */
[----:B------:R-:W5:Y:S04]  /*214c0*/  LDL R3, [R1] ;  /* 0x0000000001037983 */ /* 0x000f680000100800 */
[----:B0-----:R-:W5:Y:S01]  /*214d0*/  LDL.LU R2, [R1+0x10] ;  /* 0x0000100001027983 */ /* 0x001f620000300800 */
        /* <DEDUP_REMOVED lines=25> */
[----:B0-----:R-:W-:Y:S01]  /*21670*/  UMOV UR8, UR15 ;  /* 0x0000000f00087c82 */ /* 0x001fe20008000000 */
[----:B------:R-:W-:Y:S02]  /*21680*/  UMOV UR10, UR17 ;  /* 0x00000011000a7c82 */ /* 0x000fe40008000000 */
[----:B------:R0:W-:Y:S02]  /*21690*/  UTMALDG.4D [UR8], [UR4], desc[UR6] ;  /* 0x00000608040075b4 */ /* 0x0001e40008019000 */
[----:B0-----:R-:W-:Y:S01]  /*216a0*/  UMOV UR8, UR16 ;  /* 0x0000001000087c82 */ /* 0x001fe20008000000 */
[----:B------:R-:W-:-:S02]  /*216b0*/  UMOV UR10, UR14 ;  /* 0x0000000e000a7c82 */ /* 0x000fc40008000000 */
[----:B------:R2:W-:Y:S02]  /*216c0*/  UTMALDG.4D [UR8], [UR4], desc[UR6] ;  /* 0x00000608040075b4 */ /* 0x0005e40008019000 */
[----:B--2---:R-:W-:Y:S01]  /*216d0*/  NOP ;  /* 0x0000000000007918 */ /* 0x004fe20000000000 */
.L_x_892:
[----:B------:R-:W2:Y:S04]  /*216e0*/  LDL R2, [R1+0x4] ;  /* 0x0000040001027983 */ /* 0x000ea80000100800 */
[----:B------:R-:W3:Y:S04]  /*216f0*/  LDL.LU R3, [R1+0x40] ;  /* 0x0000400001037983 */ /* 0x000ee80000300800 */
[----:B------:R-:W4:Y:S04]  /*21700*/  LDL.LU R5, [R1+0x30] ;  /* 0x0000300001057983 */ /* 0x000f280000300800 */
[----:B0-----:R-:W5:Y:S01]  /*21710*/  LDL.LU R4, [R1+0x48] ;  /* 0x0000480001047983 */ /* 0x001f620000300800 */
        /* <DEDUP_REMOVED lines=18> */
[----:B0-----:R-:W-:Y:S01]  /*21840*/  IMAD.IADD R2, R3, 0x1, R0 ;  /* 0x0000000103027824 */ /* 0x001fe200078e0200 */
        /* <DEDUP_REMOVED lines=8> */
[----:B------:R-:W-:Y:S01]  /*218d0*/  MOV R4, UR4 ;  /* 0x0000000400047c02 */ /* 0x000fe20008000f00 */
[----:B------:R-:W-:Y:S01]  /*218e0*/  IMAD.U32 R5, RZ, RZ, UR5 ;  /* 0x00000005ff057e24 */ /* 0x000fe2000f8e00ff */
[----:B------:R-:W0:Y:S01]  /*218f0*/  LDC.64 R2, c[0x4][R2] ;  /* 0x0100000002027b82 */ /* 0x000e220000000a00 */
[----:B------:R-:W-:Y:S01]  /*21900*/  IMAD.U32 R6, RZ, RZ, UR6 ;  /* 0x00000006ff067e24 */ /* 0x000fe2000f8e00ff */
[----:B------:R-:W-:Y:S01]  /*21910*/  MOV R10, UR8 ;  /* 0x00000008000a7c02 */ /* 0x000fe20008000f00 */
[----:B------:R-:W-:Y:S01]  /*21920*/  IMAD.U32 R7, RZ, RZ, UR7 ;  /* 0x00000007ff077e24 */ /* 0x000fe2000f8e00ff */
[----:B------:R-:W-:Y:S01]  /*21930*/  MOV R13, RZ ;  /* 0x000000ff000d7202 */ /* 0x000fe20000000f00 */
[----:B------:R-:W-:-:S02]  /*21940*/  IMAD.U32 R11, RZ, RZ, UR9 ;  /* 0x00000009ff0b7e24 */ /* 0x000fc4000f8e00ff */
[----:B------:R-:W-:Y:S02]  /*21950*/  IMAD.MOV.U32 R8, RZ, RZ, 0x70 ;  /* 0x00000070ff087424 */ /* 0x000fe400078e00ff */
[----:B------:R-:W-:-:S07]  /*21960*/  IMAD.MOV.U32 R12, RZ, RZ, 0x1 ;  /* 0x00000001ff0c7424 */ /* 0x000fce00078e00ff */
[----:B------:R-:W-:-:S07]  /*21970*/  LEPC R20, `(.L_x_898) ;  /* 0x000000001014794e */ /* 0x000fce0000000000 */
[----:B01----:R-:W-:Y:S05]  /*21980*/  CALL.ABS.NOINC R2 ;  /* 0x0000000002007343 */ /* 0x003fea0003c00000 */
.L_x_898:
[----:B------:R-:W-:Y:S05]  /*21990*/  BSYNC B6 ;  /* 0x0000000000067941 */ /* 0x000fea0003800000 */
.L_x_897:
[----:B------:R-:W3:Y:S01]  /*219a0*/  LDL.LU R6, [R1+0x48] ;  /* 0x0000480001067983 */ /* 0x000ee20000300800 */
[----:B------:R-:W-:Y:S01]  /*219b0*/  ULDC.64 UR4, c[0x0][0x2d8] ;  /* 0x0000b60000047ab9 */ /* 0x000fe20000000a00 */
[----:B------:R-:W0:Y:S01]  /*219c0*/  LDC R7, c[0x0][0x448] ;  /* 0x00011200ff077b82 */ /* 0x000e220000000800 */
[----:B------:R-:W-:Y:S01]  /*219d0*/  IMAD.SHL.U32 R17, R17, 0x80, RZ ;  /* 0x0000008011117824 */ /* 0x000fe200078e00ff */
[----:B--2---:R-:W3:Y:S01]  /*219e0*/  LDL.LU.64 R2, [R1+0x40] ;  /* 0x0000400001027983 */ /* 0x004ee20000300a00 */
[----:B------:R-:W-:-:S03]  /*219f0*/  ULDC.64 UR6, c[0x0][0x280] ;  /* 0x0000a00000067ab9 */ /* 0x000fc60000000a00 */
[----:B------:R-:W2:Y:S04]  /*21a00*/  LDL.LU R0, [R1+0x58] ;  /* 0x0000580001007983 */ /* 0x000ea80000300800 */
[----:B------:R-:W4:Y:S04]  /*21a10*/  LDL.LU R5, [R1+0x5c] ;  /* 0x00005c0001057983 */ /* 0x000f280000300800 */
[----:B------:R-:W4:Y:S01]  /*21a20*/  LDL.LU R4, [R1+0x30] ;  /* 0x0000300001047983 */ /* 0x000f220000300800 */
[----:B------:R-:W1:Y:S01]  /*21a30*/  S2R R10, SR_TID.X ;  /* 0x00000000000a7919 */ /* 0x000e620000002100 */
[----:B0-----:R-:W-:Y:S01]  /*21a40*/  ISETP.NE.AND P0, PT, R7, 0x1, PT ;  /* 0x000000010700780c */ /* 0x001fe20003f05270 */
[----:B-1----:R-:W-:-:S05]  /*21a50*/  IMAD.SHL.U32 R10, R10, 0x8, RZ ;  /* 0x000000080a0a7824 */ /* 0x002fca00078e00ff */
[----:B------:R-:W-:-:S04]  /*21a60*/  LOP3.LUT R10, R10, 0x38, RZ, 0xc0, !PT ;  /* 0x000000380a0a7812 */ /* 0x000fc800078ec0ff */
[C---:B------:R-:W-:Y:S02]  /*21a70*/  LOP3.LUT R9, R10.reuse, 0x40, RZ, 0xfc, !PT ;  /* 0x000000400a097812 */ /* 0x040fe400078efcff */
[----:B------:R-:W-:Y:S01]  /*21a80*/  LOP3.LUT R8, R10, 0x80, RZ, 0xfc, !PT ;  /* 0x000000800a087812 */ /* 0x000fe200078efcff */
[----:B---3--:R-:W-:Y:S02]  /*21a90*/  IMAD.MOV.U32 R3, RZ, RZ, R6 ;  /* 0x000000ffff037224 */ /* 0x008fe400078e0006 */
[----:B------:R-:W0:Y:S01]  /*21aa0*/  @P0 LDC R6, c[0x0][0x450] ;  /* 0x00011400ff060b82 */ /* 0x000e220000000800 */
[----:B--2---:R-:W-:Y:S02]  /*21ab0*/  IMAD R0, R0, UR4, RZ ;  /* 0x0000000400007c24 */ /* 0x004fe4000f8e02ff */
[----:B------:R-:W-:-:S04]  /*21ac0*/  IMAD.WIDE.U32 R2, R18, UR4, R2 ;  /* 0x0000000412027c25 */ /* 0x000fc8000f8e0002 */
[----:B------:R-:W-:Y:S01]  /*21ad0*/  IMAD R0, R18, UR5, R0 ;  /* 0x0000000512007c24 */ /* 0x000fe2000f8e0200 */
[----:B------:R-:W-:-:S03]  /*21ae0*/  ULDC.64 UR4, c[0x0][0x2e0] ;  /* 0x0000b80000047ab9 */ /* 0x000fc60000000a00 */
[----:B------:R-:W-:Y:S02]  /*21af0*/  IMAD.IADD R3, R3, 0x1, R0 ;  /* 0x0000000103037824 */ /* 0x000fe400078e0200 */
[----:B----4-:R-:W-:Y:S02]  /*21b00*/  IMAD R0, R5, UR4, RZ ;  /* 0x0000000405007c24 */ /* 0x010fe4000f8e02ff */
[----:B------:R-:W-:-:S04]  /*21b10*/  IMAD.WIDE.U32 R2, R4, UR4, R2 ;  /* 0x0000000404027c25 */ /* 0x000fc8000f8e0002 */
[----:B------:R-:W-:Y:S01]  /*21b20*/  IMAD R0, R4, UR5, R0 ;  /* 0x0000000504007c24 */ /* 0x000fe2000f8e0200 */
[----:B------:R-:W-:Y:S01]  /*21b30*/  ULDC.64 UR4, c[0x0][0x2d0] ;  /* 0x0000b40000047ab9 */ /* 0x000fe20000000a00 */
[----:B------:R-:W1:Y:S02]  /*21b40*/  S2R R4, SR_TID.X ;  /* 0x0000000000047919 */ /* 0x000e640000002100 */
[----:B------:R-:W-:Y:S01]  /*21b50*/  IMAD.IADD R3, R3, 0x1, R0 ;  /* 0x0000000103037824 */ /* 0x000fe200078e0200 */
[----:B-1----:R-:W-:-:S04]  /*21b60*/  LOP3.LUT R4, R4, 0x7f, RZ, 0xc0, !PT ;  /* 0x0000007f04047812 */ /* 0x002fc800078ec0ff */
[----:B------:R-:W-:Y:S02]  /*21b70*/  SHF.R.U32.HI R5, RZ, 0x3, R4 ;  /* 0x00000003ff057819 */ /* 0x000fe40000011604 */
[----:B------:R-:W1:Y:S02]  /*21b80*/  S2R R4, SR_TID.X ;  /* 0x0000000000047919 */ /* 0x000e640000002100 */
[----:B-1----:R-:W-:-:S04]  /*21b90*/  SHF.L.U32 R4, R4, 0x4, RZ ;  /* 0x0000000404047819 */ /* 0x002fc800000006ff */
[----:B------:R-:W-:Y:S02]  /*21ba0*/  LOP3.LUT R4, R5, 0x70, R4, 0xf8, !PT ;  /* 0x0000007005047812 */ /* 0x000fe400078ef804 */
[----:B------:R-:W1:Y:S02]  /*21bb0*/  @P0 LDC R5, c[0x0][0x44c] ;  /* 0x00011300ff050b82 */ /* 0x000e640000000800 */
[----:B------:R-:W-:-:S05]  /*21bc0*/  LOP3.LUT R4, R4, R17, RZ, 0xfc, !PT ;  /* 0x0000001104047212 */ /* 0x000fca00078efcff */
[----:B------:R-:W-:Y:S02]  /*21bd0*/  IMAD.MOV.U32 R0, RZ, RZ, R4 ;  /* 0x000000ffff007224 */ /* 0x000fe400078e0004 */
[----:B-1----:R-:W-:-:S05]  /*21be0*/  @P0 IMAD.HI.U32 R5, R4, R5, RZ ;  /* 0x0000000504050227 */ /* 0x002fca00078e00ff */
[----:B0-----:R-:W-:-:S05]  /*21bf0*/  @P0 SHF.R.U32.HI R0, RZ, R6, R5 ;  /* 0x00000006ff000219 */ /* 0x001fca0000011605 */
[----:B------:R-:W-:Y:S02]  /*21c00*/  IMAD.MOV R5, RZ, RZ, -R0 ;  /* 0x000000ffff057224 */ /* 0x000fe400078e0a00 */
[----:B------:R-:W-:-:S04]  /*21c10*/  IMAD.WIDE.U32 R2, R0, UR4, R2 ;  /* 0x0000000400027c25 */ /* 0x000fc8000f8e0002 */
[----:B------:R-:W-:Y:S01]  /*21c20*/  IMAD R4, R7, R5, R4 ;  /* 0x0000000507047224 */ /* 0x000fe200078e0204 */
[----:B------:R-:W-:-:S05]  /*21c30*/  SHF.R.S32.HI R5, RZ, 0x1f, R0 ;  /* 0x0000001fff057819 */ /* 0x000fca0000011400 */
[----:B------:R-:W-:-:S04]  /*21c40*/  IMAD R5, R5, UR4, RZ ;  /* 0x0000000405057c24 */ /* 0x000fc8000f8e02ff */
[----:B------:R-:W-:Y:S01]  /*21c50*/  IMAD R0, R0, UR5, R5 ;  /* 0x0000000500007c24 */ /* 0x000fe2000f8e0205 */
[----:B------:R-:W-:-:S04]  /*21c60*/  ULDC.64 UR4, c[0x0][0x2c8] ;  /* 0x0000b20000047ab9 */ /* 0x000fc80000000a00 */
[----:B------:R-:W-:Y:S02]  /*21c70*/  IADD3 R3, R3, R0, RZ ;  /* 0x0000000003037210 */ /* 0x000fe40007ffe0ff */
        /* <DEDUP_REMOVED lines=19> */
[----:B------:R-:W0:Y:S04]  /*21db0*/  S2R R11, SR_TID.X ;  /* 0x00000000000b7919 */ /* 0x000e280000002100 */
[----:B------:R-:W-:Y:S01]  /*21dc0*/  IADD3 R5, R0, 0x10, RZ ;  /* 0x0000001000057810 */ /* 0x000fe20007ffe0ff */
[----:B------:R-:W-:Y:S01]  /*21dd0*/  SHFL.IDX PT, R9, R3, 0x1, 0x181f ;  /* 0x00381f0003097f89 */ /* 0x000fe200000e0000 */
[----:B0-----:R-:W-:-:S05]  /*21de0*/  IMAD.SHL.U32 R11, R11, 0x8, RZ ;  /* 0x000000080b0b7824 */ /* 0x001fca00078e00ff */
[----:B------:R-:W-:Y:S01]  /*21df0*/  LOP3.LUT R11, R11, 0x38, RZ, 0xc0, !PT ;  /* 0x000000380b0b7812 */ /* 0x000fe200078ec0ff */
[----:B--2---:R-:W-:Y:S02]  /*21e00*/  IMAD R2, R6, R7, RZ ;  /* 0x0000000706027224 */ /* 0x004fe400078e02ff */
[----:B------:R-:W0:Y:S03]  /*21e10*/  SHFL.IDX PT, R7, R4, RZ, 0x181f ;  /* 0x00181fff04077589 */ /* 0x000e2600000e0000 */
[-C--:B------:R-:W-:Y:S01]  /*21e20*/  ISETP.GE.AND P4, PT, R0, R2.reuse, PT ;  /* 0x000000020000720c */ /* 0x080fe20003f86270 */
[----:B------:R-:W1:Y:S01]  /*21e30*/  SHFL.IDX PT, R6, R3, RZ, 0x181f ;  /* 0x00181fff03067589 */ /* 0x000e6200000e0000 */
[----:B------:R-:W-:-:S03]  /*21e40*/  ISETP.GE.AND P3, PT, R5, R2, PT ;  /* 0x000000020500720c */ /* 0x000fc60003f66270 */
[----:B------:R-:W2:Y:S08]  /*21e50*/  SHFL.IDX PT, R5, R4, 0x1, 0x181f ;  /* 0x00381f0004057f89 */ /* 0x000eb000000e0000 */
[----:B0-----:R-:W-:-:S05]  /*21e60*/  @!P4 LEA R7, P5, R11, R7, 0x1 ;  /* 0x000000070b07c211 */ /* 0x001fca00078a08ff */
[----:B-1----:R-:W-:Y:S01]  /*21e70*/  @!P4 IMAD.X R6, RZ, RZ, R6, P5 ;  /* 0x000000ffff06c224 */ /* 0x002fe200028e0606 */
[----:B--2---:R-:W-:-:S04]  /*21e80*/  @!P3 LEA R8, P5, R11, R5, 0x1 ;  /* 0x000000050b08b211 */ /* 0x004fc800078a08ff */
[----:B------:R-:W-:Y:S01]  /*21e90*/  @!P4 LOP3.LUT R7, R7, R6, RZ, 0x3c, !PT ;  /* 0x000000060707c212 */ /* 0x000fe200078e3cff */
[----:B------:R-:W-:-:S03]  /*21ea0*/  @!P3 IMAD.X R5, RZ, RZ, R9, P5 ;  /* 0x000000ffff05b224 */ /* 0x000fc600028e0609 */
[----:B------:R-:W-:-:S04]  /*21eb0*/  @!P4 LOP3.LUT R6, R7, R6, RZ, 0x3c, !PT ;  /* 0x000000060706c212 */ /* 0x000fc800078e3cff */
[----:B------:R-:W-:-:S05]  /*21ec0*/  @!P4 LOP3.LUT R7, R7, R6, RZ, 0x3c, !PT ;  /* 0x000000060707c212 */ /* 0x000fca00078e3cff */
[----:B-----5:R-:W-:Y:S04]  /*21ed0*/  @!P4 LDGSTS.E.BYPASS.LTC128B.128 [R10+0x15400], desc[UR60][R6.64], !P2 ;  /* 0x15400000060acfae */ /* 0x020fe8000d101d7c */
[----:B------:R-:W-:Y:S04]  /*21ee0*/  @!P4 LDGSTS.E.BYPASS.LTC128B.128 [R10+0x19400], desc[UR60][R6.64+0x80], !P1 ;  /* 0x19400080060acfae */ /* 0x000fe8000c901d7c */
[----:B------:R0:W-:Y:S02]  /*21ef0*/  @!P4 LDGSTS.E.BYPASS.LTC128B.128 [R10+0x1d400], desc[UR60][R6.64+0x100], !P0 ;  /* 0x1d400100060acfae */ /* 0x0001e4000c101d7c */
[----:B0-----:R-:W-:Y:S01]  /*21f00*/  @!P3 MOV R6, R8 ;  /* 0x000000080006b202 */ /* 0x001fe20000000f00 */
        /* <DEDUP_REMOVED lines=9> */
[----:B0-----:R-:W-:-:S05]  /*21fa0*/  @!P3 IMAD.X R6, RZ, RZ, R8, P4 ;  /* 0x000000ffff06b224 */ /* 0x001fca00020e0608 */
[----:B------:R-:W-:Y:S01]  /*21fb0*/  @!P3 MOV R7, R6 ;  /* 0x000000060007b202 */ /* 0x000fe20000000f00 */
        /* <DEDUP_REMOVED lines=35> */
[----:B------:R-:W-:Y:S02]  /*221f0*/  @!P3 LDGSTS.E.BYPASS.LTC128B.128 [R10+0x17c00], desc[UR60][R6.64], !P2 ;  /* 0x17c00000060abfae */ /* 0x000fe4000d101d7c */
[----:B------:R-:W-:Y:S02]  /*22200*/  ISETP.GE.AND P4, PT, R5, R2, PT ;  /* 0x000000020500720c */ /* 0x000fe40003f86270 */
[----:B------:R-:W0:Y:S04]  /*22210*/  SHFL.IDX PT, R5, R4, 0x6, 0x181f ;  /* 0x00d81f0004057f89 */ /* 0x000e2800000e0000 */
[----:B------:R-:W-:Y:S04]  /*22220*/  @!P3 LDGSTS.E.BYPASS.LTC128B.128 [R10+0x1bc00], desc[UR60][R6.64+0x80], !P1 ;  /* 0x1bc00080060abfae */ /* 0x000fe8000c901d7c */
[----:B------:R1:W-:Y:S04]  /*22230*/  @!P3 LDGSTS.E.BYPASS.LTC128B.128 [R10+0x1fc00], desc[UR60][R6.64+0x100], !P0 ;  /* 0x1fc00100060abfae */ /* 0x0003e8000c101d7c */
[----:B-1----:R-:W1:Y:S01]  /*22240*/  SHFL.IDX PT, R6, R3, 0x6, 0x181f ;  /* 0x00d81f0003067f89 */ /* 0x002e6200000e0000 */
[----:B0-----:R-:W-:-:S05]  /*22250*/  @!P4 LEA R5, P3, R11, R5, 0x1 ;  /* 0x000000050b05c211 */ /* 0x001fca00078608ff */
[----:B-1----:R-:W-:-:S05]  /*22260*/  @!P4 IMAD.X R6, RZ, RZ, R6, P3 ;  /* 0x000000ffff06c224 */ /* 0x002fca00018e0606 */
[----:B------:R-:W-:Y:S01]  /*22270*/  @!P4 MOV R7, R6 ;  /* 0x000000060007c202 */ /* 0x000fe20000000f00 */
[----:B------:R-:W-:Y:S02]  /*22280*/  @!P4 IMAD.MOV.U32 R6, RZ, RZ, R5 ;  /* 0x000000ffff06c224 */ /* 0x000fe400078e0005 */
[----:B------:R1:W2:Y:S04]  /*22290*/  SHFL.IDX PT, R5, R3, 0x7, 0x181f ;  /* 0x00f81f0003057f89 */ /* 0x0002a800000e0000 */
[----:B------:R1:W-:Y:S04]  /*222a0*/  @!P4 LDGSTS.E.BYPASS.LTC128B.128 [R10+0x18400], desc[UR60][R6.64], !P2 ;  /* 0x18400000060acfae */ /* 0x0003e8000d101d7c */
[----:B------:R1:W-:Y:S04]  /*222b0*/  @!P4 LDGSTS.E.BYPASS.LTC128B.128 [R10+0x1c400], desc[UR60][R6.64+0x80], !P1 ;  /* 0x1c400080060acfae */ /* 0x0003e8000c901d7c */
[----:B------:R1:W-:Y:S04]  /*222c0*/  @!P4 LDGSTS.E.BYPASS.LTC128B.128 [R10+0x20400], desc[UR60][R6.64+0x100], !P0 ;  /* 0x20400100060acfae */ /* 0x0003e8000c101d7c */
[----:B------:R1:W3:Y:S02]  /*222d0*/  SHFL.IDX PT, R3, R4, 0x7, 0x181f ;  /* 0x00f81f0004037f89 */ /* 0x0002e400000e0000 */
.L_x_1047:
[----:B------:R-:W-:Y:S01]  /*222e0*/  VIADD R0, R0, 0x70 ;  /* 0x0000007000007836 */ /* 0x000fe20000000000 */
[----:B------:R-:W-:Y:S04]  /*222f0*/  BSSY B0, `(.L_x_900) ;  /* 0x000000e000007945 */ /* 0x000fe80003800000 */
[----:B------:R-:W-:-:S13]  /*22300*/  ISETP.GE.AND P3, PT, R0, R2, PT ;  /* 0x000000020000720c */ /* 0x000fda0003f66270 */
[----:B------:R-:W-:Y:S05]  /*22310*/  @P3 BRA `(.L_x_901) ;  /* 0x00000000002c3947 */ /* 0x000fea0003800000 */
[----:B-1----:R-:W1:Y:S02]  /*22320*/  S2R R4, SR_TID.X ;  /* 0x0000000000047919 */ /* 0x002e640000002100 */
[----:B-1----:R-:W-:-:S05]  /*22330*/  IMAD.SHL.U32 R4, R4, 0x8, RZ ;  /* 0x0000000804047824 */ /* 0x002fca00078e00ff */
[----:B------:R-:W-:-:S04]  /*22340*/  LOP3.LUT R4, R4, 0x38, RZ, 0xc0, !PT ;  /* 0x0000003804047812 */ /* 0x000fc800078ec0ff */
[----:B---3--:R-:W-:-:S04]  /*22350*/  LEA R2, P3, R4, R3, 0x1 ;  /* 0x0000000304027211 */ /* 0x008fc800078608ff */
[----:B--2---:R-:W-:-:S05]  /*22360*/  IADD3.X R3, RZ, R5, RZ, P3, !PT ;  /* 0x00000005ff037210 */ /* 0x004fca0001ffe4ff */
[----:B------:R-:W-:Y:S01]  /*22370*/  @!PT LDS RZ, [RZ] ;  /* 0x00000000fffff984 */ /* 0x000fe20000000800 */
[----:B------:R-:W-:Y:S01]  /*22380*/  @!PT LDS RZ, [RZ] ;  /* 0x00000000fffff984 */ /* 0x000fe20000000800 */
[----:B------:R-:W-:Y:S01]  /*22390*/  @!PT LDS RZ, [RZ] ;  /* 0x00000000fffff984 */ /* 0x000fe20000000800 */
[----:B------:R4:W-:Y:S04]  /*223a0*/  LDGSTS.E.BYPASS.LTC128B.128 [R10+0x18c00], desc[UR60][R2.64], !P2 ;  /* 0x18c00000020a7fae */ /* 0x0009e8000d101d7c */
[----:B------:R4:W-:Y:S04]  /*223b0*/  LDGSTS.E.BYPASS.LTC128B.128 [R10+0x1cc00], desc[UR60][R2.64+0x80], !P1 ;  /* 0x1cc00080020a7fae */ /* 0x0009e8000c901d7c */
[----:B------:R4:W-:Y:S02]  /*223c0*/  LDGSTS.E.BYPASS.LTC128B.128 [R10+0x20c00], desc[UR60][R2.64+0x100], !P0 ;  /* 0x20c00100020a7fae */ /* 0x0009e4000c101d7c */
.L_x_901:
[----:B------:R-:W-:Y:S05]  /*223d0*/  BSYNC B0 ;  /* 0x0000000000007941 */ /* 0x000fea0003800000 */
.L_x_900:
[----:B01--4-:R-:W4:Y:S01]  /*223e0*/  LDL R10, [R1+0x4] ;  /* 0x00000400010a7983 */ /* 0x013f220000100800 */
[----:B------:R-:W-:Y:S01]  /*223f0*/  PLOP3.LUT P0, PT, PT, PT, PT, 0x80, 0x0 ;  /* 0x000000000000781c */ /* 0x000fe20003f0f070 */
[----:B------:R-:W-:Y:S01]  /*22400*/  NOP ;  /* 0x0000000000007918 */ /* 0x000fe20000000000 */
[----:B----4-:R-:W-:-:S11]  /*22410*/  VIADD R10, R10, 0x36800 ;  /* 0x000368000a0a7836 */ /* 0x010fd60000000000 */
.L_x_902:
[----:B------:R-:W4:Y:S01]  /*22420*/  LDL R2, [R1+0x4] ;  /* 0x0000040001027983 */ /* 0x000f220000100800 */
[----:B------:R-:W-:Y:S02]  /*22430*/  PLOP3.LUT P1, PT, P1, P0, PT, 0xa2, 0x0 ;  /* 0x000000000000781c */ /* 0x000fe40000f21472 */
[----:B----4-:R-:W-:-:S08]  /*22440*/  @P0 R2UR P1, UR4, R2 ;  /* 0x00000000020402ca */ /* 0x010fd00000020000 */
[----:B------:R-:W-:-:S05]  /*22450*/  @P0 PLOP3.LUT P0, PT, P1, PT, PT, 0x80, 0x0 ;  /* 0x000000000000081c */ /* 0x000fca0000f0f070 */
[----:B------:R-:W-:Y:S01]  /*22460*/  @!P1 SYNCS.ARRIVE.TRANS64.RED.A0T1 RZ, [UR4+0x36800], RZ ;  /* 0x036800ffffff99a7 */ /* 0x000fe20008200404 */
[----:B------:R-:W-:Y:S07]  /*22470*/  @!P1 ARRIVES.LDGSTSBAR.64.TRANSCNT [UR4+0x36800] ;  /* 0x03680000ff0099b0 */ /* 0x000fee0008000a84 */
[----:B------:R-:W-:Y:S05]  /*22480*/  @P0 BRA.U.ANY `(.L_x_902) ;  /* 0xfffffffd00e40947 */ /* 0x000fea000393ffff */
[----:B---3--:R-:W3:Y:S02]  /*22490*/  LDL.LU R3, [R1+0x54] ;  /* 0x0000540001037983 */ /* 0x008ee40000300800 */
[----:B---3--:R-:W-:-:S05]  /*224a0*/  VIADD R3, R3, 0x1 ;  /* 0x0000000103037836 */ /* 0x008fca0000000000 */
        /* <DEDUP_REMOVED lines=10> */
.L_x_1048:
[----:B------:R-:W-:Y:S05]  /*22550*/  BSYNC B0 ;  /* 0x0000000000007941 */ /* 0x000fea0003800000 */
.L_x_903:
[----:B0-----:R-:W3:Y:S01]  /*22560*/  LDL.LU R2, [R1+0x4c] ;  /* 0x00004c0001027983 */ /* 0x001ee20000300800 */
[----:B------:R-:W-:Y:S01]  /*22570*/  BSSY B0, `(.L_x_905) ;  /* 0x0000256000007945 */ /* 0x000fe20003800000 */
[----:B---3--:R-:W-:-:S13]  /*22580*/  ISETP.GE.AND P0, PT, R2, 0x71, PT ;  /* 0x000000710200780c */ /* 0x008fda0003f06270 */
[----:B------:R-:W-:Y:S05]  /*22590*/  @!P0 BRA `(.L_x_906) ;  /* 0x00000024004c8947 */ /* 0x000fea0003800000 */
[----:B------:R-:W3:Y:S01]  /*225a0*/  LDL R2, [R1+0x38] ;  /* 0x0000380001027983 */ /* 0x000ee20000100800 */
[----:B------:R-:W-:Y:S01]  /*225b0*/  IMAD.MOV.U32 R0, RZ, RZ, 0x1 ;  /* 0x00000001ff007424 */ /* 0x000fe200078e00ff */
[----:B------:R-:W-:Y:S01]  /*225c0*/  BSSY B2, `(.L_x_907) ;  /* 0x00000cc000027945 */ /* 0x000fe20003800000 */
[----:B---3--:R-:W-:-:S04]  /*225d0*/  IADD3 R8, -R2, RZ, RZ ;  /* 0x000000ff02087210 */ /* 0x008fc80007ffe1ff */
[----:B------:R-:W-:-:S05]  /*225e0*/  VIADDMNMX R8, R8, R0, 0xffffffff, !PT ;  /* 0xffffffff08087446 */ /* 0x000fca0007800100 */
[----:B------:R-:W-:-:S05]  /*225f0*/  IMAD.IADD R0, R2, 0x1, R8 ;  /* 0x0000000102007824 */ /* 0x000fca00078e0208 */
[----:B------:R-:W-:-:S04]  /*22600*/  LOP3.LUT R0, R0, 0x1, RZ, 0xc0, !PT ;  /* 0x0000000100007812 */ /* 0x000fc800078ec0ff */
[----:B------:R-:W-:Y:S01]  /*22610*/  ISETP.NE.U32.AND P0, PT, R0, 0x1, PT ;  /* 0x000000010000780c */ /* 0x000fe20003f05070 */
[----:B------:R-:W-:-:S12]  /*22620*/  VIADD R0, R2, 0xfffffffe ;  /* 0xfffffffe02007836 */ /* 0x000fd80000000000 */
[----:B------:R-:W-:Y:S05]  /*22630*/  @P0 BRA `(.L_x_908) ;  /* 0x0000000c00100947 */ /* 0x000fea0003800000 */
[----:B------:R-:W3:Y:S04]  /*22640*/  LDL R4, [R1+0x10] ;  /* 0x0000100001047983 */ /* 0x000ee80000100800 */
[----:B------:R-:W4:Y:S04]  /*22650*/  LDL R3, [R1+0x8] ;  /* 0x0000080001037983 */ /* 0x000f280000100800 */
[----:B------:R-:W5:Y:S01]  /*22660*/  LDL R2, [R1+0x14] ;  /* 0x0000140001027983 */ /* 0x000f620000100800 */
[----:B------:R-:W-:Y:S01]  /*22670*/  BSSY B1, `(.L_x_909) ;  /* 0x00000bc000017945 */ /* 0x000fe20003800000 */
[----:B---3--:R-:W-:-:S02]  /*22680*/  LOP3.LUT P1, RZ, R4, 0x1, RZ, 0xc0, !PT ;  /* 0x0000000104ff7812 */ /* 0x008fc4000782c0ff */
[----:B----4-:R-:W-:-:S04]  /*22690*/  IADD3 R7, R3, 0x1, RZ ;  /* 0x0000000103077810 */ /* 0x010fc80007ffe0ff */
[----:B------:R-:W-:-:S04]  /*226a0*/  ISETP.NE.AND P0, PT, R7, 0x2, PT ;  /* 0x000000020700780c */ /* 0x000fc80003f05270 */
[----:B------:R-:W-:Y:S02]  /*226b0*/  SEL R9, RZ, 0x1, P0 ;  /* 0x00000001ff097807 */ /* 0x000fe40000000000 */
[----:B------:R-:W-:Y:S02]  /*226c0*/  SEL R7, R7, RZ, P0 ;  /* 0x000000ff07077207 */ /* 0x000fe40000000000 */
[----:B-----5:R-:W-:Y:S01]  /*226d0*/  LOP3.LUT R9, R2, R9, RZ, 0x3c, !PT ;  /* 0x0000000902097212 */ /* 0x020fe200078e3cff */
[----:B------:R-:W-:Y:S06]  /*226e0*/  @!P1 BRA `(.L_x_910) ;  /* 0x0000000800d09947 */ /* 0x000fec0003800000 */
[----:B------:R0:W5:Y:S01]  /*226f0*/  LDL R4, [R1] ;  /* 0x0000000001047983 */ /* 0x0001620000100800 */
[----:B------:R-:W-:Y:S02]  /*22700*/  ULDC.64 UR4, c[0x0][0x418] ;  /* 0x0001060000047ab9 */ /* 0x000fe40000000a00 */
[----:B------:R-:W-:-:S04]  /*22710*/  ISETP.NE.U32.AND P0, PT, RZ, UR4, PT ;  /* 0x00000004ff007c0c */ /* 0x000fc8000bf05070 */
[----:B------:R-:W-:-:S13]  /*22720*/  ISETP.NE.AND.EX P0, PT, RZ, UR5, PT, P0 ;  /* 0x00000005ff007c0c */ /* 0x000fda000bf05300 */
[----:B0-----:R-:W-:Y:S05]  /*22730*/  @!P0 BRA `(.L_x_911) ;  /* 0x00000000004c8947 */ /* 0x001fea0003800000 */
[----:B------:R-:W3:Y:S01]  /*22740*/  LDL R11, [R1+0x28] ;  /* 0x00002800010b7983 */ /* 0x000ee20000100800 */
[----:B--2---:R-:W0:Y:S01]  /*22750*/  LDC R5, c[0x0][0x43c] ;  /* 0x00010f00ff057b82 */ /* 0x004e220000000800 */
[----:B------:R-:W-:Y:S02]  /*22760*/  ULDC.64 UR6, c[0x0][0x428] ;  /* 0x00010a0000067ab9 */ /* 0x000fe40000000a00 */
[----:B------:R-:W2:Y:S01]  /*22770*/  LDL R6, [R1+0xc] ;  /* 0x00000c0001067983 */ /* 0x000ea20000100800 */
        /* <DEDUP_REMOVED lines=8> */
[----:B---3--:R-:W-:-:S04]  /*22800*/  IMAD R4, R11, UR6, RZ ;  /* 0x000000060b047c24 */ /* 0x008fc8000f8e02ff */
[C---:B--2---:R-:W-:Y:S02]  /*22810*/  IMAD R4, R6.reuse, UR7, R4 ;  /* 0x0000000706047c24 */ /* 0x044fe4000f8e0204 */
[----:B------:R-:W-:-:S04]  /*22820*/  IMAD.WIDE.U32 R2, R6, UR6, R2 ;  /* 0x0000000606027c25 */ /* 0x000fc8000f8e0002 */
[----:B------:R-:W-:Y:S01]  /*22830*/  IMAD.IADD R3, R4, 0x1, R3 ;  /* 0x0000000104037824 */ /* 0x000fe200078e0203 */
[----:B------:R-:W-:-:S04]  /*22840*/  LEA R4, P0, R2, UR4, 0x2 ;  /* 0x0000000402047c11 */ /* 0x000fc8000f8010ff */
[----:B------:R-:W-:-:S05]  /*22850*/  LEA.HI.X R5, R2, UR5, R3, 0x2, P0 ;  /* 0x0000000502057c11 */ /* 0x000fca00080f1403 */
[----:B------:R0:W5:Y:S04]  /*22860*/  LDG.E R4, desc[UR60][R4.64] ;  /* 0x0000003c04047981 */ /* 0x000168000c1e1900 */
.L_x_911:
[----:B------:R-:W3:Y:S01]  /*22870*/  LDL R2, [R1+0x4] ;  /* 0x0000040001027983 */ /* 0x000ee20000100800 */
[----:B------:R-:W-:Y:S01]  /*22880*/  BSSY B3, `(.L_x_912) ;  /* 0x0000005000037945 */ /* 0x000fe20003800000 */
[----:B---3--:R-:W-:Y:S02]  /*22890*/  LEA R3, R7, R2, 0x3 ;  /* 0x0000000207037211 */ /* 0x008fe400078e18ff */
[----:B------:R-:W-:-:S04]  /*228a0*/  SHF.L.U32 R2, R9, 0x1f, RZ ;  /* 0x0000001f09027819 */ /* 0x000fc800000006ff */
[----:B------:R-:W1:Y:S02]  /*228b0*/  SYNCS.PHASECHK.TRANS64.TRYWAIT P0, [R3+URZ+0x36840], R2 ;  /* 0x03684002030075a7 */ /* 0x000e64000800017f */
[----:B-1----:R-:W-:Y:S05]  /*228c0*/  @!P0 BRA `(.L_x_913) ;  /* 0x0000004c00a48947 */ /* 0x002fea0003800000 */
.L_x_1049:
[----:B------:R-:W-:Y:S05]  /*228d0*/  BSYNC B3 ;  /* 0x0000000000037941 */ /* 0x000fea0003800000 */
.L_x_912:
[----:B0-2---:R-:W0:Y:S01]  /*228e0*/  S2R R5, SR_TID.X ;  /* 0x0000000000057919 */ /* 0x005e220000002100 */
        /* <DEDUP_REMOVED lines=11> */
.L_x_915:
[----:B------:R-:W-:Y:S05]  /*229a0*/  BSYNC B3 ;  /* 0x0000000000037941 */ /* 0x000fea0003800000 */
.L_x_914:
        /* <DEDUP_REMOVED lines=11> */
[----:B---3--:R-:W-:-:S03]  /*22a60*/  IMAD R2, R0, 0x70, R2 ;  /* 0x0000007000027824 */ /* 0x008fc600078e0202 */
[----:B------:R-:W-:-:S07]  /*22a70*/  IADD3 R5, R6, 0x21400, RZ ;  /* 0x0002140006057810 */ /* 0x000fce0007ffe0ff */
.L_x_916:
        /* <DEDUP_REMOVED lines=16> */
.L_x_917:
        /* <DEDUP_REMOVED lines=12> */
[----:B------:R-:W-:Y:S01]  /*22c40*/  UMOV UR6, 0x0 ;  /* 0x0000000000067882 */ /* 0x000fe20000000000 */
[----:B------:R-:W-:Y:S01]  /*22c50*/  IADD3 R5, R6, 0x28400, RZ ;  /* 0x0002840006057810 */ /* 0x000fe20007ffe0ff */
[----:B------:R-:W-:Y:S01]  /*22c60*/  UMOV UR7, 0x14f00000 ;  /* 0x14f0000000077882 */ /* 0x000fe20000000000 */
[----:B------:R-:W-:-:S15]  /*22c70*/  R2UR UR10, R14 ;  /* 0x000000000e0a72ca */ /* 0x000fde00000e0000 */
.L_x_918:
        /* <DEDUP_REMOVED lines=17> */
.L_x_1050:
[----:B------:R-:W-:Y:S05]  /*22d90*/  BSYNC B3 ;  /* 0x0000000000037941 */ /* 0x000fea0003800000 */
.L_x_919:
[----:B------:R1:W5:Y:S04]  /*22da0*/  LDL R17, [R1+0x4] ;  /* 0x0000040001117983 */ /* 0x0003680000100800 */
[----:B------:R1:W5:Y:S01]  /*22db0*/  LDL R6, [R1+0x8] ;  /* 0x0000080001067983 */ /* 0x0003620000100800 */
[----:B------:R-:W-:Y:S01]  /*22dc0*/  BSSY B3, `(.L_x_921) ;  /* 0x000000c000037945 */ /* 0x000fe20003800000 */
[----:B------:R-:W-:Y:S02]  /*22dd0*/  IMAD.MOV.U32 R12, RZ, RZ, 0x0 ;  /* 0x00000000ff0c7424 */ /* 0x000fe400078e00ff */
[----:B------:R-:W-:Y:S01]  /*22de0*/  IMAD.MOV.U32 R13, RZ, RZ, 0x14f00000 ;  /* 0x14f00000ff0d7424 */ /* 0x000fe200078e00ff */
[----:B------:R-:W-:Y:S06]  /*22df0*/  @P1 BRA `(.L_x_922) ;  /* 0x0000000000201947 */ /* 0x000fec0003800000 */
[----:B------:R-:W2:Y:S01]  /*22e00*/  S2R R5, SR_TID.X ;  /* 0x0000000000057919 */ /* 0x000ea20000002100 */
[----:B0----5:R-:W-:Y:S01]  /*22e10*/  LEA R2, R6, R17, 0x3 ;  /* 0x0000001106027211 */ /* 0x021fe200078e18ff */
[----:B------:R-:W-:-:S04]  /*22e20*/  IMAD.MOV.U32 R3, RZ, RZ, 0xa800 ;  /* 0x0000a800ff037424 */ /* 0x000fc800078e00ff */
[----:B------:R3:W-:Y:S01]  /*22e30*/  SYNCS.ARRIVE.TRANS64 RZ, [R2+URZ+0x36850], R3 ;  /* 0x0368500302ff79a7 */ /* 0x0007e2000800003f */
[----:B--2---:R-:W-:-:S04]  /*22e40*/  LOP3.LUT R5, R5, 0x1f, RZ, 0xc0, !PT ;  /* 0x0000001f05057812 */ /* 0x004fc800078ec0ff */
[----:B------:R-:W-:-:S13]  /*22e50*/  ISETP.NE.AND P0, PT, R5, RZ, PT ;  /* 0x000000ff0500720c */ /* 0x000fda0003f05270 */
[----:B---3--:R-:W-:Y:S05]  /*22e60*/  @!P0 BRA `(.L_x_922) ;  /* 0x0000000000048947 */ /* 0x008fea0003800000 */
[----:B------:R-:W-:Y:S01]  /*22e70*/  BPT.TRAP 0x1 ;  /* 0x000000040000795c */ /* 0x000fe20000300000 */
.L_x_922:
[----:B------:R-:W-:Y:S05]  /*22e80*/  BSYNC B3 ;  /* 0x0000000000037941 */ /* 0x000fea0003800000 */
.L_x_921:
[----:B------:R-:W2:Y:S04]  /*22e90*/  LDL R5, [R1+0x1c] ;  /* 0x00001c0001057983 */ /* 0x000ea80000100800 */
[----:B0-----:R-:W2:Y:S01]  /*22ea0*/  LDL.LU R3, [R1+0x18] ;  /* 0x0000180001037983 */ /* 0x001ea20000300800 */
[----:B------:R-:W-:Y:S01]  /*22eb0*/  R2UR UR10, R11 ;  /* 0x000000000b0a72ca */ /* 0x000fe200000e0000 */
[--C-:B-----5:R-:W-:Y:S01]  /*22ec0*/  IMAD R2, R6, 0x8, R17.reuse ;  /* 0x0000000806027824 */ /* 0x120fe200078e0211 */
[----:B------:R-:W-:Y:S01]  /*22ed0*/  R2UR UR6, R12 ;  /* 0x000000000c0672ca */ /* 0x000fe200000e0000 */
[----:B------:R-:W-:Y:S01]  /*22ee0*/  IMAD R6, R6, 0xa800, R17 ;  /* 0x0000a80006067824 */ /* 0x000fe200078e0211 */
[----:B------:R-:W-:Y:S01]  /*22ef0*/  R2UR UR7, R13 ;  /* 0x000000000d0772ca */ /* 0x000fe200000e0000 */
[----:B------:R-:W-:Y:S01]  /*22f00*/  UIADD3 UR4, UP0, UR36, 0x470, URZ ;  /* 0x0000047024047890 */ /* 0x000fe2000ff1e03f */
[----:B------:R-:W-:Y:S01]  /*22f10*/  PLOP3.LUT P0, PT, PT, PT, PT, 0x80, 0x0 ;  /* 0x000000000000781c */ /* 0x000fe20003f0f070 */
[----:B------:R-:W-:-:S02]  /*22f20*/  VIADD R2, R2, 0x36850 ;  /* 0x0003685002027836 */ /* 0x000fc40000000000 */
[----:B------:R-:W-:Y:S01]  /*22f30*/  UIADD3.X UR5, URZ, UR37, URZ, UP0, !UPT ;  /* 0x000000253f057290 */ /* 0x000fe200087fe43f */
[----:B--2---:R-:W-:Y:S01]  /*22f40*/  IMAD R3, R3, 0x70, R5 ;  /* 0x0000007003037824 */ /* 0x004fe200078e0205 */
[----:B------:R-:W-:-:S10]  /*22f50*/  IADD3 R5, R6, 0x400, RZ ;  /* 0x0000040006057810 */ /* 0x000fd40007ffe0ff */
.L_x_923:
        /* <DEDUP_REMOVED lines=16> */
.L_x_924:
        /* <DEDUP_REMOVED lines=16> */
.L_x_925:
        /* <DEDUP_REMOVED lines=13> */
.L_x_910:
[----:B------:R-:W-:Y:S05]  /*23230*/  BSYNC B1 ;  /* 0x0000000000017941 */ /* 0x000fea0003800000 */
.L_x_909:
[----:B0-----:R-:W3:Y:S04]  /*23240*/  LDL.LU R0, [R1+0x38] ;  /* 0x0000380001007983 */ /* 0x001ee80000300800 */
[----:B------:R0:W-:Y:S04]  /*23250*/  STL [R1+0x8], R7 ;  /* 0x0000080701007387 */ /* 0x0001e80000100800 */
[----:B------:R0:W-:Y:S02]  /*23260*/  STL [R1+0x14], R9 ;  /* 0x0000140901007387 */ /* 0x0001e40000100800 */
[----:B0--3--:R-:W-:-:S07]  /*23270*/  VIADD R0, R0, 0xfffffffd ;  /* 0xfffffffd00007836 */ /* 0x009fce0000000000 */
.L_x_908:
[----:B------:R-:W-:Y:S05]  /*23280*/  BSYNC B2 ;  /* 0x0000000000027941 */ /* 0x000fea0003800000 */
.L_x_907:
[----:B------:R-:W3:Y:S01]  /*23290*/  LDL.LU R2, [R1+0x3c] ;  /* 0x00003c0001027983 */ /* 0x000ee20000300800 */
[----:B------:R-:W-:-:S04]  /*232a0*/  IADD3 R8, -R8, RZ, RZ ;  /* 0x000000ff08087210 */ /* 0x000fc80007ffe1ff */
[----:B---3--:R-:W-:-:S13]  /*232b0*/  ISETP.NE.AND P0, PT, R2, R8, PT ;  /* 0x000000080200720c */ /* 0x008fda0003f05270 */
[----:B------:R-:W-:Y:S05]  /*232c0*/  @!P0 BRA `(.L_x_906) ;  /* 0x0000001800008947 */ /* 0x000fea0003800000 */
[----:B------:R0:W5:Y:S02]  /*232d0*/  LDL R8, [R1] ;  /* 0x0000000001087983 */ /* 0x0001640000100800 */
.L_x_960:
[----:B---3--:R-:W3:Y:S04]  /*232e0*/  LDL R4, [R1+0x10] ;  /* 0x0000100001047983 */ /* 0x008ee80000100800 */
[----:B----4-:R-:W4:Y:S04]  /*232f0*/  LDL R3, [R1+0x8] ;  /* 0x0000080001037983 */ /* 0x010f280000100800 */
[----:B--2---:R-:W2:Y:S01]  /*23300*/  LDL R2, [R1+0x14] ;  /* 0x0000140001027983 */ /* 0x004ea20000100800 */
[----:B------:R-:W-:Y:S05]  /*23310*/  YIELD ;  /* 0x0000000000007946 */ /* 0x000fea0003800000 */
[----:B------:R-:W-:Y:S01]  /*23320*/  BSSY B1, `(.L_x_926) ;  /* 0x00000ba000017945 */ /* 0x000fe20003800000 */
[----:B---3--:R-:W-:Y:S01]  /*23330*/  LOP3.LUT P1, RZ, R4, 0x1, RZ, 0xc0, !PT ;  /* 0x0000000104ff7812 */ /* 0x008fe2000782c0ff */
[----:B----4-:R-:W-:-:S05]  /*23340*/  VIADD R4, R3, 0x1 ;  /* 0x0000000103047836 */ /* 0x010fca0000000000 */
[----:B------:R-:W-:-:S04]  /*23350*/  ISETP.NE.AND P0, PT, R4, 0x2, PT ;  /* 0x000000020400780c */ /* 0x000fc80003f05270 */
[----:B--2---:R-:W-:Y:S02]  /*23360*/  SEL R5, RZ, 0x1, P0 ;  /* 0x00000001ff057807 */ /* 0x004fe40000000000 */
[----:B------:R-:W-:Y:S02]  /*23370*/  SEL R4, R4, RZ, P0 ;  /* 0x000000ff04047207 */ /* 0x000fe40000000000 */
[----:B------:R-:W-:Y:S01]  /*23380*/  LOP3.LUT R5, R2, R5, RZ, 0x3c, !PT ;  /* 0x0000000502057212 */ /* 0x000fe200078e3cff */
[----:B------:R-:W-:Y:S06]  /*23390*/  @!P1 BRA `(.L_x_927) ;  /* 0x0000000800c89947 */ /* 0x000fec0003800000 */
[----:B------:R-:W-:Y:S01]  /*233a0*/  ULDC.64 UR4, c[0x0][0x418] ;  /* 0x0001060000047ab9 */ /* 0x000fe20000000a00 */
[----:B------:R-:W-:Y:S01]  /*233b0*/  IMAD.MOV.U32 R6, RZ, RZ, R0 ;  /* 0x000000ffff067224 */ /* 0x000fe200078e0000 */
[----:B------:R-:W-:-:S04]  /*233c0*/  ISETP.NE.U32.AND P0, PT, RZ, UR4, PT ;  /* 0x00000004ff007c0c */ /* 0x000fc8000bf05070 */
[----:B------:R-:W-:-:S13]  /*233d0*/  ISETP.NE.AND.EX P0, PT, RZ, UR5, PT, P0 ;  /* 0x00000005ff007c0c */ /* 0x000fda000bf05300 */
[----:B------:R-:W-:Y:S05]  /*233e0*/  @!P0 BRA `(.L_x_928) ;  /* 0x00000000004c8947 */ /* 0x000fea0003800000 */
[----:B------:R-:W2:Y:S01]  /*233f0*/  LDL R11, [R1+0x28] ;  /* 0x00002800010b7983 */ /* 0x000ea20000100800 */
[----:B------:R-:W3:Y:S01]  /*23400*/  LDC R7, c[0x0][0x43c] ;  /* 0x00010f00ff077b82 */ /* 0x000ee20000000800 */
[----:B------:R-:W-:Y:S02]  /*23410*/  ULDC.64 UR6, c[0x0][0x428] ;  /* 0x00010a0000067ab9 */ /* 0x000fe40000000a00 */
[----:B------:R-:W4:Y:S01]  /*23420*/  LDL R9, [R1+0xc] ;  /* 0x00000c0001097983 */ /* 0x000f220000100800 */
[----:B---3--:R-:W-:-:S13]  /*23430*/  ISETP.NE.AND P0, PT, R7, 0x1, PT ;  /* 0x000000010700780c */ /* 0x008fda0003f05270 */
[----:B------:R-:W3:Y:S02]  /*23440*/  @P0 LDC.64 R2, c[0x0][0x440] ;  /* 0x00011000ff020b82 */ /* 0x000ee40000000a00 */
[----:B---3--:R-:W-:-:S04]  /*23450*/  @P0 IMAD.HI.U32 R6, R0, R2, RZ ;  /* 0x0000000200060227 */ /* 0x008fc800078e00ff */
[----:B------:R-:W-:Y:S01]  /*23460*/  IMAD.MOV.U32 R2, RZ, RZ, R0 ;  /* 0x000000ffff027224 */ /* 0x000fe200078e0000 */
[----:B------:R-:W-:-:S04]  /*23470*/  @P0 SHF.R.U32.HI R2, RZ, R3, R6 ;  /* 0x00000003ff020219 */ /* 0x000fc80000011606 */
[----:B------:R-:W-:Y:S02]  /*23480*/  IADD3 R6, -R2, RZ, RZ ;  /* 0x000000ff02067210 */ /* 0x000fe40007ffe1ff */
[----:B------:R-:W-:-:S03]  /*23490*/  SHF.R.S32.HI R3, RZ, 0x1f, R2 ;  /* 0x0000001fff037819 */ /* 0x000fc60000011402 */
[----:B------:R-:W-:Y:S02]  /*234a0*/  IMAD R6, R7, R6, R0 ;  /* 0x0000000607067224 */ /* 0x000fe400078e0200 */
[----:B--2---:R-:W-:-:S04]  /*234b0*/  IMAD R7, R11, UR6, RZ ;  /* 0x000000060b077c24 */ /* 0x004fc8000f8e02ff */
[C---:B----4-:R-:W-:Y:S02]  /*234c0*/  IMAD R7, R9.reuse, UR7, R7 ;  /* 0x0000000709077c24 */ /* 0x050fe4000f8e0207 */
[----:B------:R-:W-:-:S04]  /*234d0*/  IMAD.WIDE.U32 R2, R9, UR6, R2 ;  /* 0x0000000609027c25 */ /* 0x000fc8000f8e0002 */
[----:B------:R-:W-:Y:S01]  /*234e0*/  IMAD.IADD R3, R7, 0x1, R3 ;  /* 0x0000000107037824 */ /* 0x000fe200078e0203 */
[----:B-----5:R-:W-:-:S04]  /*234f0*/  LEA R8, P0, R2, UR4, 0x2 ;  /* 0x0000000402087c11 */ /* 0x020fc8000f8010ff */
[----:B------:R-:W-:-:S05]  /*23500*/  LEA.HI.X R9, R2, UR5, R3, 0x2, P0 ;  /* 0x0000000502097c11 */ /* 0x000fca00080f1403 */
[----:B------:R2:W5:Y:S04]  /*23510*/  LDG.E R8, desc[UR60][R8.64] ;  /* 0x0000003c08087981 */ /* 0x000568000c1e1900 */
.L_x_928:
[----:B------:R-:W3:Y:S01]  /*23520*/  LDL R2, [R1+0x4] ;  /* 0x0000040001027983 */ /* 0x000ee20000100800 */
[----:B------:R-:W-:Y:S01]  /*23530*/  BSSY B2, `(.L_x_929) ;  /* 0x0000005000027945 */ /* 0x000fe20003800000 */
[----:B---3--:R-:W-:Y:S01]  /*23540*/  IMAD R3, R4, 0x8, R2 ;  /* 0x0000000804037824 */ /* 0x008fe200078e0202 */
[----:B------:R-:W-:-:S04]  /*23550*/  SHF.L.U32 R2, R5, 0x1f, RZ ;  /* 0x0000001f05027819 */ /* 0x000fc800000006ff */
[----:B------:R-:W3:Y:S02]  /*23560*/  SYNCS.PHASECHK.TRANS64.TRYWAIT P0, [R3+URZ+0x36840], R2 ;  /* 0x03684002030075a7 */ /* 0x000ee4000800017f */
[----:B---3--:R-:W-:Y:S05]  /*23570*/  @!P0 BRA `(.L_x_930) ;  /* 0x0000004000a08947 */ /* 0x008fea0003800000 */
.L_x_1051:
[----:B------:R-:W-:Y:S05]  /*23580*/  BSYNC B2 ;  /* 0x0000000000027941 */ /* 0x000fea0003800000 */
.L_x_929:
[----:B------:R-:W4:Y:S01]  /*23590*/  S2R R7, SR_TID.X ;  /* 0x0000000000077919 */ /* 0x000f220000002100 */
[----:B------:R-:W-:Y:S01]  /*235a0*/  BSSY B2, `(.L_x_931) ;  /* 0x000000b000027945 */ /* 0x000fe20003800000 */
[----:B----4-:R-:W-:-:S04]  /*235b0*/  LOP3.LUT R7, R7, 0x7f, RZ, 0xc0, !PT ;  /* 0x0000007f07077812 */ /* 0x010fc800078ec0ff */
[----:B------:R-:W-:-:S13]  /*235c0*/  ISETP.NE.AND P1, PT, R7, RZ, PT ;  /* 0x000000ff0700720c */ /* 0x000fda0003f25270 */
[----:B------:R-:W-:Y:S05]  /*235d0*/  @P1 BRA `(.L_x_932) ;  /* 0x00000000001c1947 */ /* 0x000fea0003800000 */
[----:B------:R-:W4:Y:S01]  /*235e0*/  S2R R7, SR_TID.X ;  /* 0x0000000000077919 */ /* 0x000f220000002100 */
[----:B---3--:R-:W-:-:S04]  /*235f0*/  IMAD.MOV.U32 R2, RZ, RZ, 0xa800 ;  /* 0x0000a800ff027424 */ /* 0x008fc800078e00ff */
[----:B------:R3:W-:Y:S01]  /*23600*/  SYNCS.ARRIVE.TRANS64 RZ, [R3+URZ+0x36830], R2 ;  /* 0x0368300203ff79a7 */ /* 0x0007e2000800003f */
[----:B----4-:R-:W-:-:S04]  /*23610*/  LOP3.LUT R7, R7, 0x1f, RZ, 0xc0, !PT ;  /* 0x0000001f07077812 */ /* 0x010fc800078ec0ff */
[----:B------:R-:W-:-:S13]  /*23620*/  ISETP.NE.AND P0, PT, R7, RZ, PT ;  /* 0x000000ff0700720c */ /* 0x000fda0003f05270 */
[----:B---3--:R-:W-:Y:S05]  /*23630*/  @!P0 BRA `(.L_x_932) ;  /* 0x0000000000048947 */ /* 0x008fea0003800000 */
[----:B------:R-:W-:Y:S01]  /*23640*/  BPT.TRAP 0x1 ;  /* 0x000000040000795c */ /* 0x000fe20000300000 */
.L_x_932:
[----:B------:R-:W-:Y:S05]  /*23650*/  BSYNC B2 ;  /* 0x0000000000027941 */ /* 0x000fea0003800000 */
.L_x_931:
[----:B------:R-:W4:Y:S04]  /*23660*/  LDL R7, [R1+0x4] ;  /* 0x0000040001077983 */ /* 0x000f280000100800 */
[----:B---3--:R-:W3:Y:S01]  /*23670*/  LDL R2, [R1+0x1c] ;  /* 0x00001c0001027983 */ /* 0x008ee20000100800 */
[----:B------:R-:W-:Y:S01]  /*23680*/  MOV R11, RZ ;  /* 0x000000ff000b7202 */ /* 0x000fe20000000f00 */
[----:B------:R-:W-:Y:S01]  /*23690*/  UIADD3 UR4, UP0, UR36, 0x370, URZ ;  /* 0x0000037024047890 */ /* 0x000fe2000ff1e03f */
[----:B------:R-:W-:Y:S01]  /*236a0*/  PLOP3.LUT P0, PT, PT, PT, PT, 0x80, 0x0 ;  /* 0x000000000000781c */ /* 0x000fe20003f0f070 */
[----:B------:R-:W-:Y:S01]  /*236b0*/  VIADD R3, R3, 0x36830 ;  /* 0x0003683003037836 */ /* 0x000fe20000000000 */
[----:B------:R-:W-:Y:S01]  /*236c0*/  R2UR UR10, R11 ;  /* 0x000000000b0a72ca */ /* 0x000fe200000e0000 */
[----:B------:R-:W-:Y:S01]  /*236d0*/  UIADD3.X UR5, URZ, UR37, URZ, UP0, !UPT ;  /* 0x000000253f057290 */ /* 0x000fe200087fe43f */
[----:B------:R-:W-:Y:S01]  /*236e0*/  UMOV UR6, 0x0 ;  /* 0x0000000000067882 */ /* 0x000fe20000000000 */
[----:B------:R-:W-:Y:S01]  /*236f0*/  UMOV UR7, 0x14f00000 ;  /* 0x14f0000000077882 */ /* 0x000fe20000000000 */
[----:B----4-:R-:W-:-:S02]  /*23700*/  IMAD R7, R4, 0xa800, R7 ;  /* 0x0000a80004077824 */ /* 0x010fc400078e0207 */
[----:B---3--:R-:W-:Y:S02]  /*23710*/  IMAD R2, R6, 0x70, R2 ;  /* 0x0000007006027824 */ /* 0x008fe400078e0202 */
[----:B--2---:R-:W-:-:S07]  /*23720*/  VIADD R9, R7, 0x21400 ;  /* 0x0002140007097836 */ /* 0x004fce0000000000 */
.L_x_933:
        /* <DEDUP_REMOVED lines=16> */
.L_x_934:
        /* <DEDUP_REMOVED lines=16> */
.L_x_935:
        /* <DEDUP_REMOVED lines=17> */
.L_x_1052:
[----:B------:R-:W-:Y:S05]  /*23a40*/  BSYNC B2 ;  /* 0x0000000000027941 */ /* 0x000fea0003800000 */
.L_x_936:
[----:B------:R-:W-:Y:S01]  /*23a50*/  BSSY B2, `(.L_x_938) ;  /* 0x000000b000027945 */ /* 0x000fe20003800000 */
[----:B------:R-:W-:Y:S01]  /*23a60*/  MOV R12, 0x0 ;  /* 0x00000000000c7802 */ /* 0x000fe20000000f00 */
[----:B------:R-:W-:Y:S02]  /*23a70*/  IMAD.MOV.U32 R13, RZ, RZ, 0x14f00000 ;  /* 0x14f00000ff0d7424 */ /* 0x000fe400078e00ff */
[----:B------:R-:W-:Y:S05]  /*23a80*/  @P1 BRA `(.L_x_939) ;  /* 0x00000000001c1947 */ /* 0x000fea0003800000 */
[----:B------:R-:W3:Y:S01]  /*23a90*/  S2R R7, SR_TID.X ;  /* 0x0000000000077919 */ /* 0x000ee20000002100 */
[----:B--2---:R-:W-:-:S04]  /*23aa0*/  IMAD.MOV.U32 R3, RZ, RZ, 0xa800 ;  /* 0x0000a800ff037424 */ /* 0x004fc800078e00ff */
[----:B------:R4:W-:Y:S01]  /*23ab0*/  SYNCS.ARRIVE.TRANS64 RZ, [R2+URZ+0x50], R3 ;  /* 0x0000500302ff79a7 */ /* 0x0009e2000800003f */
[----:B---3--:R-:W-:-:S04]  /*23ac0*/  LOP3.LUT R7, R7, 0x1f, RZ, 0xc0, !PT ;  /* 0x0000001f07077812 */ /* 0x008fc800078ec0ff */
[----:B------:R-:W-:-:S13]  /*23ad0*/  ISETP.NE.AND P0, PT, R7, RZ, PT ;  /* 0x000000ff0700720c */ /* 0x000fda0003f05270 */
[----:B----4-:R-:W-:Y:S05]  /*23ae0*/  @!P0 BRA `(.L_x_939) ;  /* 0x0000000000048947 */ /* 0x010fea0003800000 */
[----:B------:R-:W-:Y:S01]  /*23af0*/  BPT.TRAP 0x1 ;  /* 0x000000040000795c */ /* 0x000fe20000300000 */
.L_x_939:
[----:B------:R-:W-:Y:S05]  /*23b00*/  BSYNC B2 ;  /* 0x0000000000027941 */ /* 0x000fea0003800000 */
.L_x_938:
        /* <DEDUP_REMOVED lines=12> */
[----:B--2---:R-:W-:-:S03]  /*23bd0*/  IMAD R7, R7, 0x70, R9 ;  /* 0x0000007007077824 */ /* 0x004fc600078e0209 */
[----:B------:R-:W-:-:S07]  /*23be0*/  IADD3 R9, R3, 0x400, RZ ;  /* 0x0000040003097810 */ /* 0x000fce0007ffe0ff */
.L_x_940:
        /* <DEDUP_REMOVED lines=16> */
.L_x_941:
        /* <DEDUP_REMOVED lines=16> */
.L_x_942:
        /* <DEDUP_REMOVED lines=13> */
.L_x_927:
[----:B------:R-:W-:Y:S05]  /*23ec0*/  BSYNC B1 ;  /* 0x0000000000017941 */ /* 0x000fea0003800000 */
.L_x_926:
        /* <DEDUP_REMOVED lines=12> */
[----:B--2---:R-:W-:Y:S02]  /*23f90*/  IADD3 R6, R0, -0x1, RZ ;  /* 0xffffffff00067810 */ /* 0x004fe40007ffe0ff */
[----:B------:R-:W-:-:S04]  /*23fa0*/  ISETP.NE.U32.AND P0, PT, RZ, UR4, PT ;  /* 0x00000004ff007c0c */ /* 0x000fc8000bf05070 */
[----:B------:R-:W-:-:S13]  /*23fb0*/  ISETP.NE.AND.EX P0, PT, RZ, UR5, PT, P0 ;  /* 0x00000005ff007c0c */ /* 0x000fda000bf05300 */
[----:B------:R-:W-:Y:S05]  /*23fc0*/  @!P0 BRA `(.L_x_945) ;  /* 0x00000000004c8947 */ /* 0x000fea0003800000 */
[----:B------:R-:W2:Y:S01]  /*23fd0*/  LDL R13, [R1+0x28] ;  /* 0x00002800010d7983 */ /* 0x000ea20000100800 */
[----:B-----5:R-:W4:Y:S01]  /*23fe0*/  LDC R8, c[0x0][0x43c] ;  /* 0x00010f00ff087b82 */ /* 0x020f220000000800 */
[----:B------:R-:W-:Y:S02]  /*23ff0*/  ULDC.64 UR6, c[0x0][0x428] ;  /* 0x00010a0000067ab9 */ /* 0x000fe40000000a00 */
[----:B------:R-:W3:Y:S01]  /*24000*/  LDL R9, [R1+0xc] ;  /* 0x00000c0001097983 */ /* 0x000ee20000100800 */
[----:B----4-:R-:W-:-:S13]  /*24010*/  ISETP.NE.AND P0, PT, R8, 0x1, PT ;  /* 0x000000010800780c */ /* 0x010fda0003f05270 */
[----:B------:R-:W4:Y:S02]  /*24020*/  @P0 LDC.64 R2, c[0x0][0x440] ;  /* 0x00011000ff020b82 */ /* 0x000f240000000a00 */
[----:B----4-:R-:W-:-:S04]  /*24030*/  @P0 IMAD.HI.U32 R7, R6, R2, RZ ;  /* 0x0000000206070227 */ /* 0x010fc800078e00ff */
        /* <DEDUP_REMOVED lines=12> */
.L_x_945:
[----:B------:R-:W4:Y:S01]  /*24100*/  LDL R2, [R1+0x4] ;  /* 0x0000040001027983 */ /* 0x000f220000100800 */
[----:B------:R-:W-:Y:S01]  /*24110*/  SHF.L.U32 R3, R11, 0x1f, RZ ;  /* 0x0000001f0b037819 */ /* 0x000fe200000006ff */
[----:B------:R-:W-:Y:S01]  /*24120*/  BSSY B2, `(.L_x_946) ;  /* 0x0000004000027945 */ /* 0x000fe20003800000 */
[----:B----4-:R-:W-:-:S04]  /*24130*/  LEA R2, R12, R2, 0x3 ;  /* 0x000000020c027211 */ /* 0x010fc800078e18ff */
[----:B------:R-:W4:Y:S02]  /*24140*/  SYNCS.PHASECHK.TRANS64.TRYWAIT P0, [R2+URZ+0x36840], R3 ;  /* 0x03684003020075a7 */ /* 0x000f24000800017f */
[----:B----4-:R-:W-:Y:S05]  /*24150*/  @!P0 BRA `(.L_x_947) ;  /* 0x0000003400d08947 */ /* 0x010fea0003800000 */
.L_x_1053:
[----:B------:R-:W-:Y:S05]  /*24160*/  BSYNC B2 ;  /* 0x0000000000027941 */ /* 0x000fea0003800000 */
.L_x_946:
[----:B------:R-:W0:Y:S01]  /*24170*/  S2R R7, SR_TID.X ;  /* 0x0000000000077919 */ /* 0x000e220000002100 */
[----:B------:R-:W-:Y:S01]  /*24180*/  BSSY B2, `(.L_x_948) ;  /* 0x000000b000027945 */ /* 0x000fe20003800000 */
[----:B0-----:R-:W-:-:S04]  /*24190*/  LOP3.LUT R7, R7, 0x7f, RZ, 0xc0, !PT ;  /* 0x0000007f07077812 */ /* 0x001fc800078ec0ff */
[----:B------:R-:W-:-:S13]  /*241a0*/  ISETP.NE.AND P1, PT, R7, RZ, PT ;  /* 0x000000ff0700720c */ /* 0x000fda0003f25270 */
[----:B------:R-:W-:Y:S05]  /*241b0*/  @P1 BRA `(.L_x_949) ;  /* 0x00000000001c1947 */ /* 0x000fea0003800000 */
[----:B------:R-:W0:Y:S01]  /*241c0*/  S2R R7, SR_TID.X ;  /* 0x0000000000077919 */ /* 0x000e220000002100 */
[----:B----4-:R-:W-:-:S04]  /*241d0*/  IMAD.MOV.U32 R3, RZ, RZ, 0xa800 ;  /* 0x0000a800ff037424 */ /* 0x010fc800078e00ff */
[----:B------:R4:W-:Y:S01]  /*241e0*/  SYNCS.ARRIVE.TRANS64 RZ, [R2+URZ+0x36830], R3 ;  /* 0x0368300302ff79a7 */ /* 0x0009e2000800003f */
[----:B0-----:R-:W-:-:S04]  /*241f0*/  LOP3.LUT R7, R7, 0x1f, RZ, 0xc0, !PT ;  /* 0x0000001f07077812 */ /* 0x001fc800078ec0ff */
[----:B------:R-:W-:-:S13]  /*24200*/  ISETP.NE.AND P0, PT, R7, RZ, PT ;  /* 0x000000ff0700720c */ /* 0x000fda0003f05270 */
[----:B----4-:R-:W-:Y:S05]  /*24210*/  @!P0 BRA `(.L_x_949) ;  /* 0x0000000000048947 */ /* 0x010fea0003800000 */
[----:B------:R-:W-:Y:S01]  /*24220*/  BPT.TRAP 0x1 ;  /* 0x000000040000795c */ /* 0x000fe20000300000 */
.L_x_949:
[----:B------:R-:W-:Y:S05]  /*24230*/  BSYNC B2 ;  /* 0x0000000000027941 */ /* 0x000fea0003800000 */
.L_x_948:
[----:B------:R-:W3:Y:S04]  /*24240*/  LDL R7, [R1+0x8] ;  /* 0x0000080001077983 */ /* 0x000ee80000100800 */
[----:B--2---:R-:W2:Y:S04]  /*24250*/  LDL R9, [R1+0x4] ;  /* 0x0000040001097983 */ /* 0x004ea80000100800 */
[----:B----4-:R-:W4:Y:S01]  /*24260*/  LDL R2, [R1+0x1c] ;  /* 0x00001c0001027983 */ /* 0x010f220000100800 */
[----:B---3--:R-:W-:-:S05]  /*24270*/  IMAD.MOV.U32 R11, RZ, RZ, RZ ;  /* 0x000000ffff0b7224 */ /* 0x008fca00078e00ff */
[----:B------:R-:W-:Y:S01]  /*24280*/  R2UR UR10, R11 ;  /* 0x000000000b0a72ca */ /* 0x000fe200000e0000 */
[----:B------:R-:W-:Y:S01]  /*24290*/  UIADD3 UR4, UP0, UR36, 0x370, URZ ;  /* 0x0000037024047890 */ /* 0x000fe2000ff1e03f */
[----:B------:R-:W-:Y:S01]  /*242a0*/  PLOP3.LUT P0, PT, PT, PT, PT, 0x80, 0x0 ;  /* 0x000000000000781c */ /* 0x000fe20003f0f070 */
[----:B------:R-:W-:Y:S01]  /*242b0*/  UMOV UR6, 0x0 ;  /* 0x0000000000067882 */ /* 0x000fe20000000000 */
[----:B------:R-:W-:Y:S01]  /*242c0*/  UMOV UR7, 0x14f00000 ;  /* 0x14f0000000077882 */ /* 0x000fe20000000000 */
[----:B------:R-:W-:Y:S01]  /*242d0*/  UIADD3.X UR5, URZ, UR37, URZ, UP0, !UPT ;  /* 0x000000253f057290 */ /* 0x000fe200087fe43f */
[C---:B------:R-:W-:Y:S02]  /*242e0*/  IMAD R3, R7.reuse, 0x8, R10 ;  /* 0x0000000807037824 */ /* 0x040fe400078e020a */
[----:B--2---:R-:W-:-:S03]  /*242f0*/  IMAD R7, R7, 0xa800, R9 ;  /* 0x0000a80007077824 */ /* 0x004fc600078e0209 */
[----:B------:R-:W-:Y:S01]  /*24300*/  IADD3 R3, R3, 0x30, RZ ;  /* 0x0000003003037810 */ /* 0x000fe20007ffe0ff */
[----:B----4-:R-:W-:Y:S02]  /*24310*/  IMAD R2, R6, 0x70, R2 ;  /* 0x0000007006027824 */ /* 0x010fe400078e0202 */
[----:B------:R-:W-:-:S07]  /*24320*/  VIADD R9, R7, 0x21400 ;  /* 0x0002140007097836 */ /* 0x000fce0000000000 */
.L_x_950:
        /* <DEDUP_REMOVED lines=16> */
.L_x_951:
        /* <DEDUP_REMOVED lines=10> */
[----:B------:R-:W-:Y:S01]  /*244d0*/  MOV R9, 0x80 ;  /* 0x0000008000097802 */ /* 0x000fe20000000f00 */
[----:B------:R-:W-:Y:S01]  /*244e0*/  VIADD R7, R7, 0x28400 ;  /* 0x0002840007077836 */ /* 0x000fe20000000000 */
[----:B------:R-:W-:Y:S01]  /*244f0*/  PLOP3.LUT P0, PT, PT, PT, PT, 0x80, 0x0 ;  /* 0x000000000000781c */ /* 0x000fe20003f0f070 */
[----:B------:R-:W-:Y:S01]  /*24500*/  UMOV UR6, 0x0 ;  /* 0x0000000000067882 */ /* 0x000fe20000000000 */
[----:B------:R-:W-:Y:S01]  /*24510*/  R2UR UR10, R9 ;  /* 0x00000000090a72ca */ /* 0x000fe200000e0000 */
[----:B------:R-:W-:-:S14]  /*24520*/  UMOV UR7, 0x14f00000 ;  /* 0x14f0000000077882 */ /* 0x000fdc0000000000 */
.L_x_952:
        /* <DEDUP_REMOVED lines=15> */
.L_x_1054:
[----:B------:R-:W-:Y:S05]  /*24620*/  BSYNC B2 ;  /* 0x0000000000027941 */ /* 0x000fea0003800000 */
.L_x_953:
[----:B------:R-:W-:Y:S01]  /*24630*/  BSSY B2, `(.L_x_955) ;  /* 0x000000b000027945 */ /* 0x000fe20003800000 */
[----:B------:R-:W-:Y:S01]  /*24640*/  IMAD.MOV.U32 R12, RZ, RZ, 0x0 ;  /* 0x00000000ff0c7424 */ /* 0x000fe200078e00ff */
[----:B------:R-:W-:Y:S02]  /*24650*/  MOV R13, 0x14f00000 ;  /* 0x14f00000000d7802 */ /* 0x000fe40000000f00 */
        /* <DEDUP_REMOVED lines=8> */
.L_x_956:
[----:B------:R-:W-:Y:S05]  /*246e0*/  BSYNC B2 ;  /* 0x0000000000027941 */ /* 0x000fea0003800000 */
.L_x_955:
[----:B------:R-:W2:Y:S04]  /*246f0*/  LDL R7, [R1+0x4] ;  /* 0x0000040001077983 */ /* 0x000ea80000100800 */
[----:B0-----:R-:W3:Y:S04]  /*24700*/  LDL R5, [R1+0x1c] ;  /* 0x00001c0001057983 */ /* 0x001ee80000100800 */
[----:B------:R-:W3:Y:S01]  /*24710*/  LDL.LU R3, [R1+0x18] ;  /* 0x0000180001037983 */ /* 0x000ee20000300800 */
[----:B------:R-:W-:Y:S01]  /*24720*/  R2UR UR10, R11 ;  /* 0x000000000b0a72ca */ /* 0x000fe200000e0000 */
[----:B------:R-:W-:Y:S01]  /*24730*/  UIADD3 UR4, UP0, UR36, 0x470, URZ ;  /* 0x0000047024047890 */ /* 0x000fe2000ff1e03f */
[----:B------:R-:W-:Y:S01]  /*24740*/  R2UR UR6, R12 ;  /* 0x000000000c0672ca */ /* 0x000fe200000e0000 */
[----:B------:R-:W-:Y:S01]  /*24750*/  VIADD R2, R2, 0x50 ;  /* 0x0000005002027836 */ /* 0x000fe20000000000 */
[----:B------:R-:W-:Y:S01]  /*24760*/  R2UR UR7, R13 ;  /* 0x000000000d0772ca */ /* 0x000fe200000e0000 */
[----:B------:R-:W-:Y:S01]  /*24770*/  UIADD3.X UR5, URZ, UR37, URZ, UP0, !UPT ;  /* 0x000000253f057290 */ /* 0x000fe200087fe43f */
[----:B------:R-:W-:Y:S01]  /*24780*/  PLOP3.LUT P0, PT, PT, PT, PT, 0x80, 0x0 ;  /* 0x000000000000781c */ /* 0x000fe20003f0f070 */
[----:B--2---:R-:W-:-:S02]  /*24790*/  IMAD R4, R4, 0xa800, R7 ;  /* 0x0000a80004047824 */ /* 0x004fc400078e0207 */
[----:B---3--:R-:W-:Y:S02]  /*247a0*/  IMAD R3, R3, 0x70, R5 ;  /* 0x0000007003037824 */ /* 0x008fe400078e0205 */
[----:B------:R-:W-:-:S08]  /*247b0*/  VIADD R5, R4, 0x400 ;  /* 0x0000040004057836 */ /* 0x000fd00000000000 */
.L_x_957:
        /* <DEDUP_REMOVED lines=11> */
[----:B------:R-:W-:Y:S02]  /*24870*/  R2UR UR10, R14 ;  /* 0x000000000e0a72ca */ /* 0x000fe400000e0000 */
[----:B------:R-:W-:Y:S02]  /*24880*/  R2UR UR6, R12 ;  /* 0x000000000c0672ca */ /* 0x000fe400000e0000 */
[----:B------:R-:W-:Y:S02]  /*24890*/  R2UR UR7, R13 ;  /* 0x000000000d0772ca */ /* 0x000fe400000e0000 */
[----:B------:R-:W-:Y:S02]  /*248a0*/  PLOP3.LUT P0, PT, PT, PT, PT, 0x80, 0x0 ;  /* 0x000000000000781c */ /* 0x000fe40003f0f070 */
[----:B------:R-:W-:-:S11]  /*248b0*/  IADD3 R5, R4, 0x3c00, RZ ;  /* 0x00003c0004057810 */ /* 0x000fd60007ffe0ff */
.L_x_958:
        /* <DEDUP_REMOVED lines=16> */
.L_x_959:
        /* <DEDUP_REMOVED lines=11> */
[----:B------:R4:W-:Y:S04]  /*24a70*/  STL [R1+0x18], R6 ;  /* 0x0000180601007387 */ /* 0x0009e80000100800 */
[----:B------:R4:W-:Y:S02]  /*24a80*/  STL [R1], R8 ;  /* 0x0000000801007387 */ /* 0x0009e40000100800 */
.L_x_944:
[----:B------:R-:W-:Y:S05]  /*24a90*/  BSYNC B1 ;  /* 0x0000000000017941 */ /* 0x000fea0003800000 */
.L_x_943:
[C---:B------:R-:W-:Y:S01]  /*24aa0*/  ISETP.GT.AND P0, PT, R0.reuse, 0x1, PT ;  /* 0x000000010000780c */ /* 0x040fe20003f04270 */
[----:B------:R-:W-:-:S12]  /*24ab0*/  VIADD R0, R0, 0xfffffffe ;  /* 0xfffffffe00007836 */ /* 0x000fd80000000000 */
[----:B------:R-:W-:Y:S05]  /*24ac0*/  @P0 BRA `(.L_x_960) ;  /* 0xffffffe800040947 */ /* 0x000fea000383ffff */
.L_x_906:
[----:B------:R-:W-:Y:S05]  /*24ad0*/  BSYNC B0 ;  /* 0x0000000000007941 */ /* 0x000fea0003800000 */
.L_x_905:
[----:B------:R-:W0:Y:S01]  /*24ae0*/  S2R R3, SR_TID.X ;  /* 0x0000000000037919 */ /* 0x000e220000002100 */
[----:B------:R-:W-:Y:S01]  /*24af0*/  BSSY B0, `(.L_x_961) ;  /* 0x0000010000007945 */ /* 0x000fe20003800000 */
[----:B0-----:R-:W-:-:S04]  /*24b00*/  LOP3.LUT R3, R3, 0x7f, RZ, 0xc0, !PT ;  /* 0x0000007f03037812 */ /* 0x001fc800078ec0ff */
[----:B------:R-:W-:-:S13]  /*24b10*/  ISETP.NE.AND P0, PT, R3, RZ, PT ;  /* 0x000000ff0300720c */ /* 0x000fda0003f05270 */
[----:B------:R-:W-:Y:S05]  /*24b20*/  @P0 BRA `(.L_x_962) ;  /* 0x0000000000300947 */ /* 0x000fea0003800000 */
[----:B------:R-:W0:Y:S01]  /*24b30*/  S2R R2, SR_LANEID ;  /* 0x0000000000027919 */ /* 0x000e220000000000 */
[----:B------:R-:W-:Y:S01]  /*24b40*/  VOTEU.ANY UR4, UPT, PT ;  /* 0x0000000000047886 */ /* 0x000fe200038e0100 */
[----:B--2---:R-:W2:Y:S01]  /*24b50*/  LDC.64 R4, c[0x0][0xc60] ;  /* 0x00031800ff047b82 */ /* 0x004ea20000000a00 */
[----:B------:R-:W0:Y:S02]  /*24b60*/  FLO.U32 R0, UR4 ;  /* 0x0000000400007d00 */ /* 0x000e2400080e0000 */
[----:B0-----:R-:W-:-:S06]  /*24b70*/  ISETP.EQ.U32.AND P0, PT, R0, R2, PT ;  /* 0x000000020000720c */ /* 0x001fcc0003f02070 */
[----:B------:R-:W2:Y:S07]  /*24b80*/  POPC R2, UR4 ;  /* 0x0000000400027d09 */ /* 0x000eae0008000000 */
[----:B--2---:R-:W2:Y:S04]  /*24b90*/  @P0 ATOMG.E.ADD.STRONG.GPU PT, R2, desc[UR60][R4.64], R2 ;  /* 0x00000002040209a8 */ /* 0x004ea800081ee1fc */
[----:B--2---:R0:W2:Y:S02]  /*24ba0*/  SHFL.IDX PT, R2, R2, R0, 0x1f ;  /* 0x00001f0002027589 */ /* 0x0040a400000e0000 */
[----:B0-----:R-:W0:Y:S02]  /*24bb0*/  S2R R0, SR_LTMASK ;  /* 0x0000000000007919 */ /* 0x001e240000003900 */
[----:B0-----:R-:W-:-:S06]  /*24bc0*/  LOP3.LUT R0, R0, UR4, RZ, 0xc0, !PT ;  /* 0x0000000400007c12 */ /* 0x001fcc000f8ec0ff */
[----:B------:R-:W2:Y:S02]  /*24bd0*/  POPC R0, R0 ;  /* 0x0000000000007309 */ /* 0x000ea40000000000 */
[----:B--2---:R-:W-:-:S07]  /*24be0*/  IADD3 R16, R2, UR38, R0 ;  /* 0x0000002602107c10 */ /* 0x004fce000fffe000 */
.L_x_962:
[----:B------:R-:W-:Y:S05]  /*24bf0*/  BSYNC B0 ;  /* 0x0000000000007941 */ /* 0x000fea0003800000 */
.L_x_961:
        /* <DEDUP_REMOVED lines=13> */
.L_x_1055:
[----:B------:R-:W-:Y:S05]  /*24cd0*/  BSYNC B1 ;  /* 0x0000000000017941 */ /* 0x000fea0003800000 */
.L_x_965:
[----:B------:R-:W-:Y:S04]  /*24ce0*/  BSSY B1, `(.L_x_967) ;  /* 0x0000009000017945 */ /* 0x000fe80003800000 */
[----:B------:R-:W-:Y:S05]  /*24cf0*/  @P1 BRA `(.L_x_968) ;  /* 0x00000000001c1947 */ /* 0x000fea0003800000 */
[----:B------:R-:W2:Y:S01]  /*24d00*/  S2R R3, SR_TID.X ;  /* 0x0000000000037919 */ /* 0x000ea20000002100 */
[----:B0-----:R-:W-:-:S04]  /*24d10*/  MOV R0, 0xa800 ;  /* 0x0000a80000007802 */ /* 0x001fc80000000f00 */
[----:B------:R3:W-:Y:S01]  /*24d20*/  SYNCS.ARRIVE.TRANS64 RZ, [R2+URZ+0x36850], R0 ;  /* 0x0368500002ff79a7 */ /* 0x0007e2000800003f */
[----:B--2---:R-:W-:-:S04]  /*24d30*/  LOP3.LUT R3, R3, 0x1f, RZ, 0xc0, !PT ;  /* 0x0000001f03037812 */ /* 0x004fc800078ec0ff */
[----:B------:R-:W-:-:S13]  /*24d40*/  ISETP.NE.AND P0, PT, R3, RZ, PT ;  /* 0x000000ff0300720c */ /* 0x000fda0003f05270 */
[----:B---3--:R-:W-:Y:S05]  /*24d50*/  @!P0 BRA `(.L_x_968) ;  /* 0x0000000000048947 */ /* 0x008fea0003800000 */
[----:B------:R-:W-:Y:S01]  /*24d60*/  BPT.TRAP 0x1 ;  /* 0x000000040000795c */ /* 0x000fe20000300000 */
.L_x_968:
[----:B------:R-:W-:Y:S05]  /*24d70*/  BSYNC B1 ;  /* 0x0000000000017941 */ /* 0x000fea0003800000 */
.L_x_967:
        /* <DEDUP_REMOVED lines=14> */
.L_x_969:
        /* <DEDUP_REMOVED lines=16> */
.L_x_970:
        /* <DEDUP_REMOVED lines=12> */
[----:B------:R-:W-:Y:S01]  /*25020*/  UMOV UR6, 0x0 ;  /* 0x0000000000067882 */ /* 0x000fe20000000000 */
[----:B------:R-:W-:Y:S01]  /*25030*/  IADD3 R0, R0, 0x7400, RZ ;  /* 0x0000740000007810 */ /* 0x000fe20007ffe0ff */
[----:B------:R-:W-:Y:S01]  /*25040*/  UMOV UR7, 0x14f00000 ;  /* 0x14f0000000077882 */ /* 0x000fe20000000000 */
[----:B------:R-:W-:-:S09]  /*25050*/  UMOV UR10, 0x80 ;  /* 0x00000080000a7882 */ /* 0x000fd20000000000 */
.L_x_971:
        /* <DEDUP_REMOVED lines=11> */
.L_x_964:
[----:B------:R-:W-:Y:S05]  /*25110*/  BSYNC B0 ;  /* 0x0000000000007941 */ /* 0x000fea0003800000 */
.L_x_963:
        /* <DEDUP_REMOVED lines=9> */
.L_x_885:
[----:B------:R-:W-:Y:S05]  /*251b0*/  BSYNC B7 ;  /* 0x0000000000077941 */ /* 0x000fea0003800000 */
.L_x_883:
[----:B0-----:R-:W2:Y:S02]  /*251c0*/  LDL R0, [R1+0x10] ;  /* 0x0000100001007983 */ /* 0x001ea40000100800 */
        /* <DEDUP_REMOVED lines=12> */
.L_x_972:
[----:B------:R-:W0:Y:S01]  /*25290*/  S2R R7, SR_TID.X ;  /* 0x0000000000077919 */ /* 0x000e220000002100 */
[----:B------:R-:W-:Y:S01]  /*252a0*/  UMOV UR4, 0xffffffff ;  /* 0xffffffff00047882 */ /* 0x000fe20000000000 */
[----:B0-----:R-:W-:-:S04]  /*252b0*/  LOP3.LUT R7, R7, 0x1f, RZ, 0xc0, !PT ;  /* 0x0000001f07077812 */ /* 0x001fc800078ec0ff */
        /* <DEDUP_REMOVED lines=10> */
[----:B------:R-:W-:Y:S01]  /*25360*/  SHFL.IDX PT, R0, R16, RZ, 0x1f ;  /* 0x00001fff10007589 */ /* 0x000fe200000e0000 */
[C---:B------:R-:W-:Y:S02]  /*25370*/  ISETP.GE.U32.AND P4, PT, R7.reuse, 0x8, PT ;  /* 0x000000080700780c */ /* 0x040fe40003f86070 */
[C---:B------:R-:W-:Y:S01]  /*25380*/  ISETP.GE.U32.AND P5, PT, R7.reuse, 0x10, PT ;  /* 0x000000100700780c */ /* 0x040fe20003fa6070 */
[----:B------:R-:W-:Y:S01]  /*25390*/  SHFL.IDX PT, R4, R16, 0x1, 0x1f ;  /* 0x00201f0010047f89 */ /* 0x000fe200000e0000 */
[----:B0-----:R-:W-:Y:S01]  /*253a0*/  MOV R2, RZ ;  /* 0x000000ff00027202 */ /* 0x001fe20000000f00 */
        /* <DEDUP_REMOVED lines=17> */
[----:B----4-:R0:W2:Y:S02]  /*254c0*/  SHFL.IDX PT, R6, R5, 0x1f, 0x1f ;  /* 0x03e01f0005067f89 */ /* 0x0100a400000e0000 */
.L_x_1065:
[----:B------:R-:W-:Y:S02]  /*254d0*/  ULDC UR4, c[0x0][0xc38] ;  /* 0x00030e0000047ab9 */ /* 0x000fe40000000800 */
[----:B------:R-:W-:-:S04]  /*254e0*/  IMAD.U32 R16, RZ, RZ, UR4 ;  /* 0x00000004ff107e24 */ /* 0x000fc8000f8e00ff */
[----:B--2---:R-:W-:-:S05]  /*254f0*/  IMAD R6, R6, R16, RZ ;  /* 0x0000001006067224 */ /* 0x004fca00078e02ff */
[----:B------:R-:W-:-:S04]  /*25500*/  IADD3 R4, R4, R6, RZ ;  /* 0x0000000604047210 */ /* 0x000fc80007ffe0ff */
[----:B------:R-:W-:-:S13]  /*25510*/  ISETP.GT.AND P6, PT, R4, R0, PT ;  /* 0x000000000400720c */ /* 0x000fda0003fc4270 */
[----:B------:R-:W-:Y:S05]  /*25520*/  @P6 BRA `(.L_x_975) ;  /* 0x00000000009c6947 */ /* 0x000fea0003800000 */
.L_x_980:
[----:B------:R-:W2:Y:S01]  /*25530*/  LDC R2, c[0x0][0xc3c] ;  /* 0x00030f00ff027b82 */ /* 0x000ea20000000800 */
[----:B------:R-:W-:-:S05]  /*25540*/  VIADD R19, R19, 0x1f ;  /* 0x0000001f13137836 */ /* 0x000fca0000000000 */
[----:B--2---:R-:W-:-:S13]  /*25550*/  ISETP.GE.AND P6, PT, R19, R2, PT ;  /* 0x000000021300720c */ /* 0x004fda0003fc6270 */
[----:B------:R-:W-:Y:S05]  /*25560*/  @P6 BRA `(.L_x_976) ;  /* 0x0000000400446947 */ /* 0x000fea0003800000 */
[----:B------:R-:W2:Y:S01]  /*25570*/  S2R R3, SR_TID.X ;  /* 0x0000000000037919 */ /* 0x000ea20000002100 */
[----:B------:R-:W-:Y:S01]  /*25580*/  BSSY B0, `(.L_x_977) ;  /* 0x0000009000007945 */ /* 0x000fe20003800000 */
[----:B--2---:R-:W-:-:S05]  /*25590*/  LOP3.LUT R3, R3, 0x1f, RZ, 0xc0, !PT ;  /* 0x0000001f03037812 */ /* 0x004fca00078ec0ff */
[----:B0-----:R-:W-:-:S05]  /*255a0*/  IMAD.IADD R5, R19, 0x1, R3 ;  /* 0x0000000113057824 */ /* 0x001fca00078e0203 */
[----:B------:R-:W-:Y:S01]  /*255b0*/  ISETP.GE.OR P6, PT, R5, R2, !P0 ;  /* 0x000000020500720c */ /* 0x000fe200047c6670 */
[----:B------:R-:W-:-:S12]  /*255c0*/  IMAD.MOV.U32 R2, RZ, RZ, RZ ;  /* 0x000000ffff027224 */ /* 0x000fd800078e00ff */
[----:B------:R-:W-:Y:S05]  /*255d0*/  @P6 BRA `(.L_x_978) ;  /* 0x00000000000c6947 */ /* 0x000fea0003800000 */
[----:B------:R-:W0:Y:S02]  /*255e0*/  LDC.64 R2, c[0x0][0xc80] ;  /* 0x00032000ff027b82 */ /* 0x000e240000000a00 */
[----:B0-----:R-:W-:-:S06]  /*255f0*/  IMAD.WIDE R2, R5, 0x4, R2 ;  /* 0x0000000405027825 */ /* 0x001fcc00078e0202 */
[----:B------:R0:W5:Y:S02]  /*25600*/  LDG.E R2, desc[UR60][R2.64] ;  /* 0x0000003c02027981 */ /* 0x000164000c1e1900 */
.L_x_978:
[----:B------:R-:W-:Y:S05]  /*25610*/  BSYNC B0 ;  /* 0x0000000000007941 */ /* 0x000fea0003800000 */
.L_x_977:
[----:B------:R-:W-:-:S03]  /*25620*/  UMOV UR4, 0xffffffff ;  /* 0xffffffff00047882 */ /* 0x000fc60000000000 */
[----:B------:R-:W-:Y:S05]  /*25630*/  BRA.DIV UR4, `(.L_x_979) ;  /* 0x0000002a04107947 */ /* 0x000fea000b800000 */
[----:B0----5:R-:W0:Y:S02]  /*25640*/  SHFL.UP PT, R3, R2, 0x1, RZ ;  /* 0x0420000002037989 */ /* 0x021e2400000e00ff */
        /* <DEDUP_REMOVED lines=14> */
[----:B------:R0:W2:Y:S02]  /*25730*/  SHFL.IDX PT, R6, R5, 0x1f, 0x1f ;  /* 0x03e01f0005067f89 */ /* 0x0000a400000e0000 */
.L_x_1073:
[----:B------:R-:W-:Y:S02]  /*25740*/  ULDC UR4, c[0x0][0xc38] ;  /* 0x00030e0000047ab9 */ /* 0x000fe40000000800 */
[----:B------:R-:W-:-:S04]  /*25750*/  IMAD.U32 R16, RZ, RZ, UR4 ;  /* 0x00000004ff107e24 */ /* 0x000fc8000f8e00ff */
[----:B--2---:R-:W-:-:S05]  /*25760*/  IMAD R6, R6, R16, RZ ;  /* 0x0000001006067224 */ /* 0x004fca00078e02ff */
[----:B------:R-:W-:-:S04]  /*25770*/  IADD3 R4, R6, R4, RZ ;  /* 0x0000000406047210 */ /* 0x000fc80007ffe0ff */
[----:B------:R-:W-:-:S13]  /*25780*/  ISETP.GT.AND P6, PT, R4, R0, PT ;  /* 0x000000000400720c */ /* 0x000fda0003fc4270 */
[----:B------:R-:W-:Y:S05]  /*25790*/  @!P6 BRA `(.L_x_980) ;  /* 0xfffffffc0064e947 */ /* 0x000fea000383ffff */
.L_x_975:
[----:B------:R-:W-:Y:S01]  /*257a0*/  IMAD.IADD R6, R4, 0x1, -R6 ;  /* 0x0000000104067824 */ /* 0x000fe200078e0a06 */
[----:B------:R-:W-:-:S03]  /*257b0*/  UMOV UR4, 0xffffffff ;  /* 0xffffffff00047882 */ /* 0x000fc60000000000 */
[----:B------:R-:W-:-:S05]  /*257c0*/  IMAD R3, R5, R16, R6 ;  /* 0x0000001005037224 */ /* 0x000fca00078e0206 */
[----:B------:R-:W-:Y:S01]  /*257d0*/  ISETP.GT.AND P6, PT, R3, R0, PT ;  /* 0x000000000300720c */ /* 0x000fe20003fc4270 */
[----:B------:R-:W-:-:S12]  /*257e0*/  BRA.DIV UR4, `(.L_x_981) ;  /* 0x0000002a047c7947 */ /* 0x000fd8000b800000 */
[----:B------:R-:W-:-:S04]  /*257f0*/  VOTE.ANY R3, PT, !P6 ;  /* 0x0000000000037806 */ /* 0x000fc800070e0100 */
[----:B------:R-:W2:Y:S02]  /*25800*/  POPC R4, R3 ;  /* 0x0000000300047309 */ /* 0x000ea40000000000 */
[----:B--2---:R2:W3:Y:S02]  /*25810*/  SHFL.IDX PT, R17, R2, R4, 0x1f ;  /* 0x00001f0402117589 */ /* 0x0044e400000e0000 */
.L_x_1077:
[----:B------:R-:W-:Y:S01]  /*25820*/  ISETP.NE.AND P0, PT, R3, RZ, PT ;  /* 0x000000ff0300720c */ /* 0x000fe20003f05270 */
[----:B--2---:R-:W-:-:S12]  /*25830*/  IMAD.MOV.U32 R2, RZ, RZ, RZ ;  /* 0x000000ffff027224 */ /* 0x004fd800078e00ff */
[----:B------:R-:W-:Y:S05]  /*25840*/  @!P0 BRA `(.L_x_982) ;  /* 0x0000000000108947 */ /* 0x000fea0003800000 */
[----:B------:R-:W-:Y:S01]  /*25850*/  UMOV UR4, 0xffffffff ;  /* 0xffffffff00047882 */ /* 0x000fe20000000000 */
[----:B------:R-:W-:Y:S02]  /*25860*/  IADD3 R12, R4, -0x1, RZ ;  /* 0xffffffff040c7810 */ /* 0x000fe40007ffe0ff */
[----:B------:R-:W-:Y:S05]  /*25870*/  BRA.DIV UR4, `(.L_x_983) ;  /* 0x0000002a04a07947 */ /* 0x000fea000b800000 */
[----:B------:R2:W4:Y:S02]  /*25880*/  SHFL.IDX PT, R2, R5, R12, 0x1f ;  /* 0x00001f0c05027589 */ /* 0x00052400000e0000 */
.L_x_982:
[----:B0-23--:R-:W-:Y:S01]  /*25890*/  IABS R5, R17 ;  /* 0x0000001100057213 */ /* 0x00dfe20000000000 */
[----:B----4-:R-:W-:Y:S02]  /*258a0*/  IMAD R16, R2, R16, R6 ;  /* 0x0000001002107224 */ /* 0x010fe400078e0206 */
[----:B------:R-:W-:Y:S01]  /*258b0*/  IMAD.IADD R19, R4, 0x1, R19 ;  /* 0x0000000104137824 */ /* 0x000fe200078e0213 */
[----:B------:R-:W0:Y:S01]  /*258c0*/  I2F.RP R2, R5 ;  /* 0x0000000500027306 */ /* 0x000e220000209400 */
[----:B------:R-:W-:-:S07]  /*258d0*/  IMAD.IADD R0, R0, 0x1, -R16 ;  /* 0x0000000100007824 */ /* 0x000fce00078e0a10 */
[----:B0-----:R-:W0:Y:S02]  /*258e0*/  MUFU.RCP R2, R2 ;  /* 0x0000000200027308 */ /* 0x001e240000001000 */
[----:B0-----:R-:W-:-:S06]  /*258f0*/  VIADD R2, R2, 0xffffffe ;  /* 0x0ffffffe02027836 */ /* 0x001fcc0000000000 */
[----:B------:R-:W0:Y:S02]  /*25900*/  F2I.FTZ.U32.TRUNC.NTZ R3, R2 ;  /* 0x0000000200037305 */ /* 0x000e24000021f000 */
[----:B0-----:R-:W-:-:S04]  /*25910*/  IMAD.MOV R2, RZ, RZ, -R3 ;  /* 0x000000ffff027224 */ /* 0x001fc800078e0a03 */
[----:B------:R-:W-:Y:S01]  /*25920*/  IMAD R6, R2, R5, RZ ;  /* 0x0000000502067224 */ /* 0x000fe200078e02ff */
[----:B------:R-:W-:-:S05]  /*25930*/  MOV R2, RZ ;  /* 0x000000ff00027202 */ /* 0x000fca0000000f00 */
[----:B------:R-:W-:Y:S01]  /*25940*/  IMAD.HI.U32 R2, R3, R6, R2 ;  /* 0x0000000603027227 */ /* 0x000fe200078e0002 */
[----:B------:R-:W-:Y:S02]  /*25950*/  IABS R6, R17 ;  /* 0x0000001100067213 */ /* 0x000fe40000000000 */
[----:B------:R-:W-:-:S03]  /*25960*/  IABS R3, R0 ;  /* 0x0000000000037213 */ /* 0x000fc60000000000 */
[----:B------:R-:W-:Y:S02]  /*25970*/  IMAD.MOV R6, RZ, RZ, -R6 ;  /* 0x000000ffff067224 */ /* 0x000fe400078e0a06 */
[----:B------:R-:W-:-:S04]  /*25980*/  IMAD.HI.U32 R2, R2, R3, RZ ;  /* 0x0000000302027227 */ /* 0x000fc800078e00ff */
[----:B------:R-:W-:-:S05]  /*25990*/  IMAD R3, R2, R6, R3 ;  /* 0x0000000602037224 */ /* 0x000fca00078e0203 */
[----:B------:R-:W-:-:S13]  /*259a0*/  ISETP.GT.U32.AND P1, PT, R5, R3, PT ;  /* 0x000000030500720c */ /* 0x000fda0003f24070 */
[-C--:B------:R-:W-:Y:S01]  /*259b0*/  @!P1 IADD3 R3, R3, -R5.reuse, RZ ;  /* 0x8000000503039210 */ /* 0x080fe20007ffe0ff */
[----:B------:R-:W-:Y:S01]  /*259c0*/  @!P1 VIADD R2, R2, 0x1 ;  /* 0x0000000102029836 */ /* 0x000fe20000000000 */
[----:B------:R-:W-:Y:S02]  /*259d0*/  ISETP.NE.AND P1, PT, R17, RZ, PT ;  /* 0x000000ff1100720c */ /* 0x000fe40003f25270 */
[----:B------:R-:W-:Y:S02]  /*259e0*/  ISETP.GE.U32.AND P0, PT, R3, R5, PT ;  /* 0x000000050300720c */ /* 0x000fe40003f06070 */
[----:B------:R-:W-:-:S04]  /*259f0*/  LOP3.LUT R3, R0, R17, RZ, 0x3c, !PT ;  /* 0x0000001100037212 */ /* 0x000fc800078e3cff */
[----:B------:R-:W-:-:S07]  /*25a00*/  ISETP.GE.AND P2, PT, R3, RZ, PT ;  /* 0x000000ff0300720c */ /* 0x000fce0003f46270 */
[----:B------:R-:W-:-:S06]  /*25a10*/  @P0 VIADD R2, R2, 0x1 ;  /* 0x0000000102020836 */ /* 0x000fcc0000000000 */
[----:B------:R-:W-:Y:S02]  /*25a20*/  @!P2 IADD3 R2, -R2, RZ, RZ ;  /* 0x000000ff0202a210 */ /* 0x000fe40007ffe1ff */
[----:B------:R-:W-:-:S04]  /*25a30*/  @!P1 LOP3.LUT R2, RZ, R17, RZ, 0x33, !PT ;  /* 0x00000011ff029212 */ /* 0x000fc800078e33ff */
[----:B------:R-:W-:Y:S01]  /*25a40*/  MOV R18, R2 ;  /* 0x0000000200127202 */ /* 0x000fe20000000f00 */
[----:B------:R-:W-:-:S04]  /*25a50*/  IMAD.MOV R3, RZ, RZ, -R2 ;  /* 0x000000ffff037224 */ /* 0x000fc800078e0a02 */
[----:B------:R-:W-:Y:S01]  /*25a60*/  IMAD R17, R17, R3, R0 ;  /* 0x0000000311117224 */ /* 0x000fe200078e0200 */
[----:B------:R-:W-:Y:S06]  /*25a70*/  BRA `(.L_x_984) ;  /* 0x00000000001c7947 */ /* 0x000fec0003800000 */
.L_x_976:
[----:B------:R-:W-:Y:S01]  /*25a80*/  UMOV UR4, URZ ;  /* 0x0000003f00047c82 */ /* 0x000fe20008000000 */
[----:B------:R-:W-:Y:S01]  /*25a90*/  UMOV UR5, URZ ;  /* 0x0000003f00057c82 */ /* 0x000fe20008000000 */
[----:B------:R-:W-:Y:S01]  /*25aa0*/  ULDC UR6, c[0x0][0xc3c] ;  /* 0x00030f0000067ab9 */ /* 0x000fe20000000800 */
[----:B------:R-:W-:Y:S01]  /*25ab0*/  IMAD.MOV.U32 R16, RZ, RZ, R0 ;  /* 0x000000ffff107224 */ /* 0x000fe200078e0000 */
[----:B------:R-:W-:Y:S01]  /*25ac0*/  MOV R18, UR5 ;  /* 0x0000000500127c02 */ /* 0x000fe20008000f00 */
[----:B------:R-:W-:Y:S02]  /*25ad0*/  IMAD.U32 R17, RZ, RZ, UR4 ;  /* 0x00000004ff117e24 */ /* 0x000fe4000f8e00ff */
[----:B------:R-:W-:-:S07]  /*25ae0*/  IMAD.U32 R19, RZ, RZ, UR6 ;  /* 0x00000006ff137e24 */ /* 0x000fce000f8e00ff */
.L_x_984:
[----:B------:R3:W2:Y:S01]  /*25af0*/  LDL R3, [R1+0x4] ;  /* 0x0000040001037983 */ /* 0x0006a20000100800 */
[----:B------:R-:W4:Y:S01]  /*25b00*/  S2R R0, SR_TID.X ;  /* 0x0000000000007919 */ /* 0x000f220000002100 */
[----:B------:R-:W-:Y:S05]  /*25b10*/  WARPSYNC.ALL ;  /* 0x0000000000007948 */ /* 0x000fea0003800000 */
[----:B----4-:R-:W-:Y:S01]  /*25b20*/  LOP3.LUT R0, R0, 0x1f, RZ, 0xc0, !PT ;  /* 0x0000001f00007812 */ /* 0x010fe200078ec0ff */
        /* <DEDUP_REMOVED lines=8> */
.L_x_973:
[----:B------:R-:W-:Y:S02]  /*25bb0*/  ULDC UR4, c[0x0][0xc3c] ;  /* 0x00030f0000047ab9 */ /* 0x000fe40000000800 */
[----:B--2---:R-:W-:-:S13]  /*25bc0*/  ISETP.GE.AND P0, PT, R19, UR4, PT ;  /* 0x0000000413007c0c */ /* 0x004fda000bf06270 */
[----:B------:R-:W-:Y:S05]  /*25bd0*/  @!P0 BRA `(.L_x_985) ;  /* 0xffffff9000948947 */ /* 0x000fea000383ffff */
[----:B------:R-:W-:Y:S05]  /*25be0*/  BSYNC B8 ;  /* 0x0000000000087941 */ /* 0x000fea0003800000 */
.L_x_839:
[----:B0-----:R-:W2:Y:S01]  /*25bf0*/  LDL.LU R0, [R1+0x54] ;  /* 0x0000540001007983 */ /* 0x001ea20000300800 */
[----:B------:R-:W-:Y:S01]  /*25c00*/  BSSY B0, `(.L_x_986) ;  /* 0x000000b000007945 */ /* 0x000fe20003800000 */
[----:B------:R-:W0:Y:S01]  /*25c10*/  S2R R5, SR_CgaCtaId ;  /* 0x0000000000057919 */ /* 0x000e220000008800 */
[----:B--2---:R-:W-:-:S05]  /*25c20*/  VIADD R0, R0, 0x1 ;  /* 0x0000000100007836 */ /* 0x004fca0000000000 */
[----:B------:R-:W-:-:S04]  /*25c30*/  LEA.HI R2, R0, R0, RZ, 0x1 ;  /* 0x0000000000027211 */ /* 0x000fc800078f08ff */
[----:B---3--:R-:W-:-:S04]  /*25c40*/  LOP3.LUT R3, R2, 0xfffffffe, RZ, 0xc0, !PT ;  /* 0xfffffffe02037812 */ /* 0x008fc800078ec0ff */
[----:B------:R-:W-:Y:S02]  /*25c50*/  IADD3 R3, R0, -R3, RZ ;  /* 0x8000000300037210 */ /* 0x000fe40007ffe0ff */
[----:B------:R-:W-:Y:S02]  /*25c60*/  MOV R0, 0x400 ;  /* 0x0000040000007802 */ /* 0x000fe40000000f00 */
[----:B------:R-:W-:Y:S02]  /*25c70*/  SHF.L.U32 R3, R3, 0x1f, RZ ;  /* 0x0000001f03037819 */ /* 0x000fe400000006ff */
[----:B0-----:R-:W-:-:S04]  /*25c80*/  LEA R0, R5, R0, 0x18 ;  /* 0x0000000005007211 */ /* 0x001fc800078ec0ff */
[----:B------:R-:W0:Y:S02]  /*25c90*/  SYNCS.PHASECHK.TRANS64.TRYWAIT P0, [R0+URZ+0x36820], R3 ;  /* 0x03682003000075a7 */ /* 0x000e24000800017f */
[----:B0-----:R-:W-:Y:S05]  /*25ca0*/  @!P0 BRA `(.L_x_987) ;  /* 0x0000002400bc8947 */ /* 0x001fea0003800000 */
.L_x_1080:
[----:B------:R-:W-:Y:S05]  /*25cb0*/  BSYNC B0 ;  /* 0x0000000000007941 */ /* 0x000fea0003800000 */
.L_x_986:
[----:B------:R-:W-:-:S03]  /*25cc0*/  UMOV UR4, 0xffffffff ;  /* 0xffffffff00047882 */ /* 0x000fc60000000000 */
[----:B------:R-:W-:Y:S05]  /*25cd0*/  BRA.DIV UR4, `(.L_x_988) ;  /* 0x0000002604c47947 */ /* 0x000fea000b800000 */
[----:B------:R-:W2:Y:S02]  /*25ce0*/  S2R R2, SR_TID.X ;  /* 0x0000000000027919 */ /* 0x000ea40000002100 */
[----:B--2---:R-:W-:-:S04]  /*25cf0*/  SHF.R.U32.HI R2, RZ, 0x5, R2 ;  /* 0x00000005ff027819 */ /* 0x004fc80000011602 */
[----:B------:R-:W-:-:S05]  /*25d00*/  LOP3.LUT R2, R2, 0x3, RZ, 0xc0, !PT ;  /* 0x0000000302027812 */ /* 0x000fca00078ec0ff */
[----:B------:R2:W3:Y:S02]  /*25d10*/  SHFL.IDX PT, R14, R2, RZ, 0x1f ;  /* 0x00001fff020e7589 */ /* 0x0004e400000e0000 */
.L_x_1083:
[----:B---3--:R-:W-:-:S13]  /*25d20*/  ISETP.NE.AND P0, PT, R14, RZ, PT ;  /* 0x000000ff0e00720c */ /* 0x008fda0003f05270 */
[----:B------:R-:W-:Y:S05]  /*25d30*/  @P0 BRA `(.L_x_624) ;  /* 0x00000000009c0947 */ /* 0x000fea0003800000 */
[----:B------:R-:W-:-:S03]  /*25d40*/  UMOV UR4, 0xffffffff ;  /* 0xffffffff00047882 */ /* 0x000fc60000000000 */
[----:B------:R-:W-:Y:S05]  /*25d50*/  BRA.DIV UR4, `(.L_x_989) ;  /* 0x0000002604d87947 */ /* 0x000fea000b800000 */
[----:B------:R-:W-:-:S13]  /*25d60*/  ELECT P6, URZ, PT ;  /* 0x00000000003f782f */ /* 0x000fda00038c0000 */
.L_x_1086:
[----:B------:R-:W-:Y:S05]  /*25d70*/  @!P6 BRA `(.L_x_624) ;  /* 0x00000000008ce947 */ /* 0x000fea0003800000 */
[----:B--2---:R-:W2:Y:S02]  /*25d80*/  LDL R2, [R1+0x9c] ;  /* 0x00009c0001027983 */ /* 0x004ea40000100800 */
[----:B--2---:R-:W-:-:S13]  /*25d90*/  R2UR UR4, R2 ;  /* 0x00000000020472ca */ /* 0x004fda00000e0000 */
[----:B------:R-:W-:-:S06]  /*25da0*/  ULOP3.LUT UR4, UR4, 0x2, URZ, 0xfc, !UPT ;  /* 0x0000000204047892 */ /* 0x000fcc000f8efc3f */
[----:B------:R-:W-:-:S05]  /*25db0*/  IMAD.U32 R2, RZ, RZ, UR4 ;  /* 0x00000004ff027e24 */ /* 0x000fca000f8e00ff */
[----:B------:R-:W-:-:S13]  /*25dc0*/  ISETP.NE.AND P2, PT, R2, 0x3, PT ;  /* 0x000000030200780c */ /* 0x000fda0003f45270 */
[----:B------:R-:W-:Y:S05]  /*25dd0*/  @!P2 BRA `(.L_x_990) ;  /* 0x000000000004a947 */ /* 0x000fea0003800000 */
[----:B------:R-:W-:Y:S01]  /*25de0*/  BPT.TRAP 0x1 ;  /* 0x000000040000795c */ /* 0x000fe20000300000 */
.L_x_990:
[----:B0-----:R-:W4:Y:S04]  /*25df0*/  LDL R3, [R1+0x8] ;  /* 0x0000080001037983 */ /* 0x001f280000100800 */
[----:B------:R-:W2:Y:S01]  /*25e00*/  LDL.LU R7, [R1+0x14] ;  /* 0x0000140001077983 */ /* 0x000ea20000300800 */
[----:B------:R-:W-:-:S05]  /*25e10*/  VIADD R2, R0, 0x36840 ;  /* 0x0003684000027836 */ /* 0x000fca0000000000 */
[C---:B----4-:R-:W-:Y:S01]  /*25e20*/  LEA R6, R3.reuse, R2, 0x3 ;  /* 0x0000000203067211 */ /* 0x050fe200078e18ff */
[----:B------:R-:W-:Y:S01]  /*25e30*/  VIADD R3, R3, 0x1 ;  /* 0x0000000103037836 */ /* 0x000fe20000000000 */
[----:B--2---:R-:W-:-:S04]  /*25e40*/  SHF.L.U32 R5, R7, 0x1f, RZ ;  /* 0x0000001f07057819 */ /* 0x004fc800000006ff */
        /* <DEDUP_REMOVED lines=8> */
.L_x_1087:
[----:B------:R-:W2:Y:S02]  /*25ed0*/  SYNCS.PHASECHK.TRANS64.TRYWAIT P0, [R7+URZ], R2 ;  /* 0x00000002070075a7 */ /* 0x000ea4000800017f */
[----:B--2---:R-:W-:Y:S05]  /*25ee0*/  @!P0 BRA `(.L_x_992) ;  /* 0x0000002400a88947 */ /* 0x004fea0003800000 */
.L_x_1088:
[----:B------:R-:W-:Y:S05]  /*25ef0*/  @!P2 BRA `(.L_x_993) ;  /* 0x000000000004a947 */ /* 0x000fea0003800000 */
[----:B------:R-:W-:Y:S01]  /*25f00*/  BPT.TRAP 0x1 ;  /* 0x000000040000795c */ /* 0x000fe20000300000 */
.L_x_993:
[----:B------:R-:W3:Y:S01]  /*25f10*/  LDL.LU R4, [R1+0x8] ;  /* 0x0000080001047983 */ /* 0x000ee20000300800 */
[----:B------:R-:W-:-:S05]  /*25f20*/  IADD3 R0, R0, 0x36860, RZ ;  /* 0x0003686000007810 */ /* 0x000fca0007ffe0ff */
[----:B---3--:R-:W-:-:S04]  /*25f30*/  IMAD R4, R4, 0x8, R0 ;  /* 0x0000000804047824 */ /* 0x008fc800078e0200 */
[----:B------:R-:W3:Y:S02]  /*25f40*/  SYNCS.PHASECHK.TRANS64.TRYWAIT P0, [R4+URZ], R5 ;  /* 0x00000005040075a7 */ /* 0x000ee4000800017f */
[----:B---3--:R-:W-:Y:S05]  /*25f50*/  @!P0 BRA `(.L_x_994) ;  /* 0x0000002400a08947 */ /* 0x008fea0003800000 */
.L_x_1089:
[----:B------:R-:W-:-:S07]  /*25f60*/  IMAD R3, R3, 0x8, R0 ;  /* 0x0000000803037824 */ /* 0x000fce00078e0200 */
.L_x_995:
[----:B----4-:R4:W0:Y:S02]  /*25f70*/  SYNCS.PHASECHK.TRANS64.TRYWAIT P0, [R3+URZ], R2 ;  /* 0x00000002030075a7 */ /* 0x010824000800017f */
[----:B0-----:R-:W-:Y:S05]  /*25f80*/  @!P0 NANOSLEEP.SYNCS 0x989680 ;  /* 0x009896800000895d */ /* 0x001fea0003900000 */
[----:B------:R-:W0:Y:S02]  /*25f90*/  @!P0 SYNCS.PHASECHK.TRANS64 P0, [R3+URZ], R2 ;  /* 0x00000002030085a7 */ /* 0x000e24000800007f */
[----:B0-----:R-:W-:Y:S05]  /*25fa0*/  @!P0 BRA `(.L_x_995) ;  /* 0xfffffffc00f08947 */ /* 0x001fea000383ffff */
.L_x_624:
[----:B------:R-:W-:Y:S05]  /*25fb0*/  BSYNC B9 ;  /* 0x0000000000097941 */ /* 0x000fea0003800000 */
.L_x_621:
[----:B------:R-:W-:Y:S05]  /*25fc0*/  EXIT ;  /* 0x000000000000794d */ /* 0x000fea0003800000 */
.L_x_642:
[----:B0-----:R0:W1:Y:S02]  /*25fd0*/  SYNCS.PHASECHK.TRANS64.TRYWAIT P5, [R43+URZ+0x36890], R100 ;  /* 0x036890642b0075a7 */ /* 0x00106400080a017f */
[----:B-1----:R-:W-:Y:S05]  /*25fe0*/  @!P5 NANOSLEEP.SYNCS 0x989680 ;  /* 0x009896800000d95d */ /* 0x002fea0003900000 */
[----:B------:R-:W1:Y:S02]  /*25ff0*/  @!P5 SYNCS.PHASECHK.TRANS64 P5, [R43+URZ+0x36890], R100 ;  /* 0x036890642b00d5a7 */ /* 0x000e6400080a007f */
[----:B-1----:R-:W-:Y:S05]  /*26000*/  @!P5 BRA `(.L_x_642) ;  /* 0xfffffffc00f0d947 */ /* 0x002fea000383ffff */
[----:B------:R-:W-:Y:S05]  /*26010*/  BRA `(.L_x_996) ;  /* 0xfffffdd8004c7947 */ /* 0x000fea000383ffff */
.L_x_696:
[----:B-1----:R1:W3:Y:S02]  /*26020*/  SYNCS.PHASECHK.TRANS64.TRYWAIT P5, [R43+URZ+0x36890], R100 ;  /* 0x036890642b0075a7 */ /* 0x0022e400080a017f */
[----:B---3--:R-:W-:Y:S05]  /*26030*/  @!P5 NANOSLEEP.SYNCS 0x989680 ;  /* 0x009896800000d95d */ /* 0x008fea0003900000 */
[----:B------:R-:W3:Y:S02]  /*26040*/  @!P5 SYNCS.PHASECHK.TRANS64 P5, [R43+URZ+0x36890], R100 ;  /* 0x036890642b00d5a7 */ /* 0x000ee400080a007f */
[----:B---3--:R-:W-:Y:S05]  /*26050*/  @!P5 BRA `(.L_x_696) ;  /* 0xfffffffc00f0d947 */ /* 0x008fea000383ffff */
[----:B------:R-:W-:Y:S05]  /*26060*/  BRA `(.L_x_997) ;  /* 0xfffffe0c00187947 */ /* 0x000fea000383ffff */
.L_x_721:
[----:B-1----:R1:W2:Y:S02]  /*26070*/  SYNCS.PHASECHK.TRANS64.TRYWAIT P3, [R43+URZ+0x36890], R100 ;  /* 0x036890642b0075a7 */ /* 0x0022a4000806017f */
[----:B--2---:R-:W-:Y:S05]  /*26080*/  @!P3 NANOSLEEP.SYNCS 0x989680 ;  /* 0x009896800000b95d */ /* 0x004fea0003900000 */
[----:B------:R-:W2:Y:S02]  /*26090*/  @!P3 SYNCS.PHASECHK.TRANS64 P3, [R43+URZ+0x36890], R100 ;  /* 0x036890642b00b5a7 */ /* 0x000ea4000806007f */
[----:B--2---:R-:W-:Y:S05]  /*260a0*/  @!P3 BRA `(.L_x_721) ;  /* 0xfffffffc00f0b947 */ /* 0x004fea000383ffff */
[----:B------:R-:W-:Y:S05]  /*260b0*/  BRA `(.L_x_998) ;  /* 0xfffffe3c00387947 */ /* 0x000fea000383ffff */
.L_x_727:
[----:B0-----:R0:W1:Y:S02]  /*260c0*/  SYNCS.PHASECHK.TRANS64.TRYWAIT P2, [R43+URZ+0x368b0], R100 ;  /* 0x0368b0642b0075a7 */ /* 0x001064000804017f */
[----:B-1----:R-:W-:Y:S05]  /*260d0*/  @!P2 NANOSLEEP.SYNCS 0x989680 ;  /* 0x009896800000a95d */ /* 0x002fea0003900000 */
[----:B------:R-:W1:Y:S02]  /*260e0*/  @!P2 SYNCS.PHASECHK.TRANS64 P2, [R43+URZ+0x368b0], R100 ;  /* 0x0368b0642b00a5a7 */ /* 0x000e64000804007f */
[----:B-1----:R-:W-:Y:S05]  /*260f0*/  @!P2 BRA `(.L_x_727) ;  /* 0xfffffffc00f0a947 */ /* 0x002fea000383ffff */
[----:B------:R-:W-:Y:S05]  /*26100*/  BRA `(.L_x_999) ;  /* 0xfffffe4000507947 */ /* 0x000fea000383ffff */
.L_x_745:
[----:B------:R-:W-:Y:S01]  /*26110*/  BSSY B1, `(.L_x_1000) ;  /* 0x0000008000017945 */ /* 0x000fe20003800000 */
[----:B------:R-:W-:Y:S01]  /*26120*/  MOV R13, R25 ;  /* 0x00000019000d7202 */ /* 0x000fe20000000f00 */
[----:B------:R-:W-:Y:S01]  /*26130*/  IMAD.MOV.U32 R12, RZ, RZ, RZ ;  /* 0x000000ffff0c7224 */ /* 0x000fe200078e00ff */
[----:B------:R-:W-:Y:S01]  /*26140*/  MOV R15, 0xffffffff ;  /* 0xffffffff000f7802 */ /* 0x000fe20000000f00 */
[----:B------:R-:W-:-:S07]  /*26150*/  IMAD.MOV.U32 R11, RZ, RZ, 0x1c1f ;  /* 0x00001c1fff0b7424 */ /* 0x000fce00078e00ff */
[----:B------:R-:W-:Y:S05]  /*26160*/  WARPSYNC.COLLECTIVE R15, `(.L_x_1001) ;  /* 0x000000000f087348 */ /* 0x000fea0003c00000 */
[----:B------:R0:W1:Y:S02]  /*26170*/  SHFL.IDX P6, R14, R13, R12, R11 ;  /* 0x0000000c0d0e7389 */ /* 0x00006400000c000b */
[----:B01----:R-:W-:Y:S01]  /*26180*/  ENDCOLLECTIVE ;  /* 0x000000000000791b */ /* 0x003fe20003800000 */
.L_x_1001:
[----:B------:R-:W-:Y:S05]  /*26190*/  BSYNC B1 ;  /* 0x0000000000017941 */ /* 0x000fea0003800000 */
.L_x_1000:
[----:B------:R-:W-:Y:S01]  /*261a0*/  IMAD.MOV.U32 R13, RZ, RZ, R24 ;  /* 0x000000ffff0d7224 */ /* 0x000fe200078e0018 */
[----:B------:R-:W-:Y:S01]  /*261b0*/  MOV R12, RZ ;  /* 0x000000ff000c7202 */ /* 0x000fe20000000f00 */
[----:B------:R-:W-:Y:S02]  /*261c0*/  IMAD.MOV.U32 R11, RZ, RZ, 0x1c1f ;  /* 0x00001c1fff0b7424 */ /* 0x000fe400078e00ff */
[----:B------:R-:W-:Y:S02]  /*261d0*/  IMAD.MOV.U32 R15, RZ, RZ, -0x1 ;  /* 0xffffffffff0f7424 */ /* 0x000fe400078e00ff */
[----:B------:R-:W-:-:S07]  /*261e0*/  IMAD.MOV.U32 R0, RZ, RZ, R14 ;  /* 0x000000ffff007224 */ /* 0x000fce00078e000e */
[----:B------:R-:W-:Y:S05]  /*261f0*/  WARPSYNC.COLLECTIVE R15, `(.L_x_1002) ;  /* 0x000000000f087348 */ /* 0x000fea0003c00000 */
[----:B------:R0:W1:Y:S02]  /*26200*/  SHFL.IDX P6, R14, R13, R12, R11 ;  /* 0x0000000c0d0e7389 */ /* 0x00006400000c000b */
[----:B01----:R-:W-:Y:S01]  /*26210*/  ENDCOLLECTIVE ;  /* 0x000000000000791b */ /* 0x003fe20003800000 */
.L_x_1002:
[----:B------:R-:W-:Y:S01]  /*26220*/  IMAD.MOV.U32 R13, RZ, RZ, R27 ;  /* 0x000000ffff0d7224 */ /* 0x000fe200078e001b */
[----:B------:R-:W-:-:S07]  /*26230*/  MOV R3, R14 ;  /* 0x0000000e00037202 */ /* 0x000fce0000000f00 */
[----:B------:R-:W-:Y:S05]  /*26240*/  WARPSYNC.COLLECTIVE R15, `(.L_x_1003) ;  /* 0x000000000f087348 */ /* 0x000fea0003c00000 */
[----:B------:R0:W1:Y:S02]  /*26250*/  SHFL.IDX P6, R14, R13, R12, R11 ;  /* 0x0000000c0d0e7389 */ /* 0x00006400000c000b */
[----:B01----:R-:W-:Y:S01]  /*26260*/  ENDCOLLECTIVE ;  /* 0x000000000000791b */ /* 0x003fe20003800000 */
.L_x_1003:
[----:B------:R-:W-:Y:S01]  /*26270*/  MOV R13, R26 ;  /* 0x0000001a000d7202 */ /* 0x000fe20000000f00 */
[----:B------:R-:W-:-:S07]  /*26280*/  IMAD.MOV.U32 R4, RZ, RZ, R14 ;  /* 0x000000ffff047224 */ /* 0x000fce00078e000e */
[----:B------:R-:W-:Y:S05]  /*26290*/  WARPSYNC.COLLECTIVE R15, `(.L_x_1004) ;  /* 0x000000000f087348 */ /* 0x000fea0003c00000 */
[----:B------:R0:W1:Y:S02]  /*262a0*/  SHFL.IDX P6, R14, R13, R12, R11 ;  /* 0x0000000c0d0e7389 */ /* 0x00006400000c000b */
[----:B01----:R-:W-:Y:S01]  /*262b0*/  ENDCOLLECTIVE ;  /* 0x000000000000791b */ /* 0x003fe20003800000 */
.L_x_1004:
[----:B------:R-:W-:Y:S05]  /*262c0*/  BRA `(.L_x_1005) ;  /* 0xfffffe4c00e47947 */ /* 0x000fea000383ffff */
.L_x_749:
[----:B0-----:R0:W1:Y:S02]  /*262d0*/  SYNCS.PHASECHK.TRANS64.TRYWAIT P0, [R16+URZ+0x36800], R7 ;  /* 0x03680007100075a7 */ /* 0x001064000800017f */
[----:B-1----:R-:W-:Y:S05]  /*262e0*/  @!P0 NANOSLEEP.SYNCS 0x989680 ;  /* 0x009896800000895d */ /* 0x002fea0003900000 */
[----:B------:R-:W1:Y:S02]  /*262f0*/  @!P0 SYNCS.PHASECHK.TRANS64 P0, [R16+URZ+0x36800], R7 ;  /* 0x03680007100085a7 */ /* 0x000e64000800007f */
[----:B-1----:R-:W-:Y:S05]  /*26300*/  @!P0 BRA `(.L_x_749) ;  /* 0xfffffffc00f08947 */ /* 0x002fea000383ffff */
[----:B------:R-:W-:Y:S05]  /*26310*/  BRA `(.L_x_1006) ;  /* 0xfffffe5800807947 */ /* 0x000fea000383ffff */
.L_x_773:
[----:B------:R-:W-:Y:S01]  /*26320*/  BSSY B1, `(.L_x_1007) ;  /* 0x0000008000017945 */ /* 0x000fe20003800000 */
[----:B------:R-:W-:Y:S01]  /*26330*/  IMAD.MOV.U32 R13, RZ, RZ, R25 ;  /* 0x000000ffff0d7224 */ /* 0x000fe200078e0019 */
[----:B------:R-:W-:Y:S01]  /*26340*/  MOV R11, 0x1c1f ;  /* 0x00001c1f000b7802 */ /* 0x000fe20000000f00 */
[----:B------:R-:W-:Y:S02]  /*26350*/  IMAD.MOV.U32 R12, RZ, RZ, RZ ;  /* 0x000000ffff0c7224 */ /* 0x000fe400078e00ff */
[----:B------:R-:W-:-:S07]  /*26360*/  IMAD.MOV.U32 R15, RZ, RZ, -0x1 ;  /* 0xffffffffff0f7424 */ /* 0x000fce00078e00ff */
[----:B------:R-:W-:Y:S05]  /*26370*/  WARPSYNC.COLLECTIVE R15, `(.L_x_1008) ;  /* 0x000000000f087348 */ /* 0x000fea0003c00000 */
[----:B------:R0:W1:Y:S02]  /*26380*/  SHFL.IDX P6, R14, R13, R12, R11 ;  /* 0x0000000c0d0e7389 */ /* 0x00006400000c000b */
[----:B01----:R-:W-:Y:S01]  /*26390*/  ENDCOLLECTIVE ;  /* 0x000000000000791b */ /* 0x003fe20003800000 */
.L_x_1008:
[----:B------:R-:W-:Y:S05]  /*263a0*/  BSYNC B1 ;  /* 0x0000000000017941 */ /* 0x000fea0003800000 */
.L_x_1007:
[----:B------:R-:W-:Y:S01]  /*263b0*/  MOV R13, R24 ;  /* 0x00000018000d7202 */ /* 0x000fe20000000f00 */
[----:B------:R-:W-:Y:S01]  /*263c0*/  IMAD.MOV.U32 R12, RZ, RZ, RZ ;  /* 0x000000ffff0c7224 */ /* 0x000fe200078e00ff */
[----:B------:R-:W-:Y:S01]  /*263d0*/  MOV R15, 0xffffffff ;  /* 0xffffffff000f7802 */ /* 0x000fe20000000f00 */
[----:B------:R-:W-:Y:S02]  /*263e0*/  IMAD.MOV.U32 R11, RZ, RZ, 0x1c1f ;  /* 0x00001c1fff0b7424 */ /* 0x000fe400078e00ff */
[----:B------:R-:W-:-:S07]  /*263f0*/  IMAD.MOV.U32 R3, RZ, RZ, R14 ;  /* 0x000000ffff037224 */ /* 0x000fce00078e000e */
[----:B------:R-:W-:Y:S05]  /*26400*/  WARPSYNC.COLLECTIVE R15, `(.L_x_1009) ;  /* 0x000000000f087348 */ /* 0x000fea0003c00000 */
[----:B------:R0:W1:Y:S02]  /*26410*/  SHFL.IDX P6, R14, R13, R12, R11 ;  /* 0x0000000c0d0e7389 */ /* 0x00006400000c000b */
[----:B01----:R-:W-:Y:S01]  /*26420*/  ENDCOLLECTIVE ;  /* 0x000000000000791b */ /* 0x003fe20003800000 */
.L_x_1009:
[----:B------:R-:W-:Y:S01]  /*26430*/  MOV R41, R3 ;  /* 0x0000000300297202 */ /* 0x000fe20000000f00 */
[----:B------:R-:W-:Y:S02]  /*26440*/  IMAD.MOV.U32 R13, RZ, RZ, R27 ;  /* 0x000000ffff0d7224 */ /* 0x000fe400078e001b */
[----:B------:R-:W-:-:S07]  /*26450*/  IMAD.MOV.U32 R0, RZ, RZ, R14 ;  /* 0x000000ffff007224 */ /* 0x000fce00078e000e */
[----:B------:R-:W-:Y:S05]  /*26460*/  WARPSYNC.COLLECTIVE R15, `(.L_x_1010) ;  /* 0x000000000f087348 */ /* 0x000fea0003c00000 */
[----:B------:R0:W1:Y:S02]  /*26470*/  SHFL.IDX P6, R14, R13, R12, R11 ;  /* 0x0000000c0d0e7389 */ /* 0x00006400000c000b */
[----:B01----:R-:W-:Y:S01]  /*26480*/  ENDCOLLECTIVE ;  /* 0x000000000000791b */ /* 0x003fe20003800000 */
.L_x_1010:
[----:B------:R-:W-:Y:S02]  /*26490*/  IMAD.MOV.U32 R40, RZ, RZ, R0 ;  /* 0x000000ffff287224 */ /* 0x000fe400078e0000 */
[----:B------:R-:W-:Y:S01]  /*264a0*/  IMAD.MOV.U32 R13, RZ, RZ, R26 ;  /* 0x000000ffff0d7224 */ /* 0x000fe200078e001a */
[----:B------:R-:W-:-:S07]  /*264b0*/  MOV R5, R14 ;  /* 0x0000000e00057202 */ /* 0x000fce0000000f00 */
[----:B------:R-:W-:Y:S05]  /*264c0*/  WARPSYNC.COLLECTIVE R15, `(.L_x_1011) ;  /* 0x000000000f087348 */ /* 0x000fea0003c00000 */
[----:B------:R0:W1:Y:S02]  /*264d0*/  SHFL.IDX P6, R14, R13, R12, R11 ;  /* 0x0000000c0d0e7389 */ /* 0x00006400000c000b */
[----:B01----:R-:W-:Y:S01]  /*264e0*/  ENDCOLLECTIVE ;  /* 0x000000000000791b */ /* 0x003fe20003800000 */
.L_x_1011:
[----:B------:R-:W-:Y:S05]  /*264f0*/  BRA `(.L_x_1012) ;  /* 0xfffffe7800207947 */ /* 0x000fea000383ffff */
.L_x_777:
[----:B0-----:R0:W1:Y:S02]  /*26500*/  SYNCS.PHASECHK.TRANS64.TRYWAIT P0, [R16+URZ+0x36800], R5 ;  /* 0x03680005100075a7 */ /* 0x001064000800017f */
[----:B-1----:R-:W-:Y:S05]  /*26510*/  @!P0 NANOSLEEP.SYNCS 0x989680 ;  /* 0x009896800000895d */ /* 0x002fea0003900000 */
[----:B------:R-:W1:Y:S02]  /*26520*/  @!P0 SYNCS.PHASECHK.TRANS64 P0, [R16+URZ+0x36800], R5 ;  /* 0x03680005100085a7 */ /* 0x000e64000800007f */
[----:B-1----:R-:W-:Y:S05]  /*26530*/  @!P0 BRA `(.L_x_777) ;  /* 0xfffffffc00f08947 */ /* 0x002fea000383ffff */
[----:B------:R-:W-:Y:S05]  /*26540*/  BRA `(.L_x_1013) ;  /* 0xfffffe8000207947 */ /* 0x000fea000383ffff */
.L_x_791:
[----:B-1----:R1:W2:Y:S02]  /*26550*/  SYNCS.PHASECHK.TRANS64.TRYWAIT P2, [R3+URZ+0x36830], R0 ;  /* 0x03683000030075a7 */ /* 0x0022a4000804017f */
[----:B--2---:R-:W-:Y:S05]  /*26560*/  @!P2 NANOSLEEP.SYNCS 0x989680 ;  /* 0x009896800000a95d */ /* 0x004fea0003900000 */
[----:B------:R-:W2:Y:S02]  /*26570*/  @!P2 SYNCS.PHASECHK.TRANS64 P2, [R3+URZ+0x36830], R0 ;  /* 0x036830000300a5a7 */ /* 0x000ea4000804007f */
[----:B--2---:R-:W-:Y:S05]  /*26580*/  @!P2 BRA `(.L_x_791) ;  /* 0xfffffffc00f0a947 */ /* 0x004fea000383ffff */
[----:B------:R-:W-:Y:S05]  /*26590*/  BRA `(.L_x_790) ;  /* 0xfffffea400347947 */ /* 0x000fea000383ffff */
.L_x_798:
[----:B-1----:R1:W2:Y:S02]  /*265a0*/  SYNCS.PHASECHK.TRANS64.TRYWAIT P2, [R11+URZ+0x36830], R4 ;  /* 0x036830040b0075a7 */ /* 0x0022a4000804017f */
[----:B--2---:R-:W-:Y:S05]  /*265b0*/  @!P2 NANOSLEEP.SYNCS 0x989680 ;  /* 0x009896800000a95d */ /* 0x004fea0003900000 */
[----:B------:R-:W2:Y:S02]  /*265c0*/  @!P2 SYNCS.PHASECHK.TRANS64 P2, [R11+URZ+0x36830], R4 ;  /* 0x036830040b00a5a7 */ /* 0x000ea4000804007f */
[----:B--2---:R-:W-:Y:S05]  /*265d0*/  @!P2 BRA `(.L_x_798) ;  /* 0xfffffffc00f0a947 */ /* 0x004fea000383ffff */
[----:B------:R-:W-:Y:S05]  /*265e0*/  BRA `(.L_x_797) ;  /* 0xfffffef8001c7947 */ /* 0x000fea000383ffff */
.L_x_803:
[----:B-1----:R1:W2:Y:S02]  /*265f0*/  SYNCS.PHASECHK.TRANS64.TRYWAIT P2, [R9+URZ+0x36850], R0 ;  /* 0x03685000090075a7 */ /* 0x0022a4000804017f */
[----:B--2---:R-:W-:Y:S05]  /*26600*/  @!P2 NANOSLEEP.SYNCS 0x989680 ;  /* 0x009896800000a95d */ /* 0x004fea0003900000 */
[----:B------:R-:W2:Y:S02]  /*26610*/  @!P2 SYNCS.PHASECHK.TRANS64 P2, [R9+URZ+0x36850], R0 ;  /* 0x036850000900a5a7 */ /* 0x000ea4000804007f */
[----:B--2---:R-:W-:Y:S05]  /*26620*/  @!P2 BRA `(.L_x_803) ;  /* 0xfffffffc00f0a947 */ /* 0x004fea000383ffff */
[----:B------:R-:W-:Y:S05]  /*26630*/  BRA `(.L_x_802) ;  /* 0xffffff2c00b87947 */ /* 0x000fea000383ffff */
.L_x_809:
[----:B-1----:R1:W2:Y:S02]  /*26640*/  SYNCS.PHASECHK.TRANS64.TRYWAIT P0, [R6+URZ+0x36850], R3 ;  /* 0x03685003060075a7 */ /* 0x0022a4000800017f */
[----:B--2---:R-:W-:Y:S05]  /*26650*/  @!P0 NANOSLEEP.SYNCS 0x989680 ;  /* 0x009896800000895d */ /* 0x004fea0003900000 */
[----:B------:R-:W2:Y:S02]  /*26660*/  @!P0 SYNCS.PHASECHK.TRANS64 P0, [R6+URZ+0x36850], R3 ;  /* 0x03685003060085a7 */ /* 0x000ea4000800007f */
[----:B--2---:R-:W-:Y:S05]  /*26670*/  @!P0 BRA `(.L_x_809) ;  /* 0xfffffffc00f08947 */ /* 0x004fea000383ffff */
[----:B------:R-:W-:Y:S05]  /*26680*/  BRA `(.L_x_808) ;  /* 0xffffff4800b07947 */ /* 0x000fea000383ffff */
.L_x_845:
[----:B------:R-:W0:Y:S01]  /*26690*/  S2R R6, SR_TID.X ;  /* 0x0000000000067919 */ /* 0x000e220000002100 */
[----:B------:R-:W-:Y:S01]  /*266a0*/  BSSY B1, `(.L_x_1014) ;  /* 0x000000a000017945 */ /* 0x000fe20003800000 */
[----:B------:R-:W-:Y:S01]  /*266b0*/  IMAD.MOV.U32 R12, RZ, RZ, RZ ;  /* 0x000000ffff0c7224 */ /* 0x000fe200078e00ff */
[----:B------:R-:W-:Y:S01]  /*266c0*/  MOV R11, 0x1f ;  /* 0x0000001f000b7802 */ /* 0x000fe20000000f00 */
[----:B------:R-:W-:Y:S01]  /*266d0*/  IMAD.MOV.U32 R15, RZ, RZ, -0x1 ;  /* 0xffffffffff0f7424 */ /* 0x000fe200078e00ff */
[----:B0-----:R-:W-:-:S04]  /*266e0*/  SHF.R.U32.HI R6, RZ, 0x5, R6 ;  /* 0x00000005ff067819 */ /* 0x001fc80000011606 */
[----:B------:R-:W-:-:S05]  /*266f0*/  LOP3.LUT R6, R6, 0x3, RZ, 0xc0, !PT ;  /* 0x0000000306067812 */ /* 0x000fca00078ec0ff */
[----:B------:R-:W-:-:S07]  /*26700*/  IMAD.MOV.U32 R13, RZ, RZ, R6 ;  /* 0x000000ffff0d7224 */ /* 0x000fce00078e0006 */
[----:B-1----:R-:W-:Y:S05]  /*26710*/  WARPSYNC.COLLECTIVE R15, `(.L_x_1015) ;  /* 0x000000000f087348 */ /* 0x002fea0003c00000 */
[----:B------:R0:W2:Y:S02]  /*26720*/  SHFL.IDX P6, R14, R13, R12, R11 ;  /* 0x0000000c0d0e7389 */ /* 0x0000a400000c000b */
[----:B012---:R-:W-:Y:S01]  /*26730*/  ENDCOLLECTIVE ;  /* 0x000000000000791b */ /* 0x007fe20003800000 */
.L_x_1015:
[----:B------:R-:W-:Y:S05]  /*26740*/  BSYNC B1 ;  /* 0x0000000000017941 */ /* 0x000fea0003800000 */
.L_x_1014:
[----:B------:R-:W-:Y:S05]  /*26750*/  BRA `(.L_x_1016) ;  /* 0xffffff8c00887947 */ /* 0x000fea000383ffff */
.L_x_847:
[----:B------:R-:W-:Y:S01]  /*26760*/  BSSY B1, `(.L_x_1017) ;  /* 0x0000006000017945 */ /* 0x000fe20003800000 */
[----:B------:R-:W-:-:S07]  /*26770*/  IMAD.MOV.U32 R15, RZ, RZ, -0x1 ;  /* 0xffffffffff0f7424 */ /* 0x000fce00078e00ff */
[----:B01----:R-:W-:Y:S05]  /*26780*/  WARPSYNC.COLLECTIVE R15, `(.L_x_1018) ;  /* 0x000000000f0c7348 */ /* 0x003fea0003c00000 */
[----:B------:R-:W-:Y:S02]  /*26790*/  ELECT P6, UR62, PT ;  /* 0x00000000003e782f */ /* 0x000fe400038c0000 */
[----:B------:R-:W-:Y:S01]  /*267a0*/  MOV R14, UR62 ;  /* 0x0000003e000e7c02 */ /* 0x000fe20008000f00 */
[----:B01----:R-:W-:Y:S10]  /*267b0*/  ENDCOLLECTIVE ;  /* 0x000000000000791b */ /* 0x003ff40003800000 */
.L_x_1018:
[----:B------:R-:W-:Y:S05]  /*267c0*/  BSYNC B1 ;  /* 0x0000000000017941 */ /* 0x000fea0003800000 */
.L_x_1017:
[----:B------:R-:W-:Y:S05]  /*267d0*/  BRA `(.L_x_846) ;  /* 0xffffff8c00807947 */ /* 0x000fea000383ffff */
.L_x_849:
[----:B0-----:R-:W2:Y:S02]  /*267e0*/  LDL R3, [R1+0x4] ;  /* 0x0000040001037983 */ /* 0x001ea40000100800 */
[----:B--2---:R0:W2:Y:S02]  /*267f0*/  SYNCS.PHASECHK.TRANS64.TRYWAIT P0, [R3+URZ+0x36820], R2 ;  /* 0x03682002030075a7 */ /* 0x0040a4000800017f */
[----:B--2---:R-:W-:Y:S05]  /*26800*/  @!P0 NANOSLEEP.SYNCS 0x989680 ;  /* 0x009896800000895d */ /* 0x004fea0003900000 */
[----:B------:R-:W2:Y:S02]  /*26810*/  @!P0 SYNCS.PHASECHK.TRANS64 P0, [R3+URZ+0x36820], R2 ;  /* 0x03682002030085a7 */ /* 0x000ea4000800007f */
[----:B--2---:R-:W-:Y:S05]  /*26820*/  @!P0 BRA `(.L_x_849) ;  /* 0xfffffffc00ec8947 */ /* 0x004fea000383ffff */
[----:B------:R-:W-:Y:S05]  /*26830*/  BRA `(.L_x_1019) ;  /* 0xffffff8c00907947 */ /* 0x000fea000383ffff */
.L_x_853:
[----:B0-----:R0:W2:Y:S02]  /*26840*/  SYNCS.PHASECHK.TRANS64.TRYWAIT P0, [R4+URZ+0x368a0], R8 ;  /* 0x0368a008040075a7 */ /* 0x0010a4000800017f */
[----:B--2---:R-:W-:Y:S05]  /*26850*/  @!P0 NANOSLEEP.SYNCS 0x989680 ;  /* 0x009896800000895d */ /* 0x004fea0003900000 */
[----:B------:R-:W2:Y:S02]  /*26860*/  @!P0 SYNCS.PHASECHK.TRANS64 P0, [R4+URZ+0x368a0], R8 ;  /* 0x0368a008040085a7 */ /* 0x000ea4000800007f */
[----:B--2---:R-:W-:Y:S05]  /*26870*/  @!P0 BRA `(.L_x_853) ;  /* 0xfffffffc00f08947 */ /* 0x004fea000383ffff */
[----:B------:R-:W-:Y:S05]  /*26880*/  BRA `(.L_x_1020) ;  /* 0xffffff8c00b47947 */ /* 0x000fea000383ffff */
.L_x_860:
[----:B--2---:R2:W3:Y:S02]  /*26890*/  SYNCS.PHASECHK.TRANS64.TRYWAIT P0, [R4+URZ+0x368c0], R8 ;  /* 0x0368c008040075a7 */ /* 0x0044e4000800017f */
[----:B---3--:R-:W-:Y:S05]  /*268a0*/  @!P0 NANOSLEEP.SYNCS 0x989680 ;  /* 0x009896800000895d */ /* 0x008fea0003900000 */
[----:B------:R-:W3:Y:S02]  /*268b0*/  @!P0 SYNCS.PHASECHK.TRANS64 P0, [R4+URZ+0x368c0], R8 ;  /* 0x0368c008040085a7 */ /* 0x000ee4000800007f */
[----:B---3--:R-:W-:Y:S05]  /*268c0*/  @!P0 BRA `(.L_x_860) ;  /* 0xfffffffc00f08947 */ /* 0x008fea000383ffff */
[----:B------:R-:W-:Y:S05]  /*268d0*/  BRA `(.L_x_1021) ;  /* 0xffffff9000b87947 */ /* 0x000fea000383ffff */
.L_x_869:
[----:B0-----:R0:W2:Y:S02]  /*268e0*/  SYNCS.PHASECHK.TRANS64.TRYWAIT P1, [R6+URZ+0x368a0], R5 ;  /* 0x0368a005060075a7 */ /* 0x0010a4000802017f */
[----:B--2---:R-:W-:Y:S05]  /*268f0*/  @!P1 NANOSLEEP.SYNCS 0x989680 ;  /* 0x009896800000995d */ /* 0x004fea0003900000 */
[----:B------:R-:W2:Y:S02]  /*26900*/  @!P1 SYNCS.PHASECHK.TRANS64 P1, [R6+URZ+0x368a0], R5 ;  /* 0x0368a005060095a7 */ /* 0x000ea4000802007f */
[----:B--2---:R-:W-:Y:S05]  /*26910*/  @!P1 BRA `(.L_x_869) ;  /* 0xfffffffc00f09947 */ /* 0x004fea000383ffff */
[----:B------:R-:W-:Y:S05]  /*26920*/  BRA `(.L_x_1022) ;  /* 0xffffff9800087947 */ /* 0x000fea000383ffff */
.L_x_876:
[----:B--2---:R2:W3:Y:S02]  /*26930*/  SYNCS.PHASECHK.TRANS64.TRYWAIT P1, [R6+URZ+0x368c0], R5 ;  /* 0x0368c005060075a7 */ /* 0x0044e4000802017f */
[----:B---3--:R-:W-:Y:S05]  /*26940*/  @!P1 NANOSLEEP.SYNCS 0x989680 ;  /* 0x009896800000995d */ /* 0x008fea0003900000 */
[----:B------:R-:W3:Y:S02]  /*26950*/  @!P1 SYNCS.PHASECHK.TRANS64 P1, [R6+URZ+0x368c0], R5 ;  /* 0x0368c005060095a7 */ /* 0x000ee4000802007f */
[----:B---3--:R-:W-:Y:S05]  /*26960*/  @!P1 BRA `(.L_x_876) ;  /* 0xfffffffc00f09947 */ /* 0x008fea000383ffff */
[----:B------:R-:W-:Y:S05]  /*26970*/  BRA `(.L_x_1023) ;  /* 0xffffff9c00087947 */ /* 0x000fea000383ffff */
.L_x_891:
[----:B------:R-:W0:Y:S01]  /*26980*/  S2R R4, SR_TID.X ;  /* 0x0000000000047919 */ /* 0x000e220000002100 */
[----:B------:R-:W-:Y:S01]  /*26990*/  BSSY B0, `(.L_x_1024) ;  /* 0x000000a000007945 */ /* 0x000fe20003800000 */
[----:B------:R-:W-:Y:S01]  /*269a0*/  IMAD.MOV.U32 R12, RZ, RZ, RZ ;  /* 0x000000ffff0c7224 */ /* 0x000fe200078e00ff */
[----:B------:R-:W-:Y:S01]  /*269b0*/  MOV R15, 0xffffffff ;  /* 0xffffffff000f7802 */ /* 0x000fe20000000f00 */
[----:B------:R-:W-:Y:S01]  /*269c0*/  IMAD.MOV.U32 R11, RZ, RZ, 0x1f ;  /* 0x0000001fff0b7424 */ /* 0x000fe200078e00ff */
[----:B0-----:R-:W-:-:S04]  /*269d0*/  SHF.R.U32.HI R4, RZ, 0x5, R4 ;  /* 0x00000005ff047819 */ /* 0x001fc80000011604 */
[----:B------:R-:W-:-:S04]  /*269e0*/  LOP3.LUT R4, R4, 0x3, RZ, 0xc0, !PT ;  /* 0x0000000304047812 */ /* 0x000fc800078ec0ff */
[----:B------:R-:W-:-:S07]  /*269f0*/  MOV R13, R4 ;  /* 0x00000004000d7202 */ /* 0x000fce0000000f00 */
[----:B-1----:R-:W-:Y:S05]  /*26a00*/  WARPSYNC.COLLECTIVE R15, `(.L_x_1025) ;  /* 0x000000000f087348 */ /* 0x002fea0003c00000 */
[----:B------:R0:W2:Y:S02]  /*26a10*/  SHFL.IDX P6, R14, R13, R12, R11 ;  /* 0x0000000c0d0e7389 */ /* 0x0000a400000c000b */
[----:B012---:R-:W-:Y:S01]  /*26a20*/  ENDCOLLECTIVE ;  /* 0x000000000000791b */ /* 0x007fe20003800000 */
.L_x_1025:
[----:B------:R-:W-:Y:S05]  /*26a30*/  BSYNC B0 ;  /* 0x0000000000007941 */ /* 0x000fea0003800000 */
.L_x_1024:
[----:B------:R-:W-:Y:S05]  /*26a40*/  BRA `(.L_x_1026) ;  /* 0xffffffa400b47947 */ /* 0x000fea000383ffff */
.L_x_893:
[----:B------:R-:W-:Y:S01]  /*26a50*/  BSSY B0, `(.L_x_1027) ;  /* 0x0000006000007945 */ /* 0x000fe20003800000 */
[----:B------:R-:W-:-:S07]  /*26a60*/  IMAD.MOV.U32 R15, RZ, RZ, -0x1 ;  /* 0xffffffffff0f7424 */ /* 0x000fce00078e00ff */
[----:B01----:R-:W-:Y:S05]  /*26a70*/  WARPSYNC.COLLECTIVE R15, `(.L_x_1028) ;  /* 0x000000000f0c7348 */ /* 0x003fea0003c00000 */
[----:B------:R-:W-:Y:S02]  /*26a80*/  ELECT P6, UR62, PT ;  /* 0x00000000003e782f */ /* 0x000fe400038c0000 */
[----:B------:R-:W-:Y:S01]  /*26a90*/  MOV R14, UR62 ;  /* 0x0000003e000e7c02 */ /* 0x000fe20008000f00 */
[----:B01----:R-:W-:Y:S10]  /*26aa0*/  ENDCOLLECTIVE ;  /* 0x000000000000791b */ /* 0x003ff40003800000 */
.L_x_1028:
[----:B------:R-:W-:Y:S05]  /*26ab0*/  BSYNC B0 ;  /* 0x0000000000007941 */ /* 0x000fea0003800000 */
.L_x_1027:
[----:B------:R-:W-:Y:S05]  /*26ac0*/  BRA `(.L_x_1029) ;  /* 0xffffffa400c07947 */ /* 0x000fea000383ffff */
.L_x_895:
[----:B0-----:R0:W2:Y:S02]  /*26ad0*/  SYNCS.PHASECHK.TRANS64.TRYWAIT P0, [R0+URZ+0x36840], R2 ;  /* 0x03684002000075a7 */ /* 0x0010a4000800017f */
[----:B--2---:R-:W-:Y:S05]  /*26ae0*/  @!P0 NANOSLEEP.SYNCS 0x989680 ;  /* 0x009896800000895d */ /* 0x004fea0003900000 */
[----:B------:R-:W2:Y:S02]  /*26af0*/  @!P0 SYNCS.PHASECHK.TRANS64 P0, [R0+URZ+0x36840], R2 ;  /* 0x03684002000085a7 */ /* 0x000ea4000800007f */
[----:B--2---:R-:W-:Y:S05]  /*26b00*/  @!P0 BRA `(.L_x_895) ;  /* 0xfffffffc00f08947 */ /* 0x004fea000383ffff */
[----:B------:R-:W-:Y:S05]  /*26b10*/  BRA `(.L_x_1030) ;  /* 0xffffffa8002c7947 */ /* 0x000fea000383ffff */
.L_x_899:
[----:B------:R0:W5:Y:S01]  /*26b20*/  LDL.LU R8, [R1+0x50] ;  /* 0x0000500001087983 */ /* 0x0001620000300800 */
[----:B------:R-:W-:Y:S01]  /*26b30*/  IMAD.MOV.U32 R13, RZ, RZ, R3 ;  /* 0x000000ffff0d7224 */ /* 0x000fe200078e0003 */
[----:B------:R-:W-:Y:S01]  /*26b40*/  MOV R12, RZ ;  /* 0x000000ff000c7202 */ /* 0x000fe20000000f00 */
[----:B------:R-:W-:Y:S02]  /*26b50*/  IMAD.MOV.U32 R11, RZ, RZ, 0x181f ;  /* 0x0000181fff0b7424 */ /* 0x000fe400078e00ff */
[----:B------:R-:W-:-:S07]  /*26b60*/  IMAD.MOV.U32 R15, RZ, RZ, -0x1 ;  /* 0xffffffffff0f7424 */ /* 0x000fce00078e00ff */
[----:B0----5:R-:W-:Y:S05]  /*26b70*/  WARPSYNC.COLLECTIVE R15, `(.L_x_1031) ;  /* 0x000000000f087348 */ /* 0x021fea0003c00000 */
[----:B------:R1:W2:Y:S02]  /*26b80*/  SHFL.IDX P6, R14, R13, R12, R11 ;  /* 0x0000000c0d0e7389 */ /* 0x0002a400000c000b */
[----:B012--5:R-:W-:Y:S01]  /*26b90*/  ENDCOLLECTIVE ;  /* 0x000000000000791b */ /* 0x027fe20003800000 */
.L_x_1031:
[----:B------:R-:W-:Y:S01]  /*26ba0*/  IMAD.MOV.U32 R13, RZ, RZ, R4 ;  /* 0x000000ffff0d7224 */ /* 0x000fe200078e0004 */
[----:B------:R-:W-:-:S07]  /*26bb0*/  MOV R6, R14 ;  /* 0x0000000e00067202 */ /* 0x000fce0000000f00 */
[----:B------:R-:W-:Y:S05]  /*26bc0*/  WARPSYNC.COLLECTIVE R15, `(.L_x_1032) ;  /* 0x000000000f087348 */ /* 0x000fea0003c00000 */
[----:B------:R0:W1:Y:S02]  /*26bd0*/  SHFL.IDX P6, R14, R13, R12, R11 ;  /* 0x0000000c0d0e7389 */ /* 0x00006400000c000b */
[----:B01----:R-:W-:Y:S01]  /*26be0*/  ENDCOLLECTIVE ;  /* 0x000000000000791b */ /* 0x003fe20003800000 */
.L_x_1032:
        /* <DEDUP_REMOVED lines=8> */
.L_x_1033:
[----:B------:R-:W-:Y:S01]  /*26c70*/  IMAD.MOV.U32 R13, RZ, RZ, R4 ;  /* 0x000000ffff0d7224 */ /* 0x000fe200078e0004 */
[----:B------:R-:W-:-:S07]  /*26c80*/  MOV R9, R14 ;  /* 0x0000000e00097202 */ /* 0x000fce0000000f00 */
[----:B------:R-:W-:Y:S05]  /*26c90*/  WARPSYNC.COLLECTIVE R15, `(.L_x_1034) ;  /* 0x000000000f087348 */ /* 0x000fea0003c00000 */
[----:B------:R0:W1:Y:S02]  /*26ca0*/  SHFL.IDX P6, R14, R13, R12, R11 ;  /* 0x0000000c0d0e7389 */ /* 0x00006400000c000b */
[----:B01----:R-:W-:Y:S01]  /*26cb0*/  ENDCOLLECTIVE ;  /* 0x000000000000791b */ /* 0x003fe20003800000 */
.L_x_1034:
[----:B------:R-:W-:-:S04]  /*26cc0*/  LOP3.LUT R8, R8, 0x7f, RZ, 0xc0, !PT ;  /* 0x0000007f08087812 */ /* 0x000fc800078ec0ff */
[----:B------:R-:W-:-:S04]  /*26cd0*/  SHF.R.U32.HI R5, RZ, 0x3, R8 ;  /* 0x00000003ff057819 */ /* 0x000fc80000011608 */
[----:B------:R-:W-:Y:S02]  /*26ce0*/  IADD3 R0, R5, R17, RZ ;  /* 0x0000001105007210 */ /* 0x000fe40007ffe0ff */
[----:B------:R-:W0:Y:S02]  /*26cf0*/  S2R R17, SR_TID.X ;  /* 0x0000000000117919 */ /* 0x000e240000002100 */
[C---:B------:R-:W-:Y:S01]  /*26d00*/  ISETP.GE.AND P3, PT, R0.reuse, R2, PT ;  /* 0x000000020000720c */ /* 0x040fe20003f66270 */
[----:B------:R-:W-:Y:S01]  /*26d10*/  IMAD.MOV.U32 R13, RZ, RZ, R3 ;  /* 0x000000ffff0d7224 */ /* 0x000fe200078e0003 */
[----:B------:R-:W-:Y:S01]  /*26d20*/  IADD3 R5, R0, 0x10, RZ ;  /* 0x0000001000057810 */ /* 0x000fe20007ffe0ff */
[----:B------:R-:W-:Y:S02]  /*26d30*/  IMAD.MOV.U32 R12, RZ, RZ, 0x2 ;  /* 0x00000002ff0c7424 */ /* 0x000fe400078e00ff */
[----:B0-----:R-:W-:-:S05]  /*26d40*/  IMAD.SHL.U32 R17, R17, 0x8, RZ ;  /* 0x0000000811117824 */ /* 0x001fca00078e00ff */
[----:B------:R-:W-:-:S04]  /*26d50*/  LOP3.LUT R17, R17, 0x38, RZ, 0xc0, !PT ;  /* 0x0000003811117812 */ /* 0x000fc800078ec0ff */
        /* <DEDUP_REMOVED lines=16> */
.L_x_1035:
[----:B------:R-:W-:Y:S01]  /*26e60*/  @!P3 LEA R8, P5, R17, R5, 0x1 ;  /* 0x000000051108b211 */ /* 0x000fe200078a08ff */
[----:B------:R-:W-:-:S03]  /*26e70*/  IMAD.MOV.U32 R13, RZ, RZ, R4 ;  /* 0x000000ffff0d7224 */ /* 0x000fc600078e0004 */
[----:B------:R-:W-:Y:S01]  /*26e80*/  @!P3 IADD3.X R5, RZ, R9, RZ, P5, !PT ;  /* 0x00000009ff05b210 */ /* 0x000fe20002ffe4ff */
[----:B------:R-:W-:-:S04]  /*26e90*/  @!P3 IMAD.MOV.U32 R6, RZ, RZ, R8 ;  /* 0x000000ffff06b224 */ /* 0x000fc800078e0008 */
[----:B------:R-:W-:Y:S01]  /*26ea0*/  @!P3 IMAD.MOV.U32 R7, RZ, RZ, R5 ;  /* 0x000000ffff07b224 */ /* 0x000fe200078e0005 */
[----:B------:R-:W-:Y:S02]  /*26eb0*/  IADD3 R5, R0, 0x20, RZ ;  /* 0x0000002000057810 */ /* 0x000fe40007ffe0ff */
[----:B------:R-:W-:Y:S02]  /*26ec0*/  MOV R8, R14 ;  /* 0x0000000e00087202 */ /* 0x000fe40000000f00 */
[----:B------:R-:W-:Y:S01]  /*26ed0*/  @!PT LDS RZ, [RZ] ;  /* 0x00000000fffff984 */ /* 0x000fe20000000800 */
[----:B------:R-:W-:Y:S01]  /*26ee0*/  @!PT LDS RZ, [RZ] ;  /* 0x00000000fffff984 */ /* 0x000fe20000000800 */
[----:B------:R-:W-:Y:S01]  /*26ef0*/  @!PT LDS RZ, [RZ] ;  /* 0x00000000fffff984 */ /* 0x000fe20000000800 */
[----:B------:R0:W-:Y:S05]  /*26f00*/  @!P3 LDGSTS.E.BYPASS.LTC128B.128 [R10+0x15c00], desc[UR60][R6.64], !P2 ;  /* 0x15c00000060abfae */ /* 0x0001ea000d101d7c */
[----:B0-----:R-:W-:Y:S05]  /*26f10*/  WARPSYNC.COLLECTIVE R15, `(.L_x_1036) ;  /* 0x000000000f087348 */ /* 0x001fea0003c00000 */
[----:B------:R1:W2:Y:S02]  /*26f20*/  SHFL.IDX P6, R14, R13, R12, R11 ;  /* 0x0000000c0d0e7389 */ /* 0x0002a400000c000b */
[----:B012---:R-:W-:Y:S01]  /*26f30*/  ENDCOLLECTIVE ;  /* 0x000000000000791b */ /* 0x007fe20003800000 */
.L_x_1036:
[----:B------:R-:W-:Y:S01]  /*26f40*/  @!PT LDS RZ, [RZ] ;  /* 0x00000000fffff984 */ /* 0x000fe20000000800 */
[----:B------:R-:W-:Y:S01]  /*26f50*/  @!PT LDS RZ, [RZ] ;  /* 0x00000000fffff984 */ /* 0x000fe20000000800 */
[----:B------:R-:W-:Y:S01]  /*26f60*/  @!PT LDS RZ, [RZ] ;  /* 0x00000000fffff984 */ /* 0x000fe20000000800 */
[----:B------:R0:W-:Y:S04]  /*26f70*/  @!P3 LDGSTS.E.BYPASS.LTC128B.128 [R10+0x19c00], desc[UR60][R6.64+0x80], !P1 ;  /* 0x19c00080060abfae */ /* 0x0001e8000c901d7c */
[----:B------:R0:W-:Y:S01]  /*26f80*/  @!P3 LDGSTS.E.BYPASS.LTC128B.128 [R10+0x1dc00], desc[UR60][R6.64+0x100], !P0 ;  /* 0x1dc00100060abfae */ /* 0x0001e2000c101d7c */
[----:B------:R-:W-:Y:S01]  /*26f90*/  ISETP.GE.AND P3, PT, R5, R2, PT ;  /* 0x000000020500720c */ /* 0x000fe20003f66270 */
[----:B------:R-:W-:Y:S02]  /*26fa0*/  IMAD.MOV.U32 R13, RZ, RZ, R3 ;  /* 0x000000ffff0d7224 */ /* 0x000fe400078e0003 */
[----:B------:R-:W-:Y:S02]  /*26fb0*/  IMAD.MOV.U32 R12, RZ, RZ, 0x3 ;  /* 0x00000003ff0c7424 */ /* 0x000fe400078e00ff */
[----:B------:R-:W-:-:S08]  /*26fc0*/  IMAD.MOV.U32 R5, RZ, RZ, R14 ;  /* 0x000000ffff057224 */ /* 0x000fd000078e000e */
[----:B0-----:R-:W-:Y:S05]  /*26fd0*/  WARPSYNC.COLLECTIVE R15, `(.L_x_1037) ;  /* 0x000000000f087348 */ /* 0x001fea0003c00000 */
[----:B------:R1:W2:Y:S02]  /*26fe0*/  SHFL.IDX P6, R14, R13, R12, R11 ;  /* 0x0000000c0d0e7389 */ /* 0x0002a400000c000b */
[----:B012---:R-:W-:Y:S01]  /*26ff0*/  ENDCOLLECTIVE ;  /* 0x000000000000791b */ /* 0x007fe20003800000 */
.L_x_1037:
[----:B------:R-:W-:-:S04]  /*27000*/  @!P3 LEA R5, P4, R17, R5, 0x1 ;  /* 0x000000051105b211 */ /* 0x000fc800078808ff */
[----:B------:R-:W-:-:S05]  /*27010*/  @!P3 IADD3.X R6, RZ, R8, RZ, P4, !PT ;  /* 0x00000008ff06b210 */ /* 0x000fca00027fe4ff */
[----:B------:R-:W-:Y:S02]  /*27020*/  @!P3 IMAD.MOV.U32 R7, RZ, RZ, R6 ;  /* 0x000000ffff07b224 */ /* 0x000fe400078e0006 */
[----:B------:R-:W-:Y:S01]  /*27030*/  @!P3 IMAD.MOV.U32 R6, RZ, RZ, R5 ;  /* 0x000000ffff06b224 */ /* 0x000fe200078e0005 */
[----:B------:R-:W-:Y:S01]  /*27040*/  IADD3 R5, R0, 0x30, RZ ;  /* 0x0000003000057810 */ /* 0x000fe20007ffe0ff */
[----:B------:R-:W-:-:S03]  /*27050*/  IMAD.MOV.U32 R13, RZ, RZ, R4 ;  /* 0x000000ffff0d7224 */ /* 0x000fc600078e0004 */
[----:B------:R-:W-:Y:S01]  /*27060*/  @!PT LDS RZ, [RZ] ;  /* 0x00000000fffff984 */ /* 0x000fe20000000800 */
[----:B------:R-:W-:Y:S01]  /*27070*/  @!PT LDS RZ, [RZ] ;  /* 0x00000000fffff984 */ /* 0x000fe20000000800 */
[----:B------:R-:W-:Y:S01]  /*27080*/  @!PT LDS RZ, [RZ] ;  /* 0x00000000fffff984 */ /* 0x000fe20000000800 */
[----:B------:R-:W-:Y:S04]  /*27090*/  @!P3 LDGSTS.E.BYPASS.LTC128B.128 [R10+0x16400], desc[UR60][R6.64], !P2 ;  /* 0x16400000060abfae */ /* 0x000fe8000d101d7c */
[----:B------:R-:W-:Y:S04]  /*270a0*/  @!P3 LDGSTS.E.BYPASS.LTC128B.128 [R10+0x1a400], desc[UR60][R6.64+0x80], !P1 ;  /* 0x1a400080060abfae */ /* 0x000fe8000c901d7c */
[----:B------:R0:W-:Y:S01]  /*270b0*/  @!P3 LDGSTS.E.BYPASS.LTC128B.128 [R10+0x1e400], desc[UR60][R6.64+0x100], !P0 ;  /* 0x1e400100060abfae */ /* 0x0001e2000c101d7c */
[----:B------:R-:W-:Y:S02]  /*270c0*/  ISETP.GE.AND P3, PT, R5, R2, PT ;  /* 0x000000020500720c */ /* 0x000fe40003f66270 */
[----:B0-----:R-:W-:-:S11]  /*270d0*/  MOV R6, R14 ;  /* 0x0000000e00067202 */ /* 0x001fd60000000f00 */
[----:B------:R-:W-:Y:S05]  /*270e0*/  WARPSYNC.COLLECTIVE R15, `(.L_x_1038) ;  /* 0x000000000f087348 */ /* 0x000fea0003c00000 */
[----:B------:R0:W1:Y:S02]  /*270f0*/  SHFL.IDX P6, R14, R13, R12, R11 ;  /* 0x0000000c0d0e7389 */ /* 0x00006400000c000b */
[----:B01----:R-:W-:Y:S01]  /*27100*/  ENDCOLLECTIVE ;  /* 0x000000000000791b */ /* 0x003fe20003800000 */
.L_x_1038:
[----:B------:R-:W-:Y:S02]  /*27110*/  IMAD.MOV.U32 R13, RZ, RZ, R3 ;  /* 0x000000ffff0d7224 */ /* 0x000fe400078e0003 */
[----:B------:R-:W-:Y:S02]  /*27120*/  IMAD.MOV.U32 R12, RZ, RZ, 0x4 ;  /* 0x00000004ff0c7424 */ /* 0x000fe400078e00ff */
[----:B------:R-:W-:-:S07]  /*27130*/  IMAD.MOV.U32 R5, RZ, RZ, R14 ;  /* 0x000000ffff057224 */ /* 0x000fce00078e000e */
[----:B------:R-:W-:Y:S05]  /*27140*/  WARPSYNC.COLLECTIVE R15, `(.L_x_1039) ;  /* 0x000000000f087348 */ /* 0x000fea0003c00000 */
[----:B------:R0:W1:Y:S02]  /*27150*/  SHFL.IDX P6, R14, R13, R12, R11 ;  /* 0x0000000c0d0e7389 */ /* 0x00006400000c000b */
[----:B01----:R-:W-:Y:S01]  /*27160*/  ENDCOLLECTIVE ;  /* 0x000000000000791b */ /* 0x003fe20003800000 */
.L_x_1039:
        /* <DEDUP_REMOVED lines=17> */
.L_x_1040:
[----:B------:R-:W-:Y:S02]  /*27280*/  IMAD.MOV.U32 R13, RZ, RZ, R3 ;  /* 0x000000ffff0d7224 */ /* 0x000fe400078e0003 */
[----:B------:R-:W-:Y:S02]  /*27290*/  IMAD.MOV.U32 R12, RZ, RZ, 0x5 ;  /* 0x00000005ff0c7424 */ /* 0x000fe400078e00ff */
[----:B------:R-:W-:-:S07]  /*272a0*/  IMAD.MOV.U32 R5, RZ, RZ, R14 ;  /* 0x000000ffff057224 */ /* 0x000fce00078e000e */
[----:B------:R-:W-:Y:S05]  /*272b0*/  WARPSYNC.COLLECTIVE R15, `(.L_x_1041) ;  /* 0x000000000f087348 */ /* 0x000fea0003c00000 */
[----:B------:R0:W1:Y:S02]  /*272c0*/  SHFL.IDX P6, R14, R13, R12, R11 ;  /* 0x0000000c0d0e7389 */ /* 0x00006400000c000b */
[----:B01----:R-:W-:Y:S01]  /*272d0*/  ENDCOLLECTIVE ;  /* 0x000000000000791b */ /* 0x003fe20003800000 */
.L_x_1041:
        /* <DEDUP_REMOVED lines=17> */
.L_x_1042:
[----:B------:R-:W-:Y:S01]  /*273f0*/  MOV R13, R3 ;  /* 0x00000003000d7202 */ /* 0x000fe20000000f00 */
[----:B------:R-:W-:Y:S02]  /*27400*/  IMAD.MOV.U32 R12, RZ, RZ, 0x6 ;  /* 0x00000006ff0c7424 */ /* 0x000fe400078e00ff */
[----:B------:R-:W-:-:S07]  /*27410*/  IMAD.MOV.U32 R5, RZ, RZ, R14 ;  /* 0x000000ffff057224 */ /* 0x000fce00078e000e */
[----:B------:R-:W-:Y:S05]  /*27420*/  WARPSYNC.COLLECTIVE R15, `(.L_x_1043) ;  /* 0x000000000f087348 */ /* 0x000fea0003c00000 */
[----:B------:R0:W1:Y:S02]  /*27430*/  SHFL.IDX P6, R14, R13, R12, R11 ;  /* 0x0000000c0d0e7389 */ /* 0x00006400000c000b */
[----:B01----:R-:W-:Y:S01]  /*27440*/  ENDCOLLECTIVE ;  /* 0x000000000000791b */ /* 0x003fe20003800000 */
.L_x_1043:
[----:B------:R-:W-:-:S04]  /*27450*/  @!P3 LEA R5, P4, R17, R5, 0x1 ;  /* 0x000000051105b211 */ /* 0x000fc800078808ff */
[----:B------:R-:W-:-:S05]  /*27460*/  @!P3 IADD3.X R6, RZ, R6, RZ, P4, !PT ;  /* 0x00000006ff06b210 */ /* 0x000fca00027fe4ff */
[----:B------:R-:W-:Y:S02]  /*27470*/  @!P3 IMAD.MOV.U32 R7, RZ, RZ, R6 ;  /* 0x000000ffff07b224 */ /* 0x000fe400078e0006 */
[----:B------:R-:W-:Y:S01]  /*27480*/  @!P3 IMAD.MOV.U32 R6, RZ, RZ, R5 ;  /* 0x000000ffff06b224 */ /* 0x000fe200078e0005 */
[----:B------:R-:W-:-:S04]  /*27490*/  MOV R13, R4 ;  /* 0x00000004000d7202 */ /* 0x000fc80000000f00 */
        /* <DEDUP_REMOVED lines=10> */
.L_x_1044:
[----:B------:R-:W-:-:S05]  /*27540*/  VIADD R7, R0, 0x60 ;  /* 0x0000006000077836 */ /* 0x000fca0000000000 */
[----:B------:R-:W-:Y:S02]  /*27550*/  ISETP.GE.AND P4, PT, R7, R2, PT ;  /* 0x000000020700720c */ /* 0x000fe40003f86270 */
[----:B------:R-:W-:Y:S01]  /*27560*/  MOV R13, R3 ;  /* 0x00000003000d7202 */ /* 0x000fe20000000f00 */
[----:B------:R-:W-:Y:S02]  /*27570*/  IMAD.MOV.U32 R12, RZ, RZ, 0x7 ;  /* 0x00000007ff0c7424 */ /* 0x000fe400078e00ff */
[----:B------:R-:W-:-:S08]  /*27580*/  IMAD.MOV.U32 R5, RZ, RZ, R14 ;  /* 0x000000ffff057224 */ /* 0x000fd000078e000e */
[----:B------:R-:W-:Y:S05]  /*27590*/  WARPSYNC.COLLECTIVE R15, `(.L_x_1045) ;  /* 0x000000000f087348 */ /* 0x000fea0003c00000 */
[----:B------:R0:W1:Y:S02]  /*275a0*/  SHFL.IDX P6, R14, R13, R12, R11 ;  /* 0x0000000c0d0e7389 */ /* 0x00006400000c000b */
[----:B01----:R-:W-:Y:S01]  /*275b0*/  ENDCOLLECTIVE ;  /* 0x000000000000791b */ /* 0x003fe20003800000 */
.L_x_1045:
[----:B------:R-:W-:-:S04]  /*275c0*/  @!P4 LEA R5, P3, R17, R5, 0x1 ;  /* 0x000000051105c211 */ /* 0x000fc800078608ff */
[----:B------:R-:W-:-:S05]  /*275d0*/  @!P4 IADD3.X R6, RZ, R6, RZ, P3, !PT ;  /* 0x00000006ff06c210 */ /* 0x000fca0001ffe4ff */
[----:B------:R-:W-:Y:S01]  /*275e0*/  @!P4 IMAD.MOV.U32 R7, RZ, RZ, R6 ;  /* 0x000000ffff07c224 */ /* 0x000fe200078e0006 */
[----:B------:R-:W-:Y:S01]  /*275f0*/  MOV R13, R4 ;  /* 0x00000004000d7202 */ /* 0x000fe20000000f00 */
        /* <DEDUP_REMOVED lines=10> */
.L_x_1046:
[----:B------:R-:W-:Y:S01]  /*276a0*/  @!PT LDS RZ, [RZ] ;  /* 0x00000000fffff984 */ /* 0x000fe20000000800 */
[----:B------:R-:W-:Y:S01]  /*276b0*/  @!PT LDS RZ, [RZ] ;  /* 0x00000000fffff984 */ /* 0x000fe20000000800 */
[----:B------:R-:W-:Y:S01]  /*276c0*/  @!PT LDS RZ, [RZ] ;  /* 0x00000000fffff984 */ /* 0x000fe20000000800 */
[----:B------:R0:W-:Y:S01]  /*276d0*/  @!P4 LDGSTS.E.BYPASS.LTC128B.128 [R10+0x20400], desc[UR60][R6.64+0x100], !P0 ;  /* 0x20400100060acfae */ /* 0x0001e2000c101d7c */
[----:B------:R-:W-:Y:S01]  /*276e0*/  IMAD.MOV.U32 R3, RZ, RZ, R14 ;  /* 0x000000ffff037224 */ /* 0x000fe200078e000e */
[----:B------:R-:W-:Y:S06]  /*276f0*/  BRA `(.L_x_1047) ;  /* 0xffffffa800f87947 */ /* 0x000fec000383ffff */
.L_x_904:
[----:B0-----:R-:W3:Y:S02]  /*27700*/  LDL R2, [R1+0x4] ;  /* 0x0000040001027983 */ /* 0x001ee40000100800 */
[----:B---3--:R0:W1:Y:S02]  /*27710*/  SYNCS.PHASECHK.TRANS64.TRYWAIT P0, [R2+URZ+0x36820], R0 ;  /* 0x03682000020075a7 */ /* 0x008064000800017f */
[----:B-1----:R-:W-:Y:S05]  /*27720*/  @!P0 NANOSLEEP.SYNCS 0x989680 ;  /* 0x009896800000895d */ /* 0x002fea0003900000 */
[----:B------:R-:W1:Y:S02]  /*27730*/  @!P0 SYNCS.PHASECHK.TRANS64 P0, [R2+URZ+0x36820], R0 ;  /* 0x03682000020085a7 */ /* 0x000e64000800007f */
[----:B-1----:R-:W-:Y:S05]  /*27740*/  @!P0 BRA `(.L_x_904) ;  /* 0xfffffffc00ec8947 */ /* 0x002fea000383ffff */
[----:B------:R-:W-:Y:S05]  /*27750*/  BRA `(.L_x_1048) ;  /* 0xffffffac007c7947 */ /* 0x000fea000383ffff */
.L_x_913:
[----:B-1----:R1:W3:Y:S02]  /*27760*/  SYNCS.PHASECHK.TRANS64.TRYWAIT P0, [R3+URZ+0x36840], R2 ;  /* 0x03684002030075a7 */ /* 0x0022e4000800017f */
[----:B---3--:R-:W-:Y:S05]  /*27770*/  @!P0 NANOSLEEP.SYNCS 0x989680 ;  /* 0x009896800000895d */ /* 0x008fea0003900000 */
[----:B------:R-:W3:Y:S02]  /*27780*/  @!P0 SYNCS.PHASECHK.TRANS64 P0, [R3+URZ+0x36840], R2 ;  /* 0x03684002030085a7 */ /* 0x000ee4000800007f */
[----:B---3--:R-:W-:Y:S05]  /*27790*/  @!P0 BRA `(.L_x_913) ;  /* 0xfffffffc00f08947 */ /* 0x008fea000383ffff */
[----:B------:R-:W-:Y:S05]  /*277a0*/  BRA `(.L_x_1049) ;  /* 0xffffffb000487947 */ /* 0x000fea000383ffff */
.L_x_920:
[----:B0-----:R0:W1:Y:S02]  /*277b0*/  SYNCS.PHASECHK.TRANS64.TRYWAIT P0, [R3+URZ+0x60], R2 ;  /* 0x00006002030075a7 */ /* 0x001064000800017f */
[----:B-1----:R-:W-:Y:S05]  /*277c0*/  @!P0 NANOSLEEP.SYNCS 0x989680 ;  /* 0x009896800000895d */ /* 0x002fea0003900000 */
[----:B------:R-:W1:Y:S02]  /*277d0*/  @!P0 SYNCS.PHASECHK.TRANS64 P0, [R3+URZ+0x60], R2 ;  /* 0x00006002030085a7 */ /* 0x000e64000800007f */
[----:B-1----:R-:W-:Y:S05]  /*277e0*/  @!P0 BRA `(.L_x_920) ;  /* 0xfffffffc00f08947 */ /* 0x002fea000383ffff */
[----:B------:R-:W-:Y:S05]  /*277f0*/  BRA `(.L_x_1050) ;  /* 0xffffffb400647947 */ /* 0x000fea000383ffff */
.L_x_930:
[----:B---3--:R3:W4:Y:S02]  /*27800*/  SYNCS.PHASECHK.TRANS64.TRYWAIT P0, [R3+URZ+0x36840], R2 ;  /* 0x03684002030075a7 */ /* 0x008724000800017f */
[----:B----4-:R-:W-:Y:S05]  /*27810*/  @!P0 NANOSLEEP.SYNCS 0x989680 ;  /* 0x009896800000895d */ /* 0x010fea0003900000 */
[----:B------:R-:W4:Y:S02]  /*27820*/  @!P0 SYNCS.PHASECHK.TRANS64 P0, [R3+URZ+0x36840], R2 ;  /* 0x03684002030085a7 */ /* 0x000f24000800007f */
[----:B----4-:R-:W-:Y:S05]  /*27830*/  @!P0 BRA `(.L_x_930) ;  /* 0xfffffffc00f08947 */ /* 0x010fea000383ffff */
[----:B------:R-:W-:Y:S05]  /*27840*/  BRA `(.L_x_1051) ;  /* 0xffffffbc004c7947 */ /* 0x000fea000383ffff */
.L_x_937:
[----:B--2---:R2:W3:Y:S02]  /*27850*/  SYNCS.PHASECHK.TRANS64.TRYWAIT P0, [R2+URZ+0x60], R3 ;  /* 0x00006003020075a7 */ /* 0x0044e4000800017f */
[----:B---3--:R-:W-:Y:S05]  /*27860*/  @!P0 NANOSLEEP.SYNCS 0x989680 ;  /* 0x009896800000895d */ /* 0x008fea0003900000 */
[----:B------:R-:W3:Y:S02]  /*27870*/  @!P0 SYNCS.PHASECHK.TRANS64 P0, [R2+URZ+0x60], R3 ;  /* 0x00006003020085a7 */ /* 0x000ee4000800007f */
[----:B---3--:R-:W-:Y:S05]  /*27880*/  @!P0 BRA `(.L_x_937) ;  /* 0xfffffffc00f08947 */ /* 0x008fea000383ffff */
[----:B------:R-:W-:Y:S05]  /*27890*/  BRA `(.L_x_1052) ;  /* 0xffffffc000687947 */ /* 0x000fea000383ffff */
.L_x_947:
[----:B----4-:R4:W0:Y:S02]  /*278a0*/  SYNCS.PHASECHK.TRANS64.TRYWAIT P0, [R2+URZ+0x36840], R3 ;  /* 0x03684003020075a7 */ /* 0x010824000800017f */
[----:B0-----:R-:W-:Y:S05]  /*278b0*/  @!P0 NANOSLEEP.SYNCS 0x989680 ;  /* 0x009896800000895d */ /* 0x001fea0003900000 */
[----:B------:R-:W0:Y:S02]  /*278c0*/  @!P0 SYNCS.PHASECHK.TRANS64 P0, [R2+URZ+0x36840], R3 ;  /* 0x03684003020085a7 */ /* 0x000e24000800007f */
[----:B0-----:R-:W-:Y:S05]  /*278d0*/  @!P0 BRA `(.L_x_947) ;  /* 0xfffffffc00f08947 */ /* 0x001fea000383ffff */
[----:B------:R-:W-:Y:S05]  /*278e0*/  BRA `(.L_x_1053) ;  /* 0xffffffc8001c7947 */ /* 0x000fea000383ffff */
.L_x_954:
[----:B0-----:R0:W2:Y:S02]  /*278f0*/  SYNCS.PHASECHK.TRANS64.TRYWAIT P0, [R2+URZ+0x60], R5 ;  /* 0x00006005020075a7 */ /* 0x0010a4000800017f */
[----:B--2---:R-:W-:Y:S05]  /*27900*/  @!P0 NANOSLEEP.SYNCS 0x989680 ;  /* 0x009896800000895d */ /* 0x004fea0003900000 */
[----:B------:R-:W2:Y:S02]  /*27910*/  @!P0 SYNCS.PHASECHK.TRANS64 P0, [R2+URZ+0x60], R5 ;  /* 0x00006005020085a7 */ /* 0x000ea4000800007f */
[----:B--2---:R-:W-:Y:S05]  /*27920*/  @!P0 BRA `(.L_x_954) ;  /* 0xfffffffc00f08947 */ /* 0x004fea000383ffff */
[----:B------:R-:W-:Y:S05]  /*27930*/  BRA `(.L_x_1054) ;  /* 0xffffffcc00387947 */ /* 0x000fea000383ffff */
.L_x_966:
[----:B0-----:R0:W2:Y:S02]  /*27940*/  SYNCS.PHASECHK.TRANS64.TRYWAIT P0, [R2+URZ+0x36860], R0 ;  /* 0x03686000020075a7 */ /* 0x0010a4000800017f */
[----:B--2---:R-:W-:Y:S05]  /*27950*/  @!P0 NANOSLEEP.SYNCS 0x989680 ;  /* 0x009896800000895d */ /* 0x004fea0003900000 */
[----:B------:R-:W2:Y:S02]  /*27960*/  @!P0 SYNCS.PHASECHK.TRANS64 P0, [R2+URZ+0x36860], R0 ;  /* 0x03686000020085a7 */ /* 0x000ea4000800007f */
[----:B--2---:R-:W-:Y:S05]  /*27970*/  @!P0 BRA `(.L_x_966) ;  /* 0xfffffffc00f08947 */ /* 0x004fea000383ffff */
[----:B------:R-:W-:Y:S05]  /*27980*/  BRA `(.L_x_1055) ;  /* 0xffffffd000d07947 */ /* 0x000fea000383ffff */
.L_x_974:
[----:B------:R-:W-:Y:S01]  /*27990*/  BSSY B0, `(.L_x_1056) ;  /* 0x0000008000007945 */ /* 0x000fe20003800000 */
[----:B------:R-:W-:Y:S01]  /*279a0*/  IMAD.MOV.U32 R13, RZ, RZ, R16 ;  /* 0x000000ffff0d7224 */ /* 0x000fe200078e0010 */
[----:B------:R-:W-:Y:S01]  /*279b0*/  MOV R12, RZ ;  /* 0x000000ff000c7202 */ /* 0x000fe20000000f00 */
[----:B------:R-:W-:Y:S02]  /*279c0*/  IMAD.MOV.U32 R11, RZ, RZ, 0x1f ;  /* 0x0000001fff0b7424 */ /* 0x000fe400078e00ff */
[----:B------:R-:W-:-:S07]  /*279d0*/  IMAD.MOV.U32 R15, RZ, RZ, -0x1 ;  /* 0xffffffffff0f7424 */ /* 0x000fce00078e00ff */
[----:B-1--45:R-:W-:Y:S05]  /*279e0*/  WARPSYNC.COLLECTIVE R15, `(.L_x_1057) ;  /* 0x000000000f087348 */ /* 0x032fea0003c00000 */
[----:B------:R0:W2:Y:S02]  /*279f0*/  SHFL.IDX P6, R14, R13, R12, R11 ;  /* 0x0000000c0d0e7389 */ /* 0x0000a400000c000b */
[----:B012-45:R-:W-:Y:S01]  /*27a00*/  ENDCOLLECTIVE ;  /* 0x000000000000791b */ /* 0x037fe20003800000 */
.L_x_1057:
[----:B------:R-:W-:Y:S05]  /*27a10*/  BSYNC B0 ;  /* 0x0000000000007941 */ /* 0x000fea0003800000 */
.L_x_1056:
[----:B------:R-:W-:Y:S01]  /*27a20*/  IMAD.MOV.U32 R13, RZ, RZ, R16 ;  /* 0x000000ffff0d7224 */ /* 0x000fe200078e0010 */
[----:B------:R-:W-:Y:S01]  /*27a30*/  MOV R11, 0x1f ;  /* 0x0000001f000b7802 */ /* 0x000fe20000000f00 */
[----:B------:R-:W-:Y:S01]  /*27a40*/  IMAD.MOV.U32 R12, RZ, RZ, 0x1 ;  /* 0x00000001ff0c7424 */ /* 0x000fe200078e00ff */
[----:B------:R-:W-:Y:S01]  /*27a50*/  MOV R0, R14 ;  /* 0x0000000e00007202 */ /* 0x000fe20000000f00 */
[----:B------:R-:W-:Y:S01]  /*27a60*/  IMAD.MOV.U32 R15, RZ, RZ, -0x1 ;  /* 0xffffffffff0f7424 */ /* 0x000fe200078e00ff */
[----:B------:R-:W-:-:S07]  /*27a70*/  IADD3 R5, R19, R7, RZ ;  /* 0x0000000713057210 */ /* 0x000fce0007ffe0ff */
[----:B------:R-:W-:Y:S05]  /*27a80*/  WARPSYNC.COLLECTIVE R15, `(.L_x_1058) ;  /* 0x000000000f087348 */ /* 0x000fea0003c00000 */
[----:B------:R0:W1:Y:S02]  /*27a90*/  SHFL.IDX P6, R14, R13, R12, R11 ;  /* 0x0000000c0d0e7389 */ /* 0x00006400000c000b */
[----:B01----:R-:W-:Y:S01]  /*27aa0*/  ENDCOLLECTIVE ;  /* 0x000000000000791b */ /* 0x003fe20003800000 */
.L_x_1058:
        /* <DEDUP_REMOVED lines=13> */
[----:B------:R-:W-:-:S04]  /*27b80*/  ISETP.NE.AND P1, PT, R7, RZ, PT ;  /* 0x000000ff0700720c */ /* 0x000fc80003f25270 */
[----:B------:R-:W-:-:S09]  /*27b90*/  MOV R13, R2 ;  /* 0x00000002000d7202 */ /* 0x000fd20000000f00 */
[----:B------:R-:W-:Y:S05]  /*27ba0*/  WARPSYNC.COLLECTIVE R15, `(.L_x_1059) ;  /* 0x000000000f087348 */ /* 0x000fea0003c00000 */
[----:B------:R0:W1:Y:S02]  /*27bb0*/  SHFL.UP P6, R14, R13, R12, R11 ;  /* 0x0400000c0d0e7389 */ /* 0x00006400000c000b */
[----:B01----:R-:W-:Y:S01]  /*27bc0*/  ENDCOLLECTIVE ;  /* 0x000000000000791b */ /* 0x003fe20003800000 */
.L_x_1059:
[----:B------:R-:W-:Y:S02]  /*27bd0*/  IMAD.MOV.U32 R12, RZ, RZ, 0x2 ;  /* 0x00000002ff0c7424 */ /* 0x000fe400078e00ff */
[----:B------:R-:W-:-:S05]  /*27be0*/  IMAD.MOV.U32 R3, RZ, RZ, R14 ;  /* 0x000000ffff037224 */ /* 0x000fca00078e000e */
[----:B------:R-:W-:-:S04]  /*27bf0*/  SEL R3, R3, RZ, P1 ;  /* 0x000000ff03037207 */ /* 0x000fc80000800000 */
[----:B------:R-:W-:-:S05]  /*27c00*/  IADD3 R3, R2, R3, RZ ;  /* 0x0000000302037210 */ /* 0x000fca0007ffe0ff */
[----:B------:R-:W-:-:S07]  /*27c10*/  IMAD.MOV.U32 R13, RZ, RZ, R3 ;  /* 0x000000ffff0d7224 */ /* 0x000fce00078e0003 */
[----:B------:R-:W-:Y:S05]  /*27c20*/  WARPSYNC.COLLECTIVE R15, `(.L_x_1060) ;  /* 0x000000000f087348 */ /* 0x000fea0003c00000 */
[----:B------:R0:W1:Y:S02]  /*27c30*/  SHFL.UP P6, R14, R13, R12, R11 ;  /* 0x0400000c0d0e7389 */ /* 0x00006400000c000b */
[----:B01----:R-:W-:Y:S01]  /*27c40*/  ENDCOLLECTIVE ;  /* 0x000000000000791b */ /* 0x003fe20003800000 */
.L_x_1060:
[----:B------:R-:W-:Y:S02]  /*27c50*/  MOV R12, 0x4 ;  /* 0x00000004000c7802 */ /* 0x000fe40000000f00 */
[----:B------:R-:W-:-:S04]  /*27c60*/  MOV R5, R14 ;  /* 0x0000000e00057202 */ /* 0x000fc80000000f00 */
[----:B------:R-:W-:-:S05]  /*27c70*/  SEL R5, R5, RZ, P2 ;  /* 0x000000ff05057207 */ /* 0x000fca0001000000 */
[----:B------:R-:W-:-:S04]  /*27c80*/  IMAD.IADD R3, R3, 0x1, R5 ;  /* 0x0000000103037824 */ /* 0x000fc800078e0205 */
[----:B------:R-:W-:-:S07]  /*27c90*/  IMAD.MOV.U32 R13, RZ, RZ, R3 ;  /* 0x000000ffff0d7224 */ /* 0x000fce00078e0003 */
[----:B------:R-:W-:Y:S05]  /*27ca0*/  WARPSYNC.COLLECTIVE R15, `(.L_x_1061) ;  /* 0x000000000f087348 */ /* 0x000fea0003c00000 */
[----:B------:R0:W1:Y:S02]  /*27cb0*/  SHFL.UP P6, R14, R13, R12, R11 ;  /* 0x0400000c0d0e7389 */ /* 0x00006400000c000b */
[----:B01----:R-:W-:Y:S01]  /*27cc0*/  ENDCOLLECTIVE ;  /* 0x000000000000791b */ /* 0x003fe20003800000 */
.L_x_1061:
[----:B------:R-:W-:Y:S02]  /*27cd0*/  IMAD.MOV.U32 R12, RZ, RZ, 0x8 ;  /* 0x00000008ff0c7424 */ /* 0x000fe400078e00ff */
[----:B------:R-:W-:-:S05]  /*27ce0*/  IMAD.MOV.U32 R5, RZ, RZ, R14 ;  /* 0x000000ffff057224 */ /* 0x000fca00078e000e */
[----:B------:R-:W-:-:S05]  /*27cf0*/  SEL R5, R5, RZ, P3 ;  /* 0x000000ff05057207 */ /* 0x000fca0001800000 */
[----:B------:R-:W-:-:S05]  /*27d00*/  IMAD.IADD R3, R3, 0x1, R5 ;  /* 0x0000000103037824 */ /* 0x000fca00078e0205 */
[----:B------:R-:W-:-:S07]  /*27d10*/  MOV R13, R3 ;  /* 0x00000003000d7202 */ /* 0x000fce0000000f00 */
[----:B------:R-:W-:Y:S05]  /*27d20*/  WARPSYNC.COLLECTIVE R15, `(.L_x_1062) ;  /* 0x000000000f087348 */ /* 0x000fea0003c00000 */
[----:B------:R0:W1:Y:S02]  /*27d30*/  SHFL.UP P6, R14, R13, R12, R11 ;  /* 0x0400000c0d0e7389 */ /* 0x00006400000c000b */
[----:B01----:R-:W-:Y:S01]  /*27d40*/  ENDCOLLECTIVE ;  /* 0x000000000000791b */ /* 0x003fe20003800000 */
.L_x_1062:
        /* <DEDUP_REMOVED lines=8> */
.L_x_1063:
[----:B------:R-:W-:Y:S01]  /*27dd0*/  MOV R12, 0x1f ;  /* 0x0000001f000c7802 */ /* 0x000fe20000000f00 */
[----:B------:R-:W-:Y:S01]  /*27de0*/  IMAD.MOV.U32 R11, RZ, RZ, 0x1f ;  /* 0x0000001fff0b7424 */ /* 0x000fe200078e00ff */
[----:B------:R-:W-:-:S04]  /*27df0*/  MOV R5, R14 ;  /* 0x0000000e00057202 */ /* 0x000fc80000000f00 */
[----:B------:R-:W-:-:S05]  /*27e00*/  SEL R5, R5, RZ, P5 ;  /* 0x000000ff05057207 */ /* 0x000fca0002800000 */
[----:B------:R-:W-:-:S04]  /*27e10*/  IMAD.IADD R5, R3, 0x1, R5 ;  /* 0x0000000103057824 */ /* 0x000fc800078e0205 */
[----:B------:R-:W-:-:S07]  /*27e20*/  IMAD.MOV.U32 R13, RZ, RZ, R5 ;  /* 0x000000ffff0d7224 */ /* 0x000fce00078e0005 */
[----:B------:R-:W-:Y:S05]  /*27e30*/  WARPSYNC.COLLECTIVE R15, `(.L_x_1064) ;  /* 0x000000000f087348 */ /* 0x000fea0003c00000 */
[----:B------:R0:W1:Y:S02]  /*27e40*/  SHFL.IDX P6, R14, R13, R12, R11 ;  /* 0x0000000c0d0e7389 */ /* 0x00006400000c000b */
[----:B01----:R-:W-:Y:S01]  /*27e50*/  ENDCOLLECTIVE ;  /* 0x000000000000791b */ /* 0x003fe20003800000 */
.L_x_1064:
[----:B------:R-:W-:Y:S01]  /*27e60*/  IMAD.MOV.U32 R6, RZ, RZ, R14 ;  /* 0x000000ffff067224 */ /* 0x000fe200078e000e */
[----:B------:R-:W-:Y:S06]  /*27e70*/  BRA `(.L_x_1065) ;  /* 0xffffffd400947947 */ /* 0x000fec000383ffff */
.L_x_979:
[----:B------:R-:W-:Y:S01]  /*27e80*/  BSSY B0, `(.L_x_1066) ;  /* 0x0000008000007945 */ /* 0x000fe20003800000 */
[----:B-----5:R-:W-:Y:S01]  /*27e90*/  MOV R13, R2 ;  /* 0x00000002000d7202 */ /* 0x020fe20000000f00 */
[----:B------:R-:W-:Y:S01]  /*27ea0*/  IMAD.MOV.U32 R12, RZ, RZ, 0x1 ;  /* 0x00000001ff0c7424 */ /* 0x000fe200078e00ff */
[----:B------:R-:W-:Y:S01]  /*27eb0*/  MOV R15, 0xffffffff ;  /* 0xffffffff000f7802 */ /* 0x000fe20000000f00 */
[----:B------:R-:W-:-:S07]  /*27ec0*/  IMAD.MOV.U32 R11, RZ, RZ, RZ ;  /* 0x000000ffff0b7224 */ /* 0x000fce00078e00ff */
[----:B01----:R-:W-:Y:S05]  /*27ed0*/  WARPSYNC.COLLECTIVE R15, `(.L_x_1067) ;  /* 0x000000000f087348 */ /* 0x003fea0003c00000 */
[----:B------:R2:W3:Y:S02]  /*27ee0*/  SHFL.UP P6, R14, R13, R12, R11 ;  /* 0x0400000c0d0e7389 */ /* 0x0004e400000c000b */
[----:B0123--:R-:W-:Y:S01]  /*27ef0*/  ENDCOLLECTIVE ;  /* 0x000000000000791b */ /* 0x00ffe20003800000 */
.L_x_1067:
[----:B------:R-:W-:Y:S05]  /*27f00*/  BSYNC B0 ;  /* 0x0000000000007941 */ /* 0x000fea0003800000 */
.L_x_1066:
[----:B------:R-:W-:Y:S01]  /*27f10*/  IMAD.MOV.U32 R3, RZ, RZ, R14 ;  /* 0x000000ffff037224 */ /* 0x000fe200078e000e */
[----:B------:R-:W-:Y:S01]  /*27f20*/  MOV R15, 0xffffffff ;  /* 0xffffffff000f7802 */ /* 0x000fe20000000f00 */
[----:B------:R-:W-:Y:S02]  /*27f30*/  IMAD.MOV.U32 R12, RZ, RZ, 0x2 ;  /* 0x00000002ff0c7424 */ /* 0x000fe400078e00ff */
[----:B------:R-:W-:Y:S01]  /*27f40*/  IMAD.MOV.U32 R11, RZ, RZ, RZ ;  /* 0x000000ffff0b7224 */ /* 0x000fe200078e00ff */
[----:B------:R-:W-:-:S05]  /*27f50*/  SEL R3, R3, RZ, P1 ;  /* 0x000000ff03037207 */ /* 0x000fca0000800000 */
[----:B------:R-:W-:-:S05]  /*27f60*/  IMAD.IADD R3, R2, 0x1, R3 ;  /* 0x0000000102037824 */ /* 0x000fca00078e0203 */
[----:B------:R-:W-:-:S07]  /*27f70*/  MOV R13, R3 ;  /* 0x00000003000d7202 */ /* 0x000fce0000000f00 */
[----:B------:R-:W-:Y:S05]  /*27f80*/  WARPSYNC.COLLECTIVE R15, `(.L_x_1068) ;  /* 0x000000000f087348 */ /* 0x000fea0003c00000 */
[----:B------:R0:W1:Y:S02]  /*27f90*/  SHFL.UP P6, R14, R13, R12, R11 ;  /* 0x0400000c0d0e7389 */ /* 0x00006400000c000b */
[----:B01----:R-:W-:Y:S01]  /*27fa0*/  ENDCOLLECTIVE ;  /* 0x000000000000791b */ /* 0x003fe20003800000 */
.L_x_1068:
        /* <DEDUP_REMOVED lines=8> */
.L_x_1069:
        /* <DEDUP_REMOVED lines=8> */
.L_x_1070:
        /* <DEDUP_REMOVED lines=8> */
.L_x_1071:
[----:B------:R-:W-:Y:S02]  /*28130*/  IMAD.MOV.U32 R12, RZ, RZ, 0x1f ;  /* 0x0000001fff0c7424 */ /* 0x000fe400078e00ff */
[----:B------:R-:W-:Y:S02]  /*28140*/  IMAD.MOV.U32 R11, RZ, RZ, 0x1f ;  /* 0x0000001fff0b7424 */ /* 0x000fe400078e00ff */
[----:B------:R-:W-:-:S05]  /*28150*/  IMAD.MOV.U32 R5, RZ, RZ, R14 ;  /* 0x000000ffff057224 */ /* 0x000fca00078e000e */
[----:B------:R-:W-:-:S05]  /*28160*/  SEL R5, R5, RZ, P5 ;  /* 0x000000ff05057207 */ /* 0x000fca0002800000 */
[----:B------:R-:W-:-:S05]  /*28170*/  IMAD.IADD R5, R3, 0x1, R5 ;  /* 0x0000000103057824 */ /* 0x000fca00078e0205 */
[----:B------:R-:W-:-:S07]  /*28180*/  MOV R13, R5 ;  /* 0x00000005000d7202 */ /* 0x000fce0000000f00 */
[----:B------:R-:W-:Y:S05]  /*28190*/  WARPSYNC.COLLECTIVE R15, `(.L_x_1072) ;  /* 0x000000000f087348 */ /* 0x000fea0003c00000 */
[----:B------:R0:W1:Y:S02]  /*281a0*/  SHFL.IDX P6, R14, R13, R12, R11 ;  /* 0x0000000c0d0e7389 */ /* 0x00006400000c000b */
[----:B01----:R-:W-:Y:S01]  /*281b0*/  ENDCOLLECTIVE ;  /* 0x000000000000791b */ /* 0x003fe20003800000 */
.L_x_1072:
[----:B------:R-:W-:Y:S01]  /*281c0*/  MOV R6, R14 ;  /* 0x0000000e00067202 */ /* 0x000fe20000000f00 */
[----:B------:R-:W-:Y:S06]  /*281d0*/  BRA `(.L_x_1073) ;  /* 0xffffffd400587947 */ /* 0x000fec000383ffff */
.L_x_981:
[----:B------:R-:W-:Y:S01]  /*281e0*/  BSSY B0, `(.L_x_1074) ;  /* 0x0000006000007945 */ /* 0x000fe20003800000 */
[----:B------:R-:W-:Y:S01]  /*281f0*/  PLOP3.LUT P6, PT, P6, PT, PT, 0x8, 0x0 ;  /* 0x000000000000781c */ /* 0x000fe200037ce170 */
[----:B------:R-:W-:-:S12]  /*28200*/  IMAD.MOV.U32 R15, RZ, RZ, -0x1 ;  /* 0xffffffffff0f7424 */ /* 0x000fd800078e00ff */
[----:B01---5:R-:W-:Y:S05]  /*28210*/  WARPSYNC.COLLECTIVE R15, `(.L_x_1075) ;  /* 0x000000000f087348 */ /* 0x023fea0003c00000 */
[----:B------:R-:W-:Y:S01]  /*28220*/  VOTE.ANY R14, PT, P6 ;  /* 0x00000000000e7806 */ /* 0x000fe200030e0100 */
[----:B01---5:R-:W-:Y:S06]  /*28230*/  ENDCOLLECTIVE ;  /* 0x000000000000791b */ /* 0x023fec0003800000 */
.L_x_1075:
[----:B------:R-:W-:Y:S05]  /*28240*/  BSYNC B0 ;  /* 0x0000000000007941 */ /* 0x000fea0003800000 */
.L_x_1074:
[----:B------:R-:W-:Y:S01]  /*28250*/  IMAD.MOV.U32 R3, RZ, RZ, R14 ;  /* 0x000000ffff037224 */ /* 0x000fe200078e000e */
[----:B------:R-:W-:Y:S01]  /*28260*/  MOV R13, R2 ;  /* 0x00000002000d7202 */ /* 0x000fe20000000f00 */
[----:B------:R-:W-:Y:S01]  /*28270*/  IMAD.MOV.U32 R11, RZ, RZ, 0x1f ;  /* 0x0000001fff0b7424 */ /* 0x000fe200078e00ff */
[----:B------:R-:W-:Y:S01]  /*28280*/  MOV R15, 0xffffffff ;  /* 0xffffffff000f7802 */ /* 0x000fe20000000f00 */
[----:B------:R-:W0:Y:S02]  /*28290*/  POPC R4, R3 ;  /* 0x0000000300047309 */ /* 0x000e240000000000 */
[----:B0-----:R-:W-:-:S07]  /*282a0*/  IMAD.MOV.U32 R12, RZ, RZ, R4 ;  /* 0x000000ffff0c7224 */ /* 0x001fce00078e0004 */
[----:B------:R-:W-:Y:S05]  /*282b0*/  WARPSYNC.COLLECTIVE R15, `(.L_x_1076) ;  /* 0x000000000f087348 */ /* 0x000fea0003c00000 */
[----:B------:R0:W1:Y:S02]  /*282c0*/  SHFL.IDX P6, R14, R13, R12, R11 ;  /* 0x0000000c0d0e7389 */ /* 0x00006400000c000b */
[----:B01----:R-:W-:Y:S01]  /*282d0*/  ENDCOLLECTIVE ;  /* 0x000000000000791b */ /* 0x003fe20003800000 */
.L_x_1076:
[----:B------:R-:W-:Y:S01]  /*282e0*/  IMAD.MOV.U32 R17, RZ, RZ, R14 ;  /* 0x000000ffff117224 */ /* 0x000fe200078e000e */
[----:B------:R-:W-:Y:S06]  /*282f0*/  BRA `(.L_x_1077) ;  /* 0xffffffd400487947 */ /* 0x000fec000383ffff */
.L_x_983:
[----:B------:R-:W-:Y:S01]  /*28300*/  BSSY B0, `(.L_x_1078) ;  /* 0x0000007000007945 */ /* 0x000fe20003800000 */
[----:B------:R-:W-:Y:S01]  /*28310*/  IMAD.MOV.U32 R13, RZ, RZ, R5 ;  /* 0x000000ffff0d7224 */ /* 0x000fe200078e0005 */
[----:B------:R-:W-:Y:S01]  /*28320*/  MOV R11, 0x1f ;  /* 0x0000001f000b7802 */ /* 0x000fe20000000f00 */
[----:B------:R-:W-:-:S07]  /*28330*/  IMAD.MOV.U32 R15, RZ, RZ, -0x1 ;  /* 0xffffffffff0f7424 */ /* 0x000fce00078e00ff */
[----:B01-3-5:R-:W-:Y:S05]  /*28340*/  WARPSYNC.COLLECTIVE R15, `(.L_x_1079) ;  /* 0x000000000f087348 */ /* 0x02bfea0003c00000 */
[----:B------:R2:W4:Y:S02]  /*28350*/  SHFL.IDX P6, R14, R13, R12, R11 ;  /* 0x0000000c0d0e7389 */ /* 0x00052400000c000b */
[----:B012345:R-:W-:Y:S01]  /*28360*/  ENDCOLLECTIVE ;  /* 0x000000000000791b */ /* 0x03ffe20003800000 */
.L_x_1079:
[----:B------:R-:W-:Y:S05]  /*28370*/  BSYNC B0 ;  /* 0x0000000000007941 */ /* 0x000fea0003800000 */
.L_x_1078:
[----:B------:R-:W-:Y:S01]  /*28380*/  IMAD.MOV.U32 R2, RZ, RZ, R14 ;  /* 0x000000ffff027224 */ /* 0x000fe200078e000e */
[----:B------:R-:W-:Y:S06]  /*28390*/  BRA `(.L_x_982) ;  /* 0xffffffd4003c7947 */ /* 0x000fec000383ffff */
.L_x_987:
[----:B0-----:R0:W2:Y:S02]  /*283a0*/  SYNCS.PHASECHK.TRANS64.TRYWAIT P0, [R0+URZ+0x36820], R3 ;  /* 0x03682003000075a7 */ /* 0x0010a4000800017f */
[----:B--2---:R-:W-:Y:S05]  /*283b0*/  @!P0 NANOSLEEP.SYNCS 0x989680 ;  /* 0x009896800000895d */ /* 0x004fea0003900000 */
[----:B------:R-:W2:Y:S02]  /*283c0*/  @!P0 SYNCS.PHASECHK.TRANS64 P0, [R0+URZ+0x36820], R3 ;  /* 0x03682003000085a7 */ /* 0x000ea4000800007f */
[----:B--2---:R-:W-:Y:S05]  /*283d0*/  @!P0 BRA `(.L_x_987) ;  /* 0xfffffffc00f08947 */ /* 0x004fea000383ffff */
[----:B------:R-:W-:Y:S05]  /*283e0*/  BRA `(.L_x_1080) ;  /* 0xffffffd800307947 */ /* 0x000fea000383ffff */
.L_x_988:
[----:B------:R-:W2:Y:S01]  /*283f0*/  S2R R2, SR_TID.X ;  /* 0x0000000000027919 */ /* 0x000ea20000002100 */
[----:B------:R-:W-:Y:S01]  /*28400*/  BSSY B0, `(.L_x_1081) ;  /* 0x000000a000007945 */ /* 0x000fe20003800000 */
[----:B------:R-:W-:Y:S01]  /*28410*/  IMAD.MOV.U32 R12, RZ, RZ, RZ ;  /* 0x000000ffff0c7224 */ /* 0x000fe200078e00ff */
[----:B------:R-:W-:Y:S01]  /*28420*/  MOV R15, 0xffffffff ;  /* 0xffffffff000f7802 */ /* 0x000fe20000000f00 */
[----:B------:R-:W-:Y:S01]  /*28430*/  IMAD.MOV.U32 R11, RZ, RZ, 0x1f ;  /* 0x0000001fff0b7424 */ /* 0x000fe200078e00ff */
[----:B--2---:R-:W-:-:S04]  /*28440*/  SHF.R.U32.HI R2, RZ, 0x5, R2 ;  /* 0x00000005ff027819 */ /* 0x004fc80000011602 */
[----:B------:R-:W-:-:S04]  /*28450*/  LOP3.LUT R2, R2, 0x3, RZ, 0xc0, !PT ;  /* 0x0000000302027812 */ /* 0x000fc800078ec0ff */
[----:B------:R-:W-:-:S07]  /*28460*/  MOV R13, R2 ;  /* 0x00000002000d7202 */ /* 0x000fce0000000f00 */
[----:B01--45:R-:W-:Y:S05]  /*28470*/  WARPSYNC.COLLECTIVE R15, `(.L_x_1082) ;  /* 0x000000000f087348 */ /* 0x033fea0003c00000 */
[----:B------:R2:W3:Y:S02]  /*28480*/  SHFL.IDX P6, R14, R13, R12, R11 ;  /* 0x0000000c0d0e7389 */ /* 0x0004e400000c000b */
[----:B012345:R-:W-:Y:S01]  /*28490*/  ENDCOLLECTIVE ;  /* 0x000000000000791b */ /* 0x03ffe20003800000 */
.L_x_1082:
[----:B------:R-:W-:Y:S05]  /*284a0*/  BSYNC B0 ;  /* 0x0000000000007941 */ /* 0x000fea0003800000 */
.L_x_1081:
[----:B------:R-:W-:Y:S05]  /*284b0*/  BRA `(.L_x_1083) ;  /* 0xffffffd800187947 */ /* 0x000fea000383ffff */
.L_x_989:
[----:B------:R-:W-:Y:S01]  /*284c0*/  BSSY B0, `(.L_x_1084) ;  /* 0x0000006000007945 */ /* 0x000fe20003800000 */
[----:B------:R-:W-:-:S07]  /*284d0*/  IMAD.MOV.U32 R15, RZ, RZ, -0x1 ;  /* 0xffffffffff0f7424 */ /* 0x000fce00078e00ff */
[----:B012-45:R-:W-:Y:S05]  /*284e0*/  WARPSYNC.COLLECTIVE R15, `(.L_x_1085) ;  /* 0x000000000f0c7348 */ /* 0x037fea0003c00000 */
[----:B------:R-:W-:Y:S02]  /*284f0*/  ELECT P6, UR62, PT ;  /* 0x00000000003e782f */ /* 0x000fe400038c0000 */
[----:B------:R-:W-:Y:S01]  /*28500*/  MOV R14, UR62 ;  /* 0x0000003e000e7c02 */ /* 0x000fe20008000f00 */
[----:B012-45:R-:W-:Y:S10]  /*28510*/  ENDCOLLECTIVE ;  /* 0x000000000000791b */ /* 0x037ff40003800000 */
.L_x_1085:
[----:B------:R-:W-:Y:S05]  /*28520*/  BSYNC B0 ;  /* 0x0000000000007941 */ /* 0x000fea0003800000 */
.L_x_1084:
[----:B------:R-:W-:Y:S05]  /*28530*/  BRA `(.L_x_1086) ;  /* 0xffffffd8000c7947 */ /* 0x000fea000383ffff */
.L_x_991:
[----:B0-----:R0:W2:Y:S02]  /*28540*/  SYNCS.PHASECHK.TRANS64.TRYWAIT P0, [R6+URZ], R5 ;  /* 0x00000005060075a7 */ /* 0x0010a4000800017f */
[----:B--2---:R-:W-:Y:S05]  /*28550*/  @!P0 NANOSLEEP.SYNCS 0x989680 ;  /* 0x009896800000895d */ /* 0x004fea0003900000 */
[----:B------:R-:W2:Y:S02]  /*28560*/  @!P0 SYNCS.PHASECHK.TRANS64 P0, [R6+URZ], R5 ;  /* 0x00000005060085a7 */ /* 0x000ea4000800007f */
[----:B--2---:R-:W-:Y:S05]  /*28570*/  @!P0 BRA `(.L_x_991) ;  /* 0xfffffffc00f08947 */ /* 0x004fea000383ffff */
[----:B------:R-:W-:Y:S05]  /*28580*/  BRA `(.L_x_1087) ;  /* 0xffffffd800507947 */ /* 0x000fea000383ffff */
.L_x_992:
[----:B--2---:R2:W3:Y:S02]  /*28590*/  SYNCS.PHASECHK.TRANS64.TRYWAIT P0, [R7+URZ], R2 ;  /* 0x00000002070075a7 */ /* 0x0044e4000800017f */
[----:B---3--:R-:W-:Y:S05]  /*285a0*/  @!P0 NANOSLEEP.SYNCS 0x989680 ;  /* 0x009896800000895d */ /* 0x008fea0003900000 */
[----:B------:R-:W3:Y:S02]  /*285b0*/  @!P0 SYNCS.PHASECHK.TRANS64 P0, [R7+URZ], R2 ;  /* 0x00000002070085a7 */ /* 0x000ee4000800007f */
[----:B---3--:R-:W-:Y:S05]  /*285c0*/  @!P0 BRA `(.L_x_992) ;  /* 0xfffffffc00f08947 */ /* 0x008fea000383ffff */
[----:B------:R-:W-:Y:S05]  /*285d0*/  BRA `(.L_x_1088) ;  /* 0xffffffd800447947 */ /* 0x000fea000383ffff */
.L_x_994:
[----:B---3--:R3:W4:Y:S02]  /*285e0*/  SYNCS.PHASECHK.TRANS64.TRYWAIT P0, [R4+URZ], R5 ;  /* 0x00000005040075a7 */ /* 0x008724000800017f */
[----:B----4-:R-:W-:Y:S05]  /*285f0*/  @!P0 NANOSLEEP.SYNCS 0x989680 ;  /* 0x009896800000895d */ /* 0x010fea0003900000 */
[----:B------:R-:W4:Y:S02]  /*28600*/  @!P0 SYNCS.PHASECHK.TRANS64 P0, [R4+URZ], R5 ;  /* 0x00000005040085a7 */ /* 0x000f24000800007f */
[----:B----4-:R-:W-:Y:S05]  /*28610*/  @!P0 BRA `(.L_x_994) ;  /* 0xfffffffc00f08947 */ /* 0x010fea000383ffff */
[----:B------:R-:W-:Y:S05]  /*28620*/  BRA `(.L_x_1089) ;  /* 0xffffffd8004c7947 */ /* 0x000fea000383ffff */
.L_x_1090:
        /* <DEDUP_REMOVED lines=13> */
.L_x_3242:


//--------------------- .text._ZN7cutlass13device_kernelIN5flash11enable_sm90INS1_16FlashAttnFwdSm90INS1_25CollectiveMainloopFwdSm90ILi2EN4cute5tupleIJNS5_1CILi1EEES8_S8_EEENS6_IJNS7_ILi128EEENS7_ILi96EEENS7_ILi192EEEEEELi192ENS_6half_tEfNS_4arch4Sm90ELb0ELb1ELb0ELb0ELb0ELb0ELb0ELb1ELb1ELb1ELb0ELb0EEENS1_21CollectiveEpilogueFwdINS6_IJSA_SC_SB_EEES9_SE_SG_Li256ELb0ELb1ELb0ELb0EEENS1_30DynamicPersistentTileSchedulerILi256ELi128ELb0ELb1ELb1EEEEEEEEEvNT_6ParamsE --------------------------
	.section	.text._ZN7cutlass13device_kernelIN5flash11enable_sm90INS1_16FlashAttnFwdSm90INS1_25CollectiveMainloopFwdSm90ILi2EN4cute5tupleIJNS5_1CILi1EEES8_S8_EEENS6_IJNS7_ILi128EEENS7_ILi96EEENS7_ILi192EEEEEELi192ENS_6half_tEfNS_4arch4Sm90ELb0ELb1ELb0ELb0ELb0ELb0ELb0ELb1ELb1ELb1ELb0ELb0EEENS1_21CollectiveEpilogueFwdINS6_IJSA_SC_SB_EEES9_SE_SG_Li256ELb0ELb1ELb0ELb0EEENS1_30DynamicPersistentTileSchedulerILi256ELi128ELb0ELb1ELb1EEEEEEEEEvNT_6ParamsE,"ax",@progbits
	.align	128
.text._ZN7cutlass13device_kernelIN5flash11enable_sm90INS1_16FlashAttnFwdSm90INS1_25CollectiveMainloopFwdSm90ILi2EN4cute5tupleIJNS5_1CILi1EEES8_S8_EEENS6_IJNS7_ILi128EEENS7_ILi96EEENS7_ILi192EEEEEELi192ENS_6half_tEfNS_4arch4Sm90ELb0ELb1ELb0ELb0ELb0ELb0ELb0ELb1ELb1ELb1ELb0ELb0EEENS1_21CollectiveEpilogueFwdINS6_IJSA_SC_SB_EEES9_SE_SG_Li256ELb0ELb1ELb0ELb0EEENS1_30DynamicPersistentTileSchedulerILi256ELi128ELb0ELb1ELb1EEEEEEEEEvNT_6ParamsE:
        .type           _ZN7cutlass13device_kernelIN5flash11enable_sm90INS1_16FlashAttnFwdSm90INS1_25CollectiveMainloopFwdSm90ILi2EN4cute5tupleIJNS5_1CILi1EEES8_S8_EEENS6_IJNS7_ILi128EEENS7_ILi96EEENS7_ILi192EEEEEELi192ENS_6half_tEfNS_4arch4Sm90ELb0ELb1ELb0ELb0ELb0ELb0ELb0ELb1ELb1ELb1ELb0ELb0EEENS1_21CollectiveEpilogueFwdINS6_IJSA_SC_SB_EEES9_SE_SG_Li256ELb0ELb1ELb0ELb0EEENS1_30DynamicPersistentTileSchedulerILi256ELi128ELb0ELb1ELb1EEEEEEEEEvNT_6ParamsE,@function
        .size           _ZN7cutlass13device_kernelIN5flash11enable_sm90INS1_16FlashAttnFwdSm90INS1_25CollectiveMainloopFwdSm90ILi2EN4cute5tupleIJNS5_1CILi1EEES8_S8_EEENS6_IJNS7_ILi128EEENS7_ILi96EEENS7_ILi192EEEEEELi192ENS_6half_tEfNS_4arch4Sm90ELb0ELb1ELb0ELb0ELb0ELb0ELb0ELb1ELb1ELb1ELb0ELb0EEENS1_21CollectiveEpilogueFwdINS6_IJSA_SC_SB_EEES9_SE_SG_Li256ELb0ELb1ELb0ELb0EEENS1_30DynamicPersistentTileSchedulerILi256ELi128ELb0ELb1ELb1EEEEEEEEEvNT_6ParamsE,(.L_x_3243 - _ZN7cutlass13device_kernelIN5flash11enable_sm90INS1_16FlashAttnFwdSm90INS1_25CollectiveMainloopFwdSm90ILi2EN4cute5tupleIJNS5_1CILi1EEES8_S8_EEENS6_IJNS7_ILi128EEENS7_ILi96EEENS7_ILi192EEEEEELi192ENS_6half_tEfNS_4arch4Sm90ELb0ELb1ELb0ELb0ELb0ELb0ELb0ELb1ELb1ELb1ELb0ELb0EEENS1_21CollectiveEpilogueFwdINS6_IJSA_SC_SB_EEES9_SE_SG_Li256ELb0ELb1ELb0ELb0EEENS1_30DynamicPersistentTileSchedulerILi256ELi128ELb0ELb1ELb1EEEEEEEEEvNT_6ParamsE)
        .other          _ZN7cutlass13device_kernelIN5flash11enable_sm90INS1_16FlashAttnFwdSm90INS1_25CollectiveMainloopFwdSm90ILi2EN4cute5tupleIJNS5_1CILi1EEES8_S8_EEENS6_IJNS7_ILi128EEENS7_ILi96EEENS7_ILi192EEEEEELi192ENS_6half_tEfNS_4arch4Sm90ELb0ELb1ELb0ELb0ELb0ELb0ELb0ELb1ELb1ELb1ELb0ELb0EEENS1_21CollectiveEpilogueFwdINS6_IJSA_SC_SB_EEES9_SE_SG_Li256ELb0ELb1ELb0ELb0EEENS1_30DynamicPersistentTileSchedulerILi256ELi128ELb0ELb1ELb1EEEEEEEEEvNT_6ParamsE,@"STO_CUDA_ENTRY STV_DEFAULT"
_ZN7cutlass13device_kernelIN5flash11enable_sm90INS1_16FlashAttnFwdSm90INS1_25CollectiveMainloopFwdSm90ILi2EN4cute5tupleIJNS5_1CILi1EEES8_S8_EEENS6_IJNS7_ILi128EEENS7_ILi96EEENS7_ILi192EEEEEELi192ENS_6half_tEfNS_4arch4Sm90ELb0ELb1ELb0ELb0ELb0ELb0ELb0ELb1ELb1ELb1ELb0ELb0EEENS1_21CollectiveEpilogueFwdINS6_IJSA_SC_SB_EEES9_SE_SG_Li256ELb0ELb1ELb0ELb0EEENS1_30DynamicPersistentTileSchedulerILi256ELi128ELb0ELb1ELb1EEEEEEEEEvNT_6ParamsE:
        /* <DEDUP_REMOVED lines=18> */
.L_x_1092:
[----:B------:R-:W-:Y:S05]  /*0120*/  BSYNC B0 ;  /* 0x0000000000007941 */ /* 0x000fea0003800000 */
.L_x_1091:
        /* <DEDUP_REMOVED lines=41> */
.L_x_1093:
        /* <DEDUP_REMOVED lines=22> */
.L_x_1094:
        /* <DEDUP_REMOVED lines=18> */
.L_x_1095:
        /* <DEDUP_REMOVED lines=22> */
.L_x_1096:
        /* <DEDUP_REMOVED lines=22> */
.L_x_1097:
[----:B0-----:R-:W-:Y:S01]  /*0900*/  UMOV UR4, 0x1 ;  /* 0x0000000100047882 */ /* 0x001fe20000000000 */
[----:B------:R-:W-:Y:S01]  /*0910*/  PLOP3.LUT P0, PT, PT, PT, UP0, 0x80, 0x0 ;  /* 0x000000000000781c */ /* 0x000fe20003f0f008 */
[----:B------:R-:W-:Y:S01]  /*0920*/  USEL UR4, UR4, 0x2, !UP0 ;  /* 0x0000000204047887 */ /* 0x000fe2000c000000 */
[----:B------:R-:W-:-:S05]  /*0930*/  NOP ;  /* 0x0000000000007918 */ /* 0x000fca0000000000 */
[----:B------:R-:W-:-:S05]  /*0940*/  IMAD.U32 R2, RZ, RZ, UR4 ;  /* 0x00000004ff027e24 */ /* 0x000fca000f8e00ff */
[----:B------:R0:W-:Y:S01]  /*0950*/  STL [R1+0x1c], R2 ;  /* 0x00001c0201007387 */ /* 0x0001e20000100800 */
[----:B-12-4-:R-:W-:Y:S06]  /*0960*/  BAR.SYNC.DEFER_BLOCKING 0x0 ;  /* 0x0000000000007b1d */ /* 0x016fec0000010000 */
[----:B------:R-:W-:Y:S05]  /*0970*/  @!P0 BRA `(.L_x_1098) ;  /* 0x000000f400348947 */ /* 0x000fea0003800000 */
.L_x_1099:
[----:B------:R-:W-:-:S08]  /*0980*/  NOP ;  /* 0x0000000000007918 */ /* 0x000fd00000000000 */
[----:B------:R-:W1:Y:S02]  /*0990*/  USETMAXREG.TRY_ALLOC.CTAPOOL UP0, 0xf0 ;  /* 0x000000f0000079c8 */ /* 0x000e640008000600 */
[----:B-1----:R-:W-:-:S13]  /*09a0*/  PLOP3.LUT P0, PT, PT, PT, UP0, 0x80, 0x0 ;  /* 0x000000000000781c */ /* 0x002fda0003f0f008 */
[----:B------:R-:W-:Y:S05]  /*09b0*/  @!P0 BRA `(.L_x_1099) ;  /* 0xfffffffc00f08947 */ /* 0x000fea000383ffff */
[----:B------:R-:W1:Y:S08]  /*09c0*/  S2UR UR4, SR_CTAID.X ;  /* 0x00000000000479c3 */ /* 0x000e700000002500 */
[----:B------:R-:W-:Y:S08]  /*09d0*/  BAR.ARV 0x4, 0x180 ;  /* 0x0106000000007b1d */ /* 0x000ff00000002000 */
[----:B------:R-:W1:Y:S08]  /*09e0*/  LDC R0, c[0x0][0xc38] ;  /* 0x00030e00ff007b82 */ /* 0x000e700000000800 */
[----:B------:R-:W-:Y:S06]  /*09f0*/  BAR.ARV 0x8, 0x180 ;  /* 0x0206000000007b1d */ /* 0x000fec0000002000 */
[----:B-1----:R-:W-:-:S13]  /*0a00*/  ISETP.LE.AND P0, PT, R0, UR4, PT ;  /* 0x0000000400007c0c */ /* 0x002fda000bf03270 */
[----:B------:R-:W-:Y:S05]  /*0a10*/  @P0 EXIT ;  /* 0x000000000000094d */ /* 0x000fea0003800000 */
[----:B------:R-:W2:Y:S01]  /*0a20*/  LDL R3, [R1+0x1c] ;  /* 0x00001c0001037983 */ /* 0x000ea20000100800 */
[----:B------:R-:W-:Y:S01]  /*0a30*/  UMOV UR38, URZ ;  /* 0x0000003f00267c82 */ /* 0x000fe20008000000 */
[----:B------:R-:W-:Y:S01]  /*0a40*/  UMOV UR36, URZ ;  /* 0x0000003f00247c82 */ /* 0x000fe20008000000 */
[----:B0-----:R-:W0:Y:S02]  /*0a50*/  S2R R2, SR_TID.X ;  /* 0x0000000000027919 */ /* 0x001e240000002100 */
[----:B0-----:R-:W-:-:S05]  /*0a60*/  VIADD R205, R2, 0xffffff80 ;  /* 0xffffff8002cd7836 */ /* 0x001fca0000000000 */
[----:B------:R-:W-:-:S04]  /*0a70*/  SHF.R.S32.HI R0, RZ, 0x1f, R205 ;  /* 0x0000001fff007819 */ /* 0x000fc800000114cd */
[----:B------:R-:W-:-:S05]  /*0a80*/  LEA.HI R4, R0, R205, RZ, 0x5 ;  /* 0x000000cd00047211 */ /* 0x000fca00078f28ff */
[----:B------:R-:W-:-:S05]  /*0a90*/  IMAD.SHL.U32 R6, R4, 0x20, RZ ;  /* 0x0000002004067824 */ /* 0x000fca00078e00ff */
[----:B------:R-:W-:Y:S02]  /*0aa0*/  LOP3.LUT R7, R6, 0xfffffc00, RZ, 0xc0, !PT ;  /* 0xfffffc0006077812 */ /* 0x000fe400078ec0ff */
[----:B------:R-:W-:-:S04]  /*0ab0*/  LEA.HI R6, R0, R205, RZ, 0x2 ;  /* 0x000000cd00067211 */ /* 0x000fc800078f10ff */
[----:B------:R-:W-:-:S05]  /*0ac0*/  LOP3.LUT R6, R6, 0xfffffffc, RZ, 0xc0, !PT ;  /* 0xfffffffc06067812 */ /* 0x000fca00078ec0ff */
[----:B------:R-:W-:Y:S01]  /*0ad0*/  IMAD.IADD R6, R205, 0x1, -R6 ;  /* 0x00000001cd067824 */ /* 0x000fe200078e0a06 */
[----:B--2---:R-:W-:Y:S02]  /*0ae0*/  R2UR UR5, R3 ;  /* 0x00000000030572ca */ /* 0x004fe400000e0000 */
[----:B------:R-:W-:-:S04]  /*0af0*/  LEA.HI R3, R0, R205, RZ, 0x7 ;  /* 0x000000cd00037211 */ /* 0x000fc800078f38ff */
[----:B------:R-:W-:Y:S02]  /*0b00*/  LOP3.LUT R2, R3, 0xffffff80, RZ, 0xc0, !PT ;  /* 0xffffff8003027812 */ /* 0x000fe400078ec0ff */
[----:B------:R-:W-:-:S03]  /*0b10*/  SHF.R.S32.HI R198, RZ, 0x7, R3 ;  /* 0x00000007ffc67819 */ /* 0x000fc60000011403 */
[----:B------:R-:W-:Y:S01]  /*0b20*/  IMAD.IADD R197, R205, 0x1, -R2 ;  /* 0x00000001cdc57824 */ /* 0x000fe200078e0a02 */
[CC--:B------:R-:W-:Y:S01]  /*0b30*/  LEA.HI R2, R0.reuse, R205.reuse, RZ, 0x4 ;  /* 0x000000cd00027211 */ /* 0x0c0fe200078f20ff */
[----:B------:R-:W-:Y:S01]  /*0b40*/  ULOP3.LUT UR6, UR5, 0x1, URZ, 0xfc, !UPT ;  /* 0x0000000105067892 */ /* 0x000fe2000f8efc3f */
[----:B------:R-:W-:Y:S02]  /*0b50*/  LEA.HI R0, R0, R205, RZ, 0x3 ;  /* 0x000000cd00007211 */ /* 0x000fe400078f18ff */
[----:B------:R-:W-:Y:S01]  /*0b60*/  SHF.R.S32.HI R8, RZ, 0x1f, R197 ;  /* 0x0000001fff087819 */ /* 0x000fe200000114c5 */
[----:B------:R-:W-:Y:S01]  /*0b70*/  UMOV UR5, URZ ;  /* 0x0000003f00057c82 */ /* 0x000fe20008000000 */
[----:B------:R-:W-:Y:S01]  /*0b80*/  SHF.R.S32.HI R5, RZ, 0x4, R2 ;  /* 0x00000004ff057819 */ /* 0x000fe20000011402 */
[----:B------:R-:W-:Y:S01]  /*0b90*/  IMAD.U32 R201, RZ, RZ, UR6 ;  /* 0x00000006ffc97e24 */ /* 0x000fe2000f8e00ff */
[----:B------:R-:W-:Y:S01]  /*0ba0*/  LEA.HI R9, R8, R197, RZ, 0x2 ;  /* 0x000000c508097211 */ /* 0x000fe200078f10ff */
[----:B------:R-:W-:Y:S01]  /*0bb0*/  IMAD.U32 R196, RZ, RZ, UR5 ;  /* 0x00000005ffc47e24 */ /* 0x000fe2000f8e00ff */
[----:B------:R-:W-:-:S02]  /*0bc0*/  LOP3.LUT R4, R2, 0x3fffff0, RZ, 0xc0, !PT ;  /* 0x03fffff002047812 */ /* 0x000fc400078ec0ff */
[--C-:B------:R-:W-:Y:S02]  /*0bd0*/  SHF.R.S32.HI R10, RZ, 0x2, R9.reuse ;  /* 0x00000002ff0a7819 */ /* 0x100fe40000011409 */
[----:B------:R-:W-:Y:S01]  /*0be0*/  SHF.R.S32.HI R11, RZ, 0x1f, R9 ;  /* 0x0000001fff0b7819 */ /* 0x000fe20000011409 */
[----:B------:R-:W-:Y:S01]  /*0bf0*/  IMAD.IADD R4, R205, 0x1, -R4 ;  /* 0x00000001cd047824 */ /* 0x000fe200078e0a04 */
[----:B------:R-:W-:Y:S02]  /*0c00*/  LEA.HI R2, R2, R5, RZ, 0x1 ;  /* 0x0000000502027211 */ /* 0x000fe400078f08ff */
[----:B------:R-:W-:Y:S01]  /*0c10*/  LEA.HI R11, R11, R10, RZ, 0x3 ;  /* 0x0000000a0b0b7211 */ /* 0x000fe200078f18ff */
[----:B------:R-:W-:Y:S01]  /*0c20*/  IMAD R7, R4, 0x40, R7 ;  /* 0x0000004004077824 */ /* 0x000fe200078e0207 */
[----:B------:R-:W-:Y:S02]  /*0c30*/  LOP3.LUT R192, R0, 0xfffffff8, RZ, 0xc0, !PT ;  /* 0xfffffff800c07812 */ /* 0x000fe400078ec0ff */
[----:B------:R-:W-:-:S02]  /*0c40*/  LOP3.LUT R11, R11, 0xfffffff8, RZ, 0xc0, !PT ;  /* 0xfffffff80b0b7812 */ /* 0x000fc400078ec0ff */
[----:B------:R-:W-:Y:S01]  /*0c50*/  LEA.HI R8, R8, R197, RZ, 0x5 ;  /* 0x000000c508087211 */ /* 0x000fe200078f28ff */
[----:B------:R-:W-:Y:S01]  /*0c60*/  IMAD.IADD R192, R205, 0x1, -R192 ;  /* 0x00000001cdc07824 */ /* 0x000fe200078e0ac0 */
[----:B------:R-:W-:Y:S01]  /*0c70*/  LEA.HI R3, R3, R198, RZ, 0x1 ;  /* 0x000000c603037211 */ /* 0x000fe200078f08ff */
[----:B------:R-:W-:Y:S01]  /*0c80*/  IMAD.IADD R11, R10, 0x1, -R11 ;  /* 0x000000010a0b7824 */ /* 0x000fe200078e0a0b */
[----:B------:R-:W-:Y:S01]  /*0c90*/  LOP3.LUT R2, R2, 0x1ffffffe, RZ, 0xc0, !PT ;  /* 0x1ffffffe02027812 */ /* 0x000fe200078ec0ff */
[----:B------:R-:W-:Y:S01]  /*0ca0*/  IMAD.SHL.U32 R19, R192, 0x8, RZ ;  /* 0x00000008c0137824 */ /* 0x000fe200078e00ff */
[----:B------:R-:W-:Y:S02]  /*0cb0*/  SHF.R.S32.HI R8, RZ, 0x5, R8 ;  /* 0x00000005ff087819 */ /* 0x000fe40000011408 */
[----:B------:R-:W-:Y:S01]  /*0cc0*/  LEA.HI R4, R6, R6, RZ, 0x1 ;  /* 0x0000000606047211 */ /* 0x000fe200078f08ff */
[----:B------:R-:W-:Y:S01]  /*0cd0*/  IMAD.IADD R2, R5, 0x1, -R2 ;  /* 0x0000000105027824 */ /* 0x000fe200078e0a02 */
[----:B------:R-:W-:Y:S01]  /*0ce0*/  LOP3.LUT R3, R3, 0x3fffffe, RZ, 0xc0, !PT ;  /* 0x03fffffe03037812 */ /* 0x000fe200078ec0ff */
[----:B------:R-:W-:Y:S01]  /*0cf0*/  IMAD R8, R8, 0x10, R11 ;  /* 0x0000001008087824 */ /* 0x000fe200078e020b */
[----:B------:R-:W-:Y:S01]  /*0d00*/  LOP3.LUT R5, R4, 0x1ffffffe, RZ, 0xc0, !PT ;  /* 0x1ffffffe04057812 */ /* 0x000fe200078ec0ff */
[----:B------:R-:W-:Y:S01]  /*0d10*/  VIADD R22, R19, 0x40 ;  /* 0x0000004013167836 */ /* 0x000fe20000000000 */
[----:B------:R-:W-:Y:S01]  /*0d20*/  SHF.R.S32.HI R195, RZ, 0x3, R0 ;  /* 0x00000003ffc37819 */ /* 0x000fe20000011400 */
[----:B------:R-:W-:Y:S01]  /*0d30*/  IMAD.IADD R3, R198, 0x1, -R3 ;  /* 0x00000001c6037824 */ /* 0x000fe200078e0a03 */
[----:B------:R-:W-:Y:S01]  /*0d40*/  LOP3.LUT R0, R9, 0x7ffffffc, RZ, 0xc0, !PT ;  /* 0x7ffffffc09007812 */ /* 0x000fe200078ec0ff */
[----:B------:R-:W-:Y:S01]  /*0d50*/  VIADD R23, R19, 0x80 ;  /* 0x0000008013177836 */ /* 0x000fe20000000000 */
[----:B------:R-:W-:Y:S01]  /*0d60*/  SHF.R.S32.HI R204, RZ, 0x1f, R19 ;  /* 0x0000001fffcc7819 */ /* 0x000fe20000011413 */
[----:B------:R-:W-:Y:S01]  /*0d70*/  IMAD.IADD R18, R6, 0x1, -R5 ;  /* 0x0000000106127824 */ /* 0x000fe200078e0a05 */
[----:B------:R-:W-:Y:S01]  /*0d80*/  SHF.R.S32.HI R203, RZ, 0x1f, R22 ;  /* 0x0000001fffcb7819 */ /* 0x000fe20000011416 */
[----:B------:R-:W-:Y:S01]  /*0d90*/  IMAD R199, R3, 0x40, R8 ;  /* 0x0000004003c77824 */ /* 0x000fe200078e0208 */
[----:B------:R-:W-:Y:S01]  /*0da0*/  SHF.R.S32.HI R202, RZ, 0x1f, R23 ;  /* 0x0000001fffca7819 */ /* 0x000fe20000011417 */
[----:B------:R-:W-:-:S02]  /*0db0*/  IMAD R200, R2, 0x8, R7 ;  /* 0x0000000802c87824 */ /* 0x000fc400078e0207 */
[----:B------:R-:W-:Y:S02]  /*0dc0*/  IMAD.IADD R17, R197, 0x1, -R0 ;  /* 0x00000001c5117824 */ /* 0x000fe400078e0a00 */
[----:B------:R-:W-:-:S07]  /*0dd0*/  IMAD R18, R18, 0x8, R199 ;  /* 0x0000000812127824 */ /* 0x000fce00078e02c7 */
.L_x_1196:
[----:B------:R-:W-:Y:S01]  /*0de0*/  ULDC UR5, c[0x0][0xc60] ;  /* 0x0003180000057ab9 */ /* 0x000fe20000000800 */
[----:B------:R-:W-:Y:S01]  /*0df0*/  UMOV UR8, UR4 ;  /* 0x0000000400087c82 */ /* 0x000fe20008000000 */
[----:B------:R-:W-:-:S11]  /*0e00*/  UISETP.NE.AND UP0, UPT, UR5, 0x1, UPT ;  /* 0x000000010500788c */ /* 0x000fd6000bf05270 */
[----:B------:R-:W-:Y:S01]  /*0e10*/  @UP0 ULDC UR6, c[0x0][0xc64] ;  /* 0x0003190000060ab9 */ /* 0x000fe20000000800 */
[----:B------:R-:W-:Y:S01]  /*0e20*/  @UP0 ULDC UR9, c[0x0][0xc68] ;  /* 0x00031a0000090ab9 */ /* 0x000fe20000000800 */
[----:B------:R-:W-:-:S04]  /*0e30*/  UIMAD.WIDE.U32 UR6, UR4, UR6, URZ ;  /* 0x00000006040672a5 */ /* 0x000fc8000f8e003f */
[----:B------:R-:W-:-:S03]  /*0e40*/  @UP0 USHF.R.U32.HI UR8, URZ, UR9, UR7 ;  /* 0x000000093f080299 */ /* 0x000fc60008011607 */
[----:B------:R-:W-:Y:S02]  /*0e50*/  ULDC UR6, c[0x0][0xc78] ;  /* 0x00031e0000067ab9 */ /* 0x000fe40000000800 */
[----:B------:R-:W-:Y:S02]  /*0e60*/  UISETP.GE.AND UP0, UPT, UR8, UR6, UPT ;  /* 0x000000060800728c */ /* 0x000fe4000bf06270 */
[----:B------:R-:W-:-:S04]  /*0e70*/  UIADD3 UR6, -UR8, URZ, URZ ;  /* 0x0000003f08067290 */ /* 0x000fc8000fffe13f */
[----:B------:R-:W-:Y:S01]  /*0e80*/  PLOP3.LUT P0, PT, PT, PT, UP0, 0x80, 0x0 ;  /* 0x000000000000781c */ /* 0x000fe20003f0f008 */
[----:B------:R-:W-:-:S12]  /*0e90*/  UIMAD UR9, UR5, UR6, UR4 ;  /* 0x00000006050972a4 */ /* 0x000fd8000f8e0204 */
[----:B01234-:R-:W-:Y:S05]  /*0ea0*/  @!P0 BRA `(.L_x_1100) ;  /* 0x0000000000208947 */ /* 0x01ffea0003800000 */
[----:B------:R-:W-:Y:S01]  /*0eb0*/  ULDC UR7, c[0x0][0xc6c] ;  /* 0x00031b0000077ab9 */ /* 0x000fe20000000800 */
[----:B------:R-:W-:Y:S01]  /*0ec0*/  UMOV UR6, UR9 ;  /* 0x0000000900067c82 */ /* 0x000fe20008000000 */
[----:B------:R-:W-:-:S11]  /*0ed0*/  UISETP.NE.AND UP0, UPT, UR7, 0x1, UPT ;  /* 0x000000010700788c */ /* 0x000fd6000bf05270 */
[----:B------:R-:W-:Y:S02]  /*0ee0*/  @UP0 ULDC.64 UR10, c[0x0][0xc70] ;  /* 0x00031c00000a0ab9 */ /* 0x000fe40000000a00 */
[----:B------:R-:W-:-:S04]  /*0ef0*/  UIMAD.WIDE.U32 UR4, UR9, UR10, URZ ;  /* 0x0000000a090472a5 */ /* 0x000fc8000f8e003f */
[----:B------:R-:W-:-:S04]  /*0f00*/  @UP0 USHF.R.U32.HI UR6, URZ, UR11, UR5 ;  /* 0x0000000b3f060299 */ /* 0x000fc80008011605 */
[----:B------:R-:W-:Y:S01]  /*0f10*/  UIMAD UR4, UR6, UR7, URZ ;  /* 0x00000007060472a4 */ /* 0x000fe2000f8e023f */
[----:B------:R-:W-:Y:S11]  /*0f20*/  BRA `(.L_x_1101) ;  /* 0x00000000001c7947 */ /* 0x000ff60003800000 */
.L_x_1100:
[----:B------:R-:W-:Y:S01]  /*0f30*/  ULDC UR7, c[0x0][0xc54] ;  /* 0x0003150000077ab9 */ /* 0x000fe20000000800 */
[----:B------:R-:W-:Y:S01]  /*0f40*/  UMOV UR6, UR9 ;  /* 0x0000000900067c82 */ /* 0x000fe20008000000 */
[----:B------:R-:W-:-:S11]  /*0f50*/  UISETP.NE.AND UP0, UPT, UR7, 0x1, UPT ;  /* 0x000000010700788c */ /* 0x000fd6000bf05270 */
[----:B------:R-:W-:Y:S02]  /*0f60*/  @UP0 ULDC.64 UR10, c[0x0][0xc58] ;  /* 0x00031600000a0ab9 */ /* 0x000fe40000000a00 */
[----:B------:R-:W-:-:S04]  /*0f70*/  UIMAD.WIDE.U32 UR4, UR9, UR10, URZ ;  /* 0x0000000a090472a5 */ /* 0x000fc8000f8e003f */
[----:B------:R-:W-:-:S04]  /*0f80*/  @UP0 USHF.R.U32.HI UR6, URZ, UR11, UR5 ;  /* 0x0000000b3f060299 */ /* 0x000fc80008011605 */
[----:B------:R-:W-:-:S12]  /*0f90*/  UIMAD UR4, UR6, UR7, URZ ;  /* 0x00000007060472a4 */ /* 0x000fd8000f8e023f */
.L_x_1101:
[----:B------:R-:W0:Y:S01]  /*0fa0*/  LDC R0, c[0x0][0x448] ;  /* 0x00011200ff007b82 */ /* 0x000e220000000800 */
[----:B------:R-:W-:Y:S01]  /*0fb0*/  ULDC UR7, c[0x0][0xc48] ;  /* 0x0003120000077ab9 */ /* 0x000fe20000000800 */
[----:B------:R-:W-:Y:S02]  /*0fc0*/  ULOP3.LUT UR6, URZ, UR6, URZ, 0x33, !UPT ;  /* 0x000000063f067292 */ /* 0x000fe4000f8e333f */
[----:B------:R-:W-:Y:S02]  /*0fd0*/  UISETP.NE.AND UP0, UPT, UR7, 0x1, UPT ;  /* 0x000000010700788c */ /* 0x000fe4000bf05270 */
[----:B------:R-:W-:Y:S02]  /*0fe0*/  UIADD3 UR4, UR9, -UR4, URZ ;  /* 0x8000000409047290 */ /* 0x000fe4000fffe03f */
[----:B------:R-:W1:Y:S01]  /*0ff0*/  LDC.64 R8, c[0x0][0x9e0] ;  /* 0x00027800ff087b82 */ /* 0x000e620000000a00 */
[----:B------:R-:W-:Y:S01]  /*1000*/  ULDC UR5, c[0x0][0xc3c] ;  /* 0x00030f0000057ab9 */ /* 0x000fe20000000800 */
[----:B------:R-:W-:Y:S01]  /*1010*/  ULDC UR9, c[0x0][0xc54] ;  /* 0x0003150000097ab9 */ /* 0x000fe20000000800 */
[----:B------:R-:W-:-:S02]  /*1020*/  UIADD3 UR6, UR6, UR5, URZ ;  /* 0x0000000506067290 */ /* 0x000fc4000fffe03f */
[----:B------:R-:W-:Y:S02]  /*1030*/  UIMAD UR8, UR8, UR9, UR4 ;  /* 0x00000009080872a4 */ /* 0x000fe4000f8e0204 */
[----:B------:R-:W-:Y:S01]  /*1040*/  USHF.L.U32 UR39, UR6, 0x7, URZ ;  /* 0x0000000706277899 */ /* 0x000fe2000800063f */
[----:B------:R-:W2:Y:S01]  /*1050*/  LDC R74, c[0x0][0x288] ;  /* 0x0000a200ff4a7b82 */ /* 0x000ea20000000800 */
[----:B------:R-:W-:Y:S01]  /*1060*/  ULDC.64 UR10, c[0x0][0x418] ;  /* 0x00010600000a7ab9 */ /* 0x000fe20000000a00 */
[----:B------:R-:W-:Y:S01]  /*1070*/  @UP0 ULDC UR4, c[0x0][0xc4c] ;  /* 0x0003130000040ab9 */ /* 0x000fe20000000800 */
[----:B------:R-:W-:Y:S01]  /*1080*/  ISETP.NE.U32.AND P0, PT, RZ, UR10, PT ;  /* 0x0000000aff007c0c */ /* 0x000fe2000bf05070 */
[----:B------:R-:W-:Y:S02]  /*1090*/  UIMAD.WIDE.U32 UR4, UR8, UR4, URZ ;  /* 0x00000004080472a5 */ /* 0x000fe4000f8e003f */
[----:B------:R-:W-:Y:S01]  /*10a0*/  UIADD3 UR6, UR39, 0x7f, URZ ;  /* 0x0000007f27067890 */ /* 0x000fe2000fffe03f */
[----:B------:R-:W-:Y:S01]  /*10b0*/  ISETP.NE.AND.EX P0, PT, RZ, UR11, PT, P0 ;  /* 0x0000000bff007c0c */ /* 0x000fe2000bf05300 */
[----:B------:R-:W3:Y:S01]  /*10c0*/  LDC R7, c[0x0][0x2f0] ;  /* 0x0000bc00ff077b82 */ /* 0x000ee20000000800 */
[----:B0-----:R-:W-:Y:S01]  /*10d0*/  ISETP.NE.AND P1, PT, R0, 0x1, PT ;  /* 0x000000010000780c */ /* 0x001fe20003f25270 */
[----:B------:R-:W-:Y:S01]  /*10e0*/  @UP0 ULDC UR9, c[0x0][0xc50] ;  /* 0x0003140000090ab9 */ /* 0x000fe20000000800 */
[----:B------:R-:W-:Y:S01]  /*10f0*/  UMOV UR12, UR8 ;  /* 0x00000008000c7c82 */ /* 0x000fe20008000000 */
[----:B------:R-:W-:Y:S01]  /*1100*/  @UP0 USHF.R.U32.HI UR12, URZ, UR9, UR5 ;  /* 0x000000093f0c0299 */ /* 0x000fe20008011605 */
[----:B------:R-:W-:-:S03]  /*1110*/  IMAD.U32 R2, RZ, RZ, UR6 ;  /* 0x00000006ff027e24 */ /* 0x000fc6000f8e00ff */
[----:B------:R-:W0:Y:S01]  /*1120*/  LDC R0, c[0x0][0x424] ;  /* 0x00010900ff007b82 */ /* 0x000e220000000800 */
[----:B-1----:R-:W-:Y:S01]  /*1130*/  ISETP.GE.AND P2, PT, R9, 0x1, PT ;  /* 0x000000010900780c */ /* 0x002fe20003f46270 */
[----:B------:R-:W-:Y:S02]  /*1140*/  UIADD3 UR4, -UR12, URZ, URZ ;  /* 0x0000003f0c047290 */ /* 0x000fe4000fffe13f */
[----:B------:R-:W-:Y:S02]  /*1150*/  IMAD.U32 R194, RZ, RZ, UR12 ;  /* 0x0000000cffc27e24 */ /* 0x000fe4000f8e00ff */
[----:B------:R-:W-:Y:S02]  /*1160*/  UIMAD UR4, UR7, UR4, UR8 ;  /* 0x00000004070472a4 */ /* 0x000fe4000f8e0208 */
[----:B------:R-:W1:Y:S01]  /*1170*/  @P1 LDC R3, c[0x0][0x44c] ;  /* 0x00011300ff031b82 */ /* 0x000e620000000800 */
[----:B--2---:R-:W-:-:S03]  /*1180*/  IADD3 R5, -R74, 0x1, RZ ;  /* 0x000000014a057810 */ /* 0x004fc60007ffe1ff */
[----:B------:R-:W-:-:S04]  /*1190*/  IMAD.U32 R193, RZ, RZ, UR4 ;  /* 0x00000004ffc17e24 */ /* 0x000fc8000f8e00ff */
[----:B------:R-:W2:Y:S01]  /*11a0*/  @P1 LDC R4, c[0x0][0x450] ;  /* 0x00011400ff041b82 */ /* 0x000ea20000000800 */
[----:B0-----:R-:W-:-:S05]  /*11b0*/  SEL R0, R0, 0x1, P0 ;  /* 0x0000000100007807 */ /* 0x001fca0000000000 */
[CC--:B---3--:R-:W-:Y:S02]  /*11c0*/  IMAD R5, R0.reuse, R7.reuse, R5 ;  /* 0x0000000700057224 */ /* 0x0c8fe400078e0205 */
[----:B------:R-:W-:Y:S02]  /*11d0*/  IMAD R16, R0, R7, RZ ;  /* 0x0000000700107224 */ /* 0x000fe400078e02ff */
[----:B-1----:R-:W-:-:S05]  /*11e0*/  @P1 IMAD.HI.U32 R3, R3, UR6, RZ ;  /* 0x0000000603031c27 */ /* 0x002fca000f8e00ff */
[----:B--2---:R-:W-:-:S05]  /*11f0*/  @P1 SHF.R.U32.HI R2, RZ, R4, R3 ;  /* 0x00000004ff021219 */ /* 0x004fca0000011603 */
[----:B------:R-:W-:-:S04]  /*1200*/  IMAD.IADD R11, R5, 0x1, R2 ;  /* 0x00000001050b7824 */ /* 0x000fc800078e0202 */
[----:B------:R-:W-:Y:S01]  /*1210*/  IMAD.IADD R2, R11, 0x1, R8 ;  /* 0x000000010b027824 */ /* 0x000fe200078e0208 */
[----:B------:R-:W-:Y:S06]  /*1220*/  @!P2 BRA `(.L_x_1102) ;  /* 0x000000000040a947 */ /* 0x000fec0003800000 */
[C---:B------:R-:W-:Y:S01]  /*1230*/  ISETP.GT.AND P0, PT, R11.reuse, RZ, PT ;  /* 0x000000ff0b00720c */ /* 0x040fe20003f04270 */
[----:B------:R-:W-:-:S12]  /*1240*/  VIADD R3, R11, 0xffffffff ;  /* 0xffffffff0b037836 */ /* 0x000fd80000000000 */
[----:B------:R-:W-:Y:S05]  /*1250*/  @P0 BRA `(.L_x_1103) ;  /* 0x00000000001c0947 */ /* 0x000fea0003800000 */
[----:B------:R-:W-:Y:S01]  /*1260*/  ISETP.NE.AND P0, PT, R9, 0x1, PT ;  /* 0x000000010900780c */ /* 0x000fe20003f05270 */
[----:B------:R-:W-:-:S12]  /*1270*/  IMAD.MOV R3, RZ, RZ, -R11 ;  /* 0x000000ffff037224 */ /* 0x000fd800078e0a0b */
[----:B------:R-:W0:Y:S02]  /*1280*/  @P0 LDC.64 R4, c[0x0][0x9e8] ;  /* 0x00027a00ff040b82 */ /* 0x000e240000000a00 */
[----:B0-----:R-:W-:-:S05]  /*1290*/  @P0 IMAD.HI.U32 R4, R3, R4, RZ ;  /* 0x0000000403040227 */ /* 0x001fca00078e00ff */
[----:B------:R-:W-:-:S04]  /*12a0*/  @P0 SHF.R.U32.HI R3, RZ, R5, R4 ;  /* 0x00000005ff030219 */ /* 0x000fc80000011604 */
[----:B------:R-:W-:Y:S01]  /*12b0*/  LOP3.LUT R3, RZ, R3, RZ, 0x33, !PT ;  /* 0x00000003ff037212 */ /* 0x000fe200078e33ff */
[----:B------:R-:W-:Y:S06]  /*12c0*/  BRA `(.L_x_1104) ;  /* 0x0000000000107947 */ /* 0x000fec0003800000 */
.L_x_1103:
[----:B------:R-:W-:-:S13]  /*12d0*/  ISETP.NE.AND P0, PT, R9, 0x1, PT ;  /* 0x000000010900780c */ /* 0x000fda0003f05270 */
[----:B------:R-:W0:Y:S02]  /*12e0*/  @P0 LDC.64 R4, c[0x0][0x9e8] ;  /* 0x00027a00ff040b82 */ /* 0x000e240000000a00 */
[----:B0-----:R-:W-:-:S05]  /*12f0*/  @P0 IMAD.HI.U32 R4, R3, R4, RZ ;  /* 0x0000000403040227 */ /* 0x001fca00078e00ff */
[----:B------:R-:W-:-:S07]  /*1300*/  @P0 SHF.R.U32.HI R3, RZ, R5, R4 ;  /* 0x00000005ff030219 */ /* 0x000fce0000011604 */
.L_x_1104:
[----:B------:R-:W-:-:S05]  /*1310*/  IMAD R3, R3, R9, R9 ;  /* 0x0000000903037224 */ /* 0x000fca00078e0209 */
[----:B------:R-:W-:-:S07]  /*1320*/  VIMNMX R2, R2, R3, PT ;  /* 0x0000000302027248 */ /* 0x000fce0003fe0100 */
.L_x_1102:
[----:B------:R-:W0:Y:S01]  /*1330*/  @P1 LDC R4, c[0x0][0x44c] ;  /* 0x00011300ff041b82 */ /* 0x000e220000000800 */
[----:B------:R-:W-:Y:S01]  /*1340*/  IMAD.U32 R3, RZ, RZ, UR39 ;  /* 0x00000027ff037e24 */ /* 0x000fe2000f8e00ff */
[----:B------:R-:W-:Y:S01]  /*1350*/  ULDC UR4, c[0x0][0x9dc] ;  /* 0x0002770000047ab9 */ /* 0x000fe20000000800 */
[-C--:B------:R-:W-:Y:S02]  /*1360*/  IMAD R74, R0, R7.reuse, -R74 ;  /* 0x00000007004a7224 */ /* 0x080fe400078e0a4a */
[----:B------:R-:W-:Y:S02]  /*1370*/  VIADD R2, R2, 0x5f ;  /* 0x0000005f02027836 */ /* 0x000fe40000000000 */
[----:B------:R-:W-:Y:S01]  /*1380*/  IMAD R0, R0, R7, 0x5f ;  /* 0x0000005f00007424 */ /* 0x000fe200078e0207 */
[----:B------:R-:W1:Y:S01]  /*1390*/  @P1 LDC R5, c[0x0][0x450] ;  /* 0x00011400ff051b82 */ /* 0x000e620000000800 */
[----:B------:R-:W-:-:S04]  /*13a0*/  IMAD.HI R2, R2, 0x2aaaaaab, RZ ;  /* 0x2aaaaaab02027827 */ /* 0x000fc800078e02ff */
[----:B------:R-:W-:-:S04]  /*13b0*/  IMAD.HI R0, R0, 0x2aaaaaab, RZ ;  /* 0x2aaaaaab00007827 */ /* 0x000fc800078e02ff */
[----:B0-----:R-:W-:-:S05]  /*13c0*/  @P1 IMAD.HI.U32 R4, R4, UR39, RZ ;  /* 0x0000002704041c27 */ /* 0x001fca000f8e00ff */
[----:B-1----:R-:W-:Y:S02]  /*13d0*/  @P1 SHF.R.U32.HI R3, RZ, R5, R4 ;  /* 0x00000005ff031219 */ /* 0x002fe40000011604 */
[----:B------:R-:W-:-:S03]  /*13e0*/  SHF.R.U32.HI R5, RZ, 0x1f, R2 ;  /* 0x0000001fff057819 */ /* 0x000fc60000011602 */
[----:B------:R-:W-:Y:S01]  /*13f0*/  IMAD.IADD R4, R74, 0x1, R3 ;  /* 0x000000014a047824 */ /* 0x000fe200078e0203 */
[----:B------:R-:W-:Y:S02]  /*1400*/  SHF.R.U32.HI R3, RZ, 0x1f, R0 ;  /* 0x0000001fff037819 */ /* 0x000fe40000011600 */
[----:B------:R-:W-:Y:S01]  /*1410*/  LEA.HI.SX32 R2, R2, R5, 0x1c ;  /* 0x0000000502027211 */ /* 0x000fe200078fe2ff */
[----:B------:R-:W-:Y:S01]  /*1420*/  VIADD R6, R4, -UR4 ;  /* 0x8000000404067c36 */ /* 0x000fe20008000000 */
[----:B------:R-:W-:-:S04]  /*1430*/  LEA.HI.SX32 R3, R0, R3, 0x1c ;  /* 0x0000000300037211 */ /* 0x000fc800078fe2ff */
[----:B------:R-:W-:Y:S02]  /*1440*/  R2UR UR4, R6 ;  /* 0x00000000060472ca */ /* 0x000fe400000e0000 */
[----:B------:R-:W-:Y:S01]  /*1450*/  VIMNMX R75, R3, R2, PT ;  /* 0x00000002034b7248 */ /* 0x000fe20003fe0100 */
[----:B------:R-:W-:-:S12]  /*1460*/  @!P2 BRA `(.L_x_1105) ;  /* 0x000000000044a947 */ /* 0x000fd80003800000 */
[----:B------:R-:W-:-:S13]  /*1470*/  ISETP.GT.AND P0, PT, R4, -0x1, PT ;  /* 0xffffffff0400780c */ /* 0x000fda0003f04270 */
[----:B------:R-:W-:Y:S05]  /*1480*/  @P0 BRA `(.L_x_1106) ;  /* 0x00000000001c0947 */ /* 0x000fea0003800000 */
[----:B------:R-:W-:Y:S02]  /*1490*/  ISETP.NE.AND P0, PT, R9, 0x1, PT ;  /* 0x000000010900780c */ /* 0x000fe40003f05270 */
[----:B------:R-:W-:-:S11]  /*14a0*/  LOP3.LUT R3, RZ, R4, RZ, 0x33, !PT ;  /* 0x00000004ff037212 */ /* 0x000fd600078e33ff */
[----:B------:R-:W0:Y:S02]  /*14b0*/  @P0 LDC.64 R6, c[0x0][0x9e8] ;  /* 0x00027a00ff060b82 */ /* 0x000e240000000a00 */
[----:B0-----:R-:W-:-:S05]  /*14c0*/  @P0 IMAD.HI.U32 R0, R3, R6, RZ ;  /* 0x0000000603000227 */ /* 0x001fca00078e00ff */
[----:B------:R-:W-:-:S04]  /*14d0*/  @P0 SHF.R.U32.HI R3, RZ, R7, R0 ;  /* 0x00000007ff030219 */ /* 0x000fc80000011600 */
[----:B------:R-:W-:Y:S01]  /*14e0*/  LOP3.LUT R4, RZ, R3, RZ, 0x33, !PT ;  /* 0x00000003ff047212 */ /* 0x000fe200078e33ff */
[----:B------:R-:W-:Y:S06]  /*14f0*/  BRA `(.L_x_1107) ;  /* 0x0000000000107947 */ /* 0x000fec0003800000 */
.L_x_1106:
[----:B------:R-:W-:-:S13]  /*1500*/  ISETP.NE.AND P0, PT, R9, 0x1, PT ;  /* 0x000000010900780c */ /* 0x000fda0003f05270 */
[----:B------:R-:W0:Y:S02]  /*1510*/  @P0 LDC.64 R2, c[0x0][0x9e8] ;  /* 0x00027a00ff020b82 */ /* 0x000e240000000a00 */
[----:B0-----:R-:W-:-:S05]  /*1520*/  @P0 IMAD.HI.U32 R0, R4, R2, RZ ;  /* 0x0000000204000227 */ /* 0x001fca00078e00ff */
[----:B------:R-:W-:-:S07]  /*1530*/  @P0 SHF.R.U32.HI R4, RZ, R3, R0 ;  /* 0x00000003ff040219 */ /* 0x000fce0000011600 */
.L_x_1107:
[----:B------:R-:W-:-:S05]  /*1540*/  IMAD R4, R4, R9, RZ ;  /* 0x0000000904047224 */ /* 0x000fca00078e02ff */
[----:B------:R-:W-:-:S13]  /*1550*/  R2UR UR5, R4 ;  /* 0x00000000040572ca */ /* 0x000fda00000e0000 */
[----:B------:R-:W-:-:S04]  /*1560*/  UISETP.LT.AND UP0, UPT, UR4, UR5, UPT ;  /* 0x000000050400728c */ /* 0x000fc8000bf01270 */
[----:B------:R-:W-:-:S12]  /*1570*/  USEL UR4, UR4, UR5, !UP0 ;  /* 0x0000000504047287 */ /* 0x000fd8000c000000 */
.L_x_1105:
[----:B------:R-:W-:Y:S01]  /*1580*/  UIMAD.WIDE UR4, UR4, 0x2aaaaaab, URZ ;  /* 0x2aaaaaab040478a5 */ /* 0x000fe2000f8e023f */
[----:B------:R-:W-:Y:S02]  /*1590*/  PLOP3.LUT P0, PT, PT, PT, PT, 0x80, 0x0 ;  /* 0x000000000000781c */ /* 0x000fe40003f0f070 */
[----:B------:R-:W-:Y:S02]  /*15a0*/  CS2R R2, SRZ ;  /* 0x0000000000027805 */ /* 0x000fe4000001ff00 */
[----:B------:R-:W-:Y:S01]  /*15b0*/  CS2R R118, SRZ ;  /* 0x0000000000767805 */ /* 0x000fe2000001ff00 */
[----:B------:R-:W-:Y:S01]  /*15c0*/  USHF.R.U32.HI UR4, URZ, 0x1f, UR5 ;  /* 0x0000001f3f047899 */ /* 0x000fe20008011605 */
[----:B------:R-:W-:Y:S02]  /*15d0*/  CS2R R116, SRZ ;  /* 0x0000000000747805 */ /* 0x000fe4000001ff00 */
[----:B------:R-:W-:Y:S02]  /*15e0*/  CS2R R114, SRZ ;  /* 0x0000000000727805 */ /* 0x000fe4000001ff00 */
[----:B------:R-:W-:Y:S01]  /*15f0*/  CS2R R112, SRZ ;  /* 0x0000000000707805 */ /* 0x000fe2000001ff00 */
[----:B------:R-:W-:Y:S01]  /*1600*/  ULEA.HI.SX32 UR4, UR5, UR4, 0x1c ;  /* 0x0000000405047291 */ /* 0x000fe2000f8fe23f */
[----:B------:R-:W-:-:S02]  /*1610*/  CS2R R110, SRZ ;  /* 0x00000000006e7805 */ /* 0x000fc4000001ff00 */
[----:B------:R-:W-:Y:S02]  /*1620*/  CS2R R108, SRZ ;  /* 0x00000000006c7805 */ /* 0x000fe4000001ff00 */
[----:B------:R-:W-:Y:S01]  /*1630*/  CS2R R106, SRZ ;  /* 0x00000000006a7805 */ /* 0x000fe2000001ff00 */
[----:B------:R-:W-:Y:S01]  /*1640*/  UISETP.LT.AND UP0, UPT, URZ, UR4, UPT ;  /* 0x000000043f00728c */ /* 0x000fe2000bf01270 */
[----:B------:R-:W-:Y:S02]  /*1650*/  CS2R R104, SRZ ;  /* 0x0000000000687805 */ /* 0x000fe4000001ff00 */
[----:B------:R-:W-:Y:S02]  /*1660*/  CS2R R56, SRZ ;  /* 0x0000000000387805 */ /* 0x000fe4000001ff00 */
[----:B------:R-:W-:Y:S01]  /*1670*/  CS2R R98, SRZ ;  /* 0x0000000000627805 */ /* 0x000fe2000001ff00 */
[----:B------:R-:W-:Y:S01]  /*1680*/  USEL UR61, URZ, UR4, !UP0 ;  /* 0x000000043f3d7287 */ /* 0x000fe2000c000000 */
[----:B------:R-:W-:-:S02]  /*1690*/  CS2R R100, SRZ ;  /* 0x0000000000647805 */ /* 0x000fc4000001ff00 */
[----:B------:R-:W-:Y:S02]  /*16a0*/  CS2R R90, SRZ ;  /* 0x00000000005a7805 */ /* 0x000fe4000001ff00 */
[----:B------:R-:W-:Y:S02]  /*16b0*/  CS2R R96, SRZ ;  /* 0x0000000000607805 */ /* 0x000fe4000001ff00 */
[----:B------:R-:W-:Y:S02]  /*16c0*/  CS2R R94, SRZ ;  /* 0x00000000005e7805 */ /* 0x000fe4000001ff00 */
[----:B------:R-:W-:Y:S02]  /*16d0*/  CS2R R92, SRZ ;  /* 0x00000000005c7805 */ /* 0x000fe4000001ff00 */
[----:B------:R-:W-:Y:S02]  /*16e0*/  ISETP.GT.AND P1, PT, R75, UR61, PT ;  /* 0x0000003d4b007c0c */ /* 0x000fe4000bf24270 */
        /* <DEDUP_REMOVED lines=19> */
[----:B------:R-:W-:Y:S01]  /*1820*/  CS2R R138, SRZ ;  /* 0x00000000008a7805 */ /* 0x000fe2000001ff00 */
[----:B------:R-:W-:Y:S01]  /*1830*/  IMAD.MOV.U32 R53, RZ, RZ, RZ ;  /* 0x000000ffff357224 */ /* 0x000fe200078e00ff */
        /* <DEDUP_REMOVED lines=8> */
[----:B------:R-:W-:Y:S01]  /*18c0*/  IMAD.MOV.U32 R0, RZ, RZ, RZ ;  /* 0x000000ffff007224 */ /* 0x000fe200078e00ff */
[----:B------:R-:W-:Y:S01]  /*18d0*/  CS2R R6, SRZ ;  /* 0x0000000000067805 */ /* 0x000fe2000001ff00 */
[----:B------:R-:W-:Y:S01]  /*18e0*/  IMAD.MOV.U32 R152, RZ, RZ, RZ ;  /* 0x000000ffff987224 */ /* 0x000fe200078e00ff */
[----:B------:R-:W-:Y:S01]  /*18f0*/  CS2R R4, SRZ ;  /* 0x0000000000047805 */ /* 0x000fe2000001ff00 */
[----:B------:R-:W-:Y:S02]  /*1900*/  IMAD.MOV.U32 R29, RZ, RZ, RZ ;  /* 0x000000ffff1d7224 */ /* 0x000fe400078e00ff */
[----:B------:R-:W-:-:S02]  /*1910*/  IMAD.MOV.U32 R150, RZ, RZ, RZ ;  /* 0x000000ffff967224 */ /* 0x000fc400078e00ff */
        /* <DEDUP_REMOVED lines=33> */
.L_x_1109:
[----:B------:R-:W-:Y:S02]  /*1b30*/  R2UR UR6, R196 ;  /* 0x00000000c40672ca */ /* 0x000fe400000e0000 */
[----:B------:R-:W-:-:S11]  /*1b40*/  R2UR UR5, R201 ;  /* 0x00000000c90572ca */ /* 0x000fd600000e0000 */
[----:B------:R-:W-:Y:S02]  /*1b50*/  ULEA.HI UR4, UR6, UR6, URZ, 0x1 ;  /* 0x0000000606047291 */ /* 0x000fe4000f8f083f */
[----:B------:R-:W-:Y:S02]  /*1b60*/  IMAD.U32 R2, RZ, RZ, UR5 ;  /* 0x00000005ff027e24 */ /* 0x000fe4000f8e00ff */
[----:B------:R-:W-:-:S03]  /*1b70*/  ULOP3.LUT UR4, UR4, 0xfffffffe, URZ, 0xc0, !UPT ;  /* 0xfffffffe04047892 */ /* 0x000fc6000f8ec03f */
[----:B------:R-:W-:Y:S01]  /*1b80*/  ISETP.NE.AND P0, PT, R2, 0x3, PT ;  /* 0x000000030200780c */ /* 0x000fe20003f05270 */
[----:B------:R-:W-:-:S06]  /*1b90*/  UIADD3 UR4, UR6, -UR4, URZ ;  /* 0x8000000406047290 */ /* 0x000fcc000fffe03f */
[----:B------:R-:W-:-:S05]  /*1ba0*/  IMAD.U32 R0, RZ, RZ, UR4 ;  /* 0x00000004ff007e24 */ /* 0x000fca000f8e00ff */
[----:B------:R-:W-:-:S04]  /*1bb0*/  SHF.L.U32 R0, R0, 0x1f, RZ ;  /* 0x0000001f00007819 */ /* 0x000fc800000006ff */
[----:B------:R-:W0:Y:S02]  /*1bc0*/  SYNCS.PHASECHK.TRANS64.TRYWAIT P1, [UR37+0x30800], R0 ;  /* 0x03080000ff0075a7 */ /* 0x000e240008020165 */
[----:B0-----:R-:W-:Y:S05]  /*1bd0*/  @!P1 BRA `(.L_x_1110) ;  /* 0x0000013400689947 */ /* 0x001fea0003800000 */
.L_x_1310:
[----:B------:R-:W-:Y:S05]  /*1be0*/  @!P0 BRA `(.L_x_1111) ;  /* 0x0000000000048947 */ /* 0x000fea0003800000 */
[----:B------:R-:W-:Y:S01]  /*1bf0*/  BPT.TRAP 0x1 ;  /* 0x000000040000795c */ /* 0x000fe20000300000 */
.L_x_1111:
[----:B0-----:R-:W-:Y:S02]  /*1c00*/  IMAD.U32 R3, RZ, RZ, UR36 ;  /* 0x00000024ff037e24 */ /* 0x001fe4000f8e00ff */
[----:B------:R-:W-:-:S03]  /*1c10*/  IMAD.U32 R0, RZ, RZ, UR38 ;  /* 0x00000026ff007e24 */ /* 0x000fc6000f8e00ff */
[----:B------:R-:W-:Y:S02]  /*1c20*/  LEA R3, R3, UR37, 0x3 ;  /* 0x0000002503037c11 */ /* 0x000fe4000f8e18ff */
[----:B------:R-:W-:-:S04]  /*1c30*/  SHF.L.U32 R0, R0, 0x1f, RZ ;  /* 0x0000001f00007819 */ /* 0x000fc800000006ff */
[----:B------:R0:W1:Y:S01]  /*1c40*/  SYNCS.PHASECHK.TRANS64.TRYWAIT P1, [R3+URZ+0x30830], R0 ;  /* 0x03083000030075a7 */ /* 0x000062000802017f */
[----:B------:R-:W-:Y:S05]  /*1c50*/  @!P0 BRA `(.L_x_1112) ;  /* 0x0000000000048947 */ /* 0x000fea0003800000 */
[----:B------:R-:W-:Y:S01]  /*1c60*/  BPT.TRAP 0x1 ;  /* 0x000000040000795c */ /* 0x000fe20000300000 */
.L_x_1112:
[----:B------:R-:W2:Y:S01]  /*1c70*/  LDL.LU R2, [R1+0xc] ;  /* 0x00000c0001027983 */ /* 0x000ea20000300800 */
[----:B------:R-:W3:Y:S02]  /*1c80*/  S2R R4, SR_TID.X ;  /* 0x0000000000047919 */ /* 0x000ee40000002100 */
[----:B---3--:R-:W-:Y:S02]  /*1c90*/  LOP3.LUT P2, RZ, R4, 0x7f, RZ, 0xc0, !PT ;  /* 0x0000007f04ff7812 */ /* 0x008fe4000784c0ff */
[----:B--2---:R-:W-:-:S11]  /*1ca0*/  LOP3.LUT R2, R2, 0xfff7ffff, RZ, 0xc0, !PT ;  /* 0xfff7ffff02027812 */ /* 0x004fd600078ec0ff */
[----:B------:R-:W-:-:S05]  /*1cb0*/  @P2 LOP3.LUT R2, R2, 0x80000, RZ, 0xfc, !PT ;  /* 0x0008000002022812 */ /* 0x000fca00078efcff */
[----:B------:R2:W-:Y:S01]  /*1cc0*/  STL [R1+0xc], R2 ;  /* 0x00000c0201007387 */ /* 0x0005e20000100800 */
[----:B-1----:R-:W-:Y:S05]  /*1cd0*/  @P1 BRA `(.L_x_1113) ;  /* 0x0000000000081947 */ /* 0x002fea0003800000 */
[----:B------:R-:W1:Y:S02]  /*1ce0*/  SYNCS.PHASECHK.TRANS64.TRYWAIT P1, [R3+URZ+0x30830], R0 ;  /* 0x03083000030075a7 */ /* 0x000e64000802017f */
[----:B-1----:R-:W-:Y:S05]  /*1cf0*/  @!P1 BRA `(.L_x_1114) ;  /* 0x0000013400389947 */ /* 0x002fea0003800000 */
.L_x_1113:
[----:B------:R-:W-:Y:S05]  /*1d00*/  WARPSYNC.ALL ;  /* 0x0000000000007948 */ /* 0x000fea0003800000 */
[----:B------:R-:W-:Y:S01]  /*1d10*/  UIADD3 UR4, UR37, 0x1e400, URZ ;  /* 0x0001e40025047890 */ /* 0x000fe2000fffe03f */
[----:B------:R-:W-:Y:S01]  /*1d20*/  WARPGROUP.ARRIVE ;  /* 0x00000000000079c5 */ /* 0x000fe20000000000 */
[----:B------:R-:W-:Y:S01]  /*1d30*/  UMOV UR9, 0x40000040 ;  /* 0x4000004000097882 */ /* 0x000fe20000000000 */
[----:B------:R-:W-:Y:S01]  /*1d40*/  UMOV UR11, 0x40000040 ;  /* 0x40000040000b7882 */ /* 0x000fe20000000000 */
[----:B------:R-:W-:Y:S01]  /*1d50*/  USHF.R.U32.HI UR4, URZ, 0x4, UR4 ;  /* 0x000000043f047899 */ /* 0x000fe20008011604 */
[----:B------:R-:W-:Y:S01]  /*1d60*/  IMAD.U32 R7, RZ, RZ, UR9 ;  /* 0x00000009ff077e24 */ /* 0x000fe2000f8e00ff */
[----:B------:R-:W-:Y:S01]  /*1d70*/  UMOV UR13, 0x40000040 ;  /* 0x40000040000d7882 */ /* 0x000fe20000000000 */
[----:B------:R-:W-:Y:S01]  /*1d80*/  UMOV UR15, 0x40000040 ;  /* 0x40000040000f7882 */ /* 0x000fe20000000000 */
[----:B------:R-:W-:Y:S01]  /*1d90*/  ULOP3.LUT UR4, UR4, 0x3fff, URZ, 0xc0, !UPT ;  /* 0x00003fff04047892 */ /* 0x000fe2000f8ec03f */
[----:B------:R-:W3:Y:S01]  /*1da0*/  S2R R5, SR_TID.X ;  /* 0x0000000000057919 */ /* 0x000ee20000002100 */
[----:B------:R-:W-:Y:S01]  /*1db0*/  UMOV UR17, 0x40000040 ;  /* 0x4000004000117882 */ /* 0x000fe20000000000 */
[----:B------:R-:W-:Y:S01]  /*1dc0*/  UMOV UR19, 0x40000040 ;  /* 0x4000004000137882 */ /* 0x000fe20000000000 */
[----:B------:R-:W-:Y:S01]  /*1dd0*/  ULOP3.LUT UR60, UR4, 0x10000, URZ, 0xfc, !UPT ;  /* 0x00010000043c7892 */ /* 0x000fe2000f8efc3f */
[----:B01----:R-:W-:Y:S01]  /*1de0*/  VIADD R0, R18, UR39 ;  /* 0x0000002712007c36 */ /* 0x003fe20008000000 */
[----:B------:R-:W-:Y:S01]  /*1df0*/  ULOP3.LUT UR4, UR40, 0x10000, URZ, 0xfc, !UPT ;  /* 0x0001000028047892 */ /* 0x000fe2000f8efc3f */
[----:B------:R-:W0:Y:S01]  /*1e00*/  LDC R11, c[0x0][0x288] ;  /* 0x0000a200ff0b7b82 */ /* 0x000e220000000800 */
[----:B------:R-:W-:Y:S01]  /*1e10*/  UIMAD UR5, UR36, 0x900, UR60 ;  /* 0x00000900240578a4 */ /* 0x000fe2000f8e023c */
[----:B--2---:R-:W-:Y:S01]  /*1e20*/  IMAD.MOV.U32 R2, RZ, RZ, R0 ;  /* 0x000000ffff027224 */ /* 0x004fe200078e0000 */
[----:B------:R-:W-:-:S02]  /*1e30*/  UIADD3 UR12, UR4, 0x4, URZ ;  /* 0x00000004040c7890 */ /* 0x000fc4000fffe03f */
[----:B------:R-:W-:Y:S01]  /*1e40*/  UIADD3 UR14, UR5, 0x4, URZ ;  /* 0x00000004050e7890 */ /* 0x000fe2000fffe03f */
[----:B------:R-:W-:Y:S02]  /*1e50*/  UMOV UR8, UR4 ;  /* 0x0000000400087c82 */ /* 0x000fe40008000000 */
[----:B------:R-:W-:Y:S01]  /*1e60*/  UMOV UR10, UR5 ;  /* 0x00000005000a7c82 */ /* 0x000fe20008000000 */
[----:B------:R-:W-:Y:S01]  /*1e70*/  IMAD.U32 R6, RZ, RZ, UR8 ;  /* 0x00000008ff067e24 */ /* 0x000fe2000f8e00ff */
[----:B------:R-:W-:Y:S01]  /*1e80*/  HGMMA.64x96x16.F32 R24, gdesc[UR8], RZ, !UPT, gsb0 ;  /* 0x01600000081879f0 */ /* 0x000fe2000c0008ff */
[----:B------:R-:W-:Y:S02]  /*1e90*/  UIADD3 UR8, UR4, 0x2, URZ ;  /* 0x0000000204087890 */ /* 0x000fe4000fffe03f */
[----:B------:R-:W-:Y:S01]  /*1ea0*/  UIADD3 UR10, UR5, 0x2, URZ ;  /* 0x00000002050a7890 */ /* 0x000fe2000fffe03f */
[----:B------:R-:W-:Y:S01]  /*1eb0*/  UMOV UR9, 0x40000040 ;  /* 0x4000004000097882 */ /* 0x000fe20000000000 */
[----:B------:R-:W-:Y:S01]  /*1ec0*/  UMOV UR11, 0x40000040 ;  /* 0x40000040000b7882 */ /* 0x000fe20000000000 */
[----:B------:R-:W-:-:S02]  /*1ed0*/  UIADD3 UR16, UR4, 0x6, URZ ;  /* 0x0000000604107890 */ /* 0x000fc4000fffe03f */
[----:B------:R-:W-:Y:S02]  /*1ee0*/  UIADD3 UR18, UR5, 0x6, URZ ;  /* 0x0000000605127890 */ /* 0x000fe4000fffe03f */
[----:B------:R-:W-:Y:S02]  /*1ef0*/  UIADD3 UR20, UR4, 0x400, URZ ;  /* 0x0000040004147890 */ /* 0x000fe4000fffe03f */
[----:B------:R-:W-:Y:S01]  /*1f00*/  UIADD3 UR22, UR5, 0x300, URZ ;  /* 0x0000030005167890 */ /* 0x000fe2000fffe03f */
[----:B------:R-:W-:Y:S01]  /*1f10*/  UMOV UR21, 0x40000040 ;  /* 0x4000004000157882 */ /* 0x000fe20000000000 */
[----:B------:R-:W-:Y:S01]  /*1f20*/  UMOV UR23, 0x40000040 ;  /* 0x4000004000177882 */ /* 0x000fe20000000000 */
[----:B------:R-:W-:Y:S01]  /*1f30*/  UIADD3 UR24, UR4, 0x402, URZ ;  /* 0x0000040204187890 */ /* 0x000fe2000fffe03f */
[----:B---3--:R-:W-:Y:S01]  /*1f40*/  LOP3.LUT P3, RZ, R5, 0x7f, RZ, 0xc0, !PT ;  /* 0x0000007f05ff7812 */ /* 0x008fe2000786c0ff */
[----:B------:R-:W-:Y:S01]  /*1f50*/  UIADD3 UR26, UR5, 0x302, URZ ;  /* 0x00000302051a7890 */ /* 0x000fe2000fffe03f */
[----:B------:R-:W-:Y:S01]  /*1f60*/  UMOV UR25, 0x40000040 ;  /* 0x4000004000197882 */ /* 0x000fe20000000000 */
[----:B------:R-:W-:Y:S01]  /*1f70*/  UMOV UR27, 0x40000040 ;  /* 0x40000040001b7882 */ /* 0x000fe20000000000 */
[----:B------:R-:W-:-:S02]  /*1f80*/  UIADD3 UR28, UR4, 0x404, URZ ;  /* 0x00000404041c7890 */ /* 0x000fc4000fffe03f */
[----:B------:R-:W-:Y:S01]  /*1f90*/  UIADD3 UR30, UR5, 0x304, URZ ;  /* 0x00000304051e7890 */ /* 0x000fe2000fffe03f */
[----:B------:R-:W-:Y:S01]  /*1fa0*/  UMOV UR29, 0x40000040 ;  /* 0x40000040001d7882 */ /* 0x000fe20000000000 */
[----:B------:R-:W-:Y:S01]  /*1fb0*/  UMOV UR31, 0x40000040 ;  /* 0x40000040001f7882 */ /* 0x000fe20000000000 */
[----:B------:R-:W-:Y:S02]  /*1fc0*/  UIADD3 UR32, UR4, 0x406, URZ ;  /* 0x0000040604207890 */ /* 0x000fe4000fffe03f */
[----:B------:R-:W-:Y:S01]  /*1fd0*/  UIADD3 UR34, UR5, 0x306, URZ ;  /* 0x0000030605227890 */ /* 0x000fe2000fffe03f */
[----:B------:R-:W-:Y:S01]  /*1fe0*/  UMOV UR33, 0x40000040 ;  /* 0x4000004000217882 */ /* 0x000fe20000000000 */
[----:B------:R-:W-:Y:S01]  /*1ff0*/  UMOV UR35, 0x40000040 ;  /* 0x4000004000237882 */ /* 0x000fe20000000000 */
[----:B------:R-:W-:Y:S02]  /*2000*/  UIADD3 UR40, UR4, 0x800, URZ ;  /* 0x0000080004287890 */ /* 0x000fe4000fffe03f */
        /* <DEDUP_REMOVED lines=15> */
[----:B------:R-:W-:Y:S01]  /*2100*/  ULDC UR4, c[0x0][0x448] ;  /* 0x0001120000047ab9 */ /* 0x000fe20000000800 */
[----:B------:R-:W-:Y:S01]  /*2110*/  ULDC UR6, c[0x0][0x9dc] ;  /* 0x0002770000067ab9 */ /* 0x000fe20000000800 */
[----:B------:R-:W-:-:S02]  /*2120*/  UISETP.NE.AND UP0, UPT, UR4, 0x1, UPT ;  /* 0x000000010400788c */ /* 0x000fc4000bf05270 */
[----:B------:R-:W-:-:S04]  /*2130*/  ULOP3.LUT UR7, URZ, UR6, URZ, 0x33, !UPT ;  /* 0x000000063f077292 */ /* 0x000fc8000f8e333f */
[----:B------:R-:W-:Y:S02]  /*2140*/  PLOP3.LUT P1, PT, PT, PT, UP0, 0x80, 0x0 ;  /* 0x000000000000781c */ /* 0x000fe40003f2f008 */
[----:B------:R-:W-:-:S03]  /*2150*/  PLOP3.LUT P2, PT, PT, PT, UP0, 0x80, 0x0 ;  /* 0x000000000000781c */ /* 0x000fc60003f4f008 */
[----:B------:R-:W-:-:S08]  /*2160*/  @UP0 ULDC UR4, c[0x0][0x44c] ;  /* 0x0001130000040ab9 */ /* 0x000fd00000000800 */
[----:B------:R-:W-:Y:S01]  /*2170*/  @P1 IMAD.HI.U32 R4, R0, UR4, RZ ;  /* 0x0000000400041c27 */ /* 0x000fe2000f8e00ff */
[----:B------:R-:W-:-:S03]  /*2180*/  @UP0 ULDC UR4, c[0x0][0x450] ;  /* 0x0001140000040ab9 */ /* 0x000fc60000000800 */
[----:B------:R-:W-:Y:S01]  /*2190*/  @!P3 VIADD R0, R3, 0x30840 ;  /* 0x000308400300b836 */ /* 0x000fe20000000000 */
[----:B------:R-:W-:Y:S01]  /*21a0*/  @P2 SHF.R.U32.HI R2, RZ, UR4, R4 ;  /* 0x00000004ff022c19 */ /* 0x000fe20008011604 */
[----:B------:R-:W-:Y:S01]  /*21b0*/  IMAD.MOV.U32 R4, RZ, RZ, -0x60 ;  /* 0xffffffa0ff047424 */ /* 0x000fe200078e00ff */
[----:B------:R-:W-:Y:S02]  /*21c0*/  ULDC.64 UR4, c[0x0][0x9e0] ;  /* 0x0002780000047ab9 */ /* 0x000fe40000000a00 */
[----:B------:R-:W-:Y:S01]  /*21d0*/  UISETP.GE.AND UP1, UPT, UR5, 0x1, UPT ;  /* 0x000000010500788c */ /* 0x000fe2000bf26270 */
[----:B------:R-:W1:Y:S01]  /*21e0*/  SHFL.IDX PT, R12, R2, RZ, 0x1c1f ;  /* 0x001c1fff020c7589 */ /* 0x000e6200000e0000 */
[----:B------:R-:W-:Y:S01]  /*21f0*/  IMAD R4, R75, R4, 0x61 ;  /* 0x000000614b047424 */ /* 0x000fe200078e0204 */
[----:B------:R-:W-:-:S03]  /*2200*/  @!P3 PRMT R0, RZ, 0x654, R0 ;  /* 0x00000654ff00b816 */ /* 0x000fc60000000000 */
[----:B------:R-:W-:Y:S01]  /*2210*/  IMAD R3, R17, -0x2, R4 ;  /* 0xfffffffe11037824 */ /* 0x000fe200078e0204 */
[----:B------:R-:W-:Y:S01]  /*2220*/  PLOP3.LUT P1, PT, PT, PT, UP1, 0x40, 0x0 ;  /* 0x000000000000781c */ /* 0x000fe20003f2e818 */
[----:B------:R-:W-:Y:S02]  /*2230*/  VIADD R10, R4, 0xffffffff ;  /* 0xffffffff040a7836 */ /* 0x000fe40000000000 */
[C---:B------:R-:W-:Y:S01]  /*2240*/  VIADD R15, R3.reuse, 0xffffffff ;  /* 0xffffffff030f7836 */ /* 0x040fe20000000000 */
[----:B0-----:R-:W-:Y:S01]  /*2250*/  IADD3 R5, R3, -R11, R16 ;  /* 0x8000000b03057210 */ /* 0x001fe20007ffe010 */
[----:B------:R-:W-:Y:S02]  /*2260*/  WARPGROUP.DEPBAR.LE gsb0, 0x0 ;  /* 0x00008000000079c5 */ /* 0x000fe40000010000 */
[----:B------:R-:W-:Y:S02]  /*2270*/  WARPGROUP.ARRIVE ;  /* 0x00000000000079c5 */ /* 0x000fe40000000000 */
[----:B------:R-:W-:-:S02]  /*2280*/  VIADD R13, R5, UR4 ;  /* 0x00000004050d7c36 */ /* 0x000fc40008000000 */
[----:B------:R-:W-:Y:S02]  /*2290*/  VIADD R5, R5, UR7 ;  /* 0x0000000705057c36 */ /* 0x000fe40008000000 */
[----:B------:R-:W-:Y:S02]  /*22a0*/  HGMMA.64x96x16.F32 R24, gdesc[UR8], R24, gsb0 ;  /* 0x01600000081879f0 */ /* 0x000fe40008000818 */
[----:B-1----:R-:W-:Y:S01]  /*22b0*/  IMAD.IADD R3, R5, 0x1, R12 ;  /* 0x0000000105037824 */ /* 0x002fe200078e020c */
[----:B------:R-:W-:Y:S02]  /*22c0*/  WARPGROUP.DEPBAR.LE gsb0, 0x0 ;  /* 0x00008000000079c5 */ /* 0x000fe40000010000 */
[----:B------:R-:W-:-:S06]  /*22d0*/  WARPGROUP.ARRIVE ;  /* 0x00000000000079c5 */ /* 0x000fcc0000000000 */
[----:B------:R-:W-:Y:S03]  /*22e0*/  HGMMA.64x96x16.F32 R24, gdesc[UR12], R24, gsb0 ;  /* 0x016000000c1879f0 */ /* 0x000fe60008000818 */
        /* <DEDUP_REMOVED lines=28> */
[----:B------:R0:W-:Y:S02]  /*24b0*/  @!P3 SYNCS.ARRIVE.TRANS64.RED.A1T0 RZ, [R0+URZ], RZ ;  /* 0x000000ff00ffb9a7 */ /* 0x0001e4000810043f */
[----:B0-----:R-:W-:-:S04]  /*24c0*/  IMAD R0, R75, -0x60, R16 ;  /* 0xffffffa04b007824 */ /* 0x001fc800078e0210 */
[----:B------:R-:W-:-:S04]  /*24d0*/  VIADD R0, R0, 0x60 ;  /* 0x0000006000007836 */ /* 0x000fc80000000000 */
[----:B------:R-:W-:-:S05]  /*24e0*/  IMAD R8, R17, -0x2, R0 ;  /* 0xfffffffe11087824 */ /* 0x000fca00078e0200 */
[----:B------:R-:W-:Y:S01]  /*24f0*/  VIADDMNMX R0, R12, R13, R8, PT ;  /* 0x0000000d0c007246 */ /* 0x000fe20003800108 */
[----:B------:R-:W-:Y:S06]  /*2500*/  @P1 BRA `(.L_x_1115) ;  /* 0x0000000000541947 */ /* 0x000fec0003800000 */
[----:B------:R-:W-:Y:S01]  /*2510*/  IADD3 R4, R16, -R11, R12 ;  /* 0x8000000b10047210 */ /* 0x000fe20007ffe00c */
[----:B------:R-:W-:Y:S03]  /*2520*/  BSSY B0, `(.L_x_1116) ;  /* 0x0000010000007945 */ /* 0x000fe60003800000 */
[----:B------:R-:W-:-:S13]  /*2530*/  ISETP.GT.AND P1, PT, R4, -0x1, PT ;  /* 0xffffffff0400780c */ /* 0x000fda0003f24270 */
[----:B------:R-:W-:Y:S05]  /*2540*/  @P1 BRA `(.L_x_1117) ;  /* 0x0000000000201947 */ /* 0x000fea0003800000 */
[----:B------:R-:W-:Y:S01]  /*2550*/  UISETP.NE.AND UP2, UPT, UR5, 0x1, UPT ;  /* 0x000000010500788c */ /* 0x000fe2000bf45270 */
[----:B------:R-:W-:-:S05]  /*2560*/  LOP3.LUT R4, RZ, R4, RZ, 0x33, !PT ;  /* 0x00000004ff047212 */ /* 0x000fca00078e33ff */
[----:B------:R-:W-:-:S05]  /*2570*/  PLOP3.LUT P1, PT, PT, PT, UP2, 0x80, 0x0 ;  /* 0x000000000000781c */ /* 0x000fca0003f2f028 */
[----:B------:R-:W-:-:S08]  /*2580*/  @UP2 ULDC.64 UR10, c[0x0][0x9e8] ;  /* 0x00027a00000a2ab9 */ /* 0x000fd00000000a00 */
[----:B------:R-:W-:-:S05]  /*2590*/  @P1 IMAD.HI.U32 R9, R4, UR10, RZ ;  /* 0x0000000a04091c27 */ /* 0x000fca000f8e00ff */
[----:B------:R-:W-:-:S04]  /*25a0*/  @P1 SHF.R.U32.HI R4, RZ, UR11, R9 ;  /* 0x0000000bff041c19 */ /* 0x000fc80008011609 */
[----:B------:R-:W-:Y:S01]  /*25b0*/  LOP3.LUT R4, RZ, R4, RZ, 0x33, !PT ;  /* 0x00000004ff047212 */ /* 0x000fe200078e33ff */
[----:B------:R-:W-:Y:S06]  /*25c0*/  BRA `(.L_x_1118) ;  /* 0x0000000000147947 */ /* 0x000fec0003800000 */
.L_x_1117:
[----:B------:R-:W-:-:S06]  /*25d0*/  UISETP.NE.AND UP2, UPT, UR5, 0x1, UPT ;  /* 0x000000010500788c */ /* 0x000fcc000bf45270 */
[----:B------:R-:W-:-:S05]  /*25e0*/  PLOP3.LUT P1, PT, PT, PT, UP2, 0x80, 0x0 ;  /* 0x000000000000781c */ /* 0x000fca0003f2f028 */
[----:B------:R-:W-:-:S08]  /*25f0*/  @UP2 ULDC.64 UR10, c[0x0][0x9e8] ;  /* 0x00027a00000a2ab9 */ /* 0x000fd00000000a00 */
[----:B------:R-:W-:-:S05]  /*2600*/  @P1 IMAD.HI.U32 R9, R4, UR10, RZ ;  /* 0x0000000a04091c27 */ /* 0x000fca000f8e00ff */
[----:B------:R-:W-:-:S07]  /*2610*/  @P1 SHF.R.U32.HI R4, RZ, UR11, R9 ;  /* 0x0000000bff041c19 */ /* 0x000fce0008011609 */
.L_x_1118:
[----:B------:R-:W-:Y:S05]  /*2620*/  BSYNC B0 ;  /* 0x0000000000007941 */ /* 0x000fea0003800000 */
.L_x_1116:
[----:B------:R-:W-:-:S05]  /*2630*/  IMAD R4, R4, UR5, R15 ;  /* 0x0000000504047c24 */ /* 0x000fca000f8e020f */
[----:B------:R-:W-:Y:S02]  /*2640*/  VIMNMX R3, R3, R4, !PT ;  /* 0x0000000403037248 */ /* 0x000fe40007fe0100 */
[----:B------:R-:W-:-:S07]  /*2650*/  VIADDMNMX R0, R4, UR5, R0, PT ;  /* 0x0000000504007c46 */ /* 0x000fce000b800100 */
.L_x_1115:
[C---:B------:R-:W-:Y:S02]  /*2660*/  ISETP.GE.AND P1, PT, R10.reuse, 0x2, PT ;  /* 0x000000020a00780c */ /* 0x040fe40003f26270 */
[C---:B------:R-:W-:Y:S02]  /*2670*/  ISETP.GE.AND P5, PT, R10.reuse, 0xa, PT ;  /* 0x0000000a0a00780c */ /* 0x040fe40003fa6270 */
[----:B------:R-:W-:Y:S02]  /*2680*/  ISETP.GT.AND P3, PT, R3, 0x1, !P1 ;  /* 0x000000010300780c */ /* 0x000fe40004f64270 */
[----:B------:R-:W-:Y:S02]  /*2690*/  ISETP.GE.AND P2, PT, R10, 0x9, PT ;  /* 0x000000090a00780c */ /* 0x000fe40003f46270 */
[----:B------:R-:W-:Y:S02]  /*26a0*/  ISETP.LT.OR P3, PT, R0, 0x2, P3 ;  /* 0x000000020000780c */ /* 0x000fe40001f61670 */
[----:B------:R-:W-:-:S02]  /*26b0*/  P2R R12, PR, RZ, 0x20 ;  /* 0x00000020ff0c7803 */ /* 0x000fc40000000000 */
[----:B------:R-:W-:Y:S02]  /*26c0*/  FSEL R14, R25, -INF , !P3 ;  /* 0xff800000190e7808 */ /* 0x000fe40005800000 */
[C---:B------:R-:W-:Y:S02]  /*26d0*/  ISETP.GT.AND P3, PT, R3.reuse, 0x9, !P5 ;  /* 0x000000090300780c */ /* 0x040fe40006f64270 */
[----:B------:R-:W-:Y:S02]  /*26e0*/  ISETP.GT.AND P4, PT, R3, 0x8, !P2 ;  /* 0x000000080300780c */ /* 0x000fe40005784270 */
[----:B------:R-:W-:Y:S02]  /*26f0*/  ISETP.LT.OR P3, PT, R0, 0xa, P3 ;  /* 0x0000000a0000780c */ /* 0x000fe40001f61670 */
[----:B------:R-:W-:Y:S02]  /*2700*/  ISETP.GE.AND P5, PT, R10, 0x11, PT ;  /* 0x000000110a00780c */ /* 0x000fe40003fa6270 */
[----:B------:R-:W-:-:S02]  /*2710*/  FSEL R20, R29, -INF , !P3 ;  /* 0xff8000001d147808 */ /* 0x000fc40005800000 */
[----:B------:R-:W-:Y:S02]  /*2720*/  ISETP.LT.OR P4, PT, R0, 0x9, P4 ;  /* 0x000000090000780c */ /* 0x000fe40002781670 */
[----:B------:R-:W-:Y:S02]  /*2730*/  ISETP.GT.AND P3, PT, R3, 0x10, !P5 ;  /* 0x000000100300780c */ /* 0x000fe40006f64270 */
[----:B------:R-:W-:Y:S02]  /*2740*/  FSEL R28, R28, -INF , !P4 ;  /* 0xff8000001c1c7808 */ /* 0x000fe40006000000 */
[----:B------:R-:W-:Y:S02]  /*2750*/  ISETP.LT.OR P3, PT, R0, 0x11, P3 ;  /* 0x000000110000780c */ /* 0x000fe40001f61670 */
[----:B------:R-:W-:Y:S02]  /*2760*/  ISETP.GE.AND P4, PT, R10, 0x12, PT ;  /* 0x000000120a00780c */ /* 0x000fe40003f86270 */
[----:B------:R-:W-:-:S02]  /*2770*/  FSEL R32, R32, -INF , !P3 ;  /* 0xff80000020207808 */ /* 0x000fc40005800000 */
[----:B------:R-:W-:Y:S02]  /*2780*/  ISETP.GT.AND P3, PT, R3, 0x11, !P4 ;  /* 0x000000110300780c */ /* 0x000fe40006764270 */
[----:B------:R-:W-:Y:S02]  /*2790*/  P2R R25, PR, RZ, 0x10 ;  /* 0x00000010ff197803 */ /* 0x000fe40000000000 */
[----:B------:R-:W-:Y:S02]  /*27a0*/  ISETP.LT.OR P3, PT, R0, 0x12, P3 ;  /* 0x000000120000780c */ /* 0x000fe40001f61670 */
[----:B------:R-:W-:Y:S02]  /*27b0*/  ISETP.GE.AND P4, PT, R10, 0x19, PT ;  /* 0x000000190a00780c */ /* 0x000fe40003f86270 */
[----:B------:R-:W-:Y:S02]  /*27c0*/  FSEL R72, R33, -INF , !P3 ;  /* 0xff80000021487808 */ /* 0x000fe40005800000 */
[----:B------:R-:W-:-:S02]  /*27d0*/  ISETP.GT.AND P3, PT, R3, 0x18, !P4 ;  /* 0x000000180300780c */ /* 0x000fc40006764270 */
[----:B------:R-:W-:Y:S02]  /*27e0*/  P2R R29, PR, RZ, 0x10 ;  /* 0x00000010ff1d7803 */ /* 0x000fe40000000000 */
[----:B------:R-:W-:Y:S02]  /*27f0*/  ISETP.LT.OR P3, PT, R0, 0x19, P3 ;  /* 0x000000190000780c */ /* 0x000fe40001f61670 */
[----:B------:R-:W-:Y:S02]  /*2800*/  ISETP.GE.AND P4, PT, R10, 0x1a, PT ;  /* 0x0000001a0a00780c */ /* 0x000fe40003f86270 */
[----:B------:R-:W-:Y:S02]  /*2810*/  FSEL R36, R36, -INF , !P3 ;  /* 0xff80000024247808 */ /* 0x000fe40005800000 */
[----:B------:R-:W-:Y:S02]  /*2820*/  ISETP.GT.AND P3, PT, R3, 0x19, !P4 ;  /* 0x000000190300780c */ /* 0x000fe40006764270 */
[----:B------:R-:W-:-:S02]  /*2830*/  P2R R33, PR, RZ, 0x10 ;  /* 0x00000010ff217803 */ /* 0x000fc40000000000 */
[----:B------:R-:W-:Y:S02]  /*2840*/  ISETP.LT.OR P3, PT, R0, 0x1a, P3 ;  /* 0x0000001a0000780c */ /* 0x000fe40001f61670 */
[----:B------:R-:W-:Y:S02]  /*2850*/  ISETP.GE.AND P4, PT, R10, 0x21, PT ;  /* 0x000000210a00780c */ /* 0x000fe40003f86270 */
[----:B------:R-:W-:Y:S02]  /*2860*/  FSEL R76, R37, -INF , !P3 ;  /* 0xff800000254c7808 */ /* 0x000fe40005800000 */
[----:B------:R-:W-:Y:S02]  /*2870*/  ISETP.GT.AND P3, PT, R3, 0x20, !P4 ;  /* 0x000000200300780c */ /* 0x000fe40006764270 */
[----:B------:R-:W-:Y:S02]  /*2880*/  P2R R37, PR, RZ, 0x10 ;  /* 0x00000010ff257803 */ /* 0x000fe40000000000 */
[----:B------:R-:W-:-:S02]  /*2890*/  ISETP.LT.OR P3, PT, R0, 0x21, P3 ;  /* 0x000000210000780c */ /* 0x000fc40001f61670 */
[----:B------:R-:W-:Y:S02]  /*28a0*/  ISETP.GE.AND P4, PT, R10, 0x22, PT ;  /* 0x000000220a00780c */ /* 0x000fe40003f86270 */
[----:B------:R-:W-:Y:S02]  /*28b0*/  FSEL R40, R40, -INF , !P3 ;  /* 0xff80000028287808 */ /* 0x000fe40005800000 */
[----:B------:R-:W-:Y:S02]  /*28c0*/  ISETP.GT.AND P3, PT, R3, 0x21, !P4 ;  /* 0x000000210300780c */ /* 0x000fe40006764270 */
[----:B------:R-:W-:Y:S02]  /*28d0*/  P2R R73, PR, RZ, 0x10 ;  /* 0x00000010ff497803 */ /* 0x000fe40000000000 */
[----:B------:R-:W-:Y:S02]  /*28e0*/  ISETP.LT.OR P3, PT, R0, 0x22, P3 ;  /* 0x000000220000780c */ /* 0x000fe40001f61670 */
[----:B------:R-:W-:-:S02]  /*28f0*/  ISETP.GE.AND P4, PT, R10, 0x29, PT ;  /* 0x000000290a00780c */ /* 0x000fc40003f86270 */
[----:B------:R-:W-:Y:S02]  /*2900*/  FSEL R78, R41, -INF , !P3 ;  /* 0xff800000294e7808 */ /* 0x000fe40005800000 */
[----:B------:R-:W-:Y:S02]  /*2910*/  ISETP.GT.AND P3, PT, R3, 0x28, !P4 ;  /* 0x000000280300780c */ /* 0x000fe40006764270 */
[----:B------:R-:W-:Y:S02]  /*2920*/  P2R R41, PR, RZ, 0x10 ;  /* 0x00000010ff297803 */ /* 0x000fe40000000000 */
        /* <DEDUP_REMOVED lines=51> */
[----:B------:R-:W-:Y:S02]  /*2c60*/  P2R R21, PR, RZ, 0x20 ;  /* 0x00000020ff157803 */ /* 0x000fe40000000000 */
[----:B------:R-:W-:Y:S02]  /*2c70*/  FSEL R64, R64, -INF , !P3 ;  /* 0xff80000040407808 */ /* 0x000fe40005800000 */
[C---:B------:R-:W-:Y:S02]  /*2c80*/  ISETP.GE.AND P3, PT, R10.reuse, 0x52, PT ;  /* 0x000000520a00780c */ /* 0x040fe40003f66270 */
[----:B------:R-:W-:Y:S02]  /*2c90*/  ISETP.GE.AND P6, PT, R10, 0x1, PT ;  /* 0x000000010a00780c */ /* 0x000fe40003fc6270 */
[----:B------:R-:W-:-:S04]  /*2ca0*/  ISETP.GT.AND P4, PT, R3, 0x51, !P3 ;  /* 0x000000510300780c */ /* 0x000fc80005f84270 */
[----:B------:R-:W-:-:S04]  /*2cb0*/  ISETP.LT.OR P4, PT, R0, 0x52, P4 ;  /* 0x000000520000780c */ /* 0x000fc80002781670 */
[----:B------:R-:W-:Y:S02]  /*2cc0*/  FSEL R90, R65, -INF , !P4 ;  /* 0xff800000415a7808 */ /* 0x000fe40006000000 */
[----:B------:R-:W-:-:S04]  /*2cd0*/  ISETP.GE.AND P4, PT, R10, 0x59, PT ;  /* 0x000000590a00780c */ /* 0x000fc80003f86270 */
[----:B------:R-:W-:-:S04]  /*2ce0*/  ISETP.GT.AND P5, PT, R3, 0x58, !P4 ;  /* 0x000000580300780c */ /* 0x000fc800067a4270 */
[----:B------:R-:W-:-:S04]  /*2cf0*/  ISETP.LT.OR P5, PT, R0, 0x59, P5 ;  /* 0x000000590000780c */ /* 0x000fc80002fa1670 */
[----:B------:R-:W-:Y:S02]  /*2d00*/  FSEL R9, R68, -INF , !P5 ;  /* 0xff80000044097808 */ /* 0x000fe40006800000 */
[----:B------:R-:W-:-:S04]  /*2d10*/  ISETP.GT.AND P5, PT, R3, RZ, !P6 ;  /* 0x000000ff0300720c */ /* 0x000fc800077a4270 */
[----:B------:R-:W-:-:S04]  /*2d20*/  ISETP.LT.OR P5, PT, R0, 0x1, P5 ;  /* 0x000000010000780c */ /* 0x000fc80002fa1670 */
[----:B------:R-:W-:Y:S02]  /*2d30*/  FSEL R24, R24, -INF , !P5 ;  /* 0xff80000018187808 */ /* 0x000fe40006800000 */
[----:B------:R-:W-:-:S04]  /*2d40*/  ISETP.GE.AND P5, PT, R10, 0x5a, PT ;  /* 0x0000005a0a00780c */ /* 0x000fc80003fa6270 */
[----:B------:R-:W-:Y:S02]  /*2d50*/  P2R R65, PR, RZ, 0x20 ;  /* 0x00000020ff417803 */ /* 0x000fe40000000000 */
[----:B------:R-:W-:-:S04]  /*2d60*/  ISETP.GT.AND P5, PT, R3, 0x59, !P5 ;  /* 0x000000590300780c */ /* 0x000fc80006fa4270 */
[----:B------:R-:W-:Y:S02]  /*2d70*/  ISETP.LT.OR P5, PT, R0, 0x5a, P5 ;  /* 0x0000005a0000780c */ /* 0x000fe40002fa1670 */
[----:B------:R-:W0:Y:S02]  /*2d80*/  SHFL.IDX PT, R0, R2, 0x1, 0x1c1f ;  /* 0x003c1f0002007f89 */ /* 0x000e2400000e0000 */
[----:B------:R-:W-:Y:S02]  /*2d90*/  FSEL R68, R69, -INF , !P5 ;  /* 0xff80000045447808 */ /* 0x000fe40006800000 */
[----:B------:R-:W-:Y:S02]  /*2da0*/  PLOP3.LUT P5, PT, PT, PT, UP1, 0x40, 0x0 ;  /* 0x000000000000781c */ /* 0x000fe40003fae818 */
[----:B0-----:R-:W-:Y:S01]  /*2db0*/  VIADDMNMX R4, R0, R13, R8, PT ;  /* 0x0000000d00047246 */ /* 0x001fe20003800108 */
[----:B------:R-:W-:-:S10]  /*2dc0*/  IMAD.IADD R8, R5, 0x1, R0 ;  /* 0x0000000105087824 */ /* 0x000fd400078e0200 */
[----:B------:R-:W-:Y:S05]  /*2dd0*/  @P5 BRA `(.L_x_1119) ;  /* 0x00000000005c5947 */ /* 0x000fea0003800000 */
        /* <DEDUP_REMOVED lines=8> */
[----:B------:R-:W-:Y:S01]  /*2e60*/  @P5 IMAD.HI.U32 R2, R0, UR10, RZ ;  /* 0x0000000a00025c27 */ /* 0x000fe2000f8e00ff */
[----:B------:R-:W-:-:S13]  /*2e70*/  PLOP3.LUT P5, PT, PT, PT, UP2, 0x80, 0x0 ;  /* 0x000000000000781c */ /* 0x000fda0003faf028 */
[----:B------:R-:W-:-:S04]  /*2e80*/  @P5 SHF.R.U32.HI R0, RZ, UR11, R2 ;  /* 0x0000000bff005c19 */ /* 0x000fc80008011602 */
[----:B------:R-:W-:Y:S01]  /*2e90*/  LOP3.LUT R0, RZ, R0, RZ, 0x33, !PT ;  /* 0x00000000ff007212 */ /* 0x000fe200078e33ff */
[----:B------:R-:W-:Y:S06]  /*2ea0*/  BRA `(.L_x_1122) ;  /* 0x0000000000187947 */ /* 0x000fec0003800000 */
.L_x_1121:
[----:B------:R-:W-:-:S06]  /*2eb0*/  UISETP.NE.AND UP2, UPT, UR5, 0x1, UPT ;  /* 0x000000010500788c */ /* 0x000fcc000bf45270 */
[----:B------:R-:W-:-:S05]  /*2ec0*/  PLOP3.LUT P5, PT, PT, PT, UP2, 0x80, 0x0 ;  /* 0x000000000000781c */ /* 0x000fca0003faf028 */
[----:B------:R-:W-:-:S08]  /*2ed0*/  @UP2 ULDC.64 UR10, c[0x0][0x9e8] ;  /* 0x00027a00000a2ab9 */ /* 0x000fd00000000a00 */
[----:B------:R-:W-:Y:S01]  /*2ee0*/  @P5 IMAD.HI.U32 R2, R0, UR10, RZ ;  /* 0x0000000a00025c27 */ /* 0x000fe2000f8e00ff */
[----:B------:R-:W-:-:S13]  /*2ef0*/  PLOP3.LUT P5, PT, PT, PT, UP2, 0x80, 0x0 ;  /* 0x000000000000781c */ /* 0x000fda0003faf028 */
[----:B------:R-:W-:-:S07]  /*2f00*/  @P5 SHF.R.U32.HI R0, RZ, UR11, R2 ;  /* 0x0000000bff005c19 */ /* 0x000fce0008011602 */
.L_x_1122:
[----:B------:R-:W-:Y:S05]  /*2f10*/  BSYNC B0 ;  /* 0x0000000000007941 */ /* 0x000fea0003800000 */
.L_x_1120:
[----:B------:R-:W-:-:S05]  /*2f20*/  IMAD R3, R0, UR5, R15 ;  /* 0x0000000500037c24 */ /* 0x000fca000f8e020f */
[----:B------:R-:W-:Y:S02]  /*2f30*/  VIMNMX R8, R8, R3, !PT ;  /* 0x0000000308087248 */ /* 0x000fe40007fe0100 */
[----:B------:R-:W-:-:S07]  /*2f40*/  VIADDMNMX R4, R3, UR5, R4, PT ;  /* 0x0000000503047c46 */ /* 0x000fce000b800104 */
.L_x_1119:
[C---:B------:R-:W-:Y:S01]  /*2f50*/  ISETP.GT.AND P1, PT, R8.reuse, 0x1, !P1 ;  /* 0x000000010800780c */ /* 0x040fe20004f24270 */
[----:B------:R-:W-:Y:S01]  /*2f60*/  ULDC UR7, c[0x0][0x988] ;  /* 0x0002620000077ab9 */ /* 0x000fe20000000800 */
[----:B------:R-:W-:Y:S01]  /*2f70*/  ISETP.GT.AND P2, PT, R8, 0x8, !P2 ;  /* 0x000000080800780c */ /* 0x000fe20005744270 */
[----:B------:R-:W-:Y:S01]  /*2f80*/  @UP0 ULDC UR10, c[0x0][0x44c] ;  /* 0x00011300000a0ab9 */ /* 0x000fe20000000800 */
[----:B------:R-:W-:Y:S01]  /*2f90*/  ISETP.LT.OR P1, PT, R4, 0x2, P1 ;  /* 0x000000020400780c */ /* 0x000fe20000f21670 */
[----:B------:R-:W-:Y:S01]  /*2fa0*/  UIMAD.WIDE.U32 UR10, UR39, UR10, URZ ;  /* 0x0000000a270a72a5 */ /* 0x000fe2000f8e003f */
[----:B------:R-:W-:Y:S01]  /*2fb0*/  FMNMX.FTZ R0, R24, R14, !PT ;  /* 0x0000000e18007209 */ /* 0x000fe20007810000 */
[----:B------:R-:W-:Y:S01]  /*2fc0*/  @UP0 ULDC UR15, c[0x0][0x450] ;  /* 0x00011400000f0ab9 */ /* 0x000fe20000000800 */
[----:B------:R-:W-:Y:S02]  /*2fd0*/  FSEL R27, R27, -INF , !P1 ;  /* 0xff8000001b1b7808 */ /* 0x000fe40004800000 */
[----:B------:R-:W-:-:S02]  /*2fe0*/  ISETP.NE.AND P1, PT, R12, RZ, PT ;  /* 0x000000ff0c00720c */ /* 0x000fc40003f25270 */
[----:B------:R-:W-:Y:S02]  /*2ff0*/  ISETP.LT.OR P2, PT, R4, 0x9, P2 ;  /* 0x000000090400780c */ /* 0x000fe40001741670 */
[----:B------:R-:W-:Y:S02]  /*3000*/  ISETP.GT.AND P1, PT, R8, 0x9, !P1 ;  /* 0x000000090800780c */ /* 0x000fe40004f24270 */
[----:B------:R-:W-:Y:S02]  /*3010*/  FMNMX.FTZ R0, R28, R0, !PT ;  /* 0x000000001c007209 */ /* 0x000fe40007810000 */
[----:B------:R-:W-:Y:S02]  /*3020*/  ISETP.LT.OR P1, PT, R4, 0xa, P1 ;  /* 0x0000000a0400780c */ /* 0x000fe40000f21670 */
[----:B------:R-:W-:Y:S02]  /*3030*/  FSEL R15, R30, -INF , !P2 ;  /* 0xff8000001e0f7808 */ /* 0x000fe40005000000 */
[----:B------:R-:W-:-:S02]  /*3040*/  FSEL R31, R31, -INF , !P1 ;  /* 0xff8000001f1f7808 */ /* 0x000fc40004800000 */
[----:B------:R-:W-:Y:S02]  /*3050*/  ISETP.NE.AND P1, PT, R21, RZ, PT ;  /* 0x000000ff1500720c */ /* 0x000fe40003f25270 */
[----:B------:R-:W-:Y:S02]  /*3060*/  ISETP.NE.AND P2, PT, R25, RZ, PT ;  /* 0x000000ff1900720c */ /* 0x000fe40003f45270 */
[----:B------:R-:W-:Y:S02]  /*3070*/  ISETP.GT.AND P1, PT, R8, 0x10, !P1 ;  /* 0x000000100800780c */ /* 0x000fe40004f24270 */
[----:B------:R-:W-:Y:S02]  /*3080*/  FMNMX.FTZ R0, R20, R0, !PT ;  /* 0x0000000014007209 */ /* 0x000fe40007810000 */
[----:B------:R-:W-:Y:S02]  /*3090*/  ISETP.LT.OR P1, PT, R4, 0x11, P1 ;  /* 0x000000110400780c */ /* 0x000fe40000f21670 */
[----:B------:R-:W-:-:S02]  /*30a0*/  FMNMX.FTZ R0, R32, R0, !PT ;  /* 0x0000000020007209 */ /* 0x000fc40007810000 */
[----:B------:R-:W-:Y:S02]  /*30b0*/  FSEL R21, R34, -INF , !P1 ;  /* 0xff80000022157808 */ /* 0x000fe40004800000 */
[----:B------:R-:W-:Y:S02]  /*30c0*/  ISETP.GT.AND P1, PT, R8, 0x11, !P2 ;  /* 0x000000110800780c */ /* 0x000fe40005724270 */
[----:B------:R-:W-:Y:S02]  /*30d0*/  ISETP.NE.AND P5, PT, R29, RZ, PT ;  /* 0x000000ff1d00720c */ /* 0x000fe40003fa5270 */
[----:B------:R-:W-:Y:S02]  /*30e0*/  ISETP.LT.OR P1, PT, R4, 0x12, P1 ;  /* 0x000000120400780c */ /* 0x000fe40000f21670 */
[----:B------:R-:W-:Y:S02]  /*30f0*/  FMNMX.FTZ R0, R72, R0, !PT ;  /* 0x0000000048007209 */ /* 0x000fe40007810000 */
[----:B------:R-:W-:-:S02]  /*3100*/  FSEL R35, R35, -INF , !P1 ;  /* 0xff80000023237808 */ /* 0x000fc40004800000 */
[----:B------:R-:W-:Y:S02]  /*3110*/  ISETP.GT.AND P1, PT, R8, 0x18, !P5 ;  /* 0x000000180800780c */ /* 0x000fe40006f24270 */
[----:B------:R-:W-:Y:S02]  /*3120*/  FMNMX.FTZ R0, R36, R0, !PT ;  /* 0x0000000024007209 */ /* 0x000fe40007810000 */
[----:B------:R-:W-:Y:S02]  /*3130*/  ISETP.LT.OR P1, PT, R4, 0x19, P1 ;  /* 0x000000190400780c */ /* 0x000fe40000f21670 */
[----:B------:R-:W-:Y:S02]  /*3140*/  FMNMX.FTZ R0, R76, R0, !PT ;  /* 0x000000004c007209 */ /* 0x000fe40007810000 */
[----:B------:R-:W-:Y:S02]  /*3150*/  FSEL R25, R38, -INF , !P1 ;  /* 0xff80000026197808 */ /* 0x000fe40004800000 */
[----:B------:R-:W-:-:S02]  /*3160*/  FMNMX.FTZ R0, R40, R0, !PT ;  /* 0x0000000028007209 */ /* 0x000fc40007810000 */
[----:B------:R-:W-:Y:S02]  /*3170*/  ISETP.NE.AND P1, PT, R33, RZ, PT ;  /* 0x000000ff2100720c */ /* 0x000fe40003f25270 */
[----:B------:R-:W-:Y:S02]  /*3180*/  FMNMX.FTZ R0, R78, R0, !PT ;  /* 0x000000004e007209 */ /* 0x000fe40007810000 */
[----:B------:R-:W-:Y:S02]  /*3190*/  ISETP.GT.AND P1, PT, R8, 0x19, !P1 ;  /* 0x000000190800780c */ /* 0x000fe40004f24270 */
[----:B------:R-:W-:Y:S02]  /*31a0*/  FMNMX.FTZ R0, R44, R0, !PT ;  /* 0x000000002c007209 */ /* 0x000fe40007810000 */
[----:B------:R-:W-:Y:S02]  /*31b0*/  ISETP.LT.OR P1, PT, R4, 0x1a, P1 ;  /* 0x0000001a0400780c */ /* 0x000fe40000f21670 */
[----:B------:R-:W-:-:S02]  /*31c0*/  FMNMX.FTZ R0, R80, R0, !PT ;  /* 0x0000000050007209 */ /* 0x000fc40007810000 */
[----:B------:R-:W-:Y:S02]  /*31d0*/  FSEL R39, R39, -INF , !P1 ;  /* 0xff80000027277808 */ /* 0x000fe40004800000 */
[----:B------:R-:W-:Y:S02]  /*31e0*/  ISETP.NE.AND P1, PT, R37, RZ, PT ;  /* 0x000000ff2500720c */ /* 0x000fe40003f25270 */
[----:B------:R-:W-:Y:S02]  /*31f0*/  FMNMX.FTZ R0, R48, R0, !PT ;  /* 0x0000000030007209 */ /* 0x000fe40007810000 */
[----:B------:R-:W-:Y:S02]  /*3200*/  ISETP.GT.AND P1, PT, R8, 0x20, !P1 ;  /* 0x000000200800780c */ /* 0x000fe40004f24270 */
[----:B------:R-:W-:Y:S02]  /*3210*/  FMNMX.FTZ R0, R82, R0, !PT ;  /* 0x0000000052007209 */ /* 0x000fe40007810000 */
[----:B------:R-:W-:-:S02]  /*3220*/  ISETP.LT.OR P1, PT, R4, 0x21, P1 ;  /* 0x000000210400780c */ /* 0x000fc40000f21670 */
[----:B------:R-:W-:Y:S02]  /*3230*/  FMNMX.FTZ R0, R52, R0, !PT ;  /* 0x0000000034007209 */ /* 0x000fe40007810000 */
[----:B------:R-:W-:Y:S02]  /*3240*/  FSEL R29, R42, -INF , !P1 ;  /* 0xff8000002a1d7808 */ /* 0x000fe40004800000 */
[----:B------:R-:W-:Y:S02]  /*3250*/  ISETP.NE.AND P1, PT, R73, RZ, PT ;  /* 0x000000ff4900720c */ /* 0x000fe40003f25270 */
[----:B------:R-:W-:Y:S02]  /*3260*/  FMNMX.FTZ R0, R84, R0, !PT ;  /* 0x0000000054007209 */ /* 0x000fe40007810000 */
[----:B------:R-:W-:Y:S02]  /*3270*/  ISETP.GT.AND P1, PT, R8, 0x21, !P1 ;  /* 0x000000210800780c */ /* 0x000fe40004f24270 */
[----:B------:R-:W-:-:S02]  /*3280*/  FMNMX.FTZ R0, R56, R0, !PT ;  /* 0x0000000038007209 */ /* 0x000fc40007810000 */
[----:B------:R-:W-:Y:S02]  /*3290*/  ISETP.LT.OR P1, PT, R4, 0x22, P1 ;  /* 0x000000220400780c */ /* 0x000fe40000f21670 */
[----:B------:R-:W-:Y:S02]  /*32a0*/  FMNMX.FTZ R0, R86, R0, !PT ;  /* 0x0000000056007209 */ /* 0x000fe40007810000 */
[----:B------:R-:W-:Y:S02]  /*32b0*/  FSEL R43, R43, -INF , !P1 ;  /* 0xff8000002b2b7808 */ /* 0x000fe40004800000 */
[----:B------:R-:W-:Y:S02]  /*32c0*/  ISETP.NE.AND P1, PT, R41, RZ, PT ;  /* 0x000000ff2900720c */ /* 0x000fe40003f25270 */
[----:B------:R-:W-:Y:S02]  /*32d0*/  FMNMX.FTZ R0, R60, R0, !PT ;  /* 0x000000003c007209 */ /* 0x000fe40007810000 */
[----:B------:R-:W-:-:S02]  /*32e0*/  ISETP.GT.AND P1, PT, R8, 0x28, !P1 ;  /* 0x000000280800780c */ /* 0x000fc40004f24270 */
[----:B------:R-:W-:Y:S02]  /*32f0*/  FMNMX.FTZ R0, R88, R0, !PT ;  /* 0x0000000058007209 */ /* 0x000fe40007810000 */
[----:B------:R-:W-:Y:S02]  /*3300*/  ISETP.LT.OR P1, PT, R4, 0x29, P1 ;  /* 0x000000290400780c */ /* 0x000fe40000f21670 */
[----:B------:R-:W-:Y:S02]  /*3310*/  FMNMX.FTZ R0, R64, R0, !PT ;  /* 0x0000000040007209 */ /* 0x000fe40007810000 */
[----:B------:R-:W-:Y:S02]  /*3320*/  FSEL R33, R46, -INF , !P1 ;  /* 0xff8000002e217808 */ /* 0x000fe40004800000 */
[----:B------:R-:W-:Y:S02]  /*3330*/  FMNMX.FTZ R0, R90, R0, !PT ;  /* 0x000000005a007209 */ /* 0x000fe40007810000 */
[----:B------:R-:W-:-:S02]  /*3340*/  ISETP.NE.AND P1, PT, R77, RZ, PT ;  /* 0x000000ff4d00720c */ /* 0x000fc40003f25270 */
[----:B------:R-:W-:Y:S02]  /*3350*/  FMNMX.FTZ R0, R9, R0, !PT ;  /* 0x0000000009007209 */ /* 0x000fe40007810000 */
[----:B------:R-:W-:Y:S02]  /*3360*/  ISETP.GT.AND P1, PT, R8, 0x29, !P1 ;  /* 0x000000290800780c */ /* 0x000fe40004f24270 */
[----:B------:R-:W-:Y:S01]  /*3370*/  FMNMX.FTZ R2, R68, R0, !PT ;  /* 0x0000000044027209 */ /* 0x000fe20007810000 */
[----:B------:R-:W-:Y:S01]  /*3380*/  IMAD.U32 R0, RZ, RZ, UR7 ;  /* 0x00000007ff007e24 */ /* 0x000fe2000f8e00ff */
[----:B------:R-:W-:Y:S01]  /*3390*/  ISETP.LT.OR P1, PT, R4, 0x2a, P1 ;  /* 0x0000002a0400780c */ /* 0x000fe20000f21670 */
[----:B------:R-:W-:Y:S01]  /*33a0*/  UMOV UR7, UR39 ;  /* 0x0000002700077c82 */ /* 0x000fe20008000000 */
[----:B------:R-:W-:Y:S01]  /*33b0*/  ISETP.GT.AND P6, PT, R8, RZ, !P6 ;  /* 0x000000ff0800720c */ /* 0x000fe200077c4270 */
[----:B------:R-:W0:Y:S01]  /*33c0*/  SHFL.BFLY PT, R5, R2, 0x2, 0x1f ;  /* 0x0c401f0002057f89 */ /* 0x000e2200000e0000 */
[----:B------:R-:W-:Y:S01]  /*33d0*/  FSEL R47, R47, -INF , !P1 ;  /* 0xff8000002f2f7808 */ /* 0x000fe20004800000 */
[----:B------:R-:W-:Y:S01]  /*33e0*/  @UP0 USHF.R.U32.HI UR7, URZ, UR15, UR11 ;  /* 0x0000000f3f070299 */ /* 0x000fe2000801160b */
[----:B------:R-:W-:-:S02]  /*33f0*/  ISETP.NE.AND P1, PT, R45, RZ, PT ;  /* 0x000000ff2d00720c */ /* 0x000fc40003f25270 */
[----:B------:R-:W-:Y:S02]  /*3400*/  ISETP.LT.OR P6, PT, R4, 0x1, P6 ;  /* 0x000000010400780c */ /* 0x000fe400037c1670 */
[----:B------:R-:W-:Y:S02]  /*3410*/  ISETP.GT.AND P1, PT, R8, 0x30, !P1 ;  /* 0x000000300800780c */ /* 0x000fe40004f24270 */
[----:B------:R-:W-:Y:S02]  /*3420*/  FSEL R13, R26, -INF , !P6 ;  /* 0xff8000001a0d7808 */ /* 0x000fe40007000000 */
[----:B------:R-:W-:Y:S02]  /*3430*/  ISETP.LT.OR P1, PT, R4, 0x31, P1 ;  /* 0x000000310400780c */ /* 0x000fe40000f21670 */
[----:B------:R-:W-:Y:S02]  /*3440*/  ISETP.NE.AND P2, PT, R53, RZ, PT ;  /* 0x000000ff3500720c */ /* 0x000fe40003f45270 */
[----:B------:R-:W-:-:S02]  /*3450*/  FSEL R37, R50, -INF , !P1 ;  /* 0xff80000032257808 */ /* 0x000fc40004800000 */
[----:B------:R-:W-:Y:S02]  /*3460*/  ISETP.NE.AND P1, PT, R79, RZ, PT ;  /* 0x000000ff4f00720c */ /* 0x000fe40003f25270 */
[----:B------:R-:W-:Y:S02]  /*3470*/  ISETP.NE.AND P5, PT, R83, RZ, PT ;  /* 0x000000ff5300720c */ /* 0x000fe40003fa5270 */
[----:B------:R-:W-:Y:S02]  /*3480*/  ISETP.GT.AND P1, PT, R8, 0x31, !P1 ;  /* 0x000000310800780c */ /* 0x000fe40004f24270 */
[----:B------:R-:W-:Y:S02]  /*3490*/  ISETP.NE.AND P6, PT, R85, RZ, PT ;  /* 0x000000ff5500720c */ /* 0x000fe40003fc5270 */
[----:B------:R-:W-:Y:S02]  /*34a0*/  ISETP.LT.OR P1, PT, R4, 0x32, P1 ;  /* 0x000000320400780c */ /* 0x000fe40000f21670 */
[----:B0-----:R-:W-:-:S02]  /*34b0*/  FMNMX.FTZ R10, R2, R5, !PT ;  /* 0x00000005020a7209 */ /* 0x001fc40007810000 */
[----:B------:R-:W-:Y:S02]  /*34c0*/  FMNMX.FTZ R2, R13, R27, !PT ;  /* 0x0000001b0d027209 */ /* 0x000fe40007810000 */
[----:B------:R-:W-:Y:S01]  /*34d0*/  FSEL R51, R51, -INF , !P1 ;  /* 0xff80000033337808 */ /* 0x000fe20004800000 */
[----:B------:R-:W0:Y:S01]  /*34e0*/  SHFL.BFLY PT, R5, R10, 0x1, 0x1f ;  /* 0x0c201f000a057f89 */ /* 0x000e2200000e0000 */
        /* <DEDUP_REMOVED lines=14> */
[----:B------:R-:W-:Y:S02]  /*35d0*/  ISETP.GT.AND P1, PT, R8, 0x40, !P2 ;  /* 0x000000400800780c */ /* 0x000fe40005724270 */
[----:B------:R-:W-:-:S02]  /*35e0*/  FMNMX.FTZ R2, R29, R2, !PT ;  /* 0x000000021d027209 */ /* 0x000fc40007810000 */
[----:B------:R-:W-:Y:S02]  /*35f0*/  ISETP.LT.OR P1, PT, R4, 0x41, P1 ;  /* 0x000000410400780c */ /* 0x000fe40000f21670 */
[----:B------:R-:W-:Y:S02]  /*3600*/  FMNMX.FTZ R2, R43, R2, !PT ;  /* 0x000000022b027209 */ /* 0x000fe40007810000 */
[----:B------:R-:W-:Y:S02]  /*3610*/  FSEL R3, R58, -INF , !P1 ;  /* 0xff8000003a037808 */ /* 0x000fe40004800000 */
[----:B------:R-:W-:Y:S02]  /*3620*/  FMNMX.FTZ R2, R33, R2, !PT ;  /* 0x0000000221027209 */ /* 0x000fe40007810000 */
[----:B------:R-:W-:Y:S02]  /*3630*/  ISETP.GT.AND P1, PT, R8, 0x41, !P5 ;  /* 0x000000410800780c */ /* 0x000fe40006f24270 */
[----:B0-----:R-:W-:-:S02]  /*3640*/  FMNMX.FTZ R5, R10, R5, !PT ;  /* 0x000000050a057209 */ /* 0x001fc40007810000 */
[----:B------:R-:W-:Y:S02]  /*3650*/  FMNMX.FTZ R2, R47, R2, !PT ;  /* 0x000000022f027209 */ /* 0x000fe40007810000 */
[----:B------:R-:W-:Y:S01]  /*3660*/  ISETP.LT.OR P1, PT, R4, 0x42, P1 ;  /* 0x000000420400780c */ /* 0x000fe20000f21670 */
[----:B------:R-:W-:Y:S01]  /*3670*/  FMUL.FTZ R12, R5, R0 ;  /* 0x00000000050c7220 */ /* 0x000fe20000410000 */
[----:B------:R-:W-:Y:S02]  /*3680*/  FMNMX.FTZ R2, R37, R2, !PT ;  /* 0x0000000225027209 */ /* 0x000fe40007810000 */
[----:B------:R-:W-:Y:S02]  /*3690*/  FSEL R59, R59, -INF , !P1 ;  /* 0xff8000003b3b7808 */ /* 0x000fe40004800000 */
[----:B------:R-:W-:Y:S02]  /*36a0*/  FSETP.NEU.FTZ.AND P1, PT, R5, -INF , PT ;  /* 0xff8000000500780b */ /* 0x000fe40003f3d000 */
[----:B------:R-:W-:-:S02]  /*36b0*/  ISETP.NE.AND P5, PT, R57, RZ, PT ;  /* 0x000000ff3900720c */ /* 0x000fc40003fa5270 */
[----:B------:R-:W-:Y:S02]  /*36c0*/  FMNMX.FTZ R2, R51, R2, !PT ;  /* 0x0000000233027209 */ /* 0x000fe40007810000 */
[----:B------:R-:W-:Y:S02]  /*36d0*/  FSEL R61, R12, RZ, P1 ;  /* 0x000000ff0c3d7208 */ /* 0x000fe40000800000 */
[----:B------:R-:W-:Y:S02]  /*36e0*/  ISETP.GT.AND P1, PT, R8, 0x48, !P5 ;  /* 0x000000480800780c */ /* 0x000fe40006f24270 */
[----:B------:R-:W-:Y:S01]  /*36f0*/  FMNMX.FTZ R2, R41, R2, !PT ;  /* 0x0000000229027209 */ /* 0x000fe20007810000 */
[-CC-:B------:R-:W-:Y:S01]  /*3700*/  FFMA.FTZ R10, R24, R0.reuse, -R61.reuse ;  /* 0x00000000180a7223 */ /* 0x180fe2000001083d */
[----:B------:R-:W-:Y:S01]  /*3710*/  ISETP.LT.OR P1, PT, R4, 0x49, P1 ;  /* 0x000000490400780c */ /* 0x000fe20000f21670 */
[--C-:B------:R-:W-:Y:S01]  /*3720*/  FFMA.FTZ R12, R14, R0, -R61.reuse ;  /* 0x000000000e0c7223 */ /* 0x100fe2000001083d */
[----:B------:R-:W-:Y:S01]  /*3730*/  FMNMX.FTZ R2, R55, R2, !PT ;  /* 0x0000000237027209 */ /* 0x000fe20007810000 */
[-CC-:B------:R-:W-:Y:S01]  /*3740*/  FFMA.FTZ R14, R28, R0.reuse, -R61.reuse ;  /* 0x000000001c0e7223 */ /* 0x180fe2000001083d */
[----:B------:R-:W-:Y:S01]  /*3750*/  FSEL R45, R62, -INF , !P1 ;  /* 0xff8000003e2d7808 */ /* 0x000fe20004800000 */
[----:B------:R-:W-:Y:S01]  /*3760*/  MUFU.EX2 R10, R10 ;  /* 0x0000000a000a7308 */ /* 0x000fe20000000800 */
[----:B------:R-:W-:Y:S01]  /*3770*/  ISETP.NE.AND P2, PT, R87, RZ, PT ;  /* 0x000000ff5700720c */ /* 0x000fe20003f45270 */
[-CC-:B------:R-:W-:Y:S01]  /*3780*/  FFMA.FTZ R20, R20, R0.reuse, -R61.reuse ;  /* 0x0000000014147223 */ /* 0x180fe2000001083d */
[----:B------:R-:W-:Y:S01]  /*3790*/  ISETP.GT.AND P1, PT, R8, 0x49, !P6 ;  /* 0x000000490800780c */ /* 0x000fe20007724270 */
[--C-:B------:R-:W-:Y:S01]  /*37a0*/  FFMA.FTZ R24, R32, R0, -R61.reuse ;  /* 0x0000000020187223 */ /* 0x100fe2000001083d */
[----:B------:R-:W-:Y:S01]  /*37b0*/  FMNMX.FTZ R2, R3, R2, !PT ;  /* 0x0000000203027209 */ /* 0x000fe20007810000 */
[-CC-:B------:R-:W-:Y:S01]  /*37c0*/  FFMA.FTZ R9, R9, R0.reuse, -R61.reuse ;  /* 0x0000000009097223 */ /* 0x180fe2000001083d */
[----:B------:R-:W-:Y:S01]  /*37d0*/  ISETP.GT.AND P2, PT, R8, 0x50, !P2 ;  /* 0x000000500800780c */ /* 0x000fe20005744270 */
[----:B------:R-:W-:Y:S01]  /*37e0*/  MUFU.EX2 R14, R14 ;  /* 0x0000000e000e7308 */ /* 0x000fe20000000800 */
[----:B------:R-:W-:Y:S01]  /*37f0*/  ISETP.LT.OR P1, PT, R4, 0x4a, P1 ;  /* 0x0000004a0400780c */ /* 0x000fe20000f21670 */
[--C-:B------:R-:W-:Y:S01]  /*3800*/  FFMA.FTZ R26, R36, R0, -R61.reuse ;  /* 0x00000000241a7223 */ /* 0x100fe2000001083d */
[----:B------:R-:W-:Y:S01]  /*3810*/  FMNMX.FTZ R2, R59, R2, !PT ;  /* 0x000000023b027209 */ /* 0x000fe20007810000 */
[-CC-:B------:R-:W-:Y:S01]  /*3820*/  FFMA.FTZ R36, R90, R0.reuse, -R61.reuse ;  /* 0x000000005a247223 */ /* 0x180fe2000001083d */
[----:B------:R-:W-:Y:S01]  /*3830*/  ISETP.GT.AND P3, PT, R8, 0x51, !P3 ;  /* 0x000000510800780c */ /* 0x000fe20005f64270 */
[-CC-:B------:R-:W-:Y:S01]  /*3840*/  FFMA.FTZ R28, R48, R0.reuse, -R61.reuse ;  /* 0x00000000301c7223 */ /* 0x180fe2000001083d */
[----:B------:R-:W-:Y:S01]  /*3850*/  ISETP.LT.OR P2, PT, R4, 0x51, P2 ;  /* 0x000000510400780c */ /* 0x000fe20001741670 */
[----:B------:R0:W-:Y:S01]  /*3860*/  MUFU.EX2 R69, R20 ;  /* 0x0000001400457308 */ /* 0x0001e20000000800 */
[----:B------:R-:W-:Y:S01]  /*3870*/  FSEL R63, R63, -INF , !P1 ;  /* 0xff8000003f3f7808 */ /* 0x000fe20004800000 */
[--C-:B------:R-:W-:Y:S01]  /*3880*/  FFMA.FTZ R30, R52, R0, -R61.reuse ;  /* 0x00000000341e7223 */ /* 0x100fe2000001083d */
[----:B------:R-:W-:Y:S01]  /*3890*/  FMNMX.FTZ R2, R45, R2, !PT ;  /* 0x000000022d027209 */ /* 0x000fe20007810000 */
[-CC-:B------:R-:W-:Y:S01]  /*38a0*/  FFMA.FTZ R32, R84, R0.reuse, -R61.reuse ;  /* 0x0000000054207223 */ /* 0x180fe2000001083d */
[----:B------:R-:W-:Y:S01]  /*38b0*/  ISETP.NE.AND P5, PT, R65, RZ, PT ;  /* 0x000000ff4100720c */ /* 0x000fe20003fa5270 */
[-CC-:B------:R-:W-:Y:S01]  /*38c0*/  FFMA.FTZ R34, R56, R0.reuse, -R61.reuse ;  /* 0x0000000038227223 */ /* 0x180fe2000001083d */
[----:B------:R-:W-:Y:S01]  /*38d0*/  ISETP.GT.AND P4, PT, R8, 0x58, !P4 ;  /* 0x000000580800780c */ /* 0x000fe20006784270 */
[----:B------:R1:W2:Y:S01]  /*38e0*/  MUFU.EX2 R65, R12 ;  /* 0x0000000c00417308 */ /* 0x0002a20000000800 */
[----:B------:R-:W-:Y:S01]  /*38f0*/  ISETP.LT.OR P3, PT, R4, 0x52, P3 ;  /* 0x000000520400780c */ /* 0x000fe20001f61670 */
[----:B0-----:R-:W-:Y:S01]  /*3900*/  FFMA.FTZ R20, R76, R0, -R61 ;  /* 0x000000004c147223 */ /* 0x001fe2000001083d */
[----:B------:R-:W-:-:S02]  /*3910*/  FSEL R49, R66, -INF , !P2 ;  /* 0xff80000042317808 */ /* 0x000fc40005000000 */
[----:B------:R-:W-:Y:S02]  /*3920*/  FMNMX.FTZ R2, R63, R2, !PT ;  /* 0x000000023f027209 */ /* 0x000fe40007810000 */
[----:B------:R-:W-:Y:S01]  /*3930*/  ISETP.GT.AND P5, PT, R8, 0x59, !P5 ;  /* 0x000000590800780c */ /* 0x000fe20006fa4270 */
[----:B------:R-:W-:Y:S01]  /*3940*/  MUFU.EX2 R24, R24 ;  /* 0x0000001800187308 */ /* 0x000fe20000000800 */
[----:B------:R-:W-:Y:S01]  /*3950*/  ISETP.LT.OR P4, PT, R4, 0x59, P4 ;  /* 0x000000590400780c */ /* 0x000fe20002781670 */
[-CC-:B-1----:R-:W-:Y:S01]  /*3960*/  FFMA.FTZ R12, R72, R0.reuse, -R61.reuse ;  /* 0x00000000480c7223 */ /* 0x182fe2000001083d */
[----:B------:R-:W-:Y:S01]  /*3970*/  FSEL R67, R67, -INF , !P3 ;  /* 0xff80000043437808 */ /* 0x000fe20005800000 */
[--C-:B------:R-:W-:Y:S01]  /*3980*/  FFMA.FTZ R8, R40, R0, -R61.reuse ;  /* 0x0000000028087223 */ /* 0x100fe2000001083d */
[----:B------:R-:W-:Y:S02]  /*3990*/  FMNMX.FTZ R2, R49, R2, !PT ;  /* 0x0000000231027209 */ /* 0x000fe40007810000 */
[----:B------:R-:W-:Y:S01]  /*39a0*/  ISETP.LT.OR P5, PT, R4, 0x5a, P5 ;  /* 0x0000005a0400780c */ /* 0x000fe20002fa1670 */
[----:B------:R-:W-:Y:S01]  /*39b0*/  FFMA.FTZ R4, R44, R0, -R61 ;  /* 0x000000002c047223 */ /* 0x000fe2000001083d */
[----:B------:R-:W-:Y:S01]  /*39c0*/  FSEL R53, R70, -INF , !P4 ;  /* 0xff80000046357808 */ /* 0x000fe20006000000 */
[----:B------:R0:W-:Y:S01]  /*39d0*/  MUFU.EX2 R77, R20 ;  /* 0x00000014004d7308 */ /* 0x0001e20000000800 */
[----:B------:R-:W-:-:S02]  /*39e0*/  FMNMX.FTZ R2, R67, R2, !PT ;  /* 0x0000000243027209 */ /* 0x000fc40007810000 */
[----:B------:R-:W-:Y:S02]  /*39f0*/  FSEL R71, R71, -INF , !P5 ;  /* 0xff80000047477808 */ /* 0x000fe40006800000 */
[----:B------:R-:W-:Y:S02]  /*3a00*/  FMNMX.FTZ R2, R53, R2, !PT ;  /* 0x0000000235027209 */ /* 0x000fe40007810000 */
[----:B--2---:R-:W-:Y:S01]  /*3a10*/  F2FP.F16.F32.PACK_AB R188, R65, R10 ;  /* 0x0000000a41bc723e */ /* 0x004fe200000000ff */
[----:B------:R-:W-:Y:S01]  /*3a20*/  MUFU.EX2 R182, R4 ;  /* 0x0000000400b67308 */ /* 0x000fe20000000800 */
[----:B------:R-:W-:Y:S01]  /*3a30*/  FMNMX.FTZ R2, R71, R2, !PT ;  /* 0x0000000247027209 */ /* 0x000fe20007810000 */
[--C-:B0-----:R-:W-:Y:S01]  /*3a40*/  FFMA.FTZ R20, R80, R0, -R61.reuse ;  /* 0x0000000050147223 */ /* 0x101fe2000001083d */
[----:B------:R-:W-:Y:S02]  /*3a50*/  R2UR UR14, R74 ;  /* 0x000000004a0e72ca */ /* 0x000fe400000e0000 */
[----:B------:R-:W-:Y:S01]  /*3a60*/  F2FP.F16.F32.PACK_AB R190, R69, R14 ;  /* 0x0000000e45be723e */ /* 0x000fe200000000ff */
[----:B------:R-:W0:Y:S02]  /*3a70*/  SHFL.BFLY PT, R57, R2, 0x2, 0x1f ;  /* 0x0c401f0002397f89 */ /* 0x000e2400000e0000 */
[----:B------:R1:W2:Y:S08]  /*3a80*/  MUFU.EX2 R73, R12 ;  /* 0x0000000c00497308 */ /* 0x0002b00000000800 */
[----:B------:R3:W-:Y:S01]  /*3a90*/  MUFU.EX2 R170, R9 ;  /* 0x0000000900aa7308 */ /* 0x0007e20000000800 */
[----:B-1----:R-:W-:Y:S01]  /*3aa0*/  FFMA.FTZ R12, R78, R0, -R61 ;  /* 0x000000004e0c7223 */ /* 0x002fe2000001083d */
[----:B------:R-:W-:-:S04]  /*3ab0*/  UIADD3 UR10, UR14, UR7, URZ ;  /* 0x000000070e0a7290 */ /* 0x000fc8000fffe03f */
[----:B------:R-:W-:Y:S02]  /*3ac0*/  UIADD3 UR4, UR10, UR4, URZ ;  /* 0x000000040a047290 */ /* 0x000fe4000fffe03f */
[----:B------:R1:W-:Y:S01]  /*3ad0*/  MUFU.EX2 R81, R20 ;  /* 0x0000001400517308 */ /* 0x0003e20000000800 */
[----:B---3--:R-:W-:Y:S01]  /*3ae0*/  FADD.FTZ R9, R10, R65 ;  /* 0x000000410a097221 */ /* 0x008fe20000010000 */
[----:B--2---:R-:W-:-:S03]  /*3af0*/  F2FP.F16.F32.PACK_AB R184, R73, R24 ;  /* 0x0000001849b8723e */ /* 0x004fc600000000ff */
[----:B------:R-:W-:Y:S01]  /*3b00*/  FADD.FTZ R46, R14, R9 ;  /* 0x000000090e2e7221 */ /* 0x000fe20000010000 */
[----:B0-----:R-:W-:Y:S01]  /*3b10*/  FMNMX.FTZ R57, R2, R57, !PT ;  /* 0x0000003902397209 */ /* 0x001fe20007810000 */
[-CC-:B------:R-:W-:Y:S01]  /*3b20*/  FFMA.FTZ R2, R86, R0.reuse, -R61.reuse ;  /* 0x0000000056027223 */ /* 0x180fe2000001083d */
[----:B------:R-:W0:Y:S01]  /*3b30*/  MUFU.EX2 R26, R26 ;  /* 0x0000001a001a7308 */ /* 0x000e220000000800 */
[----:B-1----:R-:W-:Y:S01]  /*3b40*/  FFMA.FTZ R20, R88, R0, -R61 ;  /* 0x0000000058147223 */ /* 0x002fe2000001083d */
[----:B------:R-:W-:Y:S01]  /*3b50*/  FADD.FTZ R9, R69, R46 ;  /* 0x0000002e45097221 */ /* 0x000fe20000010000 */
[----:B------:R-:W1:Y:S03]  /*3b60*/  SHFL.BFLY PT, R4, R57, 0x1, 0x1f ;  /* 0x0c201f0039047f89 */ /* 0x000e6600000e0000 */
[----:B------:R-:W-:Y:S02]  /*3b70*/  FADD.FTZ R46, R24, R9 ;  /* 0x00000009182e7221 */ /* 0x000fe40000010000 */
[----:B------:R2:W-:Y:S02]  /*3b80*/  MUFU.EX2 R87, R2 ;  /* 0x0000000200577308 */ /* 0x0005e40000000800 */
[----:B------:R-:W-:-:S06]  /*3b90*/  FADD.FTZ R9, R73, R46 ;  /* 0x0000002e49097221 */ /* 0x000fcc0000010000 */
[----:B------:R-:W-:Y:S01]  /*3ba0*/  MUFU.EX2 R89, R20 ;  /* 0x0000001400597308 */ /* 0x000fe20000000800 */
[----:B0-----:R-:W-:Y:S01]  /*3bb0*/  FADD.FTZ R48, R26, R9 ;  /* 0x000000091a307221 */ /* 0x001fe20000010000 */
[----:B------:R-:W-:-:S03]  /*3bc0*/  F2FP.F16.F32.PACK_AB R186, R77, R26 ;  /* 0x0000001a4dba723e */ /* 0x000fc600000000ff */
[----:B------:R-:W-:-:S03]  /*3bd0*/  FADD.FTZ R9, R77, R48 ;  /* 0x000000304d097221 */ /* 0x000fc60000010000 */
[----:B------:R-:W0:Y:S01]  /*3be0*/  MUFU.EX2 R8, R8 ;  /* 0x0000000800087308 */ /* 0x000e220000000800 */
[----:B-1----:R-:W-:-:S04]  /*3bf0*/  FMNMX.FTZ R4, R57, R4, !PT ;  /* 0x0000000439047209 */ /* 0x002fc80007810000 */
[C---:B------:R-:W-:Y:S01]  /*3c00*/  FSETP.NEU.FTZ.AND P1, PT, R4.reuse, -INF , PT ;  /* 0xff8000000400780b */ /* 0x040fe20003f3d000 */
[----:B--2---:R-:W-:Y:S02]  /*3c10*/  FMUL.FTZ R2, R4, R0 ;  /* 0x0000000004027220 */ /* 0x004fe40000410000 */
[----:B------:R1:W2:Y:S03]  /*3c20*/  MUFU.EX2 R79, R12 ;  /* 0x0000000c004f7308 */ /* 0x0002a60000000800 */
[----:B------:R-:W-:Y:S02]  /*3c30*/  FSEL R2, R2, RZ, P1 ;  /* 0x000000ff02027208 */ /* 0x000fe40000800000 */
[----:B------:R-:W-:-:S03]  /*3c40*/  PLOP3.LUT P1, PT, PT, PT, UP1, 0x40, 0x0 ;  /* 0x000000000000781c */ /* 0x000fc60003f2e818 */
        /* <DEDUP_REMOVED lines=9> */
[-C--:B-1----:R-:W-:Y:S01]  /*3ce0*/  FFMA.FTZ R12, R82, R0.reuse, -R61 ;  /* 0x00000000520c7223 */ /* 0x082fe2000001083d */
[-CC-:B------:R-:W-:Y:S01]  /*3cf0*/  FFMA.FTZ R39, R39, R0.reuse, -R2.reuse ;  /* 0x0000000027277223 */ /* 0x180fe20000010802 */
[----:B0-----:R-:W-:Y:S01]  /*3d00*/  FADD.FTZ R50, R8, R9 ;  /* 0x0000000908327221 */ /* 0x001fe20000010000 */
[-CC-:B------:R-:W-:Y:S01]  /*3d10*/  FFMA.FTZ R29, R29, R0.reuse, -R2.reuse ;  /* 0x000000001d1d7223 */ /* 0x180fe20000010802 */
[-CC-:B------:R-:W-:Y:S01]  /*3d20*/  FFMA.FTZ R43, R43, R0.reuse, -R2.reuse ;  /* 0x000000002b2b7223 */ /* 0x180fe20000010802 */
[-CC-:B------:R-:W-:Y:S01]  /*3d30*/  FFMA.FTZ R33, R33, R0.reuse, -R2.reuse ;  /* 0x0000000021217223 */ /* 0x180fe20000010802 */
[-CC-:B------:R-:W-:Y:S01]  /*3d40*/  FFMA.FTZ R47, R47, R0.reuse, -R2.reuse ;  /* 0x000000002f2f7223 */ /* 0x180fe20000010802 */
[----:B------:R2:W0:Y:S01]  /*3d50*/  MUFU.EX2 R20, R27 ;  /* 0x0000001b00147308 */ /* 0x0004220000000800 */
[-CC-:B------:R-:W-:Y:S01]  /*3d60*/  FFMA.FTZ R37, R37, R0.reuse, -R2.reuse ;  /* 0x0000000025257223 */ /* 0x180fe20000010802 */
[-CC-:B------:R-:W-:Y:S01]  /*3d70*/  FFMA.FTZ R51, R51, R0.reuse, -R2.reuse ;  /* 0x0000000033337223 */ /* 0x180fe20000010802 */
[-CC-:B------:R-:W-:Y:S01]  /*3d80*/  FFMA.FTZ R41, R41, R0.reuse, -R2.reuse ;  /* 0x0000000029297223 */ /* 0x180fe20000010802 */
[-CC-:B------:R-:W-:Y:S01]  /*3d90*/  FFMA.FTZ R55, R55, R0.reuse, -R2.reuse ;  /* 0x0000000037377223 */ /* 0x180fe20000010802 */
[-CC-:B------:R-:W-:Y:S01]  /*3da0*/  FFMA.FTZ R3, R3, R0.reuse, -R2.reuse ;  /* 0x0000000003037223 */ /* 0x180fe20000010802 */
[-CC-:B------:R-:W-:Y:S01]  /*3db0*/  FFMA.FTZ R59, R59, R0.reuse, -R2.reuse ;  /* 0x000000003b3b7223 */ /* 0x180fe20000010802 */
[-C--:B------:R-:W-:Y:S01]  /*3dc0*/  FFMA.FTZ R45, R45, R0.reuse, -R2 ;  /* 0x000000002d2d7223 */ /* 0x080fe20000010802 */
[----:B------:R-:W1:Y:S01]  /*3dd0*/  MUFU.EX2 R15, R15 ;  /* 0x0000000f000f7308 */ /* 0x000e620000000800 */
[----:B--2---:R-:W-:Y:S01]  /*3de0*/  FADD.FTZ R27, R79, R50 ;  /* 0x000000324f1b7221 */ /* 0x004fe20000010000 */
[-CC-:B------:R-:W-:Y:S01]  /*3df0*/  FFMA.FTZ R63, R63, R0.reuse, -R2.reuse ;  /* 0x000000003f3f7223 */ /* 0x180fe20000010802 */
[-CC-:B------:R-:W-:Y:S01]  /*3e00*/  FFMA.FTZ R49, R49, R0.reuse, -R2.reuse ;  /* 0x0000000031317223 */ /* 0x180fe20000010802 */
[-CC-:B------:R-:W-:Y:S01]  /*3e10*/  FFMA.FTZ R67, R67, R0.reuse, -R2.reuse ;  /* 0x0000000043437223 */ /* 0x180fe20000010802 */
[----:B------:R-:W-:Y:S01]  /*3e20*/  FADD.FTZ R52, R182, R27 ;  /* 0x0000001bb6347221 */ /* 0x000fe20000010000 */
[-CC-:B------:R-:W-:Y:S01]  /*3e30*/  FFMA.FTZ R53, R53, R0.reuse, -R2.reuse ;  /* 0x0000000035357223 */ /* 0x180fe20000010802 */
[----:B------:R-:W-:Y:S01]  /*3e40*/  FFMA.FTZ R71, R71, R0, -R2 ;  /* 0x0000000047477223 */ /* 0x000fe20000010802 */
[----:B------:R-:W2:Y:S01]  /*3e50*/  MUFU.EX2 R36, R31 ;  /* 0x0000001f00247308 */ /* 0x000ea20000000800 */
[----:B0-----:R-:W-:Y:S01]  /*3e60*/  FADD.FTZ R48, R13, R20 ;  /* 0x000000140d307221 */ /* 0x001fe20000010000 */
[----:B------:R-:W-:Y:S01]  /*3e70*/  FADD.FTZ R27, R81, R52 ;  /* 0x00000034511b7221 */ /* 0x000fe20000010000 */
[----:B------:R-:W-:-:S02]  /*3e80*/  F2FP.F16.F32.PACK_AB R180, R79, R8 ;  /* 0x000000084fb4723e */ /* 0x000fc400000000ff */
[----:B------:R-:W-:Y:S02]  /*3e90*/  F2FP.F16.F32.PACK_AB R189, R20, R13 ;  /* 0x0000000d14bd723e */ /* 0x000fe400000000ff */
[----:B------:R-:W-:Y:S01]  /*3ea0*/  F2FP.F16.F32.PACK_AB R182, R81, R182 ;  /* 0x000000b651b6723e */ /* 0x000fe200000000ff */
[----:B------:R-:W0:Y:S01]  /*3eb0*/  MUFU.EX2 R21, R21 ;  /* 0x0000001500157308 */ /* 0x000e220000000800 */
[----:B-1----:R-:W-:-:S07]  /*3ec0*/  FADD.FTZ R9, R15, R48 ;  /* 0x000000300f097221 */ /* 0x002fce0000010000 */
[----:B------:R-:W1:Y:S01]  /*3ed0*/  MUFU.EX2 R38, R35 ;  /* 0x0000002300267308 */ /* 0x000e620000000800 */
[C---:B--2---:R-:W-:Y:S01]  /*3ee0*/  FADD.FTZ R50, R36.reuse, R9 ;  /* 0x0000000924327221 */ /* 0x044fe20000010000 */
[----:B------:R-:W-:-:S06]  /*3ef0*/  F2FP.F16.F32.PACK_AB R191, R36, R15 ;  /* 0x0000000f24bf723e */ /* 0x000fcc00000000ff */
[----:B------:R-:W2:Y:S01]  /*3f00*/  MUFU.EX2 R28, R28 ;  /* 0x0000001c001c7308 */ /* 0x000ea20000000800 */
[----:B0-----:R-:W-:-:S07]  /*3f10*/  FADD.FTZ R9, R21, R50 ;  /* 0x0000003215097221 */ /* 0x001fce0000010000 */
[----:B------:R-:W0:Y:S01]  /*3f20*/  MUFU.EX2 R25, R25 ;  /* 0x0000001900197308 */ /* 0x000e220000000800 */
[C---:B-1----:R-:W-:Y:S01]  /*3f30*/  FADD.FTZ R50, R38.reuse, R9 ;  /* 0x0000000926327221 */ /* 0x042fe20000010000 */
[----:B------:R-:W-:-:S06]  /*3f40*/  F2FP.F16.F32.PACK_AB R185, R38, R21 ;  /* 0x0000001526b9723e */ /* 0x000fcc00000000ff */
[----:B------:R1:W3:Y:S01]  /*3f50*/  MUFU.EX2 R83, R12 ;  /* 0x0000000c00537308 */ /* 0x0002e20000000800 */
[----:B--2---:R-:W-:-:S07]  /*3f60*/  FADD.FTZ R52, R28, R27 ;  /* 0x0000001b1c347221 */ /* 0x004fce0000010000 */
[----:B------:R-:W2:Y:S01]  /*3f70*/  MUFU.EX2 R40, R39 ;  /* 0x0000002700287308 */ /* 0x000ea20000000800 */
[----:B-1----:R-:W-:Y:S01]  /*3f80*/  FFMA.FTZ R12, R60, R0, -R61 ;  /* 0x000000003c0c7223 */ /* 0x002fe2000001083d */
[----:B0-----:R-:W-:-:S06]  /*3f90*/  FADD.FTZ R9, R25, R50 ;  /* 0x0000003219097221 */ /* 0x001fcc0000010000 */
[----:B------:R-:W0:Y:S01]  /*3fa0*/  MUFU.EX2 R30, R30 ;  /* 0x0000001e001e7308 */ /* 0x000e220000000800 */
[C---:B---3--:R-:W-:Y:S01]  /*3fb0*/  FADD.FTZ R27, R83.reuse, R52 ;  /* 0x00000034531b7221 */ /* 0x048fe20000010000 */
[----:B------:R-:W-:-:S06]  /*3fc0*/  F2FP.F16.F32.PACK_AB R176, R83, R28 ;  /* 0x0000001c53b0723e */ /* 0x000fcc00000000ff */
[----:B------:R-:W1:Y:S01]  /*3fd0*/  MUFU.EX2 R29, R29 ;  /* 0x0000001d001d7308 */ /* 0x000e620000000800 */
[C---:B--2---:R-:W-:Y:S01]  /*3fe0*/  FADD.FTZ R52, R40.reuse, R9 ;  /* 0x0000000928347221 */ /* 0x044fe20000010000 */
[----:B------:R-:W-:-:S06]  /*3ff0*/  F2FP.F16.F32.PACK_AB R187, R40, R25 ;  /* 0x0000001928bb723e */ /* 0x000fcc00000000ff */
[----:B------:R2:W3:Y:S01]  /*4000*/  MUFU.EX2 R85, R32 ;  /* 0x0000002000557308 */ /* 0x0004e20000000800 */
[----:B0-----:R-:W-:-:S07]  /*4010*/  FADD.FTZ R54, R30, R27 ;  /* 0x0000001b1e367221 */ /* 0x001fce0000010000 */
[----:B------:R-:W0:Y:S01]  /*4020*/  MUFU.EX2 R42, R43 ;  /* 0x0000002b002a7308 */ /* 0x000e220000000800 */
[-CC-:B--2---:R-:W-:Y:S01]  /*4030*/  FFMA.FTZ R32, R64, R0.reuse, -R61.reuse ;  /* 0x0000000040207223 */ /* 0x184fe2000001083d */
[----:B-1----:R-:W-:Y:S01]  /*4040*/  FADD.FTZ R9, R29, R52 ;  /* 0x000000341d097221 */ /* 0x002fe20000010000 */
[----:B------:R-:W-:-:S05]  /*4050*/  FFMA.FTZ R61, R68, R0, -R61 ;  /* 0x00000000443d7223 */ /* 0x000fca000001083d */
[----:B------:R-:W1:Y:S01]  /*4060*/  MUFU.EX2 R34, R34 ;  /* 0x0000002200227308 */ /* 0x000e620000000800 */
[C---:B---3--:R-:W-:Y:S01]  /*4070*/  FADD.FTZ R27, R85.reuse, R54 ;  /* 0x00000036551b7221 */ /* 0x048fe20000010000 */
[----:B------:R-:W-:-:S06]  /*4080*/  F2FP.F16.F32.PACK_AB R178, R85, R30 ;  /* 0x0000001e55b2723e */ /* 0x000fcc00000000ff */
[----:B------:R-:W2:Y:S01]  /*4090*/  MUFU.EX2 R33, R33 ;  /* 0x0000002100217308 */ /* 0x000ea20000000800 */
[C---:B0-----:R-:W-:Y:S01]  /*40a0*/  FADD.FTZ R2, R42.reuse, R9 ;  /* 0x000000092a027221 */ /* 0x041fe20000010000 */
[----:B------:R-:W-:-:S06]  /*40b0*/  F2FP.F16.F32.PACK_AB R181, R42, R29 ;  /* 0x0000001d2ab5723e */ /* 0x000fcc00000000ff */
[----:B------:R-:W0:Y:S01]  /*40c0*/  MUFU.EX2 R44, R47 ;  /* 0x0000002f002c7308 */ /* 0x000e220000000800 */
[----:B-1----:R-:W-:Y:S01]  /*40d0*/  FADD.FTZ R10, R34, R27 ;  /* 0x0000001b220a7221 */ /* 0x002fe20000010000 */
[----:B------:R-:W-:-:S03]  /*40e0*/  F2FP.F16.F32.PACK_AB R172, R87, R34 ;  /* 0x0000002257ac723e */ /* 0x000fc600000000ff */
[----:B------:R-:W-:-:S03]  /*40f0*/  FADD.FTZ R27, R87, R10 ;  /* 0x0000000a571b7221 */ /* 0x000fc60000010000 */
[----:B------:R-:W1:Y:S01]  /*4100*/  MUFU.EX2 R12, R12 ;  /* 0x0000000c000c7308 */ /* 0x000e620000000800 */
[----:B--2---:R-:W-:-:S07]  /*4110*/  FADD.FTZ R9, R33, R2 ;  /* 0x0000000221097221 */ /* 0x004fce0000010000 */
        /* <DEDUP_REMOVED lines=17> */
[----:B--2---:R-:W-:Y:S01]  /*4230*/  FADD.FTZ R9, R41, R8 ;  /* 0x0000000829097221 */ /* 0x004fe20000010000 */
[----:B------:R-:W-:-:S06]  /*4240*/  FADD.FTZ R12, R170, R27 ;  /* 0x0000001baa0c7221 */ /* 0x000fcc0000010000 */
[----:B------:R-:W2:Y:S01]  /*4250*/  MUFU.EX2 R50, R59 ;  /* 0x0000003b00327308 */ /* 0x000ea20000000800 */
[C---:B0-----:R-:W-:Y:S01]  /*4260*/  FADD.FTZ R10, R48.reuse, R9 ;  /* 0x00000009300a7221 */ /* 0x041fe20000010000 */
[----:B------:R-:W-:-:S06]  /*4270*/  F2FP.F16.F32.PACK_AB R179, R48, R41 ;  /* 0x0000002930b3723e */ /* 0x000fcc00000000ff */
        /* <DEDUP_REMOVED lines=10> */
[----:B------:R-:W1:Y:S01]  /*4320*/  MUFU.EX2 R8, R67 ;  /* 0x0000004300087308 */ /* 0x000e620000000800 */
[C---:B--2---:R-:W-:Y:S01]  /*4330*/  FADD.FTZ R12, R2.reuse, R13 ;  /* 0x0000000d020c7221 */ /* 0x044fe20000010000 */
[----:B------:R-:W-:-:S06]  /*4340*/  F2FP.F16.F32.PACK_AB R175, R2, R45 ;  /* 0x0000002d02af723e */ /* 0x000fcc00000000ff */
        /* <DEDUP_REMOVED lines=8> */
[----:B------:R-:W-:Y:S01]  /*43d0*/  VIADD R10, R75, 0xfffffffe ;  /* 0xfffffffe4b0a7836 */ /* 0x000fe20000000000 */
[----:B------:R-:W-:Y:S06]  /*43e0*/  @P1 BRA `(.L_x_1123) ;  /* 0x0000000000441947 */ /* 0x000fec0003800000 */
[----:B------:R-:W-:Y:S01]  /*43f0*/  ISETP.LT.AND P1, PT, RZ, UR10, PT ;  /* 0x0000000aff007c0c */ /* 0x000fe2000bf21270 */
[----:B------:R-:W-:-:S12]  /*4400*/  UIADD3 UR7, UR10, -0x1, URZ ;  /* 0xffffffff0a077890 */ /* 0x000fd8000fffe03f */
[----:B------:R-:W-:Y:S05]  /*4410*/  @P1 BRA `(.L_x_1124) ;  /* 0x00000000001c1947 */ /* 0x000fea0003800000 */
[----:B------:R-:W-:Y:S02]  /*4420*/  UISETP.NE.AND UP2, UPT, UR5, 0x1, UPT ;  /* 0x000000010500788c */ /* 0x000fe4000bf45270 */
[----:B------:R-:W-:-:S09]  /*4430*/  UIADD3 UR7, -UR10, URZ, URZ ;  /* 0x0000003f0a077290 */ /* 0x000fd2000fffe13f */
[----:B------:R-:W-:Y:S02]  /*4440*/  @UP2 ULDC.64 UR10, c[0x0][0x9e8] ;  /* 0x00027a00000a2ab9 */ /* 0x000fe40000000a00 */
[----:B------:R-:W-:-:S04]  /*4450*/  UIMAD.WIDE.U32 UR14, UR7, UR10, URZ ;  /* 0x0000000a070e72a5 */ /* 0x000fc8000f8e003f */
[----:B------:R-:W-:-:S04]  /*4460*/  @UP2 USHF.R.U32.HI UR7, URZ, UR11, UR15 ;  /* 0x0000000b3f072299 */ /* 0x000fc8000801160f */
[----:B------:R-:W-:Y:S01]  /*4470*/  ULOP3.LUT UR7, URZ, UR7, URZ, 0x33, !UPT ;  /* 0x000000073f077292 */ /* 0x000fe2000f8e333f */
[----:B------:R-:W-:Y:S11]  /*4480*/  BRA `(.L_x_1125) ;  /* 0x0000000000107947 */ /* 0x000ff60003800000 */
.L_x_1124:
[----:B------:R-:W-:-:S11]  /*4490*/  UISETP.NE.AND UP2, UPT, UR5, 0x1, UPT ;  /* 0x000000010500788c */ /* 0x000fd6000bf45270 */
[----:B------:R-:W-:Y:S02]  /*44a0*/  @UP2 ULDC.64 UR10, c[0x0][0x9e8] ;  /* 0x00027a00000a2ab9 */ /* 0x000fe40000000a00 */
[----:B------:R-:W-:-:S04]  /*44b0*/  UIMAD.WIDE.U32 UR14, UR7, UR10, URZ ;  /* 0x0000000a070e72a5 */ /* 0x000fc8000f8e003f */
[----:B------:R-:W-:-:S12]  /*44c0*/  @UP2 USHF.R.U32.HI UR7, URZ, UR11, UR15 ;  /* 0x0000000b3f072299 */ /* 0x000fd8000801160f */
.L_x_1125:
[----:B------:R-:W-:-:S04]  /*44d0*/  UIMAD UR5, UR7, UR5, UR5 ;  /* 0x00000005070572a4 */ /* 0x000fc8000f8e0205 */
[----:B------:R-:W-:-:S04]  /*44e0*/  UISETP.LT.AND UP2, UPT, UR4, UR5, UPT ;  /* 0x000000050400728c */ /* 0x000fc8000bf41270 */
[----:B------:R-:W-:-:S12]  /*44f0*/  USEL UR4, UR4, UR5, UP2 ;  /* 0x0000000504047287 */ /* 0x000fd80009000000 */
.L_x_1123:
[----:B------:R-:W-:Y:S01]  /*4500*/  UIMAD.WIDE UR4, UR4, 0x2aaaaaab, URZ ;  /* 0x2aaaaaab040478a5 */ /* 0x000fe2000f8e023f */
[----:B------:R-:W-:Y:S01]  /*4510*/  IMAD.MOV.U32 R3, RZ, RZ, 0x3f800000 ;  /* 0x3f800000ff037424 */ /* 0x000fe200078e00ff */
[----:B------:R-:W-:Y:S01]  /*4520*/  CS2R R118, SRZ ;  /* 0x0000000000767805 */ /* 0x000fe2000001ff00 */
[----:B------:R-:W-:Y:S01]  /*4530*/  IMAD.MOV.U32 R2, RZ, RZ, 0x3f800000 ;  /* 0x3f800000ff027424 */ /* 0x000fe200078e00ff */
        /* <DEDUP_REMOVED lines=8> */
[----:B------:R-:W-:Y:S01]  /*45c0*/  UISETP.LT.AND UP2, UPT, UR61, UR4, UPT ;  /* 0x000000043d00728c */ /* 0x000fe2000bf41270 */
[----:B------:R-:W-:Y:S02]  /*45d0*/  CS2R R104, SRZ ;  /* 0x0000000000687805 */ /* 0x000fe4000001ff00 */
[----:B------:R-:W-:Y:S02]  /*45e0*/  CS2R R102, SRZ ;  /* 0x0000000000667805 */ /* 0x000fe4000001ff00 */
[----:B------:R-:W-:Y:S01]  /*45f0*/  CS2R R100, SRZ ;  /* 0x0000000000647805 */ /* 0x000fe2000001ff00 */
[----:B------:R-:W-:Y:S01]  /*4600*/  USEL UR58, UR61, UR4, !UP2 ;  /* 0x000000043d3a7287 */ /* 0x000fe2000d000000 */
[----:B------:R-:W-:-:S02]  /*4610*/  CS2R R98, SRZ ;  /* 0x0000000000627805 */ /* 0x000fc4000001ff00 */
[----:B------:R-:W-:Y:S02]  /*4620*/  CS2R R96, SRZ ;  /* 0x0000000000607805 */ /* 0x000fe4000001ff00 */
[----:B------:R-:W-:Y:S02]  /*4630*/  CS2R R94, SRZ ;  /* 0x00000000005e7805 */ /* 0x000fe4000001ff00 */
[----:B------:R-:W-:Y:S02]  /*4640*/  CS2R R92, SRZ ;  /* 0x00000000005c7805 */ /* 0x000fe4000001ff00 */
[----:B------:R-:W-:Y:S02]  /*4650*/  CS2R R90, SRZ ;  /* 0x00000000005a7805 */ /* 0x000fe4000001ff00 */
[----:B------:R-:W-:Y:S02]  /*4660*/  ISETP.GE.AND P1, PT, R10, UR58, PT ;  /* 0x0000003a0a007c0c */ /* 0x000fe4000bf26270 */
        /* <DEDUP_REMOVED lines=33> */
[----:B------:R-:W-:Y:S06]  /*4880*/  @!P1 BRA `(.L_x_1126) ;  /* 0x0000002c00f09947 */ /* 0x000fec0003800000 */
[----:B------:R-:W-:Y:S01]  /*4890*/  IMAD.MOV.U32 R3, RZ, RZ, 0x3f800000 ;  /* 0x3f800000ff037424 */ /* 0x000fe200078e00ff */
[----:B------:R-:W-:Y:S01]  /*48a0*/  ULDC UR59, c[0x0][0x9e4] ;  /* 0x00027900003b7ab9 */ /* 0x000fe20000000800 */
[----:B------:R-:W-:-:S07]  /*48b0*/  IMAD.MOV.U32 R119, RZ, RZ, RZ ;  /* 0x000000ffff777224 */ /* 0x000fce00078e00ff */
.L_x_1143:
[----:B------:R-:W-:-:S04]  /*48c0*/  UIADD3 UR4, UR36, 0x1, URZ ;  /* 0x0000000124047890 */ /* 0x000fc8000fffe03f */
[----:B------:R-:W-:-:S04]  /*48d0*/  UISETP.NE.AND UP2, UPT, UR4, 0x2, UPT ;  /* 0x000000020400788c */ /* 0x000fc8000bf45270 */
[----:B------:R-:W-:Y:S02]  /*48e0*/  USEL UR7, URZ, 0x1, UP2 ;  /* 0x000000013f077887 */ /* 0x000fe40009000000 */
[----:B------:R-:W-:Y:S02]  /*48f0*/  USEL UR4, UR4, URZ, UP2 ;  /* 0x0000003f04047287 */ /* 0x000fe40009000000 */
[----:B------:R-:W-:Y:S01]  /*4900*/  ULOP3.LUT UR7, UR38, UR7, URZ, 0x3c, !UPT ;  /* 0x0000000726077292 */ /* 0x000fe2000f8e3c3f */
[----:B------:R-:W-:Y:S11]  /*4910*/  @!P0 BRA `(.L_x_1127) ;  /* 0x0000000000048947 */ /* 0x000ff60003800000 */
[----:B------:R-:W-:Y:S01]  /*4920*/  BPT.TRAP 0x1 ;  /* 0x000000040000795c */ /* 0x000fe20000300000 */
.L_x_1127:
[----:B------:R-:W-:Y:S01]  /*4930*/  ULEA UR6, UR4, UR37, 0x3 ;  /* 0x0000002504067291 */ /* 0x000fe2000f8e183f */
[----:B------:R-:W-:-:S05]  /*4940*/  IMAD.U32 R0, RZ, RZ, UR7 ;  /* 0x00000007ff007e24 */ /* 0x000fca000f8e00ff */
[----:B------:R-:W-:-:S04]  /*4950*/  SHF.L.U32 R0, R0, 0x1f, RZ ;  /* 0x0000001f00007819 */ /* 0x000fc800000006ff */
[----:B------:R0:W1:Y:S01]  /*4960*/  SYNCS.PHASECHK.TRANS64.TRYWAIT P1, [UR6+0x30830], R0 ;  /* 0x03083000ff0075a7 */ /* 0x0000620008020146 */
[----:B------:R-:W-:Y:S05]  /*4970*/  @!P0 BRA `(.L_x_1128) ;  /* 0x0000000000048947 */ /* 0x000fea0003800000 */
[----:B------:R-:W-:Y:S01]  /*4980*/  BPT.TRAP 0x1 ;  /* 0x000000040000795c */ /* 0x000fe20000300000 */
.L_x_1128:
[----:B-1----:R-:W-:Y:S05]  /*4990*/  @P1 BRA `(.L_x_1129) ;  /* 0x0000000000081947 */ /* 0x002fea0003800000 */
[----:B------:R-:W1:Y:S02]  /*49a0*/  SYNCS.PHASECHK.TRANS64.TRYWAIT P1, [UR6+0x30830], R0 ;  /* 0x03083000ff0075a7 */ /* 0x000e640008020146 */
[----:B-1----:R-:W-:Y:S05]  /*49b0*/  @!P1 BRA `(.L_x_1130) ;  /* 0x00000108001c9947 */ /* 0x002fea0003800000 */
.L_x_1129:
[----:B------:R-:W-:Y:S01]  /*49c0*/  R2UR UR52, R6 ;  /* 0x00000000063472ca */ /* 0x000fe200000e0000 */
[----:B------:R-:W-:Y:S01]  /*49d0*/  UIMAD UR5, UR4, 0x900, UR60 ;  /* 0x00000900040578a4 */ /* 0x000fe2000f8e023c */
[----:B------:R-:W-:Y:S01]  /*49e0*/  R2UR UR53, R7 ;  /* 0x00000000073572ca */ /* 0x000fe200000e0000 */
[----:B------:R-:W-:Y:S01]  /*49f0*/  WARPGROUP.ARRIVE ;  /* 0x00000000000079c5 */ /* 0x000fe20000000000 */
[----:B------:R-:W-:Y:S01]  /*4a00*/  UMOV UR55, 0x40000040 ;  /* 0x4000004000377882 */ /* 0x000fe20000000000 */
[----:B------:R-:W-:Y:S01]  /*4a10*/  UIADD3 UR10, UR5, 0x2, URZ ;  /* 0x00000002050a7890 */ /* 0x000fe2000fffe03f */
[-C--:B------:R-:W-:Y:S01]  /*4a20*/  FMUL.FTZ R24, R24, R2.reuse ;  /* 0x0000000218187220 */ /* 0x080fe20000410000 */
[----:B------:R-:W-:Y:S01]  /*4a30*/  UMOV UR11, 0x40000040 ;  /* 0x40000040000b7882 */ /* 0x000fe20000000000 */
[----:B------:R-:W-:Y:S01]  /*4a40*/  UMOV UR54, UR5 ;  /* 0x0000000500367c82 */ /* 0x000fe20008000000 */
[----:B------:R-:W-:Y:S01]  /*4a50*/  UIADD3 UR14, UR5, 0x4, URZ ;  /* 0x00000004050e7890 */ /* 0x000fe2000fffe03f */
[-C--:B------:R-:W-:Y:S01]  /*4a60*/  FMUL.FTZ R25, R25, R2.reuse ;  /* 0x0000000219197220 */ /* 0x080fe20000410000 */
[----:B------:R-:W-:Y:S01]  /*4a70*/  UMOV UR15, 0x40000040 ;  /* 0x40000040000f7882 */ /* 0x000fe20000000000 */
[----:B------:R-:W-:Y:S01]  /*4a80*/  UIADD3 UR18, UR5, 0x6, URZ ;  /* 0x0000000605127890 */ /* 0x000fe2000fffe03f */
[-C--:B------:R-:W-:Y:S01]  /*4a90*/  FMUL.FTZ R28, R28, R2.reuse ;  /* 0x000000021c1c7220 */ /* 0x080fe20000410000 */
[----:B------:R-:W-:Y:S01]  /*4aa0*/  UMOV UR19, 0x40000040 ;  /* 0x4000004000137882 */ /* 0x000fe20000000000 */
[----:B------:R-:W-:Y:S01]  /*4ab0*/  HGMMA.64x96x16.F32 R120, gdesc[UR52], RZ, !UPT, gsb0 ;  /* 0x01600000347879f0 */ /* 0x000fe2000c0008ff */
[----:B------:R-:W-:Y:S01]  /*4ac0*/  UIADD3 UR22, UR5, 0x300, URZ ;  /* 0x0000030005167890 */ /* 0x000fe2000fffe03f */
[-C--:B------:R-:W-:Y:S01]  /*4ad0*/  FMUL.FTZ R29, R29, R2.reuse ;  /* 0x000000021d1d7220 */ /* 0x080fe20000410000 */
[----:B------:R-:W-:Y:S01]  /*4ae0*/  UMOV UR23, 0x40000040 ;  /* 0x4000004000177882 */ /* 0x000fe20000000000 */
        /* <DEDUP_REMOVED lines=20> */
[----:B------:R-:W-:Y:S01]  /*4c30*/  UMOV UR52, UR56 ;  /* 0x0000003800347c82 */ /* 0x000fe20008000000 */
[----:B------:R-:W-:Y:S01]  /*4c40*/  UMOV UR53, UR57 ;  /* 0x0000003900357c82 */ /* 0x000fe20008000000 */
        /* <DEDUP_REMOVED lines=83> */
[----:B------:R-:W-:Y:S01]  /*5180*/  HGMMA.64x96x16.F32 R120, gdesc[UR8], R120, gsb0 ;  /* 0x01600000087879f0 */ /* 0x000fe20008000878 */
[-C--:B------:R-:W-:Y:S01]  /*5190*/  FMUL.FTZ R111, R111, R3.reuse ;  /* 0x000000036f6f7220 */ /* 0x080fe20000410000 */
[-C--:B------:R-:W-:Y:S01]  /*51a0*/  FMUL.FTZ R114, R114, R3.reuse ;  /* 0x0000000372727220 */ /* 0x080fe20000410000 */
[-C--:B------:R-:W-:Y:S01]  /*51b0*/  FMUL.FTZ R115, R115, R3.reuse ;  /* 0x0000000373737220 */ /* 0x080fe20000410000 */
[-C--:B------:R-:W-:Y:S01]  /*51c0*/  FMUL.FTZ R118, R118, R3.reuse ;  /* 0x0000000376767220 */ /* 0x080fe20000410000 */
[----:B------:R-:W-:Y:S01]  /*51d0*/  FMUL.FTZ R119, R119, R3 ;  /* 0x0000000377777220 */ /* 0x000fe20000410000 */
[----:B------:R-:W-:-:S02]  /*51e0*/  WARPGROUP.DEPBAR.LE gsb0, 0x0 ;  /* 0x00008000000079c5 */ /* 0x000fc40000010000 */
        /* <DEDUP_REMOVED lines=30> */
[----:B------:R-:W-:Y:S05]  /*53d0*/  @!P0 BRA `(.L_x_1131) ;  /* 0x0000000000048947 */ /* 0x000fea0003800000 */
[----:B------:R-:W-:Y:S01]  /*53e0*/  BPT.TRAP 0x1 ;  /* 0x000000040000795c */ /* 0x000fe20000300000 */
.L_x_1131:
[----:B------:R-:W-:Y:S01]  /*53f0*/  ULEA UR5, UR36, UR37, 0x3 ;  /* 0x0000002524057291 */ /* 0x000fe2000f8e183f */
[----:B01----:R-:W-:-:S05]  /*5400*/  IMAD.U32 R0, RZ, RZ, UR38 ;  /* 0x00000026ff007e24 */ /* 0x003fca000f8e00ff */
[----:B------:R-:W-:-:S04]  /*5410*/  SHF.L.U32 R0, R0, 0x1f, RZ ;  /* 0x0000001f00007819 */ /* 0x000fc800000006ff */
[----:B------:R0:W1:Y:S01]  /*5420*/  SYNCS.PHASECHK.TRANS64.TRYWAIT P1, [UR5+0x30850], R0 ;  /* 0x03085000ff0075a7 */ /* 0x0000620008020145 */
[----:B------:R-:W-:Y:S05]  /*5430*/  @!P0 BRA `(.L_x_1132) ;  /* 0x0000000000048947 */ /* 0x000fea0003800000 */
[----:B------:R-:W-:Y:S01]  /*5440*/  BPT.TRAP 0x1 ;  /* 0x000000040000795c */ /* 0x000fe20000300000 */
.L_x_1132:
[----:B-1----:R-:W-:Y:S05]  /*5450*/  @P1 BRA `(.L_x_1133) ;  /* 0x0000000000081947 */ /* 0x002fea0003800000 */
[----:B------:R-:W1:Y:S02]  /*5460*/  SYNCS.PHASECHK.TRANS64.TRYWAIT P1, [UR5+0x30850], R0 ;  /* 0x03085000ff0075a7 */ /* 0x000e640008020145 */
[----:B-1----:R-:W-:Y:S05]  /*5470*/  @!P1 BRA `(.L_x_1134) ;  /* 0x000000fc00849947 */ /* 0x002fea0003800000 */
.L_x_1133:
[----:B------:R-:W-:Y:S01]  /*5480*/  UIADD3 UR10, UR37, 0x400, URZ ;  /* 0x00000400250a7890 */ /* 0x000fe2000fffe03f */
[----:B------:R-:W-:Y:S01]  /*5490*/  WARPGROUP.ARRIVE ;  /* 0x00000000000079c5 */ /* 0x000fe20000000000 */
[----:B------:R-:W-:-:S05]  /*54a0*/  UMOV UR11, 0x40000040 ;  /* 0x40000040000b7882 */ /* 0x000fca0000000000 */
[----:B------:R-:W2:Y:S01]  /*54b0*/  S2R R206, SR_TID.X ;  /* 0x0000000000ce7919 */ /* 0x000ea20000002100 */
[----:B------:R-:W-:Y:S01]  /*54c0*/  USHF.R.U32.HI UR10, URZ, 0x4, UR10 ;  /* 0x000000043f0a7899 */ /* 0x000fe2000801160a */
[----:B------:R-:W-:Y:S01]  /*54d0*/  PLOP3.LUT P1, PT, PT, PT, UP0, 0x80, 0x0 ;  /* 0x000000000000781c */ /* 0x000fe20003f2f008 */
[----:B------:R-:W-:Y:S01]  /*54e0*/  VIADD R12, R18, UR39 ;  /* 0x00000027120c7c36 */ /* 0x000fe20008000000 */
[----:B------:R-:W-:Y:S01]  /*54f0*/  PLOP3.LUT P2, PT, PT, PT, UP0, 0x80, 0x0 ;  /* 0x000000000000781c */ /* 0x000fe20003f4f008 */
[----:B------:R-:W-:Y:S01]  /*5500*/  ULOP3.LUT UR10, UR10, 0x3fff, URZ, 0xc0, !UPT ;  /* 0x00003fff0a0a7892 */ /* 0x000fe2000f8ec03f */
[----:B------:R-:W3:Y:S01]  /*5510*/  LDC R11, c[0x0][0x288] ;  /* 0x0000a200ff0b7b82 */ /* 0x000ee20000000800 */
[----:B------:R-:W-:Y:S01]  /*5520*/  IMAD R13, R10, -0x60, RZ ;  /* 0xffffffa00a0d7824 */ /* 0x000fe200078e02ff */
[----:B------:R-:W-:Y:S01]  /*5530*/  ULDC UR15, c[0x0][0x9dc] ;  /* 0x00027700000f7ab9 */ /* 0x000fe20000000800 */
[----:B------:R-:W-:Y:S02]  /*5540*/  ULOP3.LUT UR10, UR10, 0x3000000, URZ, 0xfc, !UPT ;  /* 0x030000000a0a7892 */ /* 0x000fe4000f8efc3f */
[----:B------:R-:W-:-:S02]  /*5550*/  VIADD R2, R13, 0x1 ;  /* 0x000000010d027836 */ /* 0x000fc40000000000 */
[----:B------:R-:W-:-:S07]  /*5560*/  UIMAD UR14, UR36, 0x900, UR10 ;  /* 0x00000900240e78a4 */ /* 0x000fce000f8e020a */
[----:B------:R-:W-:Y:S02]  /*5570*/  UMOV UR10, UR14 ;  /* 0x0000000e000a7c82 */ /* 0x000fe40008000000 */
[----:B------:R-:W-:Y:S01]  /*5580*/  HGMMA.64x192x16.F32 R24, R188, gdesc[UR8].tnspB, R24, gsb0 ;  /* 0x42e00008bc187df0 */ /* 0x000fe20008000818 */
[----:B------:R-:W-:Y:S01]  /*5590*/  UIADD3 UR10, UR14, 0x80, URZ ;  /* 0x000000800e0a7890 */ /* 0x000fe2000fffe03f */
[----:B------:R-:W-:Y:S01]  /*55a0*/  UMOV UR11, 0x40000040 ;  /* 0x40000040000b7882 */ /* 0x000fe20000000000 */
[----:B--2---:R-:W-:Y:S01]  /*55b0*/  LOP3.LUT P3, RZ, R206, 0x7f, RZ, 0xc0, !PT ;  /* 0x0000007fceff7812 */ /* 0x004fe2000786c0ff */
[----:B------:R-:W-:Y:S02]  /*55c0*/  WARPGROUP.DEPBAR.LE gsb0, 0x0 ;  /* 0x00008000000079c5 */ /* 0x000fe40000010000 */
[----:B------:R-:W-:-:S14]  /*55d0*/  WARPGROUP.ARRIVE ;  /* 0x00000000000079c5 */ /* 0x000fdc0000000000 */
        /* <DEDUP_REMOVED lines=21> */
[----:B------:R-:W-:Y:S02]  /*5730*/  @UP0 ULDC UR10, c[0x0][0x44c] ;  /* 0x00011300000a0ab9 */ /* 0x000fe40000000800 */
[----:B01----:R-:W-:Y:S01]  /*5740*/  @P1 IMAD.HI.U32 R0, R12, UR10, RZ ;  /* 0x0000000a0c001c27 */ /* 0x003fe2000f8e00ff */
[----:B------:R-:W-:Y:S01]  /*5750*/  @UP0 ULDC UR10, c[0x0][0x450] ;  /* 0x00011400000a0ab9 */ /* 0x000fe20000000800 */
[----:B------:R-:W-:-:S03]  /*5760*/  PLOP3.LUT P1, PT, PT, PT, UP1, 0x40, 0x0 ;  /* 0x000000000000781c */ /* 0x000fc60003f2e818 */
[----:B------:R-:W-:Y:S01]  /*5770*/  @P2 SHF.R.U32.HI R12, RZ, UR10, R0 ;  /* 0x0000000aff0c2c19 */ /* 0x000fe20008011600 */
[----:B------:R-:W-:Y:S01]  /*5780*/  IMAD.U32 R0, RZ, RZ, UR6 ;  /* 0x00000006ff007e24 */ /* 0x000fe2000f8e00ff */
[----:B------:R-:W-:Y:S01]  /*5790*/  UMOV UR6, UR15 ;  /* 0x0000000f00067c82 */ /* 0x000fe20008000000 */
[----:B------:R-:W-:Y:S01]  /*57a0*/  ULDC UR15, c[0x0][0x9e0] ;  /* 0x00027800000f7ab9 */ /* 0x000fe20000000800 */
[----:B------:R-:W-:Y:S01]  /*57b0*/  ULOP3.LUT UR10, URZ, UR6, URZ, 0x33, !UPT ;  /* 0x000000063f0a7292 */ /* 0x000fe2000f8e333f */
[----:B------:R-:W-:Y:S01]  /*57c0*/  @!P3 VIADD R0, R0, 0x30840 ;  /* 0x000308400000b836 */ /* 0x000fe20000000000 */
[----:B------:R-:W0:Y:S04]  /*57d0*/  SHFL.IDX PT, R3, R12, RZ, 0x1c1f ;  /* 0x001c1fff0c037589 */ /* 0x000e2800000e0000 */
[----:B------:R-:W-:Y:S01]  /*57e0*/  @!P3 PRMT R0, RZ, 0x654, R0 ;  /* 0x00000654ff00b816 */ /* 0x000fe20000000000 */
[----:B------:R-:W-:-:S03]  /*57f0*/  WARPGROUP.DEPBAR.LE gsb0, 0x0 ;  /* 0x00008000000079c5 */ /* 0x000fc60000010000 */
[----:B------:R1:W-:Y:S02]  /*5800*/  @!P3 SYNCS.ARRIVE.TRANS64.RED.A1T0 RZ, [R0+URZ], RZ ;  /* 0x000000ff00ffb9a7 */ /* 0x0003e4000810043f */
[----:B-1----:R-:W-:-:S05]  /*5810*/  IMAD R0, R17, -0x2, R2 ;  /* 0xfffffffe11007824 */ /* 0x002fca00078e0202 */
[C---:B---3--:R-:W-:Y:S01]  /*5820*/  IADD3 R14, R0.reuse, -R11, R16 ;  /* 0x8000000b000e7210 */ /* 0x048fe20007ffe010 */
[----:B------:R-:W-:-:S04]  /*5830*/  VIADD R0, R0, 0xffffffff ;  /* 0xffffffff00007836 */ /* 0x000fc80000000000 */
[C---:B------:R-:W-:Y:S02]  /*5840*/  VIADD R2, R14.reuse, UR15 ;  /* 0x0000000f0e027c36 */ /* 0x040fe40008000000 */
[----:B------:R-:W-:Y:S02]  /*5850*/  VIADD R14, R14, UR10 ;  /* 0x0000000a0e0e7c36 */ /* 0x000fe40008000000 */
[--C-:B0-----:R-:W-:Y:S02]  /*5860*/  IMAD.IADD R20, R2, 0x1, R3.reuse ;  /* 0x0000000102147824 */ /* 0x101fe400078e0203 */
[----:B------:R-:W-:Y:S01]  /*5870*/  IMAD.IADD R168, R14, 0x1, R3 ;  /* 0x000000010ea87824 */ /* 0x000fe200078e0203 */
[----:B------:R-:W-:Y:S06]  /*5880*/  @P1 BRA `(.L_x_1135) ;  /* 0x0000000000541947 */ /* 0x000fec0003800000 */
[----:B------:R-:W-:Y:S01]  /*5890*/  IADD3 R3, R16, -R11, R3 ;  /* 0x8000000b10037210 */ /* 0x000fe20007ffe003 */
[----:B------:R-:W-:Y:S03]  /*58a0*/  BSSY B0, `(.L_x_1136) ;  /* 0x0000010000007945 */ /* 0x000fe60003800000 */
[----:B------:R-:W-:-:S13]  /*58b0*/  ISETP.GT.AND P1, PT, R3, -0x1, PT ;  /* 0xffffffff0300780c */ /* 0x000fda0003f24270 */
[----:B------:R-:W-:Y:S05]  /*58c0*/  @P1 BRA `(.L_x_1137) ;  /* 0x0000000000201947 */ /* 0x000fea0003800000 */
[----:B------:R-:W-:Y:S01]  /*58d0*/  IMAD.U32 R15, RZ, RZ, UR59 ;  /* 0x0000003bff0f7e24 */ /* 0x000fe2000f8e00ff */
[----:B------:R-:W-:-:S04]  /*58e0*/  LOP3.LUT R3, RZ, R3, RZ, 0x33, !PT ;  /* 0x00000003ff037212 */ /* 0x000fc800078e33ff */
[----:B------:R-:W-:-:S13]  /*58f0*/  ISETP.NE.AND P1, PT, R15, 0x1, PT ;  /* 0x000000010f00780c */ /* 0x000fda0003f25270 */
[----:B------:R-:W0:Y:S02]  /*5900*/  @P1 LDC.64 R170, c[0x0][0x9e8] ;  /* 0x00027a00ffaa1b82 */ /* 0x000e240000000a00 */
[----:B0-----:R-:W-:-:S05]  /*5910*/  @P1 IMAD.HI.U32 R170, R3, R170, RZ ;  /* 0x000000aa03aa1227 */ /* 0x001fca00078e00ff */
[----:B------:R-:W-:-:S04]  /*5920*/  @P1 SHF.R.U32.HI R3, RZ, R171, R170 ;  /* 0x000000abff031219 */ /* 0x000fc800000116aa */
[----:B------:R-:W-:Y:S01]  /*5930*/  LOP3.LUT R3, RZ, R3, RZ, 0x33, !PT ;  /* 0x00000003ff037212 */ /* 0x000fe200078e33ff */
[----:B------:R-:W-:Y:S06]  /*5940*/  BRA `(.L_x_1138) ;  /* 0x0000000000147947 */ /* 0x000fec0003800000 */
.L_x_1137:
[----:B------:R-:W-:-:S05]  /*5950*/  IMAD.U32 R15, RZ, RZ, UR59 ;  /* 0x0000003bff0f7e24 */ /* 0x000fca000f8e00ff */
[----:B------:R-:W-:-:S13]  /*5960*/  ISETP.NE.AND P1, PT, R15, 0x1, PT ;  /* 0x000000010f00780c */ /* 0x000fda0003f25270 */
[----:B------:R-:W0:Y:S02]  /*5970*/  @P1 LDC.64 R170, c[0x0][0x9e8] ;  /* 0x00027a00ffaa1b82 */ /* 0x000e240000000a00 */
[----:B0-----:R-:W-:-:S05]  /*5980*/  @P1 IMAD.HI.U32 R170, R3, R170, RZ ;  /* 0x000000aa03aa1227 */ /* 0x001fca00078e00ff */
[----:B------:R-:W-:-:S07]  /*5990*/  @P1 SHF.R.U32.HI R3, RZ, R171, R170 ;  /* 0x000000abff031219 */ /* 0x000fce00000116aa */
.L_x_1138:
[----:B------:R-:W-:Y:S05]  /*59a0*/  BSYNC B0 ;  /* 0x0000000000007941 */ /* 0x000fea0003800000 */
.L_x_1136:
[----:B------:R-:W-:-:S05]  /*59b0*/  IMAD R3, R3, R15, R0 ;  /* 0x0000000f03037224 */ /* 0x000fca00078e0200 */
[----:B------:R-:W-:Y:S02]  /*59c0*/  VIADDMNMX R20, R3, R15, R20, PT ;  /* 0x0000000f03147246 */ /* 0x000fe40003800114 */
[----:B------:R-:W-:-:S07]  /*59d0*/  VIMNMX R168, R168, R3, !PT ;  /* 0x00000003a8a87248 */ /* 0x000fce0007fe0100 */
.L_x_1135:
[C---:B------:R-:W-:Y:S01]  /*59e0*/  ISETP.GE.AND P1, PT, R13.reuse, 0x2, PT ;  /* 0x000000020d00780c */ /* 0x040fe20003f26270 */
[----:B------:R-:W0:Y:S01]  /*59f0*/  SHFL.IDX PT, R185, R12, 0x1, 0x1c1f ;  /* 0x003c1f000cb97f89 */ /* 0x000e2200000e0000 */
        /* <DEDUP_REMOVED lines=11> */
[----:B------:R-:W-:Y:S01]  /*5ab0*/  ISETP.LT.OR P4, PT, R20, 0x9, P4 ;  /* 0x000000091400780c */ /* 0x000fe20002781670 */
[--C-:B0-----:R-:W-:Y:S01]  /*5ac0*/  IMAD.IADD R2, R2, 0x1, R185.reuse ;  /* 0x0000000102027824 */ /* 0x101fe200078e02b9 */
[----:B------:R-:W-:Y:S01]  /*5ad0*/  ISETP.GT.AND P3, PT, R168, 0x10, !P5 ;  /* 0x00000010a800780c */ /* 0x000fe20006f64270 */
[----:B------:R-:W-:Y:S01]  /*5ae0*/  IMAD.IADD R14, R14, 0x1, R185 ;  /* 0x000000010e0e7824 */ /* 0x000fe200078e02b9 */
        /* <DEDUP_REMOVED lines=22> */
[C---:B------:R-:W-:Y:S02]  /*5c50*/  ISETP.GE.AND P4, PT, R13.reuse, 0x22, PT ;  /* 0x000000220d00780c */ /* 0x040fe40003f86270 */
        /* <DEDUP_REMOVED lines=54> */
[----:B------:R-:W-:Y:S02]  /*5fc0*/  P2R R172, PR, RZ, 0x20 ;  /* 0x00000020ffac7803 */ /* 0x000fe40000000000 */
[----:B------:R-:W-:Y:S02]  /*5fd0*/  FSEL R157, R157, -INF , !P3 ;  /* 0xff8000009d9d7808 */ /* 0x000fe40005800000 */
[----:B------:R-:W-:-:S04]  /*5fe0*/  ISETP.GE.AND P3, PT, R13, 0x51, PT ;  /* 0x000000510d00780c */ /* 0x000fc80003f66270 */
[----:B------:R-:W-:-:S04]  /*5ff0*/  ISETP.GT.AND P4, PT, R168, 0x50, !P3 ;  /* 0x00000050a800780c */ /* 0x000fc80005f84270 */
[----:B------:R-:W-:-:S04]  /*6000*/  ISETP.LT.OR P4, PT, R20, 0x51, P4 ;  /* 0x000000511400780c */ /* 0x000fc80002781670 */
        /* <DEDUP_REMOVED lines=10> */
[----:B------:R-:W-:Y:S02]  /*60b0*/  P2R R156, PR, RZ, 0x40 ;  /* 0x00000040ff9c7803 */ /* 0x000fe40000000000 */
[----:B------:R-:W-:-:S04]  /*60c0*/  ISETP.GT.AND P6, PT, R168, RZ, !P6 ;  /* 0x000000ffa800720c */ /* 0x000fc800077c4270 */
[----:B------:R-:W-:-:S04]  /*60d0*/  ISETP.LT.OR P6, PT, R20, 0x1, P6 ;  /* 0x000000011400780c */ /* 0x000fc800037c1670 */
[----:B------:R-:W-:Y:S02]  /*60e0*/  FSEL R120, R120, -INF , !P6 ;  /* 0xff80000078787808 */ /* 0x000fe40007000000 */
[----:B------:R-:W-:-:S04]  /*60f0*/  ISETP.GE.AND P6, PT, R13, 0x5a, PT ;  /* 0x0000005a0d00780c */ /* 0x000fc80003fc6270 */
[----:B------:R-:W-:Y:S02]  /*6100*/  P2R R124, PR, RZ, 0x40 ;  /* 0x00000040ff7c7803 */ /* 0x000fe40000000000 */
[----:B------:R-:W-:-:S04]  /*6110*/  ISETP.GT.AND P6, PT, R168, 0x59, !P6 ;  /* 0x00000059a800780c */ /* 0x000fc800077c4270 */
[----:B------:R-:W-:-:S04]  /*6120*/  ISETP.LT.OR P6, PT, R20, 0x5a, P6 ;  /* 0x0000005a1400780c */ /* 0x000fc800037c1670 */
[----:B------:R-:W-:Y:S02]  /*6130*/  FSEL R165, R165, -INF , !P6 ;  /* 0xff800000a5a57808 */ /* 0x000fe40007000000 */
[----:B------:R-:W-:-:S13]  /*6140*/  PLOP3.LUT P6, PT, PT, PT, UP1, 0x40, 0x0 ;  /* 0x000000000000781c */ /* 0x000fda0003fce818 */
[----:B------:R-:W-:Y:S05]  /*6150*/  @P6 BRA `(.L_x_1139) ;  /* 0x0000000000546947 */ /* 0x000fea0003800000 */
        /* <DEDUP_REMOVED lines=12> */
.L_x_1141:
[----:B------:R-:W-:-:S05]  /*6220*/  IMAD.U32 R20, RZ, RZ, UR59 ;  /* 0x0000003bff147e24 */ /* 0x000fca000f8e00ff */
[----:B------:R-:W-:-:S13]  /*6230*/  ISETP.NE.AND P6, PT, R20, 0x1, PT ;  /* 0x000000011400780c */ /* 0x000fda0003fc5270 */
[----:B------:R-:W0:Y:S02]  /*6240*/  @P6 LDC.64 R12, c[0x0][0x9e8] ;  /* 0x00027a00ff0c6b82 */ /* 0x000e240000000a00 */
[----:B0-----:R-:W-:-:S05]  /*6250*/  @P6 IMAD.HI.U32 R12, R185, R12, RZ ;  /* 0x0000000cb90c6227 */ /* 0x001fca00078e00ff */
[----:B------:R-:W-:-:S07]  /*6260*/  @P6 SHF.R.U32.HI R185, RZ, R13, R12 ;  /* 0x0000000dffb96219 */ /* 0x000fce000001160c */
.L_x_1142:
[----:B------:R-:W-:Y:S05]  /*6270*/  BSYNC B0 ;  /* 0x0000000000007941 */ /* 0x000fea0003800000 */
.L_x_1140:
[----:B------:R-:W-:-:S05]  /*6280*/  IMAD R185, R185, R20, R0 ;  /* 0x00000014b9b97224 */ /* 0x000fca00078e0200 */
[----:B------:R-:W-:Y:S02]  /*6290*/  VIADDMNMX R2, R185, R20, R2, PT ;  /* 0x00000014b9027246 */ /* 0x000fe40003800102 */
[----:B------:R-:W-:-:S07]  /*62a0*/  VIMNMX R14, R14, R185, !PT ;  /* 0x000000b90e0e7248 */ /* 0x000fce0007fe0100 */
.L_x_1139:
[C---:B------:R-:W-:Y:S01]  /*62b0*/  ISETP.GT.AND P1, PT, R14.reuse, 0x1, !P1 ;  /* 0x000000010e00780c */ /* 0x040fe20004f24270 */
[----:B------:R-:W-:Y:S01]  /*62c0*/  UMOV UR38, UR7 ;  /* 0x0000000700267c82 */ /* 0x000fe20008000000 */
[----:B------:R-:W-:Y:S01]  /*62d0*/  ISETP.GT.AND P2, PT, R14, 0x8, !P2 ;  /* 0x000000080e00780c */ /* 0x000fe20005744270 */
[----:B------:R-:W-:Y:S01]  /*62e0*/  UMOV UR36, UR4 ;  /* 0x0000000400247c82 */ /* 0x000fe20008000000 */
[C---:B------:R-:W-:Y:S02]  /*62f0*/  ISETP.LT.OR P1, PT, R2.reuse, 0x2, P1 ;  /* 0x000000020200780c */ /* 0x040fe40000f21670 */
[----:B------:R-:W-:Y:S02]  /*6300*/  ISETP.LT.OR P2, PT, R2, 0x9, P2 ;  /* 0x000000090200780c */ /* 0x000fe40001741670 */
[----:B------:R-:W-:Y:S02]  /*6310*/  FSEL R215, R123, -INF , !P1 ;  /* 0xff8000007bd77808 */ /* 0x000fe40004800000 */
[----:B------:R-:W-:-:S02]  /*6320*/  ISETP.NE.AND P1, PT, R174, RZ, PT ;  /* 0x000000ffae00720c */ /* 0x000fc40003f25270 */
[----:B------:R-:W-:Y:S02]  /*6330*/  FSEL R185, R126, -INF , !P2 ;  /* 0xff8000007eb97808 */ /* 0x000fe40005000000 */
[----:B------:R-:W-:Y:S02]  /*6340*/  ISETP.GT.AND P1, PT, R14, 0x9, !P1 ;  /* 0x000000090e00780c */ /* 0x000fe40004f24270 */
[----:B------:R-:W-:Y:S02]  /*6350*/  ISETP.NE.AND P2, PT, R182, RZ, PT ;  /* 0x000000ffb600720c */ /* 0x000fe40003f45270 */
[----:B------:R-:W-:Y:S02]  /*6360*/  ISETP.LT.OR P1, PT, R2, 0xa, P1 ;  /* 0x0000000a0200780c */ /* 0x000fe40000f21670 */
[----:B------:R-:W-:Y:S02]  /*6370*/  ISETP.NE.AND P6, PT, R184, RZ, PT ;  /* 0x000000ffb800720c */ /* 0x000fe40003fc5270 */
[----:B------:R-:W-:-:S02]  /*6380*/  FSEL R213, R127, -INF , !P1 ;  /* 0xff8000007fd57808 */ /* 0x000fc40004800000 */
        /* <DEDUP_REMOVED lines=21> */
[----:B------:R-:W-:Y:S02]  /*64e0*/  ISETP.GT.AND P1, PT, R14, 0x19, !P2 ;  /* 0x000000190e00780c */ /* 0x000fe40005724270 */
[----:B------:R-:W-:Y:S02]  /*64f0*/  FMNMX.FTZ R0, R137, R0, !PT ;  /* 0x0000000089007209 */ /* 0x000fe40007810000 */
[----:B------:R-:W-:-:S02]  /*6500*/  ISETP.LT.OR P1, PT, R2, 0x1a, P1 ;  /* 0x0000001a0200780c */ /* 0x000fc40000f21670 */
[----:B------:R-:W-:Y:S02]  /*6510*/  FMNMX.FTZ R0, R133, R0, !PT ;  /* 0x0000000085007209 */ /* 0x000fe40007810000 */
[----:B------:R-:W-:Y:S02]  /*6520*/  FSEL R209, R135, -INF , !P1 ;  /* 0xff80000087d17808 */ /* 0x000fe40004800000 */
[----:B------:R-:W-:Y:S02]  /*6530*/  ISETP.GT.AND P1, PT, R14, 0x20, !P6 ;  /* 0x000000200e00780c */ /* 0x000fe40007724270 */
[----:B------:R-:W-:Y:S02]  /*6540*/  FMNMX.FTZ R0, R141, R0, !PT ;  /* 0x000000008d007209 */ /* 0x000fe40007810000 */
[----:B------:R-:W-:Y:S02]  /*6550*/  ISETP.LT.OR P1, PT, R2, 0x21, P1 ;  /* 0x000000210200780c */ /* 0x000fe40000f21670 */
[----:B------:R-:W-:-:S02]  /*6560*/  FMNMX.FTZ R0, R3, R0, !PT ;  /* 0x0000000003007209 */ /* 0x000fc40007810000 */
[----:B------:R-:W-:Y:S02]  /*6570*/  FSEL R189, R138, -INF , !P1 ;  /* 0xff8000008abd7808 */ /* 0x000fe40004800000 */
[----:B------:R-:W-:Y:S01]  /*6580*/  ISETP.NE.AND P1, PT, R132, RZ, PT ;  /* 0x000000ff8400720c */ /* 0x000fe20003f25270 */
[----:B------:R-:W-:Y:S01]  /*6590*/  IMAD.U32 R132, RZ, RZ, UR5 ;  /* 0x00000005ff847e24 */ /* 0x000fe2000f8e00ff */
        /* <DEDUP_REMOVED lines=20> */
[----:B------:R-:W-:Y:S02]  /*66e0*/  ISETP.NE.AND P1, PT, R176, RZ, PT ;  /* 0x000000ffb000720c */ /* 0x000fe40003f25270 */
[----:B------:R-:W-:-:S02]  /*66f0*/  ISETP.NE.AND P2, PT, R186, RZ, PT ;  /* 0x000000ffba00720c */ /* 0x000fc40003f45270 */
[----:B------:R-:W-:Y:S02]  /*6700*/  ISETP.GT.AND P1, PT, R14, 0x30, !P1 ;  /* 0x000000300e00780c */ /* 0x000fe40004f24270 */
[----:B------:R-:W-:Y:S02]  /*6710*/  FMNMX.FTZ R0, R129, R0, !PT ;  /* 0x0000000081007209 */ /* 0x000fe40007810000 */
[----:B------:R-:W-:Y:S02]  /*6720*/  ISETP.LT.OR P1, PT, R2, 0x31, P1 ;  /* 0x000000310200780c */ /* 0x000fe40000f21670 */
[----:B------:R-:W-:Y:S02]  /*6730*/  FMNMX.FTZ R20, R165, R0, !PT ;  /* 0x00000000a5147209 */ /* 0x000fe40007810000 */
[----:B------:R-:W-:Y:S01]  /*6740*/  FSEL R135, R146, -INF , !P1 ;  /* 0xff80000092877808 */ /* 0x000fe20004800000 */
[----:B------:R-:W0:Y:S01]  /*6750*/  LDC R0, c[0x0][0x988] ;  /* 0x00026200ff007b82 */ /* 0x000e220000000800 */
[----:B------:R-:W-:Y:S01]  /*6760*/  ISETP.NE.AND P1, PT, R144, RZ, PT ;  /* 0x000000ff9000720c */ /* 0x000fe20003f25270 */
[----:B------:R-:W1:Y:S01]  /*6770*/  SHFL.BFLY PT, R13, R20, 0x2, 0x1f ;  /* 0x0c401f00140d7f89 */ /* 0x000e6200000e0000 */
[----:B------:R-:W-:-:S02]  /*6780*/  ISETP.NE.AND P6, PT, R188, RZ, PT ;  /* 0x000000ffbc00720c */ /* 0x000fc40003fc5270 */
[C---:B------:R-:W-:Y:S02]  /*6790*/  ISETP.GT.AND P1, PT, R14.reuse, 0x31, !P1 ;  /* 0x000000310e00780c */ /* 0x040fe40004f24270 */
[----:B------:R-:W-:Y:S02]  /*67a0*/  ISETP.GT.AND P3, PT, R14, 0x50, !P3 ;  /* 0x000000500e00780c */ /* 0x000fe40005f64270 */
[----:B------:R-:W-:Y:S02]  /*67b0*/  ISETP.LT.OR P1, PT, R2, 0x32, P1 ;  /* 0x000000320200780c */ /* 0x000fe40000f21670 */
[----:B------:R-:W-:Y:S02]  /*67c0*/  ISETP.GT.AND P4, PT, R14, 0x51, !P4 ;  /* 0x000000510e00780c */ /* 0x000fe40006784270 */
[----:B------:R-:W-:Y:S02]  /*67d0*/  FSEL R147, R147, -INF , !P1 ;  /* 0xff80000093937808 */ /* 0x000fe40004800000 */
[----:B------:R-:W-:-:S02]  /*67e0*/  ISETP.NE.AND P1, PT, R178, RZ, PT ;  /* 0x000000ffb200720c */ /* 0x000fc40003f25270 */
[----:B------:R-:W-:Y:S02]  /*67f0*/  ISETP.LT.OR P3, PT, R2, 0x51, P3 ;  /* 0x000000510200780c */ /* 0x000fe40001f61670 */
[C---:B------:R-:W-:Y:S02]  /*6800*/  ISETP.GT.AND P1, PT, R14.reuse, 0x38, !P1 ;  /* 0x000000380e00780c */ /* 0x040fe40004f24270 */
[----:B------:R-:W-:Y:S02]  /*6810*/  ISETP.GT.AND P5, PT, R14, 0x58, !P5 ;  /* 0x000000580e00780c */ /* 0x000fe40006fa4270 */
[C---:B------:R-:W-:Y:S02]  /*6820*/  ISETP.LT.OR P1, PT, R2.reuse, 0x39, P1 ;  /* 0x000000390200780c */ /* 0x040fe40000f21670 */
[----:B------:R-:W-:Y:S02]  /*6830*/  ISETP.LT.OR P4, PT, R2, 0x52, P4 ;  /* 0x000000520200780c */ /* 0x000fe40002781670 */
[----:B------:R-:W-:-:S02]  /*6840*/  FSEL R131, R150, -INF , !P1 ;  /* 0xff80000096837808 */ /* 0x000fc40004800000 */
[----:B------:R-:W-:Y:S02]  /*6850*/  ISETP.NE.AND P1, PT, R148, RZ, PT ;  /* 0x000000ff9400720c */ /* 0x000fe40003f25270 */
[----:B-1----:R-:W-:Y:S02]  /*6860*/  FMNMX.FTZ R126, R20, R13, !PT ;  /* 0x0000000d147e7209 */ /* 0x002fe40007810000 */
[----:B------:R-:W-:Y:S02]  /*6870*/  ISETP.GT.AND P1, PT, R14, 0x39, !P1 ;  /* 0x000000390e00780c */ /* 0x000fe40004f24270 */
[C---:B------:R-:W-:Y:S01]  /*6880*/  ISETP.LT.OR P5, PT, R2.reuse, 0x59, P5 ;  /* 0x000000590200780c */ /* 0x040fe20002fa1670 */
[----:B------:R-:W1:Y:S01]  /*6890*/  SHFL.BFLY PT, R13, R126, 0x1, 0x1f ;  /* 0x0c201f007e0d7f89 */ /* 0x000e6200000e0000 */
[----:B------:R-:W-:Y:S02]  /*68a0*/  ISETP.LT.OR P1, PT, R2, 0x3a, P1 ;  /* 0x0000003a0200780c */ /* 0x000fe40000f21670 */
[----:B------:R-:W-:-:S02]  /*68b0*/  FSEL R163, R163, -INF , !P4 ;  /* 0xff800000a3a37808 */ /* 0x000fc40006000000 */
[----:B------:R-:W-:Y:S02]  /*68c0*/  FSEL R151, R151, -INF , !P1 ;  /* 0xff80000097977808 */ /* 0x000fe40004800000 */
[----:B------:R-:W-:-:S04]  /*68d0*/  ISETP.NE.AND P1, PT, R180, RZ, PT ;  /* 0x000000ffb400720c */ /* 0x000fc80003f25270 */
[----:B------:R-:W-:-:S04]  /*68e0*/  ISETP.GT.AND P1, PT, R14, 0x40, !P1 ;  /* 0x000000400e00780c */ /* 0x000fc80004f24270 */
[----:B------:R-:W-:-:S04]  /*68f0*/  ISETP.LT.OR P1, PT, R2, 0x41, P1 ;  /* 0x000000410200780c */ /* 0x000fc80000f21670 */
[----:B------:R-:W-:Y:S02]  /*6900*/  FSEL R127, R154, -INF , !P1 ;  /* 0xff8000009a7f7808 */ /* 0x000fe40004800000 */
[----:B------:R-:W-:Y:S02]  /*6910*/  ISETP.NE.AND P1, PT, R152, RZ, PT ;  /* 0x000000ff9800720c */ /* 0x000fe40003f25270 */
[----:B-1----:R-:W-:Y:S02]  /*6920*/  FMNMX.FTZ R13, R126, R13, !PT ;  /* 0x0000000d7e0d7209 */ /* 0x002fe40007810000 */
[----:B------:R-:W-:-:S03]  /*6930*/  ISETP.GT.AND P1, PT, R14, 0x41, !P1 ;  /* 0x000000410e00780c */ /* 0x000fc60004f24270 */
[----:B0-----:R-:W-:Y:S01]  /*6940*/  FMUL.FTZ R12, R13, R0 ;  /* 0x000000000d0c7220 */ /* 0x001fe20000410000 */
[----:B------:R-:W-:-:S04]  /*6950*/  ISETP.LT.OR P1, PT, R2, 0x42, P1 ;  /* 0x000000420200780c */ /* 0x000fc80000f21670 */
[----:B------:R-:W-:Y:S02]  /*6960*/  FSEL R155, R155, -INF , !P1 ;  /* 0xff8000009b9b7808 */ /* 0x000fe40004800000 */
[----:B------:R-:W-:-:S04]  /*6970*/  ISETP.GT.AND P1, PT, R14, 0x48, !P2 ;  /* 0x000000480e00780c */ /* 0x000fc80005724270 */
[----:B------:R-:W-:-:S04]  /*6980*/  ISETP.LT.OR P1, PT, R2, 0x49, P1 ;  /* 0x000000490200780c */ /* 0x000fc80000f21670 */
[----:B------:R-:W-:Y:S02]  /*6990*/  FSEL R123, R158, -INF , !P1 ;  /* 0xff8000009e7b7808 */ /* 0x000fe40004800000 */
[----:B------:R-:W-:Y:S02]  /*69a0*/  ISETP.GT.AND P1, PT, R14, 0x49, !P6 ;  /* 0x000000490e00780c */ /* 0x000fe40007724270 */
[----:B------:R-:W-:Y:S02]  /*69b0*/  ISETP.NE.AND P6, PT, R156, RZ, PT ;  /* 0x000000ff9c00720c */ /* 0x000fe40003fc5270 */
[----:B------:R-:W-:-:S04]  /*69c0*/  ISETP.LT.OR P1, PT, R2, 0x4a, P1 ;  /* 0x0000004a0200780c */ /* 0x000fc80000f21670 */
[----:B------:R-:W-:Y:S02]  /*69d0*/  FSEL R159, R159, -INF , !P1 ;  /* 0xff8000009f9f7808 */ /* 0x000fe40004800000 */
[----:B------:R-:W-:Y:S02]  /*69e0*/  ISETP.GT.AND P1, PT, R14, RZ, !P6 ;  /* 0x000000ff0e00720c */ /* 0x000fe40007724270 */
[----:B------:R-:W-:Y:S02]  /*69f0*/  ISETP.NE.AND P6, PT, R124, RZ, PT ;  /* 0x000000ff7c00720c */ /* 0x000fe40003fc5270 */
[----:B------:R-:W-:Y:S02]  /*6a00*/  ISETP.LT.OR P1, PT, R2, 0x1, P1 ;  /* 0x000000010200780c */ /* 0x000fe40000f21670 */
[----:B------:R-:W-:Y:S02]  /*6a10*/  ISETP.GT.AND P2, PT, R14, 0x59, !P6 ;  /* 0x000000590e00780c */ /* 0x000fe40007744270 */
[----:B------:R-:W-:-:S02]  /*6a20*/  FSEL R219, R122, -INF , !P1 ;  /* 0xff8000007adb7808 */ /* 0x000fc40004800000 */
[----:B------:R-:W-:Y:S02]  /*6a30*/  FSETP.NEU.FTZ.AND P1, PT, R13, -INF , PT ;  /* 0xff8000000d00780b */ /* 0x000fe40003f3d000 */
[----:B------:R-:W-:Y:S02]  /*6a40*/  FMNMX.FTZ R20, R219, R4, !PT ;  /* 0x00000004db147209 */ /* 0x000fe40007810000 */
[----:B------:R-:W-:Y:S02]  /*6a50*/  FSEL R12, R12, RZ, P1 ;  /* 0x000000ff0c0c7208 */ /* 0x000fe40000800000 */
[----:B------:R-:W-:Y:S02]  /*6a60*/  FMNMX.FTZ R20, R215, R20, !PT ;  /* 0x00000014d7147209 */ /* 0x000fe40007810000 */
[----:B------:R-:W-:Y:S01]  /*6a70*/  ISETP.LT.OR P2, PT, R2, 0x5a, P2 ;  /* 0x0000005a0200780c */ /* 0x000fe20001741670 */
[--C-:B------:R-:W-:Y:S01]  /*6a80*/  FFMA.FTZ R184, R175, R0, -R12.reuse ;  /* 0x00000000afb87223 */ /* 0x100fe2000001080c */
[----:B------:R-:W-:Y:S01]  /*6a90*/  FMNMX.FTZ R20, R185, R20, !PT ;  /* 0x00000014b9147209 */ /* 0x000fe20007810000 */
[-CC-:B------:R-:W-:Y:S01]  /*6aa0*/  FFMA.FTZ R190, R171, R0.reuse, -R12.reuse ;  /* 0x00000000abbe7223 */ /* 0x180fe2000001080c */
[----:B------:R-:W-:Y:S01]  /*6ab0*/  FSEL R175, R162, -INF , !P3 ;  /* 0xff800000a2af7808 */ /* 0x000fe20005800000 */
        /* <DEDUP_REMOVED lines=10> */
[--C-:B------:R-:W-:Y:S01]  /*6b60*/  FFMA.FTZ R169, R173, R0, -R12.reuse ;  /* 0x00000000ada97223 */ /* 0x100fe2000001080c */
[----:B------:R-:W-:Y:S01]  /*6b70*/  FSEL R14, R13, RZ, P1 ;  /* 0x000000ff0d0e7208 */ /* 0x000fe20000800000 */
        /* <DEDUP_REMOVED lines=23> */
[----:B------:R-:W-:Y:S01]  /*6cf0*/  FFMA.FTZ R170, R129, R0, -R12 ;  /* 0x0000000081aa7223 */ /* 0x000fe2000001080c */
[----:B------:R-:W-:Y:S01]  /*6d00*/  MUFU.EX2 R169, R169 ;  /* 0x000000a900a97308 */ /* 0x000fe20000000800 */
[----:B------:R-:W-:-:S02]  /*6d10*/  FMNMX.FTZ R20, R135, R20, !PT ;  /* 0x0000001487147209 */ /* 0x000fc40007810000 */
[----:B------:R-:W-:Y:S02]  /*6d20*/  LOP3.LUT P6, RZ, R206, 0x7f, RZ, 0xc0, !PT ;  /* 0x0000007fceff7812 */ /* 0x000fe400078cc0ff */
[----:B------:R-:W-:-:S03]  /*6d30*/  FMNMX.FTZ R20, R147, R20, !PT ;  /* 0x0000001493147209 */ /* 0x000fc60007810000 */
[----:B------:R-:W-:Y:S01]  /*6d40*/  MUFU.EX2 R184, R184 ;  /* 0x000000b800b87308 */ /* 0x000fe20000000800 */
[----:B------:R-:W-:-:S04]  /*6d50*/  FMNMX.FTZ R20, R131, R20, !PT ;  /* 0x0000001483147209 */ /* 0x000fc80007810000 */
        /* <DEDUP_REMOVED lines=13> */
[----:B------:R-:W-:Y:S02]  /*6e30*/  MUFU.EX2 R137, R137 ;  /* 0x0000008900897308 */ /* 0x000fe40000000800 */
[----:B------:R-:W0:Y:S06]  /*6e40*/  SHFL.BFLY PT, R3, R20, 0x2, 0x1f ;  /* 0x0c401f0014037f89 */ /* 0x000e2c00000e0000 */
[----:B------:R-:W-:Y:S08]  /*6e50*/  MUFU.EX2 R182, R182 ;  /* 0x000000b600b67308 */ /* 0x000ff00000000800 */
[----:B------:R-:W-:Y:S08]  /*6e60*/  MUFU.EX2 R133, R133 ;  /* 0x0000008500857308 */ /* 0x000ff00000000800 */
[----:B------:R-:W-:Y:S01]  /*6e70*/  MUFU.EX2 R176, R176 ;  /* 0x000000b000b07308 */ /* 0x000fe20000000800 */
[----:B0-----:R-:W-:-:S05]  /*6e80*/  FMNMX.FTZ R3, R20, R3, !PT ;  /* 0x0000000314037209 */ /* 0x001fca0007810000 */
[----:B------:R-:W0:Y:S02]  /*6e90*/  SHFL.BFLY PT, R2, R3, 0x1, 0x1f ;  /* 0x0c201f0003027f89 */ /* 0x000e2400000e0000 */
[----:B------:R-:W-:Y:S08]  /*6ea0*/  MUFU.EX2 R141, R141 ;  /* 0x0000008d008d7308 */ /* 0x000ff00000000800 */
[----:B------:R-:W-:Y:S08]  /*6eb0*/  MUFU.EX2 R178, R178 ;  /* 0x000000b200b27308 */ /* 0x000ff00000000800 */
[----:B------:R-:W-:Y:S01]  /*6ec0*/  MUFU.EX2 R15, R15 ;  /* 0x0000000f000f7308 */ /* 0x000fe20000000800 */
[----:B0-----:R-:W-:Y:S01]  /*6ed0*/  FMNMX.FTZ R21, R3, R2, !PT ;  /* 0x0000000203157209 */ /* 0x001fe20007810000 */
[----:B------:R-:W-:Y:S01]  /*6ee0*/  FADD.FTZ R3, -R14, R5 ;  /* 0x000000050e037221 */ /* 0x000fe20000010100 */
[----:B------:R-:W-:-:S05]  /*6ef0*/  FFMA.FTZ R5, R165, R0, -R12 ;  /* 0x00000000a5057223 */ /* 0x000fca000001080c */
[----:B------:R-:W-:Y:S01]  /*6f00*/  MUFU.EX2 R172, R172 ;  /* 0x000000ac00ac7308 */ /* 0x000fe20000000800 */
[----:B------:R-:W-:Y:S01]  /*6f10*/  FSETP.NEU.FTZ.AND P1, PT, R21, -INF , PT ;  /* 0xff8000001500780b */ /* 0x000fe20003f3d000 */
[-C--:B------:R-:W-:Y:S01]  /*6f20*/  FMUL.FTZ R3, R3, R0.reuse ;  /* 0x0000000003037220 */ /* 0x080fe20000410000 */
[----:B------:R-:W-:-:S05]  /*6f30*/  FMUL.FTZ R120, R21, R0 ;  /* 0x0000000015787220 */ /* 0x000fca0000410000 */
[----:B------:R0:W1:Y:S01]  /*6f40*/  MUFU.EX2 R2, R3 ;  /* 0x0000000300027308 */ /* 0x0000620000000800 */
[----:B------:R-:W-:-:S05]  /*6f50*/  FSEL R120, R120, RZ, P1 ;  /* 0x000000ff78787208 */ /* 0x000fca0000800000 */
[-CC-:B------:R-:W-:Y:S01]  /*6f60*/  FFMA.FTZ R12, R219, R0.reuse, -R120.reuse ;  /* 0x00000000db0c7223 */ /* 0x180fe20000010878 */
[-CC-:B------:R-:W-:Y:S01]  /*6f70*/  FFMA.FTZ R129, R215, R0.reuse, -R120.reuse ;  /* 0x00000000d7817223 */ /* 0x180fe20000010878 */
[-CC-:B------:R-:W-:Y:S01]  /*6f80*/  FFMA.FTZ R14, R185, R0.reuse, -R120.reuse ;  /* 0x00000000b90e7223 */ /* 0x180fe20000010878 */
[----:B0-----:R-:W-:Y:S01]  /*6f90*/  FSEL R3, R21, RZ, P1 ;  /* 0x000000ff15037208 */ /* 0x001fe20000800000 */
[-CC-:B------:R-:W-:Y:S01]  /*6fa0*/  FFMA.FTZ R149, R213, R0.reuse, -R120.reuse ;  /* 0x00000000d5957223 */ /* 0x180fe20000010878 */
[-CC-:B------:R-:W-:Y:S01]  /*6fb0*/  FFMA.FTZ R185, R191, R0.reuse, -R120.reuse ;  /* 0x00000000bfb97223 */ /* 0x180fe20000010878 */
[----:B------:R-:W-:Y:S01]  /*6fc0*/  MUFU.EX2 R12, R12 ;  /* 0x0000000c000c7308 */ /* 0x000fe20000000800 */
[-C--:B------:R-:W-:Y:S01]  /*6fd0*/  FFMA.FTZ R20, R211, R0.reuse, -R120 ;  /* 0x00000000d3147223 */ /* 0x080fe20000010878 */
[----:B------:R-:W-:Y:S01]  /*6fe0*/  FADD.FTZ R3, -R3, R4 ;  /* 0x0000000403037221 */ /* 0x000fe20000010100 */
[-CC-:B------:R-:W-:Y:S01]  /*6ff0*/  FFMA.FTZ R187, R187, R0.reuse, -R120.reuse ;  /* 0x00000000bbbb7223 */ /* 0x180fe20000010878 */
[-CC-:B------:R-:W-:Y:S01]  /*7000*/  FFMA.FTZ R179, R131, R0.reuse, -R120.reuse ;  /* 0x0000000083b37223 */ /* 0x180fe20000010878 */
[----:B-1----:R-:W-:Y:S01]  /*7010*/  FFMA.FTZ R9, R2, R9, R217 ;  /* 0x0000000902097223 */ /* 0x002fe200000100d9 */
[-C--:B------:R-:W-:Y:S01]  /*7020*/  FMUL.FTZ R3, R3, R0.reuse ;  /* 0x0000000003037220 */ /* 0x080fe20000410000 */
[-CC-:B------:R-:W-:Y:S01]  /*7030*/  FFMA.FTZ R122, R209, R0.reuse, -R120.reuse ;  /* 0x00000000d17a7223 */ /* 0x180fe20000010878 */
[----:B------:R-:W-:Y:S01]  /*7040*/  MUFU.EX2 R129, R129 ;  /* 0x0000008100817308 */ /* 0x000fe20000000800 */
[----:B------:R-:W-:Y:S01]  /*7050*/  FADD.FTZ R9, R188, R9 ;  /* 0x00000009bc097221 */ /* 0x000fe20000010000 */
[-CC-:B------:R-:W-:Y:S01]  /*7060*/  FFMA.FTZ R181, R189, R0.reuse, -R120.reuse ;  /* 0x00000000bdb57223 */ /* 0x180fe20000010878 */
[-CC-:B------:R-:W-:Y:S01]  /*7070*/  FFMA.FTZ R124, R207, R0.reuse, -R120.reuse ;  /* 0x00000000cf7c7223 */ /* 0x180fe20000010878 */
[-CC-:B------:R-:W-:Y:S01]  /*7080*/  FFMA.FTZ R183, R139, R0.reuse, -R120.reuse ;  /* 0x000000008bb77223 */ /* 0x180fe20000010878 */
[----:B------:R-:W-:Y:S01]  /*7090*/  FADD.FTZ R128, R190, R9 ;  /* 0x00000009be807221 */ /* 0x000fe20000010000 */
[-CC-:B------:R-:W-:Y:S01]  /*70a0*/  FFMA.FTZ R143, R143, R0.reuse, -R120.reuse ;  /* 0x000000008f8f7223 */ /* 0x180fe20000010878 */
[-C--:B------:R-:W-:Y:S01]  /*70b0*/  FFMA.FTZ R126, R135, R0.reuse, -R120 ;  /* 0x00000000877e7223 */ /* 0x080fe20000010878 */
[----:B------:R-:W0:Y:S01]  /*70c0*/  MUFU.EX2 R3, R3 ;  /* 0x0000000300037308 */ /* 0x000e220000000800 */
[----:B------:R-:W-:Y:S01]  /*70d0*/  FADD.FTZ R9, R169, R128 ;  /* 0x00000080a9097221 */ /* 0x000fe20000010000 */
[-CC-:B------:R-:W-:Y:S01]  /*70e0*/  FFMA.FTZ R135, R147, R0.reuse, -R120.reuse ;  /* 0x0000000093877223 */ /* 0x180fe20000010878 */
[-CC-:B------:R-:W-:Y:S01]  /*70f0*/  FFMA.FTZ R127, R127, R0.reuse, -R120.reuse ;  /* 0x000000007f7f7223 */ /* 0x180fe20000010878 */
[-CC-:B------:R-:W-:Y:S01]  /*7100*/  FFMA.FTZ R123, R123, R0.reuse, -R120.reuse ;  /* 0x000000007b7b7223 */ /* 0x180fe20000010878 */
[----:B------:R-:W-:Y:S01]  /*7110*/  FADD.FTZ R128, R184, R9 ;  /* 0x00000009b8807221 */ /* 0x000fe20000010000 */
[-CC-:B------:R-:W-:Y:S01]  /*7120*/  FFMA.FTZ R159, R159, R0.reuse, -R120.reuse ;  /* 0x000000009f9f7223 */ /* 0x180fe20000010878 */
[-C--:B------:R-:W-:Y:S01]  /*7130*/  FFMA.FTZ R175, R175, R0.reuse, -R120 ;  /* 0x00000000afaf7223 */ /* 0x080fe20000010878 */
[----:B------:R-:W1:Y:S01]  /*7140*/  MUFU.EX2 R14, R14 ;  /* 0x0000000e000e7308 */ /* 0x000e620000000800 */
[----:B------:R-:W-:Y:S01]  /*7150*/  FADD.FTZ R131, R171, R128 ;  /* 0x00000080ab837221 */ /* 0x000fe20000010000 */
[-CC-:B------:R-:W-:Y:S01]  /*7160*/  FFMA.FTZ R163, R163, R0.reuse, -R120.reuse ;  /* 0x00000000a3a37223 */ /* 0x180fe20000010878 */
[----:B------:R-:W-:Y:S01]  /*7170*/  FFMA.FTZ R177, R177, R0, -R120 ;  /* 0x00000000b1b17223 */ /* 0x000fe20000010878 */
[----:B------:R-:W-:Y:S01]  /*7180*/  ISETP.GT.AND P1, PT, R10, UR58, PT ;  /* 0x0000003a0a007c0c */ /* 0x000fe2000bf24270 */
[----:B------:R-:W-:Y:S01]  /*7190*/  FADD.FTZ R130, R186, R131 ;  /* 0x00000083ba827221 */ /* 0x000fe20000010000 */
[----:B------:R-:W-:Y:S01]  /*71a0*/  F2FP.F16.F32.PACK_AB R190, R169, R190 ;  /* 0x000000bea9be723e */ /* 0x000fe200000000ff */
[----:B------:R-:W-:Y:S01]  /*71b0*/  VIADD R10, R10, 0xffffffff ;  /* 0xffffffff0a0a7836 */ /* 0x000fe20000000000 */
[----:B------:R-:W2:Y:S01]  /*71c0*/  MUFU.EX2 R149, R149 ;  /* 0x0000009500957308 */ /* 0x000ea20000000800 */
[----:B0-----:R-:W-:Y:S01]  /*71d0*/  FFMA.FTZ R8, R3, R8, R12 ;  /* 0x0000000803087223 */ /* 0x001fe2000001000c */
[----:B------:R-:W-:-:S02]  /*71e0*/  F2FP.F16.F32.PACK_AB R184, R171, R184 ;  /* 0x000000b8abb8723e */ /* 0x000fc400000000ff */
[----:B------:R-:W-:Y:S01]  /*71f0*/  F2FP.F16.F32.PACK_AB R186, R173, R186 ;  /* 0x000000baadba723e */ /* 0x000fe200000000ff */
[----:B------:R-:W-:Y:S01]  /*7200*/  FADD.FTZ R9, R129, R8 ;  /* 0x0000000881097221 */ /* 0x000fe20000010000 */
[----:B------:R-:W-:Y:S01]  /*7210*/  FFMA.FTZ R8, R151, R0, -R120 ;  /* 0x0000000097087223 */ /* 0x000fe20000010878 */
[----:B------:R-:W-:Y:S01]  /*7220*/  F2FP.F16.F32.PACK_AB R188, R188, R217 ;  /* 0x000000d9bcbc723e */ /* 0x000fe200000000ff */
[----:B------:R-:W0:Y:S01]  /*7230*/  MUFU.EX2 R185, R185 ;  /* 0x000000b900b97308 */ /* 0x000e220000000800 */
[----:B-1----:R-:W-:Y:S01]  /*7240*/  FADD.FTZ R128, R14, R9 ;  /* 0x000000090e807221 */ /* 0x002fe20000010000 */
[----:B------:R-:W-:Y:S01]  /*7250*/  FADD.FTZ R9, R173, R130 ;  /* 0x00000082ad097221 */ /* 0x000fe20000010000 */
[----:B------:R-:W-:-:S03]  /*7260*/  F2FP.F16.F32.PACK_AB R189, R129, R12 ;  /* 0x0000000c81bd723e */ /* 0x000fc600000000ff */
[----:B------:R-:W-:Y:S01]  /*7270*/  FADD.FTZ R130, R180, R9 ;  /* 0x00000009b4827221 */ /* 0x000fe20000010000 */
[----:B------:R-:W-:Y:S01]  /*7280*/  F2FP.F16.F32.PACK_AB R180, R137, R180 ;  /* 0x000000b489b4723e */ /* 0x000fe200000000ff */
[----:B------:R-:W1:Y:S01]  /*7290*/  MUFU.EX2 R20, R20 ;  /* 0x0000001400147308 */ /* 0x000e620000000800 */
[----:B--2---:R-:W-:Y:S01]  /*72a0*/  FADD.FTZ R128, R149, R128 ;  /* 0x0000008095807221 */ /* 0x004fe20000010000 */
[----:B------:R-:W-:Y:S01]  /*72b0*/  FADD.FTZ R131, R137, R130 ;  /* 0x0000008289837221 */ /* 0x000fe20000010000 */
[----:B------:R-:W-:-:S05]  /*72c0*/  F2FP.F16.F32.PACK_AB R191, R149, R14 ;  /* 0x0000000e95bf723e */ /* 0x000fca00000000ff */
[----:B------:R-:W2:Y:S01]  /*72d0*/  MUFU.EX2 R187, R187 ;  /* 0x000000bb00bb7308 */ /* 0x000ea20000000800 */
[----:B0-----:R-:W-:Y:S01]  /*72e0*/  FADD.FTZ R9, R185, R128 ;  /* 0x00000080b9097221 */ /* 0x001fe20000010000 */
[----:B------:R-:W-:Y:S02]  /*72f0*/  @!P6 VIADD R128, R132, 0x30860 ;  /* 0x000308608480e836 */ /* 0x000fe40000000000 */
[----:B------:R-:W-:Y:S01]  /*7300*/  FADD.FTZ R132, R182, R131 ;  /* 0x00000083b6847221 */ /* 0x000fe20000010000 */
[----:B------:R-:W-:-:S03]  /*7310*/  F2FP.F16.F32.PACK_AB R182, R133, R182 ;  /* 0x000000b685b6723e */ /* 0x000fc600000000ff */
[----:B------:R-:W-:Y:S01]  /*7320*/  FADD.FTZ R131, R133, R132 ;  /* 0x0000008485837221 */ /* 0x000fe20000010000 */
[----:B------:R-:W0:Y:S01]  /*7330*/  MUFU.EX2 R122, R122 ;  /* 0x0000007a007a7308 */ /* 0x000e220000000800 */
[----:B-1----:R-:W-:Y:S01]  /*7340*/  FADD.FTZ R130, R20, R9 ;  /* 0x0000000914827221 */ /* 0x002fe20000010000 */
[----:B------:R-:W-:Y:S01]  /*7350*/  @!P6 PRMT R134, RZ, 0x654, R128 ;  /* 0x00000654ff86e816 */ /* 0x000fe20000000080 */
[----:B------:R-:W-:Y:S01]  /*7360*/  FADD.FTZ R132, R176, R131 ;  /* 0x00000083b0847221 */ /* 0x000fe20000010000 */
[-CC-:B------:R-:W-:Y:S01]  /*7370*/  FFMA.FTZ R128, R155, R0.reuse, -R120.reuse ;  /* 0x000000009b807223 */ /* 0x180fe20000010878 */
[----:B------:R-:W-:Y:S01]  /*7380*/  FFMA.FTZ R120, R167, R0, -R120 ;  /* 0x00000000a7787223 */ /* 0x000fe20000010878 */
[----:B------:R1:W-:Y:S01]  /*7390*/  @!P6 SYNCS.ARRIVE.TRANS64.RED.A1T0 RZ, [R134+URZ], RZ ;  /* 0x000000ff86ffe9a7 */ /* 0x0003e2000810043f */
[----:B------:R-:W-:Y:S01]  /*73a0*/  FADD.FTZ R131, R141, R132 ;  /* 0x000000848d837221 */ /* 0x000fe20000010000 */
[----:B------:R-:W3:Y:S01]  /*73b0*/  MUFU.EX2 R181, R181 ;  /* 0x000000b500b57308 */ /* 0x000ee20000000800 */
[----:B--2---:R-:W-:Y:S01]  /*73c0*/  FADD.FTZ R9, R187, R130 ;  /* 0x00000082bb097221 */ /* 0x004fe20000010000 */
[----:B------:R-:W-:Y:S01]  /*73d0*/  F2FP.F16.F32.PACK_AB R176, R141, R176 ;  /* 0x000000b08db0723e */ /* 0x000fe200000000ff */
[----:B------:R-:W-:Y:S01]  /*73e0*/  FADD.FTZ R132, R178, R131 ;  /* 0x00000083b2847221 */ /* 0x000fe20000010000 */
[----:B------:R-:W-:-:S02]  /*73f0*/  F2FP.F16.F32.PACK_AB R178, R15, R178 ;  /* 0x000000b20fb2723e */ /* 0x000fc400000000ff */
[----:B------:R-:W-:Y:S01]  /*7400*/  F2FP.F16.F32.PACK_AB R185, R20, R185 ;  /* 0x000000b914b9723e */ /* 0x000fe200000000ff */
[----:B------:R-:W-:Y:S01]  /*7410*/  FADD.FTZ R131, R15, R132 ;  /* 0x000000840f837221 */ /* 0x000fe20000010000 */
[----:B------:R-:W2:Y:S01]  /*7420*/  MUFU.EX2 R124, R124 ;  /* 0x0000007c007c7308 */ /* 0x000ea20000000800 */
[C---:B0-----:R-:W-:Y:S01]  /*7430*/  FADD.FTZ R130, R122.reuse, R9 ;  /* 0x000000097a827221 */ /* 0x041fe20000010000 */
[----:B------:R-:W-:Y:S01]  /*7440*/  F2FP.F16.F32.PACK_AB R187, R122, R187 ;  /* 0x000000bb7abb723e */ /* 0x000fe200000000ff */
[----:B------:R-:W-:-:S05]  /*7450*/  FADD.FTZ R132, R172, R131 ;  /* 0x00000083ac847221 */ /* 0x000fca0000010000 */
[----:B------:R-:W0:Y:S01]  /*7460*/  MUFU.EX2 R183, R183 ;  /* 0x000000b700b77308 */ /* 0x000e220000000800 */
[----:B---3--:R-:W-:-:S07]  /*7470*/  FADD.FTZ R9, R181, R130 ;  /* 0x00000082b5097221 */ /* 0x008fce0000010000 */
[----:B------:R-:W3:Y:S01]  /*7480*/  MUFU.EX2 R4, R143 ;  /* 0x0000008f00047308 */ /* 0x000ee20000000800 */
[C---:B--2---:R-:W-:Y:S01]  /*7490*/  FADD.FTZ R130, R124.reuse, R9 ;  /* 0x000000097c827221 */ /* 0x044fe20000010000 */
[----:B------:R-:W-:-:S06]  /*74a0*/  F2FP.F16.F32.PACK_AB R181, R124, R181 ;  /* 0x000000b57cb5723e */ /* 0x000fcc00000000ff */
[----:B------:R-:W2:Y:S01]  /*74b0*/  MUFU.EX2 R126, R126 ;  /* 0x0000007e007e7308 */ /* 0x000ea20000000800 */
[----:B0-----:R-:W-:-:S07]  /*74c0*/  FADD.FTZ R9, R183, R130 ;  /* 0x00000082b7097221 */ /* 0x001fce0000010000 */
[----:B------:R-:W0:Y:S01]  /*74d0*/  MUFU.EX2 R145, R145 ;  /* 0x0000009100917308 */ /* 0x000e220000000800 */
[C---:B---3--:R-:W-:Y:S01]  /*74e0*/  FADD.FTZ R9, R4.reuse, R9 ;  /* 0x0000000904097221 */ /* 0x048fe20000010000 */
[----:B------:R-:W-:Y:S01]  /*74f0*/  F2FP.F16.F32.PACK_AB R183, R4, R183 ;  /* 0x000000b704b7723e */ /* 0x000fe200000000ff */
[----:B------:R-:W-:-:S05]  /*7500*/  IMAD.MOV.U32 R4, RZ, RZ, R21 ;  /* 0x000000ffff047224 */ /* 0x000fca00078e0015 */
[----:B------:R-:W3:Y:S01]  /*7510*/  MUFU.EX2 R135, R135 ;  /* 0x0000008700877308 */ /* 0x000ee20000000800 */
[----:B--2---:R-:W-:-:S07]  /*7520*/  FADD.FTZ R130, R126, R9 ;  /* 0x000000097e827221 */ /* 0x004fce0000010000 */
[----:B------:R-:W2:Y:S01]  /*7530*/  MUFU.EX2 R174, R174 ;  /* 0x000000ae00ae7308 */ /* 0x000ea20000000800 */
[C---:B0-----:R-:W-:Y:S01]  /*7540*/  FADD.FTZ R9, R145.reuse, R132 ;  /* 0x0000008491097221 */ /* 0x041fe20000010000 */
[----:B------:R-:W-:-:S06]  /*7550*/  F2FP.F16.F32.PACK_AB R172, R145, R172 ;  /* 0x000000ac91ac723e */ /* 0x000fcc00000000ff */
[----:B------:R-:W0:Y:S01]  /*7560*/  MUFU.EX2 R179, R179 ;  /* 0x000000b300b37308 */ /* 0x000e220000000800 */
[----:B---3--:R-:W-:-:S07]  /*7570*/  FADD.FTZ R130, R135, R130 ;  /* 0x0000008287827221 */ /* 0x008fce0000010000 */
[----:B------:R-:W3:Y:S01]  /*7580*/  MUFU.EX2 R121, R121 ;  /* 0x0000007900797308 */ /* 0x000ee20000000800 */
[----:B--2---:R-:W-:-:S07]  /*7590*/  FADD.FTZ R132, R174, R9 ;  /* 0x00000009ae847221 */ /* 0x004fce0000010000 */
[----:B------:R-:W2:Y:S01]  /*75a0*/  MUFU.EX2 R8, R8 ;  /* 0x0000000800087308 */ /* 0x000ea20000000800 */
[----:B0-----:R-:W-:-:S07]  /*75b0*/  FADD.FTZ R9, R179, R130 ;  /* 0x00000082b3097221 */ /* 0x001fce0000010000 */
[----:B------:R-:W-:Y:S01]  /*75c0*/  MUFU.EX2 R168, R168 ;  /* 0x000000a800a87308 */ /* 0x000fe20000000800 */
[----:B---3--:R-:W-:-:S07]  /*75d0*/  F2FP.F16.F32.PACK_AB R174, R121, R174 ;  /* 0x000000ae79ae723e */ /* 0x008fce00000000ff */
[----:B------:R-:W0:Y:S01]  /*75e0*/  MUFU.EX2 R127, R127 ;  /* 0x0000007f007f7308 */ /* 0x000e220000000800 */
[C---:B--2---:R-:W-:Y:S01]  /*75f0*/  FADD.FTZ R130, R8.reuse, R9 ;  /* 0x0000000908827221 */ /* 0x044fe20000010000 */
[----:B------:R-:W-:-:S06]  /*7600*/  F2FP.F16.F32.PACK_AB R179, R8, R179 ;  /* 0x000000b308b3723e */ /* 0x000fcc00000000ff */
[----:B------:R-:W-:Y:S08]  /*7610*/  MUFU.EX2 R125, R125 ;  /* 0x0000007d007d7308 */ /* 0x000ff00000000800 */
[----:B------:R-:W2:Y:S01]  /*7620*/  MUFU.EX2 R128, R128 ;  /* 0x0000008000807308 */ /* 0x000ea20000000800 */
[----:B0-----:R-:W-:-:S07]  /*7630*/  FADD.FTZ R9, R127, R130 ;  /* 0x000000827f097221 */ /* 0x001fce0000010000 */
[----:B------:R-:W0:Y:S08]  /*7640*/  MUFU.EX2 R170, R170 ;  /* 0x000000aa00aa7308 */ /* 0x000e300000000800 */
[----:B-1----:R1:W3:Y:S01]  /*7650*/  MUFU.EX2 R134, R123 ;  /* 0x0000007b00867308 */ /* 0x0022e20000000800 */
[C---:B--2---:R-:W-:Y:S01]  /*7660*/  FADD.FTZ R9, R128.reuse, R9 ;  /* 0x0000000980097221 */ /* 0x044fe20000010000 */
[----:B------:R-:W-:-:S06]  /*7670*/  F2FP.F16.F32.PACK_AB R173, R128, R127 ;  /* 0x0000007f80ad723e */ /* 0x000fcc00000000ff */
[----:B------:R-:W2:Y:S01]  /*7680*/  MUFU.EX2 R159, R159 ;  /* 0x0000009f009f7308 */ /* 0x000ea20000000800 */
[----:B-1----:R-:W-:-:S04]  /*7690*/  FADD.FTZ R123, R121, R132 ;  /* 0x00000084797b7221 */ /* 0x002fc80000010000 */
[----:B------:R-:W-:Y:S01]  /*76a0*/  FADD.FTZ R132, R168, R123 ;  /* 0x0000007ba8847221 */ /* 0x000fe20000010000 */
[C---:B------:R-:W-:Y:S02]  /*76b0*/  F2FP.F16.F32.PACK_AB R168, R125.reuse, R168 ;  /* 0x000000a87da8723e */ /* 0x040fe400000000ff */
[----:B------:R2:W1:Y:S01]  /*76c0*/  MUFU.EX2 R136, R175 ;  /* 0x000000af00887308 */ /* 0x0004620000000800 */
[----:B------:R-:W-:-:S04]  /*76d0*/  FADD.FTZ R15, R125, R132 ;  /* 0x000000847d0f7221 */ /* 0x000fc80000010000 */
[----:B0-----:R-:W-:Y:S01]  /*76e0*/  FADD.FTZ R130, R170, R15 ;  /* 0x0000000faa827221 */ /* 0x001fe20000010000 */
[----:B---3--:R-:W-:Y:S02]  /*76f0*/  FADD.FTZ R15, R134, R9 ;  /* 0x00000009860f7221 */ /* 0x008fe40000010000 */
[----:B------:R-:W0:Y:S01]  /*7700*/  MUFU.EX2 R163, R163 ;  /* 0x000000a300a37308 */ /* 0x000e220000000800 */
[C---:B--2---:R-:W-:Y:S01]  /*7710*/  F2FP.F16.F32.PACK_AB R175, R159.reuse, R134 ;  /* 0x000000869faf723e */ /* 0x044fe200000000ff */
[----:B------:R-:W-:-:S06]  /*7720*/  FADD.FTZ R15, R159, R15 ;  /* 0x0000000f9f0f7221 */ /* 0x000fcc0000010000 */
[----:B------:R2:W3:Y:S01]  /*7730*/  MUFU.EX2 R132, R177 ;  /* 0x000000b100847308 */ /* 0x0004e20000000800 */
[----:B-1----:R-:W-:-:S07]  /*7740*/  FADD.FTZ R15, R136, R15 ;  /* 0x0000000f880f7221 */ /* 0x002fce0000010000 */
[----:B------:R-:W1:Y:S01]  /*7750*/  MUFU.EX2 R5, R5 ;  /* 0x0000000500057308 */ /* 0x000e620000000800 */
[----:B0-----:R-:W-:Y:S01]  /*7760*/  FADD.FTZ R15, R163, R15 ;  /* 0x0000000fa30f7221 */ /* 0x001fe20000010000 */
[----:B--2---:R-:W-:Y:S02]  /*7770*/  F2FP.F16.F32.PACK_AB R177, R135, R126 ;  /* 0x0000007e87b1723e */ /* 0x004fe400000000ff */
[----:B------:R-:W-:-:S04]  /*7780*/  F2FP.F16.F32.PACK_AB R169, R163, R136 ;  /* 0x00000088a3a9723e */ /* 0x000fc800000000ff */
[----:B------:R-:W0:Y:S01]  /*7790*/  MUFU.EX2 R120, R120 ;  /* 0x0000007800787308 */ /* 0x000e220000000800 */
[----:B---3--:R-:W-:Y:S01]  /*77a0*/  FADD.FTZ R15, R132, R15 ;  /* 0x0000000f840f7221 */ /* 0x008fe20000010000 */
[C---:B-1----:R-:W-:Y:S01]  /*77b0*/  FADD.FTZ R9, R5.reuse, R130 ;  /* 0x0000008205097221 */ /* 0x042fe20000010000 */
[----:B------:R-:W-:Y:S01]  /*77c0*/  F2FP.F16.F32.PACK_AB R170, R5, R170 ;  /* 0x000000aa05aa723e */ /* 0x000fe200000000ff */
[----:B------:R-:W-:Y:S02]  /*77d0*/  IMAD.MOV.U32 R5, RZ, RZ, R13 ;  /* 0x000000ffff057224 */ /* 0x000fe400078e000d */
[C---:B0-----:R-:W-:Y:S01]  /*77e0*/  FADD.FTZ R8, R120.reuse, R15 ;  /* 0x0000000f78087221 */ /* 0x041fe20000010000 */
[----:B------:R-:W-:Y:S01]  /*77f0*/  F2FP.F16.F32.PACK_AB R171, R120, R132 ;  /* 0x0000008478ab723e */ /* 0x000fe200000000ff */
[----:B------:R-:W-:Y:S06]  /*7800*/  @P1 BRA `(.L_x_1143) ;  /* 0xffffffd0002c1947 */ /* 0x000fec000383ffff */
[----:B------:R-:W-:Y:S01]  /*7810*/  IMAD.MOV.U32 R4, RZ, RZ, R21 ;  /* 0x000000ffff047224 */ /* 0x000fe200078e0015 */
[----:B------:R-:W-:Y:S01]  /*7820*/  UMOV UR36, UR4 ;  /* 0x0000000400247c82 */ /* 0x000fe20008000000 */
[----:B------:R-:W-:Y:S01]  /*7830*/  IMAD.MOV.U32 R5, RZ, RZ, R13 ;  /* 0x000000ffff057224 */ /* 0x000fe200078e000d */
[----:B------:R-:W-:-:S06]  /*7840*/  UMOV UR38, UR7 ;  /* 0x0000000700267c82 */ /* 0x000fcc0008000000 */
.L_x_1126:
[----:B------:R-:W-:Y:S01]  /*7850*/  ULDC UR4, c[0x0][0x448] ;  /* 0x0001120000047ab9 */ /* 0x000fe20000000800 */
[----:B------:R-:W-:Y:S01]  /*7860*/  IADD3 R11, R16, 0x1, -R11 ;  /* 0x00000001100b7810 */ /* 0x000fe20007ffe80b */
[----:B------:R-:W-:Y:S01]  /*7870*/  UISETP.NE.AND UP0, UPT, UR4, 0x1, UPT ;  /* 0x000000010400788c */ /* 0x000fe2000bf05270 */
[----:B------:R-:W-:Y:S02]  /*7880*/  ULDC UR7, c[0x0][0x9e4] ;  /* 0x0002790000077ab9 */ /* 0x000fe40000000800 */
[----:B------:R-:W-:Y:S01]  /*7890*/  R2UR UR11, R11 ;  /* 0x000000000b0b72ca */ /* 0x000fe200000e0000 */
[----:B------:R-:W-:Y:S02]  /*78a0*/  UISETP.GE.AND UP1, UPT, UR7, 0x1, UPT ;  /* 0x000000010700788c */ /* 0x000fe4000bf26270 */
[----:B------:R-:W-:-:S04]  /*78b0*/  UIADD3 UR10, UR39, 0x7f, URZ ;  /* 0x0000007f270a7890 */ /* 0x000fc8000fffe03f */
[----:B------:R-:W-:Y:S01]  /*78c0*/  PLOP3.LUT P1, PT, PT, PT, UP1, 0x40, 0x0 ;  /* 0x000000000000781c */ /* 0x000fe20003f2e818 */
[----:B------:R-:W-:Y:S01]  /*78d0*/  @UP0 ULDC UR4, c[0x0][0x44c] ;  /* 0x0001130000040ab9 */ /* 0x000fe20000000800 */
[----:B------:R-:W-:Y:S01]  /*78e0*/  @UP0 ULDC UR14, c[0x0][0x450] ;  /* 0x00011400000e0ab9 */ /* 0x000fe20000000800 */
[----:B------:R-:W-:-:S04]  /*78f0*/  UIMAD.WIDE.U32 UR4, UR10, UR4, URZ ;  /* 0x000000040a0472a5 */ /* 0x000fc8000f8e003f */
[----:B------:R-:W-:-:S04]  /*7900*/  @UP0 USHF.R.U32.HI UR10, URZ, UR14, UR5 ;  /* 0x0000000e3f0a0299 */ /* 0x000fc80008011605 */
[----:B------:R-:W-:-:S04]  /*7910*/  UIADD3 UR10, UR11, UR10, URZ ;  /* 0x0000000a0b0a7290 */ /* 0x000fc8000fffe03f */
[----:B------:R-:W-:Y:S01]  /*7920*/  UIADD3 UR14, UR10, -UR6, URZ ;  /* 0x800000060a0e7290 */ /* 0x000fe2000fffe03f */
[----:B------:R-:W-:Y:S11]  /*7930*/  @P1 BRA `(.L_x_1144) ;  /* 0x0000000000481947 */ /* 0x000ff60003800000 */
[----:B------:R-:W-:Y:S02]  /*7940*/  UMOV UR6, UR10 ;  /* 0x0000000a00067c82 */ /* 0x000fe40008000000 */
[----:B------:R-:W-:-:S06]  /*7950*/  UISETP.GT.AND UP2, UPT, UR6, -0x1, UPT ;  /* 0xffffffff0600788c */ /* 0x000fcc000bf44270 */
[----:B------:R-:W-:-:S13]  /*7960*/  PLOP3.LUT P1, PT, PT, PT, UP2, 0x80, 0x0 ;  /* 0x000000000000781c */ /* 0x000fda0003f2f028 */
[----:B------:R-:W-:Y:S05]  /*7970*/  @P1 BRA `(.L_x_1145) ;  /* 0x00000000001c1947 */ /* 0x000fea0003800000 */
[----:B------:R-:W-:Y:S02]  /*7980*/  UISETP.NE.AND UP2, UPT, UR7, 0x1, UPT ;  /* 0x000000010700788c */ /* 0x000fe4000bf45270 */
[----:B------:R-:W-:-:S09]  /*7990*/  ULOP3.LUT UR6, URZ, UR6, URZ, 0x33, !UPT ;  /* 0x000000063f067292 */ /* 0x000fd2000f8e333f */
[----:B------:R-:W-:Y:S02]  /*79a0*/  @UP2 ULDC.64 UR4, c[0x0][0x9e8] ;  /* 0x00027a0000042ab9 */ /* 0x000fe40000000a00 */
[----:B------:R-:W-:-:S04]  /*79b0*/  UIMAD.WIDE.U32 UR10, UR6, UR4, URZ ;  /* 0x00000004060a72a5 */ /* 0x000fc8000f8e003f */
[----:B------:R-:W-:-:S04]  /*79c0*/  @UP2 USHF.R.U32.HI UR6, URZ, UR5, UR11 ;  /* 0x000000053f062299 */ /* 0x000fc8000801160b */
[----:B------:R-:W-:Y:S01]  /*79d0*/  ULOP3.LUT UR6, URZ, UR6, URZ, 0x33, !UPT ;  /* 0x000000063f067292 */ /* 0x000fe2000f8e333f */
[----:B------:R-:W-:Y:S11]  /*79e0*/  BRA `(.L_x_1146) ;  /* 0x0000000000107947 */ /* 0x000ff60003800000 */
.L_x_1145:
[----:B------:R-:W-:-:S11]  /*79f0*/  UISETP.NE.AND UP2, UPT, UR7, 0x1, UPT ;  /* 0x000000010700788c */ /* 0x000fd6000bf45270 */
[----:B------:R-:W-:Y:S02]  /*7a00*/  @UP2 ULDC.64 UR4, c[0x0][0x9e8] ;  /* 0x00027a0000042ab9 */ /* 0x000fe40000000a00 */
[----:B------:R-:W-:-:S04]  /*7a10*/  UIMAD.WIDE.U32 UR10, UR6, UR4, URZ ;  /* 0x00000004060a72a5 */ /* 0x000fc8000f8e003f */
[----:B------:R-:W-:-:S12]  /*7a20*/  @UP2 USHF.R.U32.HI UR6, URZ, UR5, UR11 ;  /* 0x000000053f062299 */ /* 0x000fd8000801160b */
.L_x_1146:
[----:B------:R-:W-:-:S04]  /*7a30*/  UIMAD UR6, UR6, UR7, URZ ;  /* 0x00000007060672a4 */ /* 0x000fc8000f8e023f */
[----:B------:R-:W-:-:S04]  /*7a40*/  UISETP.LT.AND UP2, UPT, UR14, UR6, UPT ;  /* 0x000000060e00728c */ /* 0x000fc8000bf41270 */
[----:B------:R-:W-:-:S12]  /*7a50*/  USEL UR14, UR14, UR6, !UP2 ;  /* 0x000000060e0e7287 */ /* 0x000fd8000d000000 */
.L_x_1144:
[----:B------:R-:W-:-:S04]  /*7a60*/  UIADD3 UR4, UR14, 0x5f, URZ ;  /* 0x0000005f0e047890 */ /* 0x000fc8000fffe03f */
[----:B------:R-:W-:-:S04]  /*7a70*/  UIMAD.WIDE UR4, UR4, 0x2aaaaaab, URZ ;  /* 0x2aaaaaab040478a5 */ /* 0x000fc8000f8e023f */
[----:B------:R-:W-:-:S04]  /*7a80*/  USHF.R.U32.HI UR4, URZ, 0x1f, UR5 ;  /* 0x0000001f3f047899 */ /* 0x000fc80008011605 */
[----:B------:R-:W-:-:S04]  /*7a90*/  ULEA.HI.SX32 UR4, UR5, UR4, 0x1c ;  /* 0x0000000405047291 */ /* 0x000fc8000f8fe23f */
[----:B------:R-:W-:-:S04]  /*7aa0*/  UISETP.LT.AND UP2, UPT, UR61, UR4, UPT ;  /* 0x000000043d00728c */ /* 0x000fc8000bf41270 */
[----:B------:R-:W-:-:S06]  /*7ab0*/  USEL UR58, UR61, UR4, !UP2 ;  /* 0x000000043d3a7287 */ /* 0x000fcc000d000000 */
[----:B------:R-:W-:-:S13]  /*7ac0*/  ISETP.GE.AND P1, PT, R10, UR58, PT ;  /* 0x0000003a0a007c0c */ /* 0x000fda000bf26270 */
[----:B------:R-:W-:Y:S05]  /*7ad0*/  @!P1 BRA `(.L_x_1147) ;  /* 0x0000001c007c9947 */ /* 0x000fea0003800000 */
[----:B------:R-:W-:Y:S01]  /*7ae0*/  IMAD.MOV.U32 R11, RZ, RZ, R4 ;  /* 0x000000ffff0b7224 */ /* 0x000fe200078e0004 */
[----:B------:R-:W-:Y:S01]  /*7af0*/  UMOV UR6, UR38 ;  /* 0x0000002600067c82 */ /* 0x000fe20008000000 */
[----:B------:R-:W-:Y:S01]  /*7b00*/  IMAD.MOV.U32 R12, RZ, RZ, R5 ;  /* 0x000000ffff0c7224 */ /* 0x000fe200078e0005 */
[----:B------:R-:W-:-:S06]  /*7b10*/  UMOV UR4, UR36 ;  /* 0x0000002400047c82 */ /* 0x000fcc0008000000 */
.L_x_1156:
[----:B------:R-:W-:-:S04]  /*7b20*/  UIADD3 UR7, UR4, 0x1, URZ ;  /* 0x0000000104077890 */ /* 0x000fc8000fffe03f */
[----:B------:R-:W-:-:S04]  /*7b30*/  UISETP.NE.AND UP2, UPT, UR7, 0x2, UPT ;  /* 0x000000020700788c */ /* 0x000fc8000bf45270 */
[----:B------:R-:W-:Y:S02]  /*7b40*/  USEL UR7, UR7, URZ, UP2 ;  /* 0x0000003f07077287 */ /* 0x000fe40009000000 */
[----:B------:R-:W-:-:S04]  /*7b50*/  USEL UR38, URZ, 0x1, UP2 ;  /* 0x000000013f267887 */ /* 0x000fc80009000000 */
[----:B------:R-:W-:Y:S01]  /*7b60*/  ULOP3.LUT UR38, UR6, UR38, URZ, 0x3c, !UPT ;  /* 0x0000002606267292 */ /* 0x000fe2000f8e3c3f */
[----:B------:R-:W-:Y:S01]  /*7b70*/  UMOV UR36, UR7 ;  /* 0x0000000700247c82 */ /* 0x000fe20008000000 */
[----:B------:R-:W-:Y:S10]  /*7b80*/  @!P0 BRA `(.L_x_1148) ;  /* 0x0000000000048947 */ /* 0x000ff40003800000 */
[----:B------:R-:W-:Y:S01]  /*7b90*/  BPT.TRAP 0x1 ;  /* 0x000000040000795c */ /* 0x000fe20000300000 */
.L_x_1148:
[----:B------:R-:W-:Y:S01]  /*7ba0*/  ULEA UR5, UR36, UR37, 0x3 ;  /* 0x0000002524057291 */ /* 0x000fe2000f8e183f */
[----:B------:R-:W-:-:S05]  /*7bb0*/  IMAD.U32 R0, RZ, RZ, UR38 ;  /* 0x00000026ff007e24 */ /* 0x000fca000f8e00ff */
[----:B------:R-:W-:-:S04]  /*7bc0*/  SHF.L.U32 R0, R0, 0x1f, RZ ;  /* 0x0000001f00007819 */ /* 0x000fc800000006ff */
[----:B------:R0:W1:Y:S01]  /*7bd0*/  SYNCS.PHASECHK.TRANS64.TRYWAIT P1, [UR5+0x30830], R0 ;  /* 0x03083000ff0075a7 */ /* 0x0000620008020145 */
[----:B------:R-:W-:Y:S05]  /*7be0*/  @!P0 BRA `(.L_x_1149) ;  /* 0x0000000000048947 */ /* 0x000fea0003800000 */
[----:B------:R-:W-:Y:S01]  /*7bf0*/  BPT.TRAP 0x1 ;  /* 0x000000040000795c */ /* 0x000fe20000300000 */
.L_x_1149:
[----:B-1----:R-:W-:Y:S05]  /*7c00*/  @P1 BRA `(.L_x_1150) ;  /* 0x0000000000081947 */ /* 0x002fea0003800000 */
[----:B------:R-:W1:Y:S02]  /*7c10*/  SYNCS.PHASECHK.TRANS64.TRYWAIT P1, [UR5+0x30830], R0 ;  /* 0x03083000ff0075a7 */ /* 0x000e640008020145 */
[----:B-1----:R-:W-:Y:S05]  /*7c20*/  @!P1 BRA `(.L_x_1151) ;  /* 0x000000d400b09947 */ /* 0x002fea0003800000 */
.L_x_1150:
        /* <DEDUP_REMOVED lines=163> */
.L_x_1152:
[----:B------:R-:W-:Y:S01]  /*8660*/  ULEA UR5, UR4, UR37, 0x3 ;  /* 0x0000002504057291 */ /* 0x000fe2000f8e183f */
[----:B01----:R-:W-:-:S05]  /*8670*/  IMAD.U32 R0, RZ, RZ, UR6 ;  /* 0x00000006ff007e24 */ /* 0x003fca000f8e00ff */
[----:B------:R-:W-:-:S04]  /*8680*/  SHF.L.U32 R0, R0, 0x1f, RZ ;  /* 0x0000001f00007819 */ /* 0x000fc800000006ff */
[----:B------:R0:W1:Y:S01]  /*8690*/  SYNCS.PHASECHK.TRANS64.TRYWAIT P1, [UR5+0x30850], R0 ;  /* 0x03085000ff0075a7 */ /* 0x0000620008020145 */
[----:B------:R-:W-:Y:S05]  /*86a0*/  @!P0 BRA `(.L_x_1153) ;  /* 0x0000000000048947 */ /* 0x000fea0003800000 */
[----:B------:R-:W-:Y:S01]  /*86b0*/  BPT.TRAP 0x1 ;  /* 0x000000040000795c */ /* 0x000fe20000300000 */
.L_x_1153:
[----:B-1----:R-:W-:Y:S05]  /*86c0*/  @P1 BRA `(.L_x_1154) ;  /* 0x0000000000081947 */ /* 0x002fea0003800000 */
[----:B------:R-:W1:Y:S02]  /*86d0*/  SYNCS.PHASECHK.TRANS64.TRYWAIT P1, [UR5+0x30850], R0 ;  /* 0x03085000ff0075a7 */ /* 0x000e640008020145 */
[----:B-1----:R-:W-:Y:S05]  /*86e0*/  @!P1 BRA `(.L_x_1155) ;  /* 0x000000cc00189947 */ /* 0x002fea0003800000 */
.L_x_1154:
[----:B------:R-:W-:Y:S01]  /*86f0*/  UIADD3 UR6, UR37, 0x400, URZ ;  /* 0x0000040025067890 */ /* 0x000fe2000fffe03f */
[----:B------:R-:W-:Y:S01]  /*8700*/  WARPGROUP.ARRIVE ;  /* 0x00000000000079c5 */ /* 0x000fe20000000000 */
[----:B------:R-:W-:Y:S01]  /*8710*/  UMOV UR11, 0x40000040 ;  /* 0x40000040000b7882 */ /* 0x000fe20000000000 */
[----:B01----:R-:W-:Y:S01]  /*8720*/  FMNMX.FTZ R0, R120, R12, !PT ;  /* 0x0000000c78007209 */ /* 0x003fe20007810000 */
[----:B------:R-:W-:Y:S01]  /*8730*/  USHF.R.U32.HI UR6, URZ, 0x4, UR6 ;  /* 0x000000043f067899 */ /* 0x000fe20008011606 */
[----:B------:R-:W-:Y:S02]  /*8740*/  FMNMX.FTZ R4, R122, R11, !PT ;  /* 0x0000000b7a047209 */ /* 0x000fe40007810000 */
[----:B------:R-:W0:Y:S01]  /*8750*/  S2R R206, SR_TID.X ;  /* 0x0000000000ce7919 */ /* 0x000e220000002100 */
[----:B------:R-:W-:Y:S01]  /*8760*/  FMNMX.FTZ R3, R121, R0, !PT ;  /* 0x0000000079037209 */ /* 0x000fe20007810000 */
[----:B------:R-:W-:Y:S01]  /*8770*/  ULOP3.LUT UR6, UR6, 0x3fff, URZ, 0xc0, !UPT ;  /* 0x00003fff06067892 */ /* 0x000fe2000f8ec03f */
[----:B------:R-:W-:-:S02]  /*8780*/  FMNMX.FTZ R15, R123, R4, !PT ;  /* 0x000000047b0f7209 */ /* 0x000fc40007810000 */
[----:B------:R-:W-:Y:S01]  /*8790*/  FMNMX.FTZ R0, R124, R3, !PT ;  /* 0x000000037c007209 */ /* 0x000fe20007810000 */
[----:B------:R-:W-:Y:S01]  /*87a0*/  ULOP3.LUT UR6, UR6, 0x3000000, URZ, 0xfc, !UPT ;  /* 0x0300000006067892 */ /* 0x000fe2000f8efc3f */
[----:B------:R-:W-:Y:S02]  /*87b0*/  FMNMX.FTZ R4, R126, R15, !PT ;  /* 0x0000000f7e047209 */ /* 0x000fe40007810000 */
[----:B------:R-:W-:Y:S01]  /*87c0*/  FMNMX.FTZ R3, R125, R0, !PT ;  /* 0x000000007d037209 */ /* 0x000fe20007810000 */
[----:B------:R-:W-:Y:S01]  /*87d0*/  UIMAD UR4, UR4, 0x900, UR6 ;  /* 0x00000900040478a4 */ /* 0x000fe2000f8e0206 */
[----:B------:R-:W-:Y:S02]  /*87e0*/  FMNMX.FTZ R15, R127, R4, !PT ;  /* 0x000000047f0f7209 */ /* 0x000fe40007810000 */
[----:B------:R-:W-:Y:S01]  /*87f0*/  FMNMX.FTZ R0, R128, R3, !PT ;  /* 0x0000000380007209 */ /* 0x000fe20007810000 */
[----:B------:R-:W-:Y:S01]  /*8800*/  UMOV UR6, UR38 ;  /* 0x0000002600067c82 */ /* 0x000fe20008000000 */
[----:B------:R-:W-:-:S02]  /*8810*/  FMNMX.FTZ R4, R130, R15, !PT ;  /* 0x0000000f82047209 */ /* 0x000fc40007810000 */
[----:B------:R-:W-:Y:S01]  /*8820*/  UMOV UR10, UR4 ;  /* 0x00000004000a7c82 */ /* 0x000fe20008000000 */
[----:B------:R-:W-:Y:S01]  /*8830*/  FMNMX.FTZ R3, R129, R0, !PT ;  /* 0x0000000081037209 */ /* 0x000fe20007810000 */
[----:B------:R-:W-:Y:S01]  /*8840*/  HGMMA.64x192x16.F32 R24, R188, gdesc[UR8].tnspB, R24, gsb0 ;  /* 0x42e00008bc187df0 */ /* 0x000fe20008000818 */
[----:B------:R-:W-:Y:S01]  /*8850*/  UIADD3 UR10, UR4, 0x80, URZ ;  /* 0x00000080040a7890 */ /* 0x000fe2000fffe03f */
[----:B------:R-:W-:Y:S01]  /*8860*/  FMNMX.FTZ R15, R131, R4, !PT ;  /* 0x00000004830f7209 */ /* 0x000fe20007810000 */
[----:B------:R-:W-:Y:S01]  /*8870*/  UMOV UR11, 0x40000040 ;  /* 0x40000040000b7882 */ /* 0x000fe20000000000 */
        /* <DEDUP_REMOVED lines=11> */
[----:B0-----:R-:W-:Y:S02]  /*8930*/  LOP3.LUT P1, RZ, R206, 0x7f, RZ, 0xc0, !PT ;  /* 0x0000007fceff7812 */ /* 0x001fe4000782c0ff */
        /* <DEDUP_REMOVED lines=14> */
[----:B-1----:R-:W-:-:S05]  /*8a20*/  FMNMX.FTZ R14, R2, R3, !PT ;  /* 0x00000003020e7209 */ /* 0x002fca0007810000 */
[----:B------:R-:W1:Y:S02]  /*8a30*/  SHFL.BFLY PT, R5, R14, 0x1, 0x1f ;  /* 0x0c201f000e057f89 */ /* 0x000e6400000e0000 */
[----:B-1----:R-:W-:-:S05]  /*8a40*/  FMNMX.FTZ R5, R14, R5, !PT ;  /* 0x000000050e057209 */ /* 0x002fca0007810000 */
[----:B------:R-:W-:-:S04]  /*8a50*/  FADD.FTZ R3, -R5, R12 ;  /* 0x0000000c05037221 */ /* 0x000fc80000010100 */
[-C--:B0-----:R-:W-:Y:S01]  /*8a60*/  FMUL.FTZ R12, R3, R0.reuse ;  /* 0x00000000030c7220 */ /* 0x081fe20000410000 */
[----:B------:R-:W-:-:S03]  /*8a70*/  FMUL.FTZ R3, R5, R0 ;  /* 0x0000000005037220 */ /* 0x000fc60000410000 */
[----:B------:R0:W-:Y:S01]  /*8a80*/  MUFU.EX2 R2, R12 ;  /* 0x0000000c00027308 */ /* 0x0001e20000000800 */
[-CC-:B------:R-:W-:Y:S01]  /*8a90*/  FFMA.FTZ R15, R125, R0.reuse, -R3.reuse ;  /* 0x000000007d0f7223 */ /* 0x180fe20000010803 */
[-CC-:B------:R-:W-:Y:S01]  /*8aa0*/  FFMA.FTZ R21, R129, R0.reuse, -R3.reuse ;  /* 0x0000000081157223 */ /* 0x180fe20000010803 */
[-CC-:B------:R-:W-:Y:S01]  /*8ab0*/  FFMA.FTZ R13, R120, R0.reuse, -R3.reuse ;  /* 0x00000000780d7223 */ /* 0x180fe20000010803 */
[-CC-:B------:R-:W-:Y:S01]  /*8ac0*/  FFMA.FTZ R164, R164, R0.reuse, -R3.reuse ;  /* 0x00000000a4a47223 */ /* 0x180fe20000010803 */
[----:B------:R-:W-:-:S03]  /*8ad0*/  FFMA.FTZ R165, R165, R0, -R3 ;  /* 0x00000000a5a57223 */ /* 0x000fc60000010803 */
[----:B------:R-:W-:Y:S01]  /*8ae0*/  MUFU.EX2 R15, R15 ;  /* 0x0000000f000f7308 */ /* 0x000fe20000000800 */
[----:B0-----:R-:W-:-:S07]  /*8af0*/  FFMA.FTZ R12, R160, R0, -R3 ;  /* 0x00000000a00c7223 */ /* 0x001fce0000010803 */
[----:B------:R-:W0:Y:S08]  /*8b00*/  MUFU.EX2 R13, R13 ;  /* 0x0000000d000d7308 */ /* 0x000e300000000800 */
[----:B------:R-:W-:Y:S08]  /*8b10*/  MUFU.EX2 R21, R21 ;  /* 0x0000001500157308 */ /* 0x000ff00000000800 */
[----:B------:R-:W-:Y:S01]  /*8b20*/  MUFU.EX2 R12, R12 ;  /* 0x0000000c000c7308 */ /* 0x000fe20000000800 */
[----:B0-----:R-:W-:Y:S01]  /*8b30*/  FFMA.FTZ R9, R2, R9, R13 ;  /* 0x0000000902097223 */ /* 0x001fe2000001000d */
[----:B------:R-:W-:-:S02]  /*8b40*/  WARPGROUP.DEPBAR.LE gsb0, 0x0 ;  /* 0x00008000000079c5 */ /* 0x000fc40000010000 */
[----:B------:R-:W-:Y:S01]  /*8b50*/  WARPGROUP.ARRIVE ;  /* 0x00000000000079c5 */ /* 0x000fe20000000000 */
[--C-:B------:R-:W-:Y:S01]  /*8b60*/  FFMA.FTZ R188, R121, R0, -R3.reuse ;  /* 0x0000000079bc7223 */ /* 0x100fe20000010803 */
[----:B------:R-:W-:Y:S01]  /*8b70*/  FMNMX.FTZ R121, R143, R4, !PT ;  /* 0x000000048f797209 */ /* 0x000fe20007810000 */
[----:B------:R-:W-:-:S03]  /*8b80*/  FFMA.FTZ R190, R124, R0, -R3 ;  /* 0x000000007cbe7223 */ /* 0x000fc60000010803 */
[----:B------:R-:W-:Y:S01]  /*8b90*/  HGMMA.64x192x16.F32 R24, R184, gdesc[UR8].tnspB, R24, gsb0 ;  /* 0x42e00008b8187df0 */ /* 0x000fe20008000818 */
[----:B------:R-:W-:Y:S01]  /*8ba0*/  UIADD3 UR10, UR4, 0x100, URZ ;  /* 0x00000100040a7890 */ /* 0x000fe2000fffe03f */
[----:B------:R-:W-:Y:S01]  /*8bb0*/  FMNMX.FTZ R4, R146, R121, !PT ;  /* 0x0000007992047209 */ /* 0x000fe20007810000 */
[----:B------:R-:W-:Y:S01]  /*8bc0*/  UMOV UR11, 0x40000040 ;  /* 0x40000040000b7882 */ /* 0x000fe20000000000 */
[----:B------:R-:W0:Y:S02]  /*8bd0*/  MUFU.EX2 R188, R188 ;  /* 0x000000bc00bc7308 */ /* 0x000e240000000800 */
[----:B------:R-:W-:-:S04]  /*8be0*/  FMNMX.FTZ R121, R147, R4, !PT ;  /* 0x0000000493797209 */ /* 0x000fc80007810000 */
[----:B------:R-:W-:Y:S01]  /*8bf0*/  FMNMX.FTZ R4, R150, R121, !PT ;  /* 0x0000007996047209 */ /* 0x000fe20007810000 */
[-CC-:B------:R-:W-:Y:S01]  /*8c00*/  FFMA.FTZ R121, R133, R0.reuse, -R3.reuse ;  /* 0x0000000085797223 */ /* 0x180fe20000010803 */
[-CC-:B------:R-:W-:Y:S01]  /*8c10*/  FFMA.FTZ R133, R145, R0.reuse, -R3.reuse ;  /* 0x0000000091857223 */ /* 0x180fe20000010803 */
[----:B------:R-:W-:Y:S01]  /*8c20*/  FFMA.FTZ R145, R157, R0, -R3 ;  /* 0x000000009d917223 */ /* 0x000fe20000010803 */
[----:B------:R-:W-:Y:S01]  /*8c30*/  FMNMX.FTZ R125, R151, R4, !PT ;  /* 0x00000004977d7209 */ /* 0x000fe20007810000 */
[----:B------:R-:W1:Y:S03]  /*8c40*/  MUFU.EX2 R190, R190 ;  /* 0x000000be00be7308 */ /* 0x000e660000000800 */
[----:B------:R-:W-:Y:S01]  /*8c50*/  FMNMX.FTZ R4, R154, R125, !PT ;  /* 0x0000007d9a047209 */ /* 0x000fe20007810000 */
[----:B0-----:R-:W-:-:S03]  /*8c60*/  FADD.FTZ R9, R188, R9 ;  /* 0x00000009bc097221 */ /* 0x001fc60000010000 */
[----:B------:R-:W-:Y:S01]  /*8c70*/  FMNMX.FTZ R125, R155, R4, !PT ;  /* 0x000000049b7d7209 */ /* 0x000fe20007810000 */
[----:B------:R-:W-:Y:S01]  /*8c80*/  MUFU.EX2 R121, R121 ;  /* 0x0000007900797308 */ /* 0x000fe20000000800 */
[----:B------:R-:W-:Y:S02]  /*8c90*/  F2FP.F16.F32.PACK_AB R188, R188, R13 ;  /* 0x0000000dbcbc723e */ /* 0x000fe400000000ff */
[----:B------:R-:W-:Y:S01]  /*8ca0*/  FMNMX.FTZ R4, R158, R125, !PT ;  /* 0x0000007d9e047209 */ /* 0x000fe20007810000 */
[-CC-:B------:R-:W-:Y:S01]  /*8cb0*/  FFMA.FTZ R125, R137, R0.reuse, -R3.reuse ;  /* 0x00000000897d7223 */ /* 0x180fe20000010803 */
[-CC-:B------:R-:W-:Y:S01]  /*8cc0*/  FFMA.FTZ R137, R149, R0.reuse, -R3.reuse ;  /* 0x0000000095897223 */ /* 0x180fe20000010803 */
[----:B------:R-:W-:Y:S01]  /*8cd0*/  FFMA.FTZ R149, R161, R0, -R3 ;  /* 0x00000000a1957223 */ /* 0x000fe20000010803 */
[----:B------:R-:W-:Y:S01]  /*8ce0*/  FMNMX.FTZ R129, R159, R4, !PT ;  /* 0x000000049f817209 */ /* 0x000fe20007810000 */
[----:B------:R-:W-:Y:S03]  /*8cf0*/  MUFU.EX2 R133, R133 ;  /* 0x0000008500857308 */ /* 0x000fe60000000800 */
[----:B------:R-:W-:-:S04]  /*8d00*/  FMNMX.FTZ R4, R162, R129, !PT ;  /* 0x00000081a2047209 */ /* 0x000fc80007810000 */
[----:B------:R-:W-:Y:S01]  /*8d10*/  FMNMX.FTZ R129, R163, R4, !PT ;  /* 0x00000004a3817209 */ /* 0x000fe20007810000 */
[----:B------:R-:W-:Y:S03]  /*8d20*/  MUFU.EX2 R125, R125 ;  /* 0x0000007d007d7308 */ /* 0x000fe60000000800 */
[----:B------:R-:W-:Y:S01]  /*8d30*/  FMNMX.FTZ R4, R166, R129, !PT ;  /* 0x00000081a6047209 */ /* 0x000fe20007810000 */
[----:B------:R-:W-:-:S03]  /*8d40*/  FFMA.FTZ R129, R141, R0, -R3 ;  /* 0x000000008d817223 */ /* 0x000fc60000010803 */
[----:B------:R-:W-:Y:S01]  /*8d50*/  FMNMX.FTZ R4, R167, R4, !PT ;  /* 0x00000004a7047209 */ /* 0x000fe20007810000 */
[----:B------:R-:W-:Y:S04]  /*8d60*/  MUFU.EX2 R137, R137 ;  /* 0x0000008900897308 */ /* 0x000fe80000000800 */
[----:B------:R-:W0:Y:S04]  /*8d70*/  SHFL.BFLY PT, R141, R4, 0x2, 0x1f ;  /* 0x0c401f00048d7f89 */ /* 0x000e2800000e0000 */
[----:B------:R-:W-:Y:S08]  /*8d80*/  MUFU.EX2 R129, R129 ;  /* 0x0000008100817308 */ /* 0x000ff00000000800 */
[----:B------:R-:W-:Y:S08]  /*8d90*/  MUFU.EX2 R145, R145 ;  /* 0x0000009100917308 */ /* 0x000ff00000000800 */
[----:B------:R-:W-:Y:S01]  /*8da0*/  MUFU.EX2 R149, R149 ;  /* 0x0000009500957308 */ /* 0x000fe20000000800 */
[----:B0-----:R-:W-:Y:S01]  /*8db0*/  FMNMX.FTZ R14, R4, R141, !PT ;  /* 0x0000008d040e7209 */ /* 0x001fe20007810000 */
[----:B------:R-:W-:-:S04]  /*8dc0*/  FFMA.FTZ R141, R153, R0, -R3 ;  /* 0x00000000998d7223 */ /* 0x000fc80000010803 */
[----:B------:R-:W0:Y:S02]  /*8dd0*/  SHFL.BFLY PT, R153, R14, 0x1, 0x1f ;  /* 0x0c201f000e997f89 */ /* 0x000e2400000e0000 */
[----:B------:R-:W-:Y:S01]  /*8de0*/  MUFU.EX2 R141, R141 ;  /* 0x0000008d008d7308 */ /* 0x000fe20000000800 */
[----:B0-----:R-:W-:-:S07]  /*8df0*/  FMNMX.FTZ R4, R14, R153, !PT ;  /* 0x000000990e047209 */ /* 0x001fce0007810000 */
[----:B------:R-:W-:Y:S01]  /*8e00*/  MUFU.EX2 R14, R164 ;  /* 0x000000a4000e7308 */ /* 0x000fe20000000800 */
[----:B------:R-:W-:-:S04]  /*8e10*/  FMUL.FTZ R153, R4, R0 ;  /* 0x0000000004997220 */ /* 0x000fc80000410000 */
[-CC-:B------:R-:W-:Y:S01]  /*8e20*/  FFMA.FTZ R20, R122, R0.reuse, -R153.reuse ;  /* 0x000000007a147223 */ /* 0x180fe20000010899 */
[-CC-:B------:R-:W-:Y:S01]  /*8e30*/  FFMA.FTZ R189, R123, R0.reuse, -R153.reuse ;  /* 0x000000007bbd7223 */ /* 0x180fe20000010899 */
[----:B------:R-:W-:Y:S02]  /*8e40*/  IMAD.U32 R123, RZ, RZ, UR7 ;  /* 0x00000007ff7b7e24 */ /* 0x000fe4000f8e00ff */
[-CC-:B------:R-:W-:Y:S01]  /*8e50*/  FFMA.FTZ R191, R126, R0.reuse, -R153.reuse ;  /* 0x000000007ebf7223 */ /* 0x180fe20000010899 */
[-CC-:B------:R-:W-:Y:S01]  /*8e60*/  FFMA.FTZ R120, R127, R0.reuse, -R153.reuse ;  /* 0x000000007f787223 */ /* 0x180fe20000010899 */
[-CC-:B------:R-:W-:Y:S01]  /*8e70*/  FFMA.FTZ R122, R131, R0.reuse, -R153.reuse ;  /* 0x00000000837a7223 */ /* 0x180fe20000010899 */
[----:B------:R-:W-:Y:S01]  /*8e80*/  MUFU.EX2 R20, R20 ;  /* 0x0000001400147308 */ /* 0x000fe20000000800 */
[----:B------:R-:W-:Y:S01]  /*8e90*/  @!P1 LEA R123, R123, UR37, 0x3 ;  /* 0x000000257b7b9c11 */ /* 0x000fe2000f8e18ff */
[----:B------:R-:W-:Y:S02]  /*8ea0*/  IMAD.U32 R127, RZ, RZ, UR5 ;  /* 0x00000005ff7f7e24 */ /* 0x000fe4000f8e00ff */
[-CC-:B------:R-:W-:Y:S01]  /*8eb0*/  FFMA.FTZ R124, R135, R0.reuse, -R153.reuse ;  /* 0x00000000877c7223 */ /* 0x180fe20000010899 */
[-CC-:B------:R-:W-:Y:S01]  /*8ec0*/  FFMA.FTZ R126, R139, R0.reuse, -R153.reuse ;  /* 0x000000008b7e7223 */ /* 0x180fe20000010899 */
[----:B------:R-:W-:Y:S01]  /*8ed0*/  FFMA.FTZ R151, R151, R0, -R153 ;  /* 0x0000000097977223 */ /* 0x000fe20000010899 */
[----:B------:R-:W-:-:S02]  /*8ee0*/  @!P1 VIADD R123, R123, 0x30840 ;  /* 0x000308407b7b9836 */ /* 0x000fc40000000000 */
[-CC-:B------:R-:W-:Y:S01]  /*8ef0*/  FFMA.FTZ R154, R154, R0.reuse, -R153.reuse ;  /* 0x000000009a9a7223 */ /* 0x180fe20000010899 */
[----:B------:R-:W-:Y:S01]  /*8f00*/  MUFU.EX2 R189, R189 ;  /* 0x000000bd00bd7308 */ /* 0x000fe20000000800 */
[-CC-:B------:R-:W-:Y:S01]  /*8f10*/  FFMA.FTZ R155, R155, R0.reuse, -R153.reuse ;  /* 0x000000009b9b7223 */ /* 0x180fe20000010899 */
[-C--:B------:R-:W-:Y:S01]  /*8f20*/  FFMA.FTZ R158, R158, R0.reuse, -R153 ;  /* 0x000000009e9e7223 */ /* 0x080fe20000010899 */
[----:B------:R-:W-:Y:S01]  /*8f30*/  @!P1 PRMT R123, RZ, 0x654, R123 ;  /* 0x00000654ff7b9816 */ /* 0x000fe2000000007b */
        /* <DEDUP_REMOVED lines=17> */
[-CC-:B------:R-:W-:Y:S01]  /*9050*/  FFMA.FTZ R185, R130, R0.reuse, -R153.reuse ;  /* 0x0000000082b97223 */ /* 0x180fe20000010899 */
[-C--:B------:R-:W-:Y:S01]  /*9060*/  FFMA.FTZ R187, R134, R0.reuse, -R153 ;  /* 0x0000000086bb7223 */ /* 0x080fe20000010899 */
[----:B-1----:R-:W-:Y:S01]  /*9070*/  FADD.FTZ R132, R190, R9 ;  /* 0x00000009be847221 */ /* 0x002fe20000010000 */
[----:B------:R-:W-:Y:S01]  /*9080*/  HGMMA.64x192x16.F32 R24, R180, gdesc[UR8].tnspB, R24, gsb0 ;  /* 0x42e00008b4187df0 */ /* 0x000fe20008000818 */
[----:B------:R-:W-:Y:S01]  /*9090*/  UIADD3 UR10, UR4, 0x180, URZ ;  /* 0x00000180040a7890 */ /* 0x000fe2000fffe03f */
[----:B------:R-:W-:Y:S01]  /*90a0*/  MUFU.EX2 R184, R184 ;  /* 0x000000b800b87308 */ /* 0x000fe20000000800 */
[----:B------:R-:W-:Y:S01]  /*90b0*/  UMOV UR11, 0x40000040 ;  /* 0x40000040000b7882 */ /* 0x000fe20000000000 */
[-CC-:B------:R-:W-:Y:S01]  /*90c0*/  FFMA.FTZ R128, R143, R0.reuse, -R153.reuse ;  /* 0x000000008f807223 */ /* 0x180fe20000010899 */
[----:B------:R-:W-:Y:S01]  /*90d0*/  FFMA.FTZ R130, R147, R0, -R153 ;  /* 0x0000000093827223 */ /* 0x000fe20000010899 */
[----:B------:R-:W-:-:S04]  /*90e0*/  F2FP.F16.F32.PACK_AB R190, R15, R190 ;  /* 0x000000be0fbe723e */ /* 0x000fc800000000ff */
        /* <DEDUP_REMOVED lines=10> */
[----:B------:R-:W-:Y:S02]  /*9190*/  FFMA.FTZ R183, R142, R0, -R153 ;  /* 0x000000008eb77223 */ /* 0x000fe40000010899 */
[----:B------:R-:W-:Y:S01]  /*91a0*/  HGMMA.64x192x16.F32 R24, R176, gdesc[UR8].tnspB, R24, gsb0 ;  /* 0x42e00008b0187df0 */ /* 0x000fe20008000818 */
[----:B------:R-:W-:Y:S01]  /*91b0*/  UIADD3 UR10, UR4, 0x200, URZ ;  /* 0x00000200040a7890 */ /* 0x000fe2000fffe03f */
[----:B------:R-:W-:Y:S01]  /*91c0*/  MUFU.EX2 R180, R180 ;  /* 0x000000b400b47308 */ /* 0x000fe20000000800 */
[----:B------:R-:W-:-:S07]  /*91d0*/  UMOV UR11, 0x40000040 ;  /* 0x40000040000b7882 */ /* 0x000fce0000000000 */
        /* <DEDUP_REMOVED lines=8> */
[-CC-:B------:R-:W-:Y:S01]  /*9260*/  FFMA.FTZ R179, R150, R0.reuse, -R153.reuse ;  /* 0x0000000096b37223 */ /* 0x180fe20000010899 */
[----:B------:R-:W-:Y:S01]  /*9270*/  FFMA.FTZ R153, R167, R0, -R153 ;  /* 0x00000000a7997223 */ /* 0x000fe20000010899 */
[----:B------:R-:W-:Y:S01]  /*9280*/  HGMMA.64x192x16.F32 R24, R172, gdesc[UR8].tnspB, R24, gsb0 ;  /* 0x42e00008ac187df0 */ /* 0x000fe20008000818 */
[----:B------:R-:W-:Y:S01]  /*9290*/  UIADD3 UR10, UR4, 0x280, URZ ;  /* 0x00000280040a7890 */ /* 0x000fe2000fffe03f */
[----:B------:R-:W-:Y:S01]  /*92a0*/  MUFU.EX2 R176, R176 ;  /* 0x000000b000b07308 */ /* 0x000fe20000000800 */
[----:B------:R-:W-:Y:S01]  /*92b0*/  UMOV UR11, 0x40000040 ;  /* 0x40000040000b7882 */ /* 0x000fe20000000000 */
[----:B------:R-:W-:-:S06]  /*92c0*/  UMOV UR4, UR36 ;  /* 0x0000002400047c82 */ /* 0x000fcc0008000000 */
        /* <DEDUP_REMOVED lines=8> */
[----:B------:R-:W-:Y:S02]  /*9350*/  FADD.FTZ R3, -R4, R11 ;  /* 0x0000000b04037221 */ /* 0x000fe40000010100 */
[----:B------:R-:W-:Y:S01]  /*9360*/  MUFU.EX2 R173, R154 ;  /* 0x0000009a00ad7308 */ /* 0x000fe20000000800 */
[----:B------:R-:W-:Y:S01]  /*9370*/  HGMMA.64x192x16.F32 R24, R168, gdesc[UR8].tnspB, R24, gsb0 ;  /* 0x42e00008a8187df0 */ /* 0x000fe20008000818 */
[----:B------:R-:W-:-:S06]  /*9380*/  FMUL.FTZ R3, R3, R0 ;  /* 0x0000000003037220 */ /* 0x000fcc0000410000 */
[----:B------:R-:W-:Y:S08]  /*9390*/  MUFU.EX2 R172, R172 ;  /* 0x000000ac00ac7308 */ /* 0x000ff00000000800 */
[----:B------:R-:W0:Y:S08]  /*93a0*/  MUFU.EX2 R3, R3 ;  /* 0x0000000300037308 */ /* 0x000e300000000800 */
[----:B------:R-:W-:Y:S08]  /*93b0*/  MUFU.EX2 R174, R174 ;  /* 0x000000ae00ae7308 */ /* 0x000ff00000000800 */
[----:B------:R-:W1:Y:S01]  /*93c0*/  MUFU.EX2 R175, R158 ;  /* 0x0000009e00af7308 */ /* 0x000e620000000800 */
[----:B0-----:R-:W-:-:S04]  /*93d0*/  FFMA.FTZ R8, R3, R8, R20 ;  /* 0x0000000803087223 */ /* 0x001fc80000010014 */
[C---:B------:R-:W-:Y:S01]  /*93e0*/  FADD.FTZ R8, R189.reuse, R8 ;  /* 0x00000008bd087221 */ /* 0x040fe20000010000 */
[----:B------:R-:W-:Y:S02]  /*93f0*/  F2FP.F16.F32.PACK_AB R189, R189, R20 ;  /* 0x00000014bdbd723e */ /* 0x000fe400000000ff */
[----:B------:R-:W0:Y:S01]  /*9400*/  MUFU.EX2 R11, R165 ;  /* 0x000000a5000b7308 */ /* 0x000e220000000800 */
[----:B------:R-:W-:Y:S01]  /*9410*/  FADD.FTZ R9, R191, R8 ;  /* 0x00000008bf097221 */ /* 0x000fe20000010000 */
[----:B------:R-:W-:-:S03]  /*9420*/  F2FP.F16.F32.PACK_AB R191, R120, R191 ;  /* 0x000000bf78bf723e */ /* 0x000fc600000000ff */
[----:B------:R-:W-:-:S04]  /*9430*/  FADD.FTZ R8, R120, R9 ;  /* 0x0000000978087221 */ /* 0x000fc80000010000 */
        /* <DEDUP_REMOVED lines=21> */
[----:B-1----:R-:W-:Y:S01]  /*9590*/  FADD.FTZ R8, R175, R8 ;  /* 0x00000008af087221 */ /* 0x002fe20000010000 */
[----:B------:R-:W-:-:S03]  /*95a0*/  F2FP.F16.F32.PACK_AB R175, R159, R175 ;  /* 0x000000af9faf723e */ /* 0x000fc600000000ff */
[----:B------:R-:W-:Y:S01]  /*95b0*/  FADD.FTZ R8, R159, R8 ;  /* 0x000000089f087221 */ /* 0x000fe20000010000 */
[----:B------:R-:W-:Y:S02]  /*95c0*/  WARPGROUP.DEPBAR.LE gsb0, 0x0 ;  /* 0x00008000000079c5 */ /* 0x000fe40000010000 */
[----:B------:R1:W-:Y:S01]  /*95d0*/  @!P1 SYNCS.ARRIVE.TRANS64.RED.A1T0 RZ, [R123+URZ], RZ ;  /* 0x000000ff7bff99a7 */ /* 0x0003e2000810043f */
[----:B------:R-:W2:Y:S01]  /*95e0*/  MUFU.EX2 R169, R162 ;  /* 0x000000a200a97308 */ /* 0x000ea20000000800 */
[----:B------:R-:W-:Y:S02]  /*95f0*/  F2FP.F16.F32.PACK_AB R168, R149, R12 ;  /* 0x0000000c95a8723e */ /* 0x000fe400000000ff */
[----:B0-----:R-:W-:Y:S01]  /*9600*/  F2FP.F16.F32.PACK_AB R170, R11, R14 ;  /* 0x0000000e0baa723e */ /* 0x001fe200000000ff */
[----:B-1----:R-:W-:-:S04]  /*9610*/  @!P1 VIADD R123, R127, 0x30860 ;  /* 0x000308607f7b9836 */ /* 0x002fc80000000000 */
[----:B------:R-:W0:Y:S01]  /*9620*/  MUFU.EX2 R171, R166 ;  /* 0x000000a600ab7308 */ /* 0x000e220000000800 */
[----:B------:R-:W-:-:S04]  /*9630*/  @!P1 PRMT R123, RZ, 0x654, R123 ;  /* 0x00000654ff7b9816 */ /* 0x000fc8000000007b */
[----:B------:R1:W-:Y:S01]  /*9640*/  @!P1 SYNCS.ARRIVE.TRANS64.RED.A1T0 RZ, [R123+URZ], RZ ;  /* 0x000000ff7bff99a7 */ /* 0x0003e2000810043f */
[C---:B------:R-:W-:Y:S01]  /*9650*/  ISETP.GT.AND P1, PT, R10.reuse, UR58, PT ;  /* 0x0000003a0a007c0c */ /* 0x040fe2000bf24270 */
[----:B--2---:R-:W-:Y:S01]  /*9660*/  FADD.FTZ R8, R169, R8 ;  /* 0x00000008a9087221 */ /* 0x004fe20000010000 */
[C---:B------:R-:W-:Y:S01]  /*9670*/  F2FP.F16.F32.PACK_AB R169, R163.reuse, R169 ;  /* 0x000000a9a3a9723e */ /* 0x040fe200000000ff */
[----:B------:R-:W-:Y:S02]  /*9680*/  VIADD R10, R10, 0xffffffff ;  /* 0xffffffff0a0a7836 */ /* 0x000fe40000000000 */
[----:B------:R-:W-:Y:S01]  /*9690*/  FADD.FTZ R8, R163, R8 ;  /* 0x00000008a3087221 */ /* 0x000fe20000010000 */
[----:B-1----:R-:W-:-:S03]  /*96a0*/  FADD.FTZ R123, R15, R132 ;  /* 0x000000840f7b7221 */ /* 0x002fc60000010000 */
[----:B0-----:R-:W-:Y:S01]  /*96b0*/  FADD.FTZ R8, R171, R8 ;  /* 0x00000008ab087221 */ /* 0x001fe20000010000 */
[----:B------:R-:W-:Y:S01]  /*96c0*/  F2FP.F16.F32.PACK_AB R171, R153, R171 ;  /* 0x000000ab99ab723e */ /* 0x000fe200000000ff */
[----:B------:R-:W-:Y:S01]  /*96d0*/  FADD.FTZ R132, R184, R123 ;  /* 0x0000007bb8847221 */ /* 0x000fe20000010000 */
[----:B------:R-:W-:Y:S01]  /*96e0*/  F2FP.F16.F32.PACK_AB R184, R21, R184 ;  /* 0x000000b815b8723e */ /* 0x000fe200000000ff */
[----:B------:R-:W-:Y:S02]  /*96f0*/  FADD.FTZ R8, R153, R8 ;  /* 0x0000000899087221 */ /* 0x000fe40000010000 */
        /* <DEDUP_REMOVED lines=22> */
[----:B------:R-:W-:-:S04]  /*9860*/  FADD.FTZ R20, R12, R9 ;  /* 0x000000090c147221 */ /* 0x000fc80000010000 */
[----:B------:R-:W-:-:S04]  /*9870*/  FADD.FTZ R9, R149, R20 ;  /* 0x0000001495097221 */ /* 0x000fc80000010000 */
[----:B------:R-:W-:-:S04]  /*9880*/  FADD.FTZ R12, R14, R9 ;  /* 0x000000090e0c7221 */ /* 0x000fc80000010000 */
[----:B------:R-:W-:Y:S01]  /*9890*/  FADD.FTZ R9, R11, R12 ;  /* 0x0000000c0b097221 */ /* 0x000fe20000010000 */
[----:B------:R-:W-:Y:S02]  /*98a0*/  IMAD.MOV.U32 R11, RZ, RZ, R4 ;  /* 0x000000ffff0b7224 */ /* 0x000fe400078e0004 */
[----:B------:R-:W-:Y:S01]  /*98b0*/  IMAD.MOV.U32 R12, RZ, RZ, R5 ;  /* 0x000000ffff0c7224 */ /* 0x000fe200078e0005 */
[----:B------:R-:W-:Y:S06]  /*98c0*/  @P1 BRA `(.L_x_1156) ;  /* 0xffffffe000941947 */ /* 0x000fec000383ffff */
.L_x_1147:
[----:B------:R-:W-:-:S13]  /*98d0*/  ISETP.GE.AND P1, PT, R10, UR61, PT ;  /* 0x0000003d0a007c0c */ /* 0x000fda000bf26270 */
[----:B------:R-:W-:Y:S05]  /*98e0*/  @!P1 BRA `(.L_x_1157) ;  /* 0x0000002c00ec9947 */ /* 0x000fea0003800000 */
[----:B------:R-:W-:Y:S01]  /*98f0*/  IMAD.MOV.U32 R11, RZ, RZ, R4 ;  /* 0x000000ffff0b7224 */ /* 0x000fe200078e0004 */
[----:B------:R-:W-:Y:S01]  /*9900*/  UMOV UR6, UR38 ;  /* 0x0000002600067c82 */ /* 0x000fe20008000000 */
[----:B------:R-:W-:Y:S01]  /*9910*/  IMAD.MOV.U32 R12, RZ, RZ, R5 ;  /* 0x000000ffff0c7224 */ /* 0x000fe200078e0005 */
[----:B------:R-:W-:Y:S01]  /*9920*/  UMOV UR4, UR36 ;  /* 0x0000002400047c82 */ /* 0x000fe20008000000 */
[----:B------:R-:W-:Y:S01]  /*9930*/  ULDC UR58, c[0x0][0x9e4] ;  /* 0x00027900003a7ab9 */ /* 0x000fe20000000800 */
[----:B------:R-:W-:-:S05]  /*9940*/  ULDC UR59, c[0x0][0x288] ;  /* 0x0000a200003b7ab9 */ /* 0x000fca0000000800 */
.L_x_1174:
        /* <DEDUP_REMOVED lines=8> */
.L_x_1158:
[----:B------:R-:W-:Y:S01]  /*99d0*/  ULEA UR5, UR36, UR37, 0x3 ;  /* 0x0000002524057291 */ /* 0x000fe2000f8e183f */
[----:B------:R-:W-:-:S05]  /*99e0*/  IMAD.U32 R0, RZ, RZ, UR38 ;  /* 0x00000026ff007e24 */ /* 0x000fca000f8e00ff */
[----:B------:R-:W-:-:S04]  /*99f0*/  SHF.L.U32 R0, R0, 0x1f, RZ ;  /* 0x0000001f00007819 */ /* 0x000fc800000006ff */
[----:B------:R0:W1:Y:S01]  /*9a00*/  SYNCS.PHASECHK.TRANS64.TRYWAIT P1, [UR5+0x30830], R0 ;  /* 0x03083000ff0075a7 */ /* 0x0000620008020145 */
[----:B------:R-:W-:Y:S05]  /*9a10*/  @!P0 BRA `(.L_x_1159) ;  /* 0x0000000000048947 */ /* 0x000fea0003800000 */
[----:B------:R-:W-:Y:S01]  /*9a20*/  BPT.TRAP 0x1 ;  /* 0x000000040000795c */ /* 0x000fe20000300000 */
.L_x_1159:
[----:B-1----:R-:W-:Y:S05]  /*9a30*/  @P1 BRA `(.L_x_1160) ;  /* 0x0000000000081947 */ /* 0x002fea0003800000 */
[----:B------:R-:W1:Y:S02]  /*9a40*/  SYNCS.PHASECHK.TRANS64.TRYWAIT P1, [UR5+0x30830], R0 ;  /* 0x03083000ff0075a7 */ /* 0x000e640008020145 */
[----:B-1----:R-:W-:Y:S05]  /*9a50*/  @!P1 BRA `(.L_x_1161) ;  /* 0x000000b800549947 */ /* 0x002fea0003800000 */
.L_x_1160:
        /* <DEDUP_REMOVED lines=163> */
.L_x_1162:
[----:B------:R-:W-:Y:S01]  /*a490*/  ULEA UR5, UR4, UR37, 0x3 ;  /* 0x0000002504057291 */ /* 0x000fe2000f8e183f */
[----:B01----:R-:W-:-:S05]  /*a4a0*/  IMAD.U32 R0, RZ, RZ, UR6 ;  /* 0x00000006ff007e24 */ /* 0x003fca000f8e00ff */
[----:B------:R-:W-:-:S04]  /*a4b0*/  SHF.L.U32 R0, R0, 0x1f, RZ ;  /* 0x0000001f00007819 */ /* 0x000fc800000006ff */
[----:B------:R0:W1:Y:S01]  /*a4c0*/  SYNCS.PHASECHK.TRANS64.TRYWAIT P1, [UR5+0x30850], R0 ;  /* 0x03085000ff0075a7 */ /* 0x0000620008020145 */
[----:B------:R-:W-:Y:S05]  /*a4d0*/  @!P0 BRA `(.L_x_1163) ;  /* 0x0000000000048947 */ /* 0x000fea0003800000 */
[----:B------:R-:W-:Y:S01]  /*a4e0*/  BPT.TRAP 0x1 ;  /* 0x000000040000795c */ /* 0x000fe20000300000 */
.L_x_1163:
[----:B-1----:R-:W-:Y:S05]  /*a4f0*/  @P1 BRA `(.L_x_1164) ;  /* 0x0000000000081947 */ /* 0x002fea0003800000 */
[----:B------:R-:W1:Y:S02]  /*a500*/  SYNCS.PHASECHK.TRANS64.TRYWAIT P1, [UR5+0x30850], R0 ;  /* 0x03085000ff0075a7 */ /* 0x000e640008020145 */
[----:B-1----:R-:W-:Y:S05]  /*a510*/  @!P1 BRA `(.L_x_1165) ;  /* 0x000000ac00bc9947 */ /* 0x002fea0003800000 */
.L_x_1164:
        /* <DEDUP_REMOVED lines=9> */
[----:B------:R-:W-:Y:S01]  /*a5b0*/  IMAD R5, R10, -0x60, RZ ;  /* 0xffffffa00a057824 */ /* 0x000fe200078e02ff */
[----:B------:R-:W-:Y:S01]  /*a5c0*/  ULDC UR15, c[0x0][0x9dc] ;  /* 0x00027700000f7ab9 */ /* 0x000fe20000000800 */
[----:B01----:R-:W-:Y:S01]  /*a5d0*/  IMAD.U32 R0, RZ, RZ, UR7 ;  /* 0x00000007ff007e24 */ /* 0x003fe2000f8e00ff */
[----:B------:R-:W-:Y:S01]  /*a5e0*/  ULOP3.LUT UR6, UR6, 0x3000000, URZ, 0xfc, !UPT ;  /* 0x0300000006067892 */ /* 0x000fe2000f8efc3f */
[----:B------:R-:W-:-:S03]  /*a5f0*/  ULDC UR14, c[0x0][0x9e0] ;  /* 0x00027800000e7ab9 */ /* 0x000fc60000000800 */
[----:B------:R-:W-:-:S07]  /*a600*/  UIMAD UR4, UR4, 0x900, UR6 ;  /* 0x00000900040478a4 */ /* 0x000fce000f8e0206 */
[----:B------:R-:W-:Y:S02]  /*a610*/  UMOV UR10, UR4 ;  /* 0x00000004000a7c82 */ /* 0x000fe40008000000 */
[----:B------:R-:W-:Y:S01]  /*a620*/  HGMMA.64x192x16.F32 R24, R188, gdesc[UR8].tnspB, R24, gsb0 ;  /* 0x42e00008bc187df0 */ /* 0x000fe20008000818 */
[----:B------:R-:W-:Y:S01]  /*a630*/  UIADD3 UR10, UR4, 0x80, URZ ;  /* 0x00000080040a7890 */ /* 0x000fe2000fffe03f */
[----:B------:R-:W-:Y:S01]  /*a640*/  UMOV UR11, 0x40000040 ;  /* 0x40000040000b7882 */ /* 0x000fe20000000000 */
[----:B--2---:R-:W-:-:S13]  /*a650*/  LOP3.LUT P3, RZ, R206, 0x7f, RZ, 0xc0, !PT ;  /* 0x0000007fceff7812 */ /* 0x004fda000786c0ff */
[----:B------:R-:W-:-:S05]  /*a660*/  @!P3 LEA R0, R0, UR37, 0x3 ;  /* 0x000000250000bc11 */ /* 0x000fca000f8e18ff */
[----:B------:R-:W-:-:S05]  /*a670*/  @!P3 VIADD R0, R0, 0x30840 ;  /* 0x000308400000b836 */ /* 0x000fca0000000000 */
[----:B------:R-:W-:Y:S01]  /*a680*/  @!P3 PRMT R0, RZ, 0x654, R0 ;  /* 0x00000654ff00b816 */ /* 0x000fe20000000000 */
        /* <DEDUP_REMOVED lines=19> */
[----:B------:R-:W-:Y:S02]  /*a7c0*/  UMOV UR11, 0x40000040 ;  /* 0x40000040000b7882 */ /* 0x000fe40000000000 */
[----:B------:R-:W-:Y:S02]  /*a7d0*/  @UP0 ULDC UR4, c[0x0][0x44c] ;  /* 0x0001130000040ab9 */ /* 0x000fe40000000800 */
[----:B------:R-:W-:Y:S01]  /*a7e0*/  @P1 IMAD.HI.U32 R2, R4, UR4, RZ ;  /* 0x0000000404021c27 */ /* 0x000fe2000f8e00ff */
[----:B------:R-:W-:Y:S01]  /*a7f0*/  @UP0 ULDC UR4, c[0x0][0x450] ;  /* 0x0001140000040ab9 */ /* 0x000fe20000000800 */
[----:B------:R-:W-:-:S03]  /*a800*/  PLOP3.LUT P1, PT, PT, PT, UP1, 0x40, 0x0 ;  /* 0x000000000000781c */ /* 0x000fc60003f2e818 */
[----:B------:R-:W-:Y:S01]  /*a810*/  @P2 SHF.R.U32.HI R4, RZ, UR4, R2 ;  /* 0x00000004ff042c19 */ /* 0x000fe20008011602 */
[----:B------:R-:W-:Y:S01]  /*a820*/  VIADD R2, R5, 0x1 ;  /* 0x0000000105027836 */ /* 0x000fe20000000000 */
[----:B------:R-:W-:-:S03]  /*a830*/  ULOP3.LUT UR4, URZ, UR15, URZ, 0x33, !UPT ;  /* 0x0000000f3f047292 */ /* 0x000fc6000f8e333f */
[----:B------:R-:W0:Y:S01]  /*a840*/  SHFL.IDX PT, R13, R4, RZ, 0x1c1f ;  /* 0x001c1fff040d7589 */ /* 0x000e2200000e0000 */
[----:B------:R-:W-:-:S05]  /*a850*/  IMAD R3, R17, -0x2, R2 ;  /* 0xfffffffe11037824 */ /* 0x000fca00078e0202 */
[----:B------:R-:W-:-:S05]  /*a860*/  IADD3 R14, R3, -UR59, R16 ;  /* 0x8000003b030e7c10 */ /* 0x000fca000fffe010 */
[C---:B------:R-:W-:Y:S02]  /*a870*/  VIADD R2, R14.reuse, UR14 ;  /* 0x0000000e0e027c36 */ /* 0x040fe40008000000 */
[----:B------:R-:W-:Y:S02]  /*a880*/  VIADD R14, R14, UR4 ;  /* 0x000000040e0e7c36 */ /* 0x000fe40008000000 */
[----:B0-----:R-:W-:Y:S01]  /*a890*/  IMAD.IADD R20, R2, 0x1, R13 ;  /* 0x0000000102147824 */ /* 0x001fe200078e020d */
[----:B------:R-:W-:Y:S02]  /*a8a0*/  WARPGROUP.DEPBAR.LE gsb0, 0x0 ;  /* 0x00008000000079c5 */ /* 0x000fe40000010000 */
[----:B------:R-:W-:-:S06]  /*a8b0*/  WARPGROUP.ARRIVE ;  /* 0x00000000000079c5 */ /* 0x000fcc0000000000 */
[----:B------:R-:W-:Y:S03]  /*a8c0*/  HGMMA.64x192x16.F32 R24, R168, gdesc[UR8].tnspB, R24, gsb0 ;  /* 0x42e00008a8187df0 */ /* 0x000fe60008000818 */
[----:B------:R-:W-:Y:S02]  /*a8d0*/  WARPGROUP.DEPBAR.LE gsb0, 0x0 ;  /* 0x00008000000079c5 */ /* 0x000fe40000010000 */
[----:B------:R0:W-:Y:S01]  /*a8e0*/  @!P3 SYNCS.ARRIVE.TRANS64.RED.A1T0 RZ, [R0+URZ], RZ ;  /* 0x000000ff00ffb9a7 */ /* 0x0001e2000810043f */
[----:B------:R-:W-:Y:S02]  /*a8f0*/  IMAD.IADD R168, R14, 0x1, R13 ;  /* 0x000000010ea87824 */ /* 0x000fe400078e020d */
[----:B0-----:R-:W-:Y:S01]  /*a900*/  VIADD R0, R3, 0xffffffff ;  /* 0xffffffff03007836 */ /* 0x001fe20000000000 */
[----:B------:R-:W-:Y:S06]  /*a910*/  @P1 BRA `(.L_x_1166) ;  /* 0x0000000000541947 */ /* 0x000fec0003800000 */
[----:B------:R-:W-:Y:S01]  /*a920*/  IADD3 R3, R16, -UR59, R13 ;  /* 0x8000003b10037c10 */ /* 0x000fe2000fffe00d */
        /* <DEDUP_REMOVED lines=11> */
.L_x_1168:
[----:B------:R-:W-:-:S05]  /*a9e0*/  IMAD.U32 R13, RZ, RZ, UR58 ;  /* 0x0000003aff0d7e24 */ /* 0x000fca000f8e00ff */
[----:B------:R-:W-:-:S13]  /*a9f0*/  ISETP.NE.AND P1, PT, R13, 0x1, PT ;  /* 0x000000010d00780c */ /* 0x000fda0003f25270 */
[----:B------:R-:W0:Y:S02]  /*aa00*/  @P1 LDC.64 R170, c[0x0][0x9e8] ;  /* 0x00027a00ffaa1b82 */ /* 0x000e240000000a00 */
[----:B0-----:R-:W-:-:S05]  /*aa10*/  @P1 IMAD.HI.U32 R170, R3, R170, RZ ;  /* 0x000000aa03aa1227 */ /* 0x001fca00078e00ff */
[----:B------:R-:W-:-:S07]  /*aa20*/  @P1 SHF.R.U32.HI R3, RZ, R171, R170 ;  /* 0x000000abff031219 */ /* 0x000fce00000116aa */
.L_x_1169:
[----:B------:R-:W-:Y:S05]  /*aa30*/  BSYNC B0 ;  /* 0x0000000000007941 */ /* 0x000fea0003800000 */
.L_x_1167:
[----:B------:R-:W-:-:S05]  /*aa40*/  IMAD R3, R3, R13, R0 ;  /* 0x0000000d03037224 */ /* 0x000fca00078e0200 */
[----:B------:R-:W-:Y:S02]  /*aa50*/  VIADDMNMX R20, R3, R13, R20, PT ;  /* 0x0000000d03147246 */ /* 0x000fe40003800114 */
[----:B------:R-:W-:-:S07]  /*aa60*/  VIMNMX R168, R168, R3, !PT ;  /* 0x00000003a8a87248 */ /* 0x000fce0007fe0100 */
.L_x_1166:
        /* <DEDUP_REMOVED lines=132> */
.L_x_1172:
[----:B------:R-:W-:-:S05]  /*b2b0*/  IMAD.U32 R20, RZ, RZ, UR58 ;  /* 0x0000003aff147e24 */ /* 0x000fca000f8e00ff */
[----:B------:R-:W-:-:S13]  /*b2c0*/  ISETP.NE.AND P6, PT, R20, 0x1, PT ;  /* 0x000000011400780c */ /* 0x000fda0003fc5270 */
[----:B------:R-:W0:Y:S02]  /*b2d0*/  @P6 LDC.64 R4, c[0x0][0x9e8] ;  /* 0x00027a00ff046b82 */ /* 0x000e240000000a00 */
[----:B0-----:R-:W-:-:S05]  /*b2e0*/  @P6 IMAD.HI.U32 R4, R183, R4, RZ ;  /* 0x00000004b7046227 */ /* 0x001fca00078e00ff */
[----:B------:R-:W-:-:S07]  /*b2f0*/  @P6 SHF.R.U32.HI R183, RZ, R5, R4 ;  /* 0x00000005ffb76219 */ /* 0x000fce0000011604 */
.L_x_1173:
[----:B------:R-:W-:Y:S05]  /*b300*/  BSYNC B0 ;  /* 0x0000000000007941 */ /* 0x000fea0003800000 */
.L_x_1171:
[----:B------:R-:W-:-:S05]  /*b310*/  IMAD R183, R183, R20, R0 ;  /* 0x00000014b7b77224 */ /* 0x000fca00078e0200 */
[----:B------:R-:W-:Y:S02]  /*b320*/  VIADDMNMX R2, R183, R20, R2, PT ;  /* 0x00000014b7027246 */ /* 0x000fe40003800102 */
[----:B------:R-:W-:-:S07]  /*b330*/  VIMNMX R14, R14, R183, !PT ;  /* 0x000000b70e0e7248 */ /* 0x000fce0007fe0100 */
.L_x_1170:
        /* <DEDUP_REMOVED lines=90> */
[----:B------:R-:W-:Y:S02]  /*b8e0*/  ISETP.LT.OR P5, PT, R2, 0x59, P5 ;  /* 0x000000590200780c */ /* 0x000fe40002fa1670 */
[----:B------:R-:W-:Y:S02]  /*b8f0*/  ISETP.GT.AND P1, PT, R14, 0x39, !P1 ;  /* 0x000000390e00780c */ /* 0x000fe40004f24270 */
[----:B------:R-:W-:Y:S02]  /*b900*/  FSEL R163, R163, -INF , !P4 ;  /* 0xff800000a3a37808 */ /* 0x000fe40006000000 */
[----:B------:R-:W-:-:S04]  /*b910*/  ISETP.LT.OR P1, PT, R2, 0x3a, P1 ;  /* 0x0000003a0200780c */ /* 0x000fc80000f21670 */
[----:B------:R-:W-:Y:S02]  /*b920*/  FSEL R151, R151, -INF , !P1 ;  /* 0xff80000097977808 */ /* 0x000fe40004800000 */
[----:B------:R-:W-:-:S04]  /*b930*/  ISETP.NE.AND P1, PT, R184, RZ, PT ;  /* 0x000000ffb800720c */ /* 0x000fc80003f25270 */
[----:B------:R-:W-:-:S04]  /*b940*/  ISETP.GT.AND P1, PT, R14, 0x40, !P1 ;  /* 0x000000400e00780c */ /* 0x000fc80004f24270 */
[----:B------:R-:W-:-:S04]  /*b950*/  ISETP.LT.OR P1, PT, R2, 0x41, P1 ;  /* 0x000000410200780c */ /* 0x000fc80000f21670 */
[----:B------:R-:W-:Y:S02]  /*b960*/  FSEL R123, R154, -INF , !P1 ;  /* 0xff8000009a7b7808 */ /* 0x000fe40004800000 */
[----:B------:R-:W-:-:S04]  /*b970*/  ISETP.NE.AND P1, PT, R152, RZ, PT ;  /* 0x000000ff9800720c */ /* 0x000fc80003f25270 */
[----:B------:R-:W-:-:S04]  /*b980*/  ISETP.GT.AND P1, PT, R14, 0x41, !P1 ;  /* 0x000000410e00780c */ /* 0x000fc80004f24270 */
[----:B------:R-:W-:-:S04]  /*b990*/  ISETP.LT.OR P1, PT, R2, 0x42, P1 ;  /* 0x000000420200780c */ /* 0x000fc80000f21670 */
[----:B------:R-:W-:Y:S02]  /*b9a0*/  FSEL R155, R155, -INF , !P1 ;  /* 0xff8000009b9b7808 */ /* 0x000fe40004800000 */
[----:B------:R-:W-:-:S04]  /*b9b0*/  ISETP.GT.AND P1, PT, R14, 0x48, !P2 ;  /* 0x000000480e00780c */ /* 0x000fc80005724270 */
[----:B------:R-:W-:-:S04]  /*b9c0*/  ISETP.LT.OR P1, PT, R2, 0x49, P1 ;  /* 0x000000490200780c */ /* 0x000fc80000f21670 */
[----:B------:R-:W-:Y:S02]  /*b9d0*/  FSEL R143, R158, -INF , !P1 ;  /* 0xff8000009e8f7808 */ /* 0x000fe40004800000 */
[----:B------:R-:W-:Y:S02]  /*b9e0*/  ISETP.GT.AND P1, PT, R14, 0x49, !P6 ;  /* 0x000000490e00780c */ /* 0x000fe40007724270 */
[----:B------:R-:W-:Y:S02]  /*b9f0*/  ISETP.NE.AND P6, PT, R124, RZ, PT ;  /* 0x000000ff7c00720c */ /* 0x000fe40003fc5270 */
[----:B------:R-:W-:Y:S02]  /*ba00*/  ISETP.LT.OR P1, PT, R2, 0x4a, P1 ;  /* 0x0000004a0200780c */ /* 0x000fe40000f21670 */
[----:B-1----:R-:W-:Y:S02]  /*ba10*/  FMNMX.FTZ R124, R4, R5, !PT ;  /* 0x00000005047c7209 */ /* 0x002fe40007810000 */
[----:B------:R-:W-:-:S02]  /*ba20*/  FSEL R159, R159, -INF , !P1 ;  /* 0xff8000009f9f7808 */ /* 0x000fc40004800000 */
[----:B------:R-:W-:Y:S01]  /*ba30*/  ISETP.GT.AND P1, PT, R14, RZ, !P6 ;  /* 0x000000ff0e00720c */ /* 0x000fe20007724270 */
[----:B------:R-:W1:Y:S01]  /*ba40*/  SHFL.BFLY PT, R5, R124, 0x1, 0x1f ;  /* 0x0c201f007c057f89 */ /* 0x000e6200000e0000 */
[----:B------:R-:W-:Y:S02]  /*ba50*/  ISETP.NE.AND P6, PT, R120, RZ, PT ;  /* 0x000000ff7800720c */ /* 0x000fe40003fc5270 */
[----:B------:R-:W-:Y:S02]  /*ba60*/  ISETP.LT.OR P1, PT, R2, 0x1, P1 ;  /* 0x000000010200780c */ /* 0x000fe40000f21670 */
[----:B------:R-:W-:Y:S02]  /*ba70*/  ISETP.GT.AND P2, PT, R14, 0x59, !P6 ;  /* 0x000000590e00780c */ /* 0x000fe40007744270 */
[----:B------:R-:W-:Y:S02]  /*ba80*/  FSEL R122, R122, -INF , !P1 ;  /* 0xff8000007a7a7808 */ /* 0x000fe40004800000 */
[----:B------:R-:W-:-:S02]  /*ba90*/  ISETP.LT.OR P2, PT, R2, 0x5a, P2 ;  /* 0x0000005a0200780c */ /* 0x000fc40001741670 */
[----:B------:R-:W-:Y:S02]  /*baa0*/  FMNMX.FTZ R4, R122, R11, !PT ;  /* 0x0000000b7a047209 */ /* 0x000fe40007810000 */
[----:B------:R-:W-:Y:S02]  /*bab0*/  FSEL R167, R167, -INF , !P2 ;  /* 0xff800000a7a77808 */ /* 0x000fe40005000000 */
[----:B------:R-:W-:Y:S02]  /*bac0*/  FMNMX.FTZ R4, R213, R4, !PT ;  /* 0x00000004d5047209 */ /* 0x000fe40007810000 */
[----:B------:R-:W-:Y:S02]  /*bad0*/  LOP3.LUT P6, RZ, R206, 0x7f, RZ, 0xc0, !PT ;  /* 0x0000007fceff7812 */ /* 0x000fe400078cc0ff */
[----:B------:R-:W-:-:S04]  /*bae0*/  FMNMX.FTZ R4, R183, R4, !PT ;  /* 0x00000004b7047209 */ /* 0x000fc80007810000 */
[----:B------:R-:W-:Y:S02]  /*baf0*/  FMNMX.FTZ R4, R211, R4, !PT ;  /* 0x00000004d3047209 */ /* 0x000fe40007810000 */
[----:B-1----:R-:W-:Y:S02]  /*bb00*/  FMNMX.FTZ R5, R124, R5, !PT ;  /* 0x000000057c057209 */ /* 0x002fe40007810000 */
[----:B------:R-:W-:Y:S02]  /*bb10*/  FMNMX.FTZ R4, R187, R4, !PT ;  /* 0x00000004bb047209 */ /* 0x000fe40007810000 */
[C---:B------:R-:W-:Y:S01]  /*bb20*/  FSETP.NEU.FTZ.AND P1, PT, R5.reuse, -INF , PT ;  /* 0xff8000000500780b */ /* 0x040fe20003f3d000 */
[----:B0-----:R-:W-:Y:S01]  /*bb30*/  FMUL.FTZ R20, R5, R0 ;  /* 0x0000000005147220 */ /* 0x001fe20000410000 */
[----:B------:R-:W-:-:S04]  /*bb40*/  FMNMX.FTZ R4, R209, R4, !PT ;  /* 0x00000004d1047209 */ /* 0x000fc80007810000 */
[----:B------:R-:W-:Y:S02]  /*bb50*/  FMNMX.FTZ R4, R185, R4, !PT ;  /* 0x00000004b9047209 */ /* 0x000fe40007810000 */
[----:B------:R-:W-:Y:S02]  /*bb60*/  FSEL R20, R20, RZ, P1 ;  /* 0x000000ff14147208 */ /* 0x000fe40000800000 */
[----:B------:R-:W-:-:S03]  /*bb70*/  FMNMX.FTZ R4, R207, R4, !PT ;  /* 0x00000004cf047209 */ /* 0x000fc60007810000 */
        /* <DEDUP_REMOVED lines=11> */
[-CC-:B------:R-:W-:Y:S01]  /*bc30*/  FFMA.FTZ R141, R145, R0.reuse, -R20.reuse ;  /* 0x00000000918d7223 */ /* 0x180fe20000010814 */
[----:B------:R-:W-:Y:S01]  /*bc40*/  FSEL R145, R5, RZ, P1 ;  /* 0x000000ff05917208 */ /* 0x000fe20000800000 */
[--C-:B------:R-:W-:Y:S01]  /*bc50*/  FFMA.FTZ R215, R215, R0, -R20.reuse ;  /* 0x00000000d7d77223 */ /* 0x100fe20000010814 */
[----:B------:R-:W-:Y:S01]  /*bc60*/  FMNMX.FTZ R4, R189, R4, !PT ;  /* 0x00000004bd047209 */ /* 0x000fe20007810000 */
[----:B------:R-:W-:Y:S01]  /*bc70*/  FFMA.FTZ R190, R171, R0, -R20 ;  /* 0x00000000abbe7223 */ /* 0x000fe20000010814 */
[----:B------:R-:W-:Y:S01]  /*bc80*/  MUFU.EX2 R188, R188 ;  /* 0x000000bc00bc7308 */ /* 0x000fe20000000800 */
[----:B------:R-:W-:Y:S01]  /*bc90*/  FADD.FTZ R145, -R145, R12 ;  /* 0x0000000c91917221 */ /* 0x000fe20000010100 */
[----:B------:R-:W-:Y:S01]  /*bca0*/  FMNMX.FTZ R4, R131, R4, !PT ;  /* 0x0000000483047209 */ /* 0x000fe20007810000 */
[-CC-:B------:R-:W-:Y:S01]  /*bcb0*/  FFMA.FTZ R171, R177, R0.reuse, -R20.reuse ;  /* 0x00000000b1ab7223 */ /* 0x180fe20000010814 */
[-CC-:B------:R-:W-:Y:S01]  /*bcc0*/  FFMA.FTZ R186, R179, R0.reuse, -R20.reuse ;  /* 0x00000000b3ba7223 */ /* 0x180fe20000010814 */
[----:B------:R-:W-:Y:S01]  /*bcd0*/  FMUL.FTZ R2, R145, R0 ;  /* 0x0000000091027220 */ /* 0x000fe20000410000 */
[----:B------:R-:W-:Y:S01]  /*bce0*/  FMNMX.FTZ R4, R147, R4, !PT ;  /* 0x0000000493047209 */ /* 0x000fe20007810000 */
[-CC-:B------:R-:W-:Y:S01]  /*bcf0*/  FFMA.FTZ R178, R13, R0.reuse, -R20.reuse ;  /* 0x000000000db27223 */ /* 0x180fe20000010814 */
[----:B------:R-:W-:Y:S01]  /*bd00*/  MUFU.EX2 R215, R215 ;  /* 0x000000d700d77308 */ /* 0x000fe20000000800 */
[--C-:B------:R-:W-:Y:S01]  /*bd10*/  FFMA.FTZ R133, R133, R0, -R20.reuse ;  /* 0x0000000085857223 */ /* 0x100fe20000010814 */
[----:B------:R-:W-:Y:S01]  /*bd20*/  FMNMX.FTZ R4, R127, R4, !PT ;  /* 0x000000047f047209 */ /* 0x000fe20007810000 */
[-CC-:B------:R-:W-:Y:S01]  /*bd30*/  FFMA.FTZ R13, R149, R0.reuse, -R20.reuse ;  /* 0x00000000950d7223 */ /* 0x180fe20000010814 */
[-CC-:B------:R-:W-:Y:S01]  /*bd40*/  FFMA.FTZ R172, R15, R0.reuse, -R20.reuse ;  /* 0x000000000fac7223 */ /* 0x180fe20000010814 */
[--C-:B------:R-:W-:Y:S01]  /*bd50*/  FFMA.FTZ R174, R21, R0, -R20.reuse ;  /* 0x0000000015ae7223 */ /* 0x100fe20000010814 */
[----:B------:R-:W-:Y:S01]  /*bd60*/  FMNMX.FTZ R4, R151, R4, !PT ;  /* 0x0000000497047209 */ /* 0x000fe20007810000 */
[-CC-:B------:R-:W-:Y:S01]  /*bd70*/  FFMA.FTZ R168, R121, R0.reuse, -R20.reuse ;  /* 0x0000000079a87223 */ /* 0x180fe20000010814 */
[----:B------:R-:W0:Y:S01]  /*bd80*/  MUFU.EX2 R2, R2 ;  /* 0x0000000200027308 */ /* 0x000e220000000800 */
[--C-:B------:R-:W-:Y:S01]  /*bd90*/  FFMA.FTZ R170, R125, R0, -R20.reuse ;  /* 0x000000007daa7223 */ /* 0x100fe20000010814 */
[----:B------:R-:W-:Y:S01]  /*bda0*/  FMNMX.FTZ R4, R123, R4, !PT ;  /* 0x000000047b047209 */ /* 0x000fe20007810000 */
[-CC-:B------:R-:W-:Y:S01]  /*bdb0*/  FFMA.FTZ R180, R181, R0.reuse, -R20.reuse ;  /* 0x00000000b5b47223 */ /* 0x180fe20000010814 */
[-CC-:B------:R-:W-:Y:S01]  /*bdc0*/  FFMA.FTZ R137, R137, R0.reuse, -R20.reuse ;  /* 0x0000000089897223 */ /* 0x180fe20000010814 */
[--C-:B------:R-:W-:Y:S01]  /*bdd0*/  FFMA.FTZ R15, R153, R0, -R20.reuse ;  /* 0x00000000990f7223 */ /* 0x100fe20000010814 */
[----:B------:R-:W-:Y:S01]  /*bde0*/  FMNMX.FTZ R4, R155, R4, !PT ;  /* 0x000000049b047209 */ /* 0x000fe20007810000 */
[-CC-:B------:R-:W-:Y:S01]  /*bdf0*/  FFMA.FTZ R21, R157, R0.reuse, -R20.reuse ;  /* 0x000000009d157223 */ /* 0x180fe20000010814 */
[----:B------:R-:W1:Y:S01]  /*be00*/  MUFU.EX2 R190, R190 ;  /* 0x000000be00be7308 */ /* 0x000e620000000800 */
[--C-:B------:R-:W-:Y:S01]  /*be10*/  FFMA.FTZ R121, R161, R0, -R20.reuse ;  /* 0x00000000a1797223 */ /* 0x100fe20000010814 */
[----:B------:R-:W-:Y:S01]  /*be20*/  FMNMX.FTZ R4, R143, R4, !PT ;  /* 0x000000048f047209 */ /* 0x000fe20007810000 */
[----:B------:R-:W-:-:S03]  /*be30*/  FFMA.FTZ R125, R165, R0, -R20 ;  /* 0x00000000a57d7223 */ /* 0x000fc60000010814 */
[----:B------:R-:W-:Y:S02]  /*be40*/  FMNMX.FTZ R4, R159, R4, !PT ;  /* 0x000000049f047209 */ /* 0x000fe40007810000 */
[----:B------:R-:W2:Y:S01]  /*be50*/  MUFU.EX2 R169, R169 ;  /* 0x000000a900a97308 */ /* 0x000ea20000000800 */
[----:B0-----:R-:W-:Y:S01]  /*be60*/  FFMA.FTZ R9, R2, R9, R215 ;  /* 0x0000000902097223 */ /* 0x001fe200000100d7 */
[----:B------:R-:W-:-:S03]  /*be70*/  FMNMX.FTZ R4, R173, R4, !PT ;  /* 0x00000004ad047209 */ /* 0x000fc60007810000 */
[----:B------:R-:W-:Y:S01]  /*be80*/  FADD.FTZ R9, R188, R9 ;  /* 0x00000009bc097221 */ /* 0x000fe20000010000 */
[----:B------:R-:W-:Y:S02]  /*be90*/  FMNMX.FTZ R4, R163, R4, !PT ;  /* 0x00000004a3047209 */ /* 0x000fe40007810000 */
[----:B------:R-:W0:Y:S01]  /*bea0*/  MUFU.EX2 R184, R184 ;  /* 0x000000b800b87308 */ /* 0x000e220000000800 */
[----:B-1----:R-:W-:Y:S01]  /*beb0*/  FADD.FTZ R130, R190, R9 ;  /* 0x00000009be827221 */ /* 0x002fe20000010000 */
[----:B------:R-:W-:Y:S02]  /*bec0*/  FMNMX.FTZ R4, R175, R4, !PT ;  /* 0x00000004af047209 */ /* 0x000fe40007810000 */
[----:B------:R-:W-:Y:S02]  /*bed0*/  F2FP.F16.F32.PACK_AB R188, R188, R215 ;  /* 0x000000d7bcbc723e */ /* 0x000fe400000000ff */
[----:B------:R-:W-:Y:S02]  /*bee0*/  FMNMX.FTZ R4, R167, R4, !PT ;  /* 0x00000004a7047209 */ /* 0x000fe40007810000 */
[----:B------:R-:W1:Y:S01]  /*bef0*/  MUFU.EX2 R171, R171 ;  /* 0x000000ab00ab7308 */ /* 0x000e620000000800 */
[C---:B--2---:R-:W-:Y:S01]  /*bf00*/  FADD.FTZ R9, R169.reuse, R130 ;  /* 0x00000082a9097221 */ /* 0x044fe20000010000 */
[----:B------:R-:W-:Y:S01]  /*bf10*/  F2FP.F16.F32.PACK_AB R190, R169, R190 ;  /* 0x000000bea9be723e */ /* 0x000fe200000000ff */
[----:B------:R-:W2:Y:S05]  /*bf20*/  SHFL.BFLY PT, R3, R4, 0x2, 0x1f ;  /* 0x0c401f0004037f89 */ /* 0x000eaa00000e0000 */
[----:B------:R-:W3:Y:S01]  /*bf30*/  MUFU.EX2 R186, R186 ;  /* 0x000000ba00ba7308 */ /* 0x000ee20000000800 */
[----:B0-----:R-:W-:-:S07]  /*bf40*/  FADD.FTZ R130, R184, R9 ;  /* 0x00000009b8827221 */ /* 0x001fce0000010000 */
[----:B------:R-:W0:Y:S01]  /*bf50*/  MUFU.EX2 R133, R133 ;  /* 0x0000008500857308 */ /* 0x000e220000000800 */
[----:B-1----:R-:W-:-:S07]  /*bf60*/  F2FP.F16.F32.PACK_AB R184, R171, R184 ;  /* 0x000000b8abb8723e */ /* 0x002fce00000000ff */
[----:B------:R-:W1:Y:S01]  /*bf70*/  MUFU.EX2 R180, R180 ;  /* 0x000000b400b47308 */ /* 0x000e620000000800 */
[----:B--2---:R-:W-:-:S05]  /*bf80*/  FMNMX.FTZ R3, R4, R3, !PT ;  /* 0x0000000304037209 */ /* 0x004fca0007810000 */
[----:B------:R-:W2:Y:S02]  /*bf90*/  SHFL.BFLY PT, R4, R3, 0x1, 0x1f ;  /* 0x0c201f0003047f89 */ /* 0x000ea400000e0000 */
[----:B------:R-:W-:Y:S08]  /*bfa0*/  MUFU.EX2 R137, R137 ;  /* 0x0000008900897308 */ /* 0x000ff00000000800 */
[----:B------:R-:W-:Y:S08]  /*bfb0*/  MUFU.EX2 R182, R182 ;  /* 0x000000b600b67308 */ /* 0x000ff00000000800 */
[----:B------:R-:W-:Y:S01]  /*bfc0*/  MUFU.EX2 R129, R129 ;  /* 0x0000008100817308 */ /* 0x000fe20000000800 */
[----:B--2---:R-:W-:-:S07]  /*bfd0*/  FMNMX.FTZ R4, R3, R4, !PT ;  /* 0x0000000403047209 */ /* 0x004fce0007810000 */
[----:B------:R-:W-:Y:S01]  /*bfe0*/  MUFU.EX2 R176, R176 ;  /* 0x000000b000b07308 */ /* 0x000fe20000000800 */
[C---:B------:R-:W-:Y:S01]  /*bff0*/  FSETP.NEU.FTZ.AND P1, PT, R4.reuse, -INF , PT ;  /* 0xff8000000400780b */ /* 0x040fe20003f3d000 */
[----:B------:R-:W-:-:S03]  /*c000*/  FMUL.FTZ R120, R4, R0 ;  /* 0x0000000004787220 */ /* 0x000fc60000410000 */
[----:B------:R-:W-:-:S03]  /*c010*/  FSEL R126, R4, RZ, P1 ;  /* 0x000000ff047e7208 */ /* 0x000fc60000800000 */
[----:B------:R-:W-:Y:S01]  /*c020*/  MUFU.EX2 R141, R141 ;  /* 0x0000008d008d7308 */ /* 0x000fe20000000800 */
[----:B------:R-:W-:Y:S02]  /*c030*/  FSEL R120, R120, RZ, P1 ;  /* 0x000000ff78787208 */ /* 0x000fe40000800000 */
[----:B------:R-:W-:Y:S01]  /*c040*/  ISETP.GT.AND P1, PT, R10, UR61, PT ;  /* 0x0000003d0a007c0c */ /* 0x000fe2000bf24270 */
[----:B------:R-:W-:Y:S01]  /*c050*/  FADD.FTZ R3, -R126, R11 ;  /* 0x0000000b7e037221 */ /* 0x000fe20000010100 */
[----:B------:R-:W-:Y:S01]  /*c060*/  FADD.FTZ R11, R171, R130 ;  /* 0x00000082ab0b7221 */ /* 0x000fe20000010000 */
[-CC-:B------:R-:W-:Y:S01]  /*c070*/  FFMA.FTZ R12, R122, R0.reuse, -R120.reuse ;  /* 0x000000007a0c7223 */ /* 0x180fe20000010878 */
[-CC-:B------:R-:W-:Y:S01]  /*c080*/  FFMA.FTZ R145, R213, R0.reuse, -R120.reuse ;  /* 0x00000000d5917223 */ /* 0x180fe20000010878 */
[-C--:B------:R-:W-:Y:S01]  /*c090*/  FMUL.FTZ R3, R3, R0.reuse ;  /* 0x0000000003037220 */ /* 0x080fe20000410000 */
[-CC-:B------:R-:W-:Y:S01]  /*c0a0*/  FFMA.FTZ R14, R183, R0.reuse, -R120.reuse ;  /* 0x00000000b70e7223 */ /* 0x180fe20000010878 */
[-CC-:B------:R-:W-:Y:S01]  /*c0b0*/  FFMA.FTZ R149, R211, R0.reuse, -R120.reuse ;  /* 0x00000000d3957223 */ /* 0x180fe20000010878 */
[-CC-:B------:R-:W-:Y:S01]  /*c0c0*/  FFMA.FTZ R20, R187, R0.reuse, -R120.reuse ;  /* 0x00000000bb147223 */ /* 0x180fe20000010878 */
[----:B------:R-:W-:Y:S01]  /*c0d0*/  MUFU.EX2 R12, R12 ;  /* 0x0000000c000c7308 */ /* 0x000fe20000000800 */
[-CC-:B------:R-:W-:Y:S01]  /*c0e0*/  FFMA.FTZ R153, R209, R0.reuse, -R120.reuse ;  /* 0x00000000d1997223 */ /* 0x180fe20000010878 */
[-CC-:B------:R-:W-:Y:S01]  /*c0f0*/  FFMA.FTZ R187, R185, R0.reuse, -R120.reuse ;  /* 0x00000000b9bb7223 */ /* 0x180fe20000010878 */
[-CC-:B------:R-:W-:Y:S01]  /*c100*/  FFMA.FTZ R122, R207, R0.reuse, -R120.reuse ;  /* 0x00000000cf7a7223 */ /* 0x180fe20000010878 */
[----:B---3--:R-:W-:Y:S01]  /*c110*/  FADD.FTZ R132, R186, R11 ;  /* 0x0000000bba847221 */ /* 0x008fe20000010000 */
[-CC-:B------:R-:W-:Y:S01]  /*c120*/  FFMA.FTZ R181, R135, R0.reuse, -R120.reuse ;  /* 0x0000000087b57223 */ /* 0x180fe20000010878 */
[-CC-:B------:R-:W-:Y:S01]  /*c130*/  FFMA.FTZ R124, R191, R0.reuse, -R120.reuse ;  /* 0x00000000bf7c7223 */ /* 0x180fe20000010878 */
[-C--:B------:R-:W-:Y:S01]  /*c140*/  FFMA.FTZ R183, R139, R0.reuse, -R120 ;  /* 0x000000008bb77223 */ /* 0x080fe20000010878 */
[----:B------:R-:W2:Y:S01]  /*c150*/  MUFU.EX2 R3, R3 ;  /* 0x0000000300037308 */ /* 0x000ea20000000800 */
[----:B0-----:R-:W-:Y:S01]  /*c160*/  FADD.FTZ R11, R133, R132 ;  /* 0x00000084850b7221 */ /* 0x001fe20000010000 */
[-CC-:B------:R-:W-:Y:S01]  /*c170*/  FFMA.FTZ R189, R189, R0.reuse, -R120.reuse ;  /* 0x00000000bdbd7223 */ /* 0x180fe20000010878 */
[-CC-:B------:R-:W-:Y:S01]  /*c180*/  FFMA.FTZ R177, R131, R0.reuse, -R120.reuse ;  /* 0x0000000083b17223 */ /* 0x180fe20000010878 */
[-CC-:B------:R-:W-:Y:S01]  /*c190*/  FFMA.FTZ R128, R147, R0.reuse, -R120.reuse ;  /* 0x0000000093807223 */ /* 0x180fe20000010878 */
[----:B-1----:R-:W-:Y:S01]  /*c1a0*/  FADD.FTZ R132, R180, R11 ;  /* 0x0000000bb4847221 */ /* 0x002fe20000010000 */
[-CC-:B------:R-:W-:Y:S01]  /*c1b0*/  FFMA.FTZ R179, R127, R0.reuse, -R120.reuse ;  /* 0x000000007fb37223 */ /* 0x180fe20000010878 */
[----:B------:R-:W-:Y:S01]  /*c1c0*/  IMAD.U32 R127, RZ, RZ, UR5 ;  /* 0x00000005ff7f7e24 */ /* 0x000fe2000f8e00ff */
[----:B------:R-:W0:Y:S01]  /*c1d0*/  MUFU.EX2 R145, R145 ;  /* 0x0000009100917308 */ /* 0x000e220000000800 */
[-CC-:B------:R-:W-:Y:S01]  /*c1e0*/  FFMA.FTZ R11, R123, R0.reuse, -R120.reuse ;  /* 0x000000007b0b7223 */ /* 0x180fe20000010878 */
[----:B------:R-:W-:Y:S01]  /*c1f0*/  FFMA.FTZ R155, R155, R0, -R120 ;  /* 0x000000009b9b7223 */ /* 0x000fe20000010878 */
[----:B------:R-:W-:-:S02]  /*c200*/  @!P6 VIADD R123, R127, 0x30860 ;  /* 0x000308607f7be836 */ /* 0x000fc40000000000 */
[-CC-:B------:R-:W-:Y:S01]  /*c210*/  FFMA.FTZ R143, R143, R0.reuse, -R120.reuse ;  /* 0x000000008f8f7223 */ /* 0x180fe20000010878 */
[-CC-:B------:R-:W-:Y:S01]  /*c220*/  FFMA.FTZ R159, R159, R0.reuse, -R120.reuse ;  /* 0x000000009f9f7223 */ /* 0x180fe20000010878 */
[-CC-:B------:R-:W-:Y:S01]  /*c230*/  FFMA.FTZ R173, R173, R0.reuse, -R120.reuse ;  /* 0x00000000adad7223 */ /* 0x180fe20000010878 */
[----:B------:R-:W-:Y:S01]  /*c240*/  FFMA.FTZ R163, R163, R0, -R120 ;  /* 0x00000000a3a37223 */ /* 0x000fe20000010878 */
[----:B------:R-:W1:Y:S01]  /*c250*/  MUFU.EX2 R14, R14 ;  /* 0x0000000e000e7308 */ /* 0x000e620000000800 */
[----:B--2---:R-:W-:Y:S01]  /*c260*/  FFMA.FTZ R8, R3, R8, R12 ;  /* 0x0000000803087223 */ /* 0x004fe2000001000c */
[----:B------:R-:W-:Y:S01]  /*c270*/  @!P6 PRMT R127, RZ, 0x654, R123 ;  /* 0x00000654ff7fe816 */ /* 0x000fe2000000007b */
[----:B------:R-:W-:Y:S01]  /*c280*/  FFMA.FTZ R175, R175, R0, -R120 ;  /* 0x00000000afaf7223 */ /* 0x000fe20000010878 */
[----:B------:R-:W-:Y:S01]  /*c290*/  F2FP.F16.F32.PACK_AB R186, R133, R186 ;  /* 0x000000ba85ba723e */ /* 0x000fe200000000ff */
[----:B------:R-:W-:Y:S01]  /*c2a0*/  VIADD R10, R10, 0xffffffff ;  /* 0xffffffff0a0a7836 */ /* 0x000fe20000000000 */
[----:B------:R2:W-:Y:S01]  /*c2b0*/  @!P6 SYNCS.ARRIVE.TRANS64.RED.A1T0 RZ, [R127+URZ], RZ ;  /* 0x000000ff7fffe9a7 */ /* 0x0005e2000810043f */
[----:B------:R-:W-:Y:S01]  /*c2c0*/  F2FP.F16.F32.PACK_AB R180, R137, R180 ;  /* 0x000000b489b4723e */ /* 0x000fe200000000ff */
[----:B------:R-:W3:Y:S01]  /*c2d0*/  MUFU.EX2 R149, R149 ;  /* 0x0000009500957308 */ /* 0x000ee20000000800 */
[----:B0-----:R-:W-:Y:S01]  /*c2e0*/  FADD.FTZ R9, R145, R8 ;  /* 0x0000000891097221 */ /* 0x001fe20000010000 */
[-CC-:B------:R-:W-:Y:S01]  /*c2f0*/  FFMA.FTZ R8, R151, R0.reuse, -R120.reuse ;  /* 0x0000000097087223 */ /* 0x180fe20000010878 */
[----:B------:R-:W-:-:S05]  /*c300*/  FFMA.FTZ R120, R167, R0, -R120 ;  /* 0x00000000a7787223 */ /* 0x000fca0000010878 */
[----:B------:R-:W0:Y:S01]  /*c310*/  MUFU.EX2 R20, R20 ;  /* 0x0000001400147308 */ /* 0x000e220000000800 */
[----:B-1----:R-:W-:-:S07]  /*c320*/  FADD.FTZ R130, R14, R9 ;  /* 0x000000090e827221 */ /* 0x002fce0000010000 */
[----:B------:R-:W1:Y:S01]  /*c330*/  MUFU.EX2 R153, R153 ;  /* 0x0000009900997308 */ /* 0x000e620000000800 */
[C---:B---3--:R-:W-:Y:S01]  /*c340*/  FADD.FTZ R9, R149.reuse, R130 ;  /* 0x0000008295097221 */ /* 0x048fe20000010000 */
[----:B------:R-:W-:-:S06]  /*c350*/  F2FP.F16.F32.PACK_AB R191, R149, R14 ;  /* 0x0000000e95bf723e */ /* 0x000fcc00000000ff */
[----:B------:R-:W3:Y:S01]  /*c360*/  MUFU.EX2 R187, R187 ;  /* 0x000000bb00bb7308 */ /* 0x000ee20000000800 */
[----:B0-----:R-:W-:Y:S01]  /*c370*/  FADD.FTZ R130, R20, R9 ;  /* 0x0000000914827221 */ /* 0x001fe20000010000 */
[----:B------:R-:W-:-:S04]  /*c380*/  FADD.FTZ R9, R137, R132 ;  /* 0x0000008489097221 */ /* 0x000fc80000010000 */
[----:B------:R-:W-:Y:S01]  /*c390*/  FADD.FTZ R132, R182, R9 ;  /* 0x00000009b6847221 */ /* 0x000fe20000010000 */
        /* <DEDUP_REMOVED lines=8> */
[----:B---3--:R-:W-:Y:S01]  /*c420*/  FADD.FTZ R9, R187, R130 ;  /* 0x00000082bb097221 */ /* 0x008fe20000010000 */
[----:B------:R-:W-:-:S06]  /*c430*/  FADD.FTZ R123, R141, R132 ;  /* 0x000000848d7b7221 */ /* 0x000fcc0000010000 */
[----:B------:R-:W3:Y:S01]  /*c440*/  MUFU.EX2 R124, R124 ;  /* 0x0000007c007c7308 */ /* 0x000ee20000000800 */
[C---:B0-----:R-:W-:Y:S01]  /*c450*/  FADD.FTZ R130, R122.reuse, R9 ;  /* 0x000000097a827221 */ /* 0x041fe20000010000 */
[----:B------:R-:W-:-:S06]  /*c460*/  F2FP.F16.F32.PACK_AB R187, R122, R187 ;  /* 0x000000bb7abb723e */ /* 0x000fcc00000000ff */
[----:B------:R-:W0:Y:S01]  /*c470*/  MUFU.EX2 R183, R183 ;  /* 0x000000b700b77308 */ /* 0x000e220000000800 */
[----:B-1----:R-:W-:-:S07]  /*c480*/  FADD.FTZ R9, R181, R130 ;  /* 0x00000082b5097221 */ /* 0x002fce0000010000 */
[----:B------:R1:W4:Y:S01]  /*c490*/  MUFU.EX2 R126, R189 ;  /* 0x000000bd007e7308 */ /* 0x0003220000000800 */
[C---:B---3--:R-:W-:Y:S01]  /*c4a0*/  FADD.FTZ R130, R124.reuse, R9 ;  /* 0x000000097c827221 */ /* 0x048fe20000010000 */
[----:B------:R-:W-:-:S06]  /*c4b0*/  F2FP.F16.F32.PACK_AB R181, R124, R181 ;  /* 0x000000b57cb5723e */ /* 0x000fcc00000000ff */
[----:B------:R-:W3:Y:S01]  /*c4c0*/  MUFU.EX2 R177, R177 ;  /* 0x000000b100b17308 */ /* 0x000ee20000000800 */
[----:B0-----:R-:W-:Y:S01]  /*c4d0*/  FADD.FTZ R9, R183, R130 ;  /* 0x00000082b7097221 */ /* 0x001fe20000010000 */
[----:B-1----:R-:W-:Y:S01]  /*c4e0*/  F2FP.F16.F32.PACK_AB R189, R145, R12 ;  /* 0x0000000c91bd723e */ /* 0x002fe200000000ff */
[----:B------:R-:W-:-:S05]  /*c4f0*/  IMAD.MOV.U32 R12, RZ, RZ, R5 ;  /* 0x000000ffff0c7224 */ /* 0x000fca00078e0005 */
[----:B------:R-:W0:Y:S01]  /*c500*/  MUFU.EX2 R128, R128 ;  /* 0x0000008000807308 */ /* 0x000e220000000800 */
[C---:B----4-:R-:W-:Y:S01]  /*c510*/  FADD.FTZ R130, R126.reuse, R9 ;  /* 0x000000097e827221 */ /* 0x050fe20000010000 */
[----:B------:R-:W-:-:S06]  /*c520*/  F2FP.F16.F32.PACK_AB R183, R126, R183 ;  /* 0x000000b77eb7723e */ /* 0x000fcc00000000ff */
[----:B------:R-:W1:Y:S01]  /*c530*/  MUFU.EX2 R178, R178 ;  /* 0x000000b200b27308 */ /* 0x000e620000000800 */
[----:B---3--:R-:W-:-:S07]  /*c540*/  FADD.FTZ R9, R177, R130 ;  /* 0x00000082b1097221 */ /* 0x008fce0000010000 */
[----:B------:R-:W3:Y:S01]  /*c550*/  MUFU.EX2 R179, R179 ;  /* 0x000000b300b37308 */ /* 0x000ee20000000800 */
[C---:B0-----:R-:W-:Y:S01]  /*c560*/  FADD.FTZ R130, R128.reuse, R9 ;  /* 0x0000000980827221 */ /* 0x041fe20000010000 */
[----:B------:R-:W-:-:S06]  /*c570*/  F2FP.F16.F32.PACK_AB R177, R128, R177 ;  /* 0x000000b180b1723e */ /* 0x000fcc00000000ff */
[----:B------:R-:W0:Y:S01]  /*c580*/  MUFU.EX2 R13, R13 ;  /* 0x0000000d000d7308 */ /* 0x000e220000000800 */
[----:B-1----:R-:W-:-:S07]  /*c590*/  FADD.FTZ R132, R178, R123 ;  /* 0x0000007bb2847221 */ /* 0x002fce0000010000 */
[----:B------:R-:W1:Y:S01]  /*c5a0*/  MUFU.EX2 R8, R8 ;  /* 0x0000000800087308 */ /* 0x000e620000000800 */
[----:B---3--:R-:W-:-:S07]  /*c5b0*/  FADD.FTZ R9, R179, R130 ;  /* 0x00000082b3097221 */ /* 0x008fce0000010000 */
[----:B------:R-:W3:Y:S01]  /*c5c0*/  MUFU.EX2 R172, R172 ;  /* 0x000000ac00ac7308 */ /* 0x000ee20000000800 */
[C---:B0-----:R-:W-:Y:S01]  /*c5d0*/  FADD.FTZ R123, R13.reuse, R132 ;  /* 0x000000840d7b7221 */ /* 0x041fe20000010000 */
[----:B------:R-:W-:-:S06]  /*c5e0*/  F2FP.F16.F32.PACK_AB R178, R13, R178 ;  /* 0x000000b20db2723e */ /* 0x000fcc00000000ff */
[----:B------:R-:W0:Y:S01]  /*c5f0*/  MUFU.EX2 R11, R11 ;  /* 0x0000000b000b7308 */ /* 0x000e220000000800 */
[C---:B-1----:R-:W-:Y:S01]  /*c600*/  FADD.FTZ R130, R8.reuse, R9 ;  /* 0x0000000908827221 */ /* 0x042fe20000010000 */
[----:B------:R-:W-:-:S06]  /*c610*/  F2FP.F16.F32.PACK_AB R179, R8, R179 ;  /* 0x000000b308b3723e */ /* 0x000fcc00000000ff */
[----:B------:R-:W1:Y:S01]  /*c620*/  MUFU.EX2 R15, R15 ;  /* 0x0000000f000f7308 */ /* 0x000e620000000800 */
[----:B---3--:R-:W-:-:S07]  /*c630*/  FADD.FTZ R132, R172, R123 ;  /* 0x0000007bac847221 */ /* 0x008fce0000010000 */
[----:B------:R-:W3:Y:S01]  /*c640*/  MUFU.EX2 R155, R155 ;  /* 0x0000009b009b7308 */ /* 0x000ee20000000800 */
[----:B0-----:R-:W-:-:S07]  /*c650*/  FADD.FTZ R130, R11, R130 ;  /* 0x000000820b827221 */ /* 0x001fce0000010000 */
        /* <DEDUP_REMOVED lines=8> */
[----:B-1----:R-:W-:-:S07]  /*c6e0*/  FADD.FTZ R130, R143, R130 ;  /* 0x000000828f827221 */ /* 0x002fce0000010000 */
[----:B------:R-:W1:Y:S01]  /*c6f0*/  MUFU.EX2 R168, R168 ;  /* 0x000000a800a87308 */ /* 0x000e620000000800 */
[C---:B---3--:R-:W-:Y:S01]  /*c700*/  FADD.FTZ R123, R21.reuse, R132 ;  /* 0x00000084157b7221 */ /* 0x048fe20000010000 */
[----:B------:R-:W-:-:S06]  /*c710*/  F2FP.F16.F32.PACK_AB R174, R21, R174 ;  /* 0x000000ae15ae723e */ /* 0x000fcc00000000ff */
[----:B------:R3:W4:Y:S01]  /*c720*/  MUFU.EX2 R169, R173 ;  /* 0x000000ad00a97308 */ /* 0x0007220000000800 */
[----:B0-----:R-:W-:-:S07]  /*c730*/  FADD.FTZ R130, R159, R130 ;  /* 0x000000829f827221 */ /* 0x001fce0000010000 */
[----:B------:R-:W0:Y:S01]  /*c740*/  MUFU.EX2 R121, R121 ;  /* 0x0000007900797308 */ /* 0x000e220000000800 */
[----:B-1----:R-:W-:Y:S01]  /*c750*/  FADD.FTZ R132, R168, R123 ;  /* 0x0000007ba8847221 */ /* 0x002fe20000010000 */
[----:B---3--:R-:W-:Y:S01]  /*c760*/  F2FP.F16.F32.PACK_AB R173, R155, R11 ;  /* 0x0000000b9bad723e */ /* 0x008fe200000000ff */
[----:B------:R-:W-:-:S05]  /*c770*/  IMAD.MOV.U32 R11, RZ, RZ, R4 ;  /* 0x000000ffff0b7224 */ /* 0x000fca00078e0004 */
[----:B------:R-:W1:Y:S01]  /*c780*/  MUFU.EX2 R163, R163 ;  /* 0x000000a300a37308 */ /* 0x000e620000000800 */
[----:B----4-:R-:W-:-:S07]  /*c790*/  FADD.FTZ R130, R169, R130 ;  /* 0x00000082a9827221 */ /* 0x010fce0000010000 */
[----:B------:R-:W3:Y:S01]  /*c7a0*/  MUFU.EX2 R170, R170 ;  /* 0x000000aa00aa7308 */ /* 0x000ee20000000800 */
[C---:B0-----:R-:W-:Y:S01]  /*c7b0*/  FADD.FTZ R9, R121.reuse, R132 ;  /* 0x0000008479097221 */ /* 0x041fe20000010000 */
[----:B------:R-:W-:-:S06]  /*c7c0*/  F2FP.F16.F32.PACK_AB R168, R121, R168 ;  /* 0x000000a879a8723e */ /* 0x000fcc00000000ff */
[----:B------:R0:W4:Y:S01]  /*c7d0*/  MUFU.EX2 R171, R175 ;  /* 0x000000af00ab7308 */ /* 0x0001220000000800 */
[C---:B-1----:R-:W-:Y:S01]  /*c7e0*/  FADD.FTZ R130, R163.reuse, R130 ;  /* 0x00000082a3827221 */ /* 0x042fe20000010000 */
[----:B------:R-:W-:-:S06]  /*c7f0*/  F2FP.F16.F32.PACK_AB R169, R163, R169 ;  /* 0x000000a9a3a9723e */ /* 0x000fcc00000000ff */
[----:B------:R-:W1:Y:S01]  /*c800*/  MUFU.EX2 R125, R125 ;  /* 0x0000007d007d7308 */ /* 0x000e620000000800 */
[----:B---3--:R-:W-:Y:S01]  /*c810*/  FADD.FTZ R132, R170, R9 ;  /* 0x00000009aa847221 */ /* 0x008fe20000010000 */
[----:B0-----:R-:W-:-:S06]  /*c820*/  F2FP.F16.F32.PACK_AB R175, R159, R143 ;  /* 0x0000008f9faf723e */ /* 0x001fcc00000000ff */
[----:B------:R-:W0:Y:S01]  /*c830*/  MUFU.EX2 R120, R120 ;  /* 0x0000007800787308 */ /* 0x000e220000000800 */
[----:B----4-:R-:W-:Y:S01]  /*c840*/  FADD.FTZ R130, R171, R130 ;  /* 0x00000082ab827221 */ /* 0x010fe20000010000 */
[C---:B-1----:R-:W-:Y:S01]  /*c850*/  FADD.FTZ R9, R125.reuse, R132 ;  /* 0x000000847d097221 */ /* 0x042fe20000010000 */
[----:B------:R-:W-:Y:S02]  /*c860*/  F2FP.F16.F32.PACK_AB R170, R125, R170 ;  /* 0x000000aa7daa723e */ /* 0x000fe400000000ff */
[C---:B0-----:R-:W-:Y:S01]  /*c870*/  FADD.FTZ R8, R120.reuse, R130 ;  /* 0x0000008278087221 */ /* 0x041fe20000010000 */
[----:B------:R-:W-:Y:S01]  /*c880*/  F2FP.F16.F32.PACK_AB R171, R120, R171 ;  /* 0x000000ab78ab723e */ /* 0x000fe200000000ff */
[----:B--2---:R-:W-:Y:S06]  /*c890*/  @P1 BRA `(.L_x_1174) ;  /* 0xffffffd0002c1947 */ /* 0x004fec000383ffff */
.L_x_1157:
        /* <DEDUP_REMOVED lines=99> */
.L_x_1175:
[----:B------:R-:W-:Y:S01]  /*ced0*/  ULEA UR5, UR36, UR37, 0x3 ;  /* 0x0000002524057291 */ /* 0x000fe2000f8e183f */
[----:B------:R-:W-:-:S05]  /*cee0*/  IMAD.U32 R2, RZ, RZ, UR38 ;  /* 0x00000026ff027e24 */ /* 0x000fca000f8e00ff */
[----:B------:R-:W-:-:S04]  /*cef0*/  SHF.L.U32 R2, R2, 0x1f, RZ ;  /* 0x0000001f02027819 */ /* 0x000fc800000006ff */
[----:B------:R0:W1:Y:S01]  /*cf00*/  SYNCS.PHASECHK.TRANS64.TRYWAIT P1, [UR5+0x30850], R2 ;  /* 0x03085002ff0075a7 */ /* 0x0000620008020145 */
[----:B------:R-:W-:Y:S05]  /*cf10*/  @!P0 BRA `(.L_x_1176) ;  /* 0x0000000000048947 */ /* 0x000fea0003800000 */
[----:B------:R-:W-:Y:S01]  /*cf20*/  BPT.TRAP 0x1 ;  /* 0x000000040000795c */ /* 0x000fe20000300000 */
.L_x_1176:
[----:B-1----:R-:W-:Y:S05]  /*cf30*/  @P1 BRA `(.L_x_1177) ;  /* 0x0000000000081947 */ /* 0x002fea0003800000 */
[----:B------:R-:W1:Y:S02]  /*cf40*/  SYNCS.PHASECHK.TRANS64.TRYWAIT P0, [UR5+0x30850], R2 ;  /* 0x03085002ff0075a7 */ /* 0x000e640008000145 */
[----:B-1----:R-:W-:Y:S05]  /*cf50*/  @!P0 BRA `(.L_x_1178) ;  /* 0x0000008400448947 */ /* 0x002fea0003800000 */
.L_x_1177:
[----:B------:R-:W-:Y:S01]  /*cf60*/  UIADD3 UR37, UR37, 0x400, URZ ;  /* 0x0000040025257890 */ /* 0x000fe2000fffe03f */
[----:B------:R-:W-:Y:S01]  /*cf70*/  WARPGROUP.ARRIVE ;  /* 0x00000000000079c5 */ /* 0x000fe20000000000 */
[----:B------:R-:W-:Y:S01]  /*cf80*/  UMOV UR7, 0x40000040 ;  /* 0x4000004000077882 */ /* 0x000fe20000000000 */
[----:B01----:R-:W0:Y:S01]  /*cf90*/  SHFL.BFLY PT, R2, R9, 0x2, 0x1f ;  /* 0x0c401f0009027f89 */ /* 0x003e2200000e0000 */
[----:B------:R-:W-:Y:S01]  /*cfa0*/  USHF.R.U32.HI UR37, URZ, 0x4, UR37 ;  /* 0x000000043f257899 */ /* 0x000fe20008011625 */
[----:B------:R-:W-:Y:S01]  /*cfb0*/  IMAD.U32 R14, RZ, RZ, UR5 ;  /* 0x00000005ff0e7e24 */ /* 0x000fe2000f8e00ff */
[----:B------:R-:W-:Y:S01]  /*cfc0*/  R2UR UR8, R196 ;  /* 0x00000000c40872ca */ /* 0x000fe200000e0000 */
[----:B------:R-:W1:Y:S01]  /*cfd0*/  SHFL.BFLY PT, R3, R8, 0x2, 0x1f ;  /* 0x0c401f0008037f89 */ /* 0x000e6200000e0000 */
[----:B------:R-:W-:Y:S01]  /*cfe0*/  ULOP3.LUT UR37, UR37, 0x3fff, URZ, 0xc0, !UPT ;  /* 0x00003fff25257892 */ /* 0x000fe2000f8ec03f */
[----:B------:R-:W-:Y:S01]  /*cff0*/  IMAD.MOV.U32 R16, RZ, RZ, RZ ;  /* 0x000000ffff107224 */ /* 0x000fe200078e00ff */
[----:B------:R-:W2:Y:S02]  /*d000*/  S2R R15, SR_TID.X ;  /* 0x00000000000f7919 */ /* 0x000ea40000002100 */
[----:B------:R-:W-:-:S04]  /*d010*/  ULOP3.LUT UR4, UR37, 0x3000000, URZ, 0xfc, !UPT ;  /* 0x0300000025047892 */ /* 0x000fc8000f8efc3f */
[----:B------:R-:W-:Y:S02]  /*d020*/  UIMAD UR4, UR36, 0x900, UR4 ;  /* 0x00000900240478a4 */ /* 0x000fe4000f8e0204 */
[----:B------:R-:W-:Y:S02]  /*d030*/  UIADD3 UR36, UR36, 0x1, URZ ;  /* 0x0000000124247890 */ /* 0x000fe4000fffe03f */
[----:B------:R-:W-:Y:S02]  /*d040*/  UIADD3 UR8, UR8, 0x1, URZ ;  /* 0x0000000108087890 */ /* 0x000fe4000fffe03f */
[----:B------:R-:W-:Y:S01]  /*d050*/  UISETP.NE.AND UP0, UPT, UR36, 0x2, UPT ;  /* 0x000000022400788c */ /* 0x000fe2000bf05270 */
[----:B------:R-:W-:Y:S02]  /*d060*/  UMOV UR6, UR4 ;  /* 0x0000000400067c82 */ /* 0x000fe40008000000 */
[----:B------:R-:W-:Y:S01]  /*d070*/  HGMMA.64x192x16.F32 R24, R188, gdesc[UR4].tnspB, R24, gsb0 ;  /* 0x42e00004bc187df0 */ /* 0x000fe20008000818 */
[----:B------:R-:W-:Y:S01]  /*d080*/  UIADD3 UR6, UR4, 0x80, URZ ;  /* 0x0000008004067890 */ /* 0x000fe2000fffe03f */
[----:B0-----:R-:W-:Y:S01]  /*d090*/  FADD.FTZ R2, R2, R9 ;  /* 0x0000000902027221 */ /* 0x001fe20000010000 */
[----:B------:R-:W-:Y:S01]  /*d0a0*/  UMOV UR7, 0x40000040 ;  /* 0x4000004000077882 */ /* 0x000fe20000000000 */
[----:B------:R-:W-:-:S02]  /*d0b0*/  IMAD.U32 R196, RZ, RZ, UR8 ;  /* 0x00000008ffc47e24 */ /* 0x000fc4000f8e00ff */
[----:B-1----:R-:W-:Y:S01]  /*d0c0*/  FADD.FTZ R6, R3, R8 ;  /* 0x0000000803067221 */ /* 0x002fe20000010000 */
[----:B------:R-:W-:Y:S01]  /*d0d0*/  USEL UR36, UR36, URZ, UP0 ;  /* 0x0000003f24247287 */ /* 0x000fe20008000000 */
[----:B------:R-:W0:Y:S04]  /*d0e0*/  SHFL.BFLY PT, R3, R2, 0x1, 0x1f ;  /* 0x0c201f0002037f89 */ /* 0x000e2800000e0000 */
[----:B------:R-:W1:Y:S01]  /*d0f0*/  SHFL.BFLY PT, R7, R6, 0x1, 0x1f ;  /* 0x0c201f0006077f89 */ /* 0x000e6200000e0000 */
[----:B--2---:R-:W-:Y:S01]  /*d100*/  LOP3.LUT P2, RZ, R15, 0x7f, RZ, 0xc0, !PT ;  /* 0x0000007f0fff7812 */ /* 0x004fe2000784c0ff */
[----:B0-----:R-:W-:Y:S01]  /*d110*/  FADD.FTZ R12, R2, R3 ;  /* 0x00000003020c7221 */ /* 0x001fe20000010000 */
[----:B------:R-:W-:Y:S02]  /*d120*/  IMAD.MOV.U32 R3, RZ, RZ, -0x800000 ;  /* 0xff800000ff037424 */ /* 0x000fe400078e00ff */
[----:B------:R-:W-:-:S02]  /*d130*/  IMAD.MOV.U32 R2, RZ, RZ, -0x800000 ;  /* 0xff800000ff027424 */ /* 0x000fc400078e00ff */
[----:B-1----:R-:W-:Y:S01]  /*d140*/  FADD.FTZ R13, R6, R7 ;  /* 0x00000007060d7221 */ /* 0x002fe20000010000 */
[----:B------:R-:W-:Y:S01]  /*d150*/  FSETP.NE.FTZ.AND P0, PT, R12, RZ, PT ;  /* 0x000000ff0c00720b */ /* 0x000fe20003f15000 */
[----:B------:R-:W-:-:S03]  /*d160*/  IMAD.MOV.U32 R7, RZ, RZ, RZ ;  /* 0x000000ffff077224 */ /* 0x000fc600078e00ff */
[----:B------:R-:W-:-:S09]  /*d170*/  FSETP.NE.FTZ.AND P1, PT, R13, RZ, PT ;  /* 0x000000ff0d00720b */ /* 0x000fd20003f35000 */
[C---:B------:R-:W-:Y:S01]  /*d180*/  @P0 FMUL.FTZ R6, R0.reuse, 0.69314718246459960938 ;  /* 0x3f31721800060820 */ /* 0x040fe20000410000 */
[----:B------:R-:W0:Y:S03]  /*d190*/  @P0 MUFU.LG2 R10, R12 ;  /* 0x0000000c000a0308 */ /* 0x000e260000000c00 */
[----:B------:R-:W-:Y:S01]  /*d1a0*/  @P1 FMUL.FTZ R8, R0, 0.69314718246459960938 ;  /* 0x3f31721800081820 */ /* 0x000fe20000410000 */
[----:B------:R-:W-:-:S04]  /*d1b0*/  @!P2 VIADD R0, R14, 0x30860 ;  /* 0x000308600e00a836 */ /* 0x000fc80000000000 */
[----:B------:R-:W1:Y:S01]  /*d1c0*/  @P1 MUFU.LG2 R11, R13 ;  /* 0x0000000d000b1308 */ /* 0x000e620000000c00 */
[----:B------:R-:W-:-:S07]  /*d1d0*/  @!P2 PRMT R20, RZ, 0x654, R0 ;  /* 0x00000654ff14a816 */ /* 0x000fce0000000000 */
        /* <DEDUP_REMOVED lines=28> */
[----:B------:R-:W-:-:S04]  /*d3a0*/  USEL UR4, URZ, 0x1, UP0 ;  /* 0x000000013f047887 */ /* 0x000fc80008000000 */
[----:B------:R-:W-:Y:S01]  /*d3b0*/  ULOP3.LUT UR38, UR38, UR4, URZ, 0x3c, !UPT ;  /* 0x0000000426267292 */ /* 0x000fe2000f8e3c3f */
[----:B------:R-:W-:Y:S02]  /*d3c0*/  WARPGROUP.DEPBAR.LE gsb0, 0x0 ;  /* 0x00008000000079c5 */ /* 0x000fe40000010000 */
[----:B------:R-:W-:-:S10]  /*d3d0*/  WARPGROUP.ARRIVE ;  /* 0x00000000000079c5 */ /* 0x000fd40000000000 */
[----:B------:R-:W-:Y:S03]  /*d3e0*/  HGMMA.64x192x16.F32 R24, R168, gdesc[UR4].tnspB, R24, gsb0 ;  /* 0x42e00004a8187df0 */ /* 0x000fe60008000818 */
[----:B------:R-:W-:Y:S02]  /*d3f0*/  WARPGROUP.DEPBAR.LE gsb0, 0x0 ;  /* 0x00008000000079c5 */ /* 0x000fe40000010000 */
[----:B------:R1:W-:Y:S01]  /*d400*/  @!P2 SYNCS.ARRIVE.TRANS64.RED.A1T0 RZ, [R20+URZ], RZ ;  /* 0x000000ff14ffa9a7 */ /* 0x0003e2000810043f */
[-C--:B--2---:R-:W-:Y:S01]  /*d410*/  FMUL.FTZ R4, R24, R7.reuse ;  /* 0x0000000718047220 */ /* 0x084fe20000410000 */
        /* <DEDUP_REMOVED lines=95> */
.L_x_1108:
[----:B------:R-:W0:Y:S01]  /*da10*/  S2R R27, SR_CgaCtaId ;  /* 0x00000000001b7919 */ /* 0x000e220000008800 */
[----:B------:R-:W-:Y:S01]  /*da20*/  MOV R16, 0x400 ;  /* 0x0000040000107802 */ /* 0x000fe20000000f00 */
[----:B------:R-:W-:Y:S01]  /*da30*/  BSSY B0, `(.L_x_1179) ;  /* 0x000023c000007945 */ /* 0x000fe20003800000 */
[----:B------:R-:W-:Y:S02]  /*da40*/  BAR.SYNC.DEFER_BLOCKING 0x5, 0x180 ;  /* 0x0146000000007b1d */ /* 0x000fe40000010000 */
[----:B0-----:R-:W-:-:S05]  /*da50*/  LEA R16, R27, R16, 0x18 ;  /* 0x000000101b107211 */ /* 0x001fca00078ec0ff */
[----:B------:R-:W0:Y:S02]  /*da60*/  LDS R20, [R16+0x308d0] ;  /* 0x0308d00010147984 */ /* 0x000e240000000800 */
[----:B0-----:R-:W-:Y:S01]  /*da70*/  R2UR UR4, R20 ;  /* 0x00000000140472ca */ /* 0x001fe200000e0000 */
[----:B------:R-:W-:Y:S06]  /*da80*/  BAR.ARV 0x4, 0x180 ;  /* 0x0106000000007b1d */ /* 0x000fec0000002000 */
[----:B------:R-:W-:Y:S08]  /*da90*/  @P0 BRA `(.L_x_1180) ;  /* 0x0000001800140947 */ /* 0x000ff00003800000 */
[----:B------:R-:W0:Y:S01]  /*daa0*/  S2R R27, SR_SWINHI ;  /* 0x00000000001b7919 */ /* 0x000e220000002f00 */
[----:B------:R-:W1:Y:S01]  /*dab0*/  LDC R52, c[0x0][0xbe8] ;  /* 0x0002fa00ff347b82 */ /* 0x000e620000000800 */
[----:B------:R-:W-:Y:S01]  /*dac0*/  F2FP.F16.F32.PACK_AB R4, R5, R4 ;  /* 0x000000040504723e */ /* 0x000fe200000000ff */
[----:B------:R-:W-:Y:S01]  /*dad0*/  ULDC.64 UR8, c[0x0][0xb90] ;  /* 0x0002e40000087ab9 */ /* 0x000fe20000000a00 */
[----:B------:R-:W-:Y:S01]  /*dae0*/  F2FP.F16.F32.PACK_AB R5, R150, R21 ;  /* 0x000000159605723e */ /* 0x000fe200000000ff */
[----:B------:R-:W-:Y:S01]  /*daf0*/  ULDC.64 UR14, c[0x0][0x208] ;  /* 0x00008200000e7ab9 */ /* 0x000fe20000000a00 */
[----:B------:R-:W-:Y:S02]  /*db00*/  R2UR UR11, R193 ;  /* 0x00000000c10b72ca */ /* 0x000fe400000e0000 */
[----:B------:R-:W-:Y:S02]  /*db10*/  F2FP.F16.F32.PACK_AB R6, R29, R6 ;  /* 0x000000061d06723e */ /* 0x000fe400000000ff */
[----:B------:R-:W-:-:S02]  /*db20*/  R2UR UR13, R194 ;  /* 0x00000000c20d72ca */ /* 0x000fc400000e0000 */
[----:B------:R-:W-:Y:S02]  /*db30*/  F2FP.F16.F32.PACK_AB R7, R152, R7 ;  /* 0x000000079807723e */ /* 0x000fe400000000ff */
[----:B------:R-:W-:Y:S02]  /*db40*/  F2FP.F16.F32.PACK_AB R10, R11, R10 ;  /* 0x0000000a0b0a723e */ /* 0x000fe400000000ff */
[----:B------:R-:W-:Y:S02]  /*db50*/  F2FP.F16.F32.PACK_AB R8, R15, R8 ;  /* 0x000000080f08723e */ /* 0x000fe400000000ff */
[----:B------:R-:W-:Y:S01]  /*db60*/  F2FP.F16.F32.PACK_AB R11, R147, R140 ;  /* 0x0000008c930b723e */ /* 0x000fe200000000ff */
[----:B------:R-:W-:Y:S01]  /*db70*/  USHF.R.S32.HI UR10, URZ, 0x1f, UR11 ;  /* 0x0000001f3f0a7899 */ /* 0x000fe2000801140b */
[----:B------:R-:W-:Y:S01]  /*db80*/  F2FP.F16.F32.PACK_AB R12, R13, R12 ;  /* 0x0000000c0d0c723e */ /* 0x000fe200000000ff */
[----:B------:R-:W-:Y:S01]  /*db90*/  UIMAD.WIDE.U32 UR6, UR11, UR8, URZ ;  /* 0x000000080b0672a5 */ /* 0x000fe2000f8e003f */
[----:B------:R-:W-:Y:S01]  /*dba0*/  F2FP.F16.F32.PACK_AB R13, R144, R139 ;  /* 0x0000008b900d723e */ /* 0x000fe200000000ff */
[----:B------:R-:W-:Y:S01]  /*dbb0*/  UIMAD UR5, UR10, UR8, URZ ;  /* 0x000000080a0572a4 */ /* 0x000fe2000f8e023f */
[----:B------:R-:W-:Y:S01]  /*dbc0*/  F2FP.F16.F32.PACK_AB R14, R53, R14 ;  /* 0x0000000e350e723e */ /* 0x000fe200000000ff */
[----:B------:R-:W-:Y:S01]  /*dbd0*/  USHF.R.S32.HI UR12, URZ, 0x1f, UR13 ;  /* 0x0000001f3f0c7899 */ /* 0x000fe2000801140d */
[----:B------:R-:W-:Y:S01]  /*dbe0*/  F2FP.F16.F32.PACK_AB R15, R145, R138 ;  /* 0x0000008a910f723e */ /* 0x000fe200000000ff */
[----:B------:R-:W-:Y:S01]  /*dbf0*/  UIMAD UR5, UR11, UR9, UR5 ;  /* 0x000000090b0572a4 */ /* 0x000fe2000f8e0205 */
[----:B------:R-:W-:-:S02]  /*dc00*/  F2FP.F16.F32.PACK_AB R24, R57, R24 ;  /* 0x000000183918723e */ /* 0x000fc400000000ff */
[----:B------:R-:W-:Y:S01]  /*dc10*/  ULDC.64 UR8, c[0x0][0xb98] ;  /* 0x0002e60000087ab9 */ /* 0x000fe20000000a00 */
[----:B------:R-:W-:Y:S01]  /*dc20*/  UIADD3 UR7, UR7, UR5, URZ ;  /* 0x0000000507077290 */ /* 0x000fe2000fffe03f */
[----:B------:R-:W-:Y:S02]  /*dc30*/  MOV R48, R16 ;  /* 0x0000001000307202 */ /* 0x000fe40000000f00 */
[----:B0-----:R-:W-:Y:S01]  /*dc40*/  MOV R49, R27 ;  /* 0x0000001b00317202 */ /* 0x001fe20000000f00 */
[----:B------:R-:W-:Y:S01]  /*dc50*/  IMAD R27, R195, 0x40, R19 ;  /* 0x00000040c31b7824 */ /* 0x000fe200078e0213 */
[----:B------:R-:W-:Y:S01]  /*dc60*/  UIMAD UR5, UR12, UR8, URZ ;  /* 0x000000080c0572a4 */ /* 0x000fe2000f8e023f */
[----:B------:R-:W-:Y:S01]  /*dc70*/  F2FP.F16.F32.PACK_AB R96, R97, R96 ;  /* 0x000000606160723e */ /* 0x000fe200000000ff */
[----:B------:R-:W-:Y:S01]  /*dc80*/  UIMAD.WIDE.U32 UR6, UR13, UR8, UR6 ;  /* 0x000000080d0672a5 */ /* 0x000fe2000f8e0006 */
[----:B------:R-:W-:Y:S01]  /*dc90*/  IMAD.WIDE R46, R200, 0x2, R48 ;  /* 0x00000002c82e7825 */ /* 0x000fe200078e0230 */
[----:B------:R-:W-:Y:S01]  /*dca0*/  UIMAD UR5, UR13, UR9, UR5 ;  /* 0x000000090d0572a4 */ /* 0x000fe2000f8e0205 */
[----:B------:R-:W-:-:S02]  /*dcb0*/  F2FP.F16.F32.PACK_AB R97, R91, R98 ;  /* 0x000000625b61723e */ /* 0x000fc400000000ff */
[----:B------:R-:W-:Y:S01]  /*dcc0*/  IMAD.WIDE R48, R27, 0x2, R48 ;  /* 0x000000021b307825 */ /* 0x000fe200078e0230 */
[C---:B------:R-:W-:Y:S01]  /*dcd0*/  IADD3 R33, P5, R46.reuse, 0x8060, RZ ;  /* 0x000080602e217810 */ /* 0x040fe20007fbe0ff */
[----:B------:R-:W-:Y:S01]  /*dce0*/  ULDC.64 UR8, c[0x0][0xae8] ;  /* 0x0002ba0000087ab9 */ /* 0x000fe20000000a00 */
[----:B------:R-:W-:Y:S02]  /*dcf0*/  IADD3 R43, P2, R46, 0x4060, RZ ;  /* 0x000040602e2b7810 */ /* 0x000fe40007f5e0ff */
[----:B------:R-:W-:Y:S01]  /*dd00*/  LOP3.LUT R26, R33, 0x380, RZ, 0xc0, !PT ;  /* 0x00000380211a7812 */ /* 0x000fe200078ec0ff */
[--C-:B------:R-:W-:Y:S01]  /*dd10*/  IMAD.X R27, RZ, RZ, R47.reuse, P5 ;  /* 0x000000ffff1b7224 */ /* 0x100fe200028e062f */
[----:B------:R-:W-:Y:S01]  /*dd20*/  LOP3.LUT R20, R43, 0x380, RZ, 0xc0, !PT ;  /* 0x000003802b147812 */ /* 0x000fe200078ec0ff */
[----:B------:R-:W-:Y:S01]  /*dd30*/  IMAD.X R63, RZ, RZ, R47, P2 ;  /* 0x000000ffff3f7224 */ /* 0x000fe200010e062f */
[----:B------:R-:W-:Y:S02]  /*dd40*/  SHF.R.U64 R26, R26, 0x3, RZ ;  /* 0x000000031a1a7819 */ /* 0x000fe400000012ff */
[----:B------:R-:W-:-:S02]  /*dd50*/  SHF.R.U64 R20, R20, 0x3, RZ ;  /* 0x0000000314147819 */ /* 0x000fc400000012ff */
[----:B------:R-:W-:Y:S02]  /*dd60*/  LOP3.LUT R26, R26, R33, RZ, 0x3c, !PT ;  /* 0x000000211a1a7212 */ /* 0x000fe400078e3cff */
[C---:B------:R-:W-:Y:S02]  /*dd70*/  IADD3 R33, P3, R46.reuse, 0x20, RZ ;  /* 0x000000202e217810 */ /* 0x040fe40007f7e0ff */
[----:B------:R-:W-:Y:S02]  /*dd80*/  IADD3 R45, P1, R46, 0x8000, RZ ;  /* 0x000080002e2d7810 */ /* 0x000fe40007f3e0ff */
[----:B------:R-:W-:Y:S01]  /*dd90*/  LOP3.LUT R62, R20, R43, RZ, 0x3c, !PT ;  /* 0x0000002b143e7212 */ /* 0x000fe200078e3cff */
[--C-:B------:R-:W-:Y:S01]  /*dda0*/  IMAD.X R67, RZ, RZ, R47.reuse, P3 ;  /* 0x000000ffff437224 */ /* 0x100fe200018e062f */
[----:B------:R-:W-:Y:S01]  /*ddb0*/  LOP3.LUT R20, R33, 0x380, RZ, 0xc0, !PT ;  /* 0x0000038021147812 */ /* 0x000fe200078ec0ff */
[----:B------:R-:W-:Y:S01]  /*ddc0*/  IMAD.X R59, RZ, RZ, R47, P1 ;  /* 0x000000ffff3b7224 */ /* 0x000fe200008e062f */
[----:B------:R-:W-:-:S02]  /*ddd0*/  IADD3 R35, P1, R46, 0x40, RZ ;  /* 0x000000402e237810 */ /* 0x000fc40007f3e0ff */
[----:B------:R-:W-:Y:S02]  /*dde0*/  SHF.R.U64 R20, R20, 0x3, RZ ;  /* 0x0000000314147819 */ /* 0x000fe400000012ff */
[----:B------:R-:W-:Y:S01]  /*ddf0*/  IADD3 R103, P0, R46, 0x8020, RZ ;  /* 0x000080202e677810 */ /* 0x000fe20007f1e0ff */
[--C-:B------:R-:W-:Y:S01]  /*de00*/  IMAD.X R87, RZ, RZ, R47.reuse, P1 ;  /* 0x000000ffff577224 */ /* 0x100fe200008e062f */
[----:B------:R-:W-:Y:S02]  /*de10*/  LOP3.LUT R66, R20, R33, RZ, 0x3c, !PT ;  /* 0x0000002114427212 */ /* 0x000fe400078e3cff */
[----:B------:R-:W-:Y:S01]  /*de20*/  LOP3.LUT R20, R35, 0x380, RZ, 0xc0, !PT ;  /* 0x0000038023147812 */ /* 0x000fe200078ec0ff */
[----:B------:R-:W-:Y:S01]  /*de30*/  IMAD.X R55, RZ, RZ, R47, P0 ;  /* 0x000000ffff377224 */ /* 0x000fe200000e062f */
[----:B------:R-:W-:Y:S02]  /*de40*/  MOV R102, R26 ;  /* 0x0000001a00667202 */ /* 0x000fe40000000f00 */
[----:B------:R-:W-:-:S02]  /*de50*/  SHF.R.U64 R20, R20, 0x3, RZ ;  /* 0x0000000314147819 */ /* 0x000fc400000012ff */
[----:B------:R-:W-:Y:S02]  /*de60*/  IADD3 R37, P0, R46, 0x60, RZ ;  /* 0x000000602e257810 */ /* 0x000fe40007f1e0ff */
[----:B------:R-:W-:Y:S02]  /*de70*/  LOP3.LUT R86, R20, R35, RZ, 0x3c, !PT ;  /* 0x0000002314567212 */ /* 0x000fe400078e3cff */
[----:B------:R-:W-:Y:S01]  /*de80*/  IADD3 R35, P1, R48, 0x4000, RZ ;  /* 0x0000400030237810 */ /* 0x000fe20007f3e0ff */
[----:B------:R-:W-:Y:S01]  /*de90*/  IMAD.X R83, RZ, RZ, R47, P0 ;  /* 0x000000ffff537224 */ /* 0x000fe200000e062f */
[C---:B------:R-:W-:Y:S02]  /*dea0*/  IADD3 R34, P6, R46.reuse, 0x8040, RZ ;  /* 0x000080402e227810 */ /* 0x040fe40007fde0ff */
[----:B------:R-:W-:Y:S01]  /*deb0*/  LOP3.LUT R31, R46, 0x380, RZ, 0xc0, !PT ;  /* 0x000003802e1f7812 */ /* 0x000fe200078ec0ff */
[----:B------:R-:W-:Y:S01]  /*dec0*/  IMAD.X R21, RZ, RZ, R49, P1 ;  /* 0x000000ffff157224 */ /* 0x000fe200008e0631 */
[----:B-1----:R-:W-:Y:S01]  /*ded0*/  ISETP.NE.AND P1, PT, R52, 0x1, PT ;  /* 0x000000013400780c */ /* 0x002fe20003f25270 */
[----:B------:R-:W-:Y:S01]  /*dee0*/  IMAD.X R51, RZ, RZ, R47, P6 ;  /* 0x000000ffff337224 */ /* 0x000fe200030e062f */
[----:B------:R-:W-:-:S02]  /*def0*/  LOP3.LUT R30, R103, 0x380, RZ, 0xc0, !PT ;  /* 0x00000380671e7812 */ /* 0x000fc400078ec0ff */
[----:B------:R-:W-:Y:S02]  /*df00*/  LOP3.LUT R28, R45, 0x380, RZ, 0xc0, !PT ;  /* 0x000003802d1c7812 */ /* 0x000fe400078ec0ff */
[----:B------:R-:W-:Y:S02]  /*df10*/  IADD3 R33, P0, R48, 0x5000, RZ ;  /* 0x0000500030217810 */ /* 0x000fe40007f1e0ff */
[----:B------:R-:W-:Y:S02]  /*df20*/  SHF.R.U64 R31, R31, 0x3, RZ ;  /* 0x000000031f1f7819 */ /* 0x000fe400000012ff */
[----:B------:R-:W-:Y:S01]  /*df30*/  SHF.R.U64 R30, R30, 0x3, RZ ;  /* 0x000000031e1e7819 */ /* 0x000fe200000012ff */
[----:B------:R-:W-:Y:S01]  /*df40*/  IMAD.X R29, RZ, RZ, R49, P0 ;  /* 0x000000ffff1d7224 */ /* 0x000fe200000e0631 */
[----:B------:R-:W-:Y:S01]  /*df50*/  SHF.R.U64 R28, R28, 0x3, RZ ;  /* 0x000000031c1c7819 */ /* 0x000fe200000012ff */
[----:B------:R-:W0:Y:S01]  /*df60*/  @P1 LDC R26, c[0x0][0xbec] ;  /* 0x0002fb00ff1a1b82 */ /* 0x000e220000000800 */
[----:B------:R-:W-:-:S02]  /*df70*/  IADD3 R39, P6, R46, 0x4000, RZ ;  /* 0x000040002e277810 */ /* 0x000fc40007fde0ff */
[C---:B------:R-:W-:Y:S02]  /*df80*/  IADD3 R32, P4, R46.reuse, 0x4040, RZ ;  /* 0x000040402e207810 */ /* 0x040fe40007f9e0ff */
[----:B------:R-:W-:Y:S01]  /*df90*/  IADD3 R41, P5, R46, 0x4020, RZ ;  /* 0x000040202e297810 */ /* 0x000fe20007fbe0ff */
[--C-:B------:R-:W-:Y:S01]  /*dfa0*/  IMAD.X R79, RZ, RZ, R47.reuse, P6 ;  /* 0x000000ffff4f7224 */ /* 0x100fe200030e062f */
[----:B------:R-:W-:Y:S01]  /*dfb0*/  LOP3.LUT R46, R31, R46, RZ, 0x3c, !PT ;  /* 0x0000002e1f2e7212 */ /* 0x000fe200078e3cff */
[----:B------:R-:W1:Y:S01]  /*dfc0*/  @P1 LDC R27, c[0x0][0xbf0] ;  /* 0x0002fc00ff1b1b82 */ /* 0x000e620000000800 */
[----:B------:R-:W-:Y:S01]  /*dfd0*/  LOP3.LUT R54, R30, R103, RZ, 0x3c, !PT ;  /* 0x000000671e367212 */ /* 0x000fe200078e3cff */
[--C-:B------:R-:W-:Y:S01]  /*dfe0*/  IMAD.X R71, RZ, RZ, R47.reuse, P4 ;  /* 0x000000ffff477224 */ /* 0x100fe200020e062f */
[----:B------:R-:W-:Y:S01]  /*dff0*/  LOP3.LUT R58, R28, R45, RZ, 0x3c, !PT ;  /* 0x0000002d1c3a7212 */ /* 0x000fe200078e3cff */
[----:B------:R-:W-:Y:S01]  /*e000*/  IMAD.X R75, RZ, RZ, R47, P5 ;  /* 0x000000ffff4b7224 */ /* 0x000fe200028e062f */
[----:B------:R-:W-:-:S02]  /*e010*/  LOP3.LUT R28, R39, 0x380, RZ, 0xc0, !PT ;  /* 0x00000380271c7812 */ /* 0x000fc400078ec0ff */
[----:B------:R-:W-:Y:S02]  /*e020*/  IADD3 R103, P0, R48, 0xb000, RZ ;  /* 0x0000b00030677810 */ /* 0x000fe40007f1e0ff */
[----:B------:R-:W-:Y:S02]  /*e030*/  LOP3.LUT R31, R34, 0x380, RZ, 0xc0, !PT ;  /* 0x00000380221f7812 */ /* 0x000fe400078ec0ff */
[----:B------:R-:W-:Y:S01]  /*e040*/  MOV R151, R46 ;  /* 0x0000002e00977202 */ /* 0x000fe20000000f00 */
[----:B------:R-:W-:Y:S01]  /*e050*/  BAR.SYNC.DEFER_BLOCKING 0x1, 0x100 ;  /* 0x0044000000007b1d */ /* 0x000fe20000010000 */
[----:B------:R-:W-:Y:S01]  /*e060*/  SHF.R.U64 R28, R28, 0x3, RZ ;  /* 0x000000031c1c7819 */ /* 0x000fe200000012ff */
[----:B------:R-:W-:Y:S01]  /*e070*/  IMAD.X R47, RZ, RZ, R49, P0 ;  /* 0x000000ffff2f7224 */ /* 0x000fe200000e0631 */
[----:B------:R-:W-:Y:S02]  /*e080*/  LOP3.LUT R46, R103, 0x380, RZ, 0xc0, !PT ;  /* 0x00000380672e7812 */ /* 0x000fe400078ec0ff */
[----:B------:R-:W-:-:S02]  /*e090*/  SHF.R.U64 R31, R31, 0x3, RZ ;  /* 0x000000031f1f7819 */ /* 0x000fc400000012ff */
[----:B------:R-:W-:Y:S01]  /*e0a0*/  MOV R150, R54 ;  /* 0x0000003600967202 */ /* 0x000fe20000000f00 */
[----:B------:R-:W-:Y:S01]  /*e0b0*/  VIADD R55, R18, UR39 ;  /* 0x0000002712377c36 */ /* 0x000fe20008000000 */
[----:B------:R-:W-:Y:S02]  /*e0c0*/  LOP3.LUT R78, R28, R39, RZ, 0x3c, !PT ;  /* 0x000000271c4e7212 */ /* 0x000fe400078e3cff */
[----:B------:R-:W-:Y:S02]  /*e0d0*/  SHF.R.U64 R46, R46, 0x3, RZ ;  /* 0x000000032e2e7819 */ /* 0x000fe400000012ff */
[----:B------:R-:W-:Y:S02]  /*e0e0*/  LOP3.LUT R50, R31, R34, RZ, 0x3c, !PT ;  /* 0x000000221f327212 */ /* 0x000fe400078e3cff */
[----:B------:R-:W-:Y:S02]  /*e0f0*/  LOP3.LUT R28, R37, 0x380, RZ, 0xc0, !PT ;  /* 0x00000380251c7812 */ /* 0x000fe400078ec0ff */
[----:B------:R-:W-:-:S02]  /*e100*/  LOP3.LUT R46, R46, R103, RZ, 0x3c, !PT ;  /* 0x000000672e2e7212 */ /* 0x000fc400078e3cff */
[----:B------:R-:W-:Y:S02]  /*e110*/  SHF.R.U64 R28, R28, 0x3, RZ ;  /* 0x000000031c1c7819 */ /* 0x000fe400000012ff */
[----:B------:R-:W-:Y:S01]  /*e120*/  MOV R103, R50 ;  /* 0x0000003200677202 */ /* 0x000fe20000000f00 */
[----:B------:R-:W-:Y:S01]  /*e130*/  IMAD.MOV.U32 R50, RZ, RZ, R55 ;  /* 0x000000ffff327224 */ /* 0x000fe200078e0037 */
[----:B------:R-:W-:Y:S01]  /*e140*/  LOP3.LUT R82, R28, R37, RZ, 0x3c, !PT ;  /* 0x000000251c527212 */ /* 0x000fe200078e3cff */
[----:B------:R0:W-:Y:S01]  /*e150*/  STSM.16.M88.4 [R151], R4 ;  /* 0x0000000497007844 */ /* 0x0001e20000000200 */
[----:B------:R-:W-:Y:S02]  /*e160*/  MOV R66, R66 ;  /* 0x0000004200427202 */ /* 0x000fe40000000f00 */
[----:B------:R-:W-:Y:S02]  /*e170*/  LOP3.LUT R28, R33, 0x380, RZ, 0xc0, !PT ;  /* 0x00000380211c7812 */ /* 0x000fe400078ec0ff */
[----:B------:R-:W-:-:S02]  /*e180*/  MOV R86, R86 ;  /* 0x0000005600567202 */ /* 0x000fc40000000f00 */
[----:B------:R-:W-:Y:S02]  /*e190*/  MOV R82, R82 ;  /* 0x0000005200527202 */ /* 0x000fe40000000f00 */
[----:B------:R-:W-:Y:S02]  /*e1a0*/  LOP3.LUT R31, R32, 0x380, RZ, 0xc0, !PT ;  /* 0x00000380201f7812 */ /* 0x000fe400078ec0ff */
[----:B------:R-:W-:Y:S02]  /*e1b0*/  LOP3.LUT R30, R41, 0x380, RZ, 0xc0, !PT ;  /* 0x00000380291e7812 */ /* 0x000fe400078ec0ff */
[----:B------:R-:W-:Y:S02]  /*e1c0*/  SHF.R.U64 R28, R28, 0x3, RZ ;  /* 0x000000031c1c7819 */ /* 0x000fe400000012ff */
[----:B------:R-:W-:Y:S01]  /*e1d0*/  SHF.R.U64 R31, R31, 0x3, RZ ;  /* 0x000000031f1f7819 */ /* 0x000fe200000012ff */
[----:B0-----:R-:W-:Y:S01]  /*e1e0*/  @P1 IMAD.HI.U32 R4, R55, R26, RZ ;  /* 0x0000001a37041227 */ /* 0x001fe200078e00ff */
[----:B------:R-:W-:-:S02]  /*e1f0*/  F2FP.F16.F32.PACK_AB R5, R148, R143 ;  /* 0x0000008f9405723e */ /* 0x000fc400000000ff */
[----:B------:R-:W-:Y:S02]  /*e200*/  F2FP.F16.F32.PACK_AB R6, R25, R0 ;  /* 0x000000001906723e */ /* 0x000fe400000000ff */
[----:B-1----:R-:W-:Y:S02]  /*e210*/  @P1 SHF.R.U32.HI R50, RZ, R27, R4 ;  /* 0x0000001bff321219 */ /* 0x002fe40000011604 */
[----:B------:R-:W-:Y:S02]  /*e220*/  F2FP.F16.F32.PACK_AB R4, R120, R9 ;  /* 0x000000097804723e */ /* 0x000fe400000000ff */
[----:B------:R-:W-:Y:S01]  /*e230*/  F2FP.F16.F32.PACK_AB R7, R149, R142 ;  /* 0x0000008e9507723e */ /* 0x000fe200000000ff */
[----:B------:R-:W-:Y:S01]  /*e240*/  IMAD.MOV R51, RZ, RZ, -R50 ;  /* 0x000000ffff337224 */ /* 0x000fe200078e0a32 */
[----:B------:R-:W-:Y:S02]  /*e250*/  F2FP.F16.F32.PACK_AB R9, R146, R141 ;  /* 0x0000008d9209723e */ /* 0x000fe400000000ff */
[----:B------:R-:W-:Y:S01]  /*e260*/  SHF.R.U64 R30, R30, 0x3, RZ ;  /* 0x000000031e1e7819 */ /* 0x000fe200000012ff */
[----:B------:R-:W-:Y:S01]  /*e270*/  STSM.16.M88.4 [R66], R4 ;  /* 0x0000000442007844 */ /* 0x000fe20000000200 */
[----:B------:R-:W-:Y:S01]  /*e280*/  IMAD R51, R52, R51, R55 ;  /* 0x0000003334337224 */ /* 0x000fe200078e0237 */
[----:B------:R-:W-:-:S02]  /*e290*/  LOP3.LUT R28, R28, R33, RZ, 0x3c, !PT ;  /* 0x000000211c1c7212 */ /* 0x000fc400078e3cff */
[----:B------:R0:W-:Y:S01]  /*e2a0*/  STSM.16.M88.4 [R86], R8 ;  /* 0x0000000856007844 */ /* 0x0001e20000000200 */
[----:B------:R-:W-:Y:S02]  /*e2b0*/  IADD3 R33, P3, R48, 0x7000, RZ ;  /* 0x0000700030217810 */ /* 0x000fe40007f7e0ff */
[----:B------:R-:W-:Y:S01]  /*e2c0*/  SHF.R.S32.HI R0, RZ, 0x1f, R51 ;  /* 0x0000001fff007819 */ /* 0x000fe20000011433 */
[----:B------:R1:W-:Y:S01]  /*e2d0*/  STSM.16.M88.4 [R82], R12 ;  /* 0x0000000c52007844 */ /* 0x0003e20000000200 */
[----:B------:R-:W-:Y:S02]  /*e2e0*/  LOP3.LUT R70, R31, R32, RZ, 0x3c, !PT ;  /* 0x000000201f467212 */ /* 0x000fe400078e3cff */
[----:B------:R-:W-:Y:S02]  /*e2f0*/  LOP3.LUT R74, R30, R41, RZ, 0x3c, !PT ;  /* 0x000000291e4a7212 */ /* 0x000fe400078e3cff */
[----:B------:R-:W-:Y:S02]  /*e300*/  IADD3 R31, P2, R48, 0x6000, RZ ;  /* 0x00006000301f7810 */ /* 0x000fe40007f5e0ff */
[----:B------:R-:W-:-:S02]  /*e310*/  LOP3.LUT R32, R33, 0x380, RZ, 0xc0, !PT ;  /* 0x0000038021207812 */ /* 0x000fc400078ec0ff */
[----:B------:R-:W-:Y:S02]  /*e320*/  MOV R78, R78 ;  /* 0x0000004e004e7202 */ /* 0x000fe40000000f00 */
[----:B------:R-:W-:Y:S01]  /*e330*/  F2FP.F16.F32.PACK_AB R25, R137, R134 ;  /* 0x000000868919723e */ /* 0x000fe200000000ff */
[----:B0-----:R-:W-:Y:S01]  /*e340*/  IMAD.U32 R9, RZ, RZ, UR5 ;  /* 0x00000005ff097e24 */ /* 0x001fe2000f8e00ff */
[----:B------:R-:W-:Y:S01]  /*e350*/  SHF.R.S32.HI R8, RZ, 0x1f, R50 ;  /* 0x0000001fff087819 */ /* 0x000fe20000011432 */
[----:B------:R-:W-:Y:S01]  /*e360*/  ULDC UR5, c[0x0][0xa88] ;  /* 0x0002a20000057ab9 */ /* 0x000fe20000000800 */
[----:B------:R-:W-:Y:S01]  /*e370*/  F2FP.F16.F32.PACK_AB R26, R61, R60 ;  /* 0x0000003c3d1a723e */ /* 0x000fe200000000ff */
[----:B-1----:R-:W-:Y:S01]  /*e380*/  VIADD R15, R199, UR39 ;  /* 0x00000027c70f7c36 */ /* 0x002fe20008000000 */
[----:B------:R-:W-:Y:S02]  /*e390*/  IADD3 R12, P0, R50, UR6, RZ ;  /* 0x00000006320c7c10 */ /* 0x000fe4000ff1e0ff */
[----:B------:R-:W-:-:S02]  /*e3a0*/  F2FP.F16.F32.PACK_AB R27, R136, R133 ;  /* 0x00000085881b723e */ /* 0x000fc400000000ff */
[----:B------:R-:W-:Y:S01]  /*e3b0*/  IADD3.X R13, R8, UR7, R9, P0, !PT ;  /* 0x00000007080d7c10 */ /* 0x000fe200087fe409 */
[----:B------:R-:W-:Y:S01]  /*e3c0*/  ULDC.64 UR6, c[0x0][0xb88] ;  /* 0x0002e20000067ab9 */ /* 0x000fe20000000a00 */
[----:B------:R-:W-:Y:S01]  /*e3d0*/  LOP3.LUT R30, R31, 0x380, RZ, 0xc0, !PT ;  /* 0x000003801f1e7812 */ /* 0x000fe200078ec0ff */
[----:B------:R-:W-:Y:S01]  /*e3e0*/  IMAD R0, R0, UR6, RZ ;  /* 0x0000000600007c24 */ /* 0x000fe2000f8e02ff */
[----:B------:R-:W-:Y:S01]  /*e3f0*/  MOV R74, R74 ;  /* 0x0000004a004a7202 */ /* 0x000fe20000000f00 */
[----:B------:R-:W-:Y:S01]  /*e400*/  IMAD.WIDE.U32 R12, R51, UR6, R12 ;  /* 0x00000006330c7c25 */ /* 0x000fe2000f8e000c */
[----:B------:R-:W-:Y:S01]  /*e410*/  F2FP.F16.F32.PACK_AB R4, R65, R64 ;  /* 0x000000404104723e */ /* 0x000fe200000000ff */
[----:B------:R0:W-:Y:S01]  /*e420*/  STSM.16.M88.4 [R78], R24 ;  /* 0x000000184e007844 */ /* 0x0001e20000000200 */
[----:B------:R-:W-:Y:S01]  /*e430*/  F2FP.F16.F32.PACK_AB R5, R135, R132 ;  /* 0x000000848705723e */ /* 0x000fe200000000ff */
[----:B------:R-:W-:Y:S01]  /*e440*/  IMAD R51, R51, UR7, R0 ;  /* 0x0000000733337c24 */ /* 0x000fe2000f8e0200 */
[----:B------:R-:W-:Y:S01]  /*e450*/  F2FP.F16.F32.PACK_AB R6, R69, R68 ;  /* 0x000000444506723e */ /* 0x000fe200000000ff */
[----:B------:R-:W-:Y:S01]  /*e460*/  ULDC.64 UR6, c[0x0][0xb50] ;  /* 0x0002d40000067ab9 */ /* 0x000fe20000000a00 */
[----:B------:R-:W-:Y:S01]  /*e470*/  F2FP.F16.F32.PACK_AB R7, R131, R130 ;  /* 0x000000828307723e */ /* 0x000fe200000000ff */
[----:B------:R-:W-:Y:S01]  /*e480*/  IMAD R0, R52, UR5, RZ ;  /* 0x0000000534007c24 */ /* 0x000fe2000f8e02ff */
[----:B------:R-:W-:-:S02]  /*e490*/  SHF.R.U64 R32, R32, 0x3, RZ ;  /* 0x0000000320207819 */ /* 0x000fc400000012ff */
[----:B------:R-:W-:Y:S01]  /*e4a0*/  SHF.R.U64 R30, R30, 0x3, RZ ;  /* 0x000000031e1e7819 */ /* 0x000fe200000012ff */
[----:B------:R1:W-:Y:S01]  /*e4b0*/  STSM.16.M88.4 [R74], R4 ;  /* 0x000000044a007844 */ /* 0x0003e20000000200 */
[----:B------:R-:W-:Y:S01]  /*e4c0*/  LOP3.LUT R32, R32, R33, RZ, 0x3c, !PT ;  /* 0x0000002120207212 */ /* 0x000fe200078e3cff */
[--C-:B------:R-:W-:Y:S01]  /*e4d0*/  IMAD.X R33, RZ, RZ, R49.reuse, P3 ;  /* 0x000000ffff217224 */ /* 0x100fe200018e0631 */
[----:B------:R-:W-:Y:S02]  /*e4e0*/  LOP3.LUT P0, RZ, R197, 0x3, RZ, 0xc0, !PT ;  /* 0x00000003c5ff7812 */ /* 0x000fe4000780c0ff */
[----:B------:R-:W-:Y:S01]  /*e4f0*/  LOP3.LUT R30, R30, R31, RZ, 0x3c, !PT ;  /* 0x0000001f1e1e7212 */ /* 0x000fe200078e3cff */
[----:B------:R-:W-:Y:S01]  /*e500*/  IMAD.X R31, RZ, RZ, R49, P2 ;  /* 0x000000ffff1f7224 */ /* 0x000fe200010e0631 */
[----:B0-----:R-:W-:Y:S02]  /*e510*/  LEA R24, P3, R12, UR6, 0x2 ;  /* 0x000000060c187c11 */ /* 0x001fe4000f8610ff */
[----:B------:R-:W-:-:S02]  /*e520*/  ISETP.GE.OR P2, PT, R15, R0, P0 ;  /* 0x000000000f00720c */ /* 0x000fc40000746670 */
[----:B------:R-:W-:Y:S01]  /*e530*/  MOV R70, R70 ;  /* 0x0000004600467202 */ /* 0x000fe20000000f00 */
[----:B------:R-:W-:Y:S01]  /*e540*/  SHFL.IDX PT, R54, R24, RZ, 0x1c1f ;  /* 0x001c1fff18367589 */ /* 0x000fe200000e0000 */
[----:B------:R-:W-:Y:S02]  /*e550*/  F2FP.F16.F32.PACK_AB R8, R73, R72 ;  /* 0x000000484908723e */ /* 0x000fe400000000ff */
[----:B------:R-:W-:Y:S01]  /*e560*/  F2FP.F16.F32.PACK_AB R9, R128, R127 ;  /* 0x0000007f8009723e */ /* 0x000fe200000000ff */
[----:B-1----:R-:W-:Y:S01]  /*e570*/  VIADD R5, R15, 0x8 ;  /* 0x000000080f057836 */ /* 0x002fe20000000000 */
[----:B------:R-:W-:Y:S01]  /*e580*/  F2FP.F16.F32.PACK_AB R10, R77, R76 ;  /* 0x0000004c4d0a723e */ /* 0x000fe200000000ff */
[----:B------:R-:W-:Y:S01]  /*e590*/  IMAD.IADD R7, R13, 0x1, R51 ;  /* 0x000000010d077824 */ /* 0x000fe200078e0233 */
[----:B------:R-:W-:Y:S01]  /*e5a0*/  F2FP.F16.F32.PACK_AB R11, R129, R126 ;  /* 0x0000007e810b723e */ /* 0x000fe200000000ff */
[----:B------:R-:W-:Y:S01]  /*e5b0*/  SHFL.IDX PT, R64, R24, 0x1, 0x1c1f ;  /* 0x003c1f0018407f89 */ /* 0x000fe200000e0000 */
[----:B------:R-:W-:-:S02]  /*e5c0*/  ISETP.GE.OR P0, PT, R5, R0, P0 ;  /* 0x000000000500720c */ /* 0x000fc40000706670 */
[----:B------:R-:W-:Y:S01]  /*e5d0*/  LEA.HI.X R25, R12, UR7, R7, 0x2, P3 ;  /* 0x000000070c197c11 */ /* 0x000fe200098f1407 */
[----:B------:R-:W-:Y:S01]  /*e5e0*/  STSM.16.M88.4 [R70], R8 ;  /* 0x0000000846007844 */ /* 0x000fe20000000200 */
[----:B------:R-:W-:Y:S02]  /*e5f0*/  MOV R62, R62 ;  /* 0x0000003e003e7202 */ /* 0x000fe40000000f00 */
[----:B------:R-:W-:Y:S01]  /*e600*/  F2FP.F16.F32.PACK_AB R4, R81, R80 ;  /* 0x000000505104723e */ /* 0x000fe200000000ff */
[----:B------:R-:W0:Y:S01]  /*e610*/  SHFL.IDX PT, R55, R25, RZ, 0x1c1f ;  /* 0x001c1fff19377589 */ /* 0x000e2200000e0000 */
[----:B------:R-:W-:Y:S02]  /*e620*/  F2FP.F16.F32.PACK_AB R5, R124, R123 ;  /* 0x0000007b7c05723e */ /* 0x000fe400000000ff */
[----:B------:R-:W-:Y:S01]  /*e630*/  F2FP.F16.F32.PACK_AB R6, R85, R84 ;  /* 0x000000545506723e */ /* 0x000fe200000000ff */
[----:B------:R-:W1:Y:S01]  /*e640*/  SHFL.IDX PT, R65, R25, 0x1, 0x1c1f ;  /* 0x003c1f0019417f89 */ /* 0x000e6200000e0000 */
[----:B------:R-:W-:-:S02]  /*e650*/  F2FP.F16.F32.PACK_AB R7, R125, R122 ;  /* 0x0000007a7d07723e */ /* 0x000fc400000000ff */
[----:B------:R-:W-:Y:S02]  /*e660*/  MOV R58, R58 ;  /* 0x0000003a003a7202 */ /* 0x000fe40000000f00 */
[----:B------:R-:W-:Y:S01]  /*e670*/  F2FP.F16.F32.PACK_AB R12, R89, R88 ;  /* 0x00000058590c723e */ /* 0x000fe200000000ff */
[----:B------:R-:W-:Y:S01]  /*e680*/  STSM.16.M88.4 [R62], R4 ;  /* 0x000000043e007844 */ /* 0x000fe20000000200 */
[----:B------:R-:W-:Y:S02]  /*e690*/  F2FP.F16.F32.PACK_AB R13, R121, R90 ;  /* 0x0000005a790d723e */ /* 0x000fe400000000ff */
[----:B------:R-:W-:Y:S02]  /*e6a0*/  F2FP.F16.F32.PACK_AB R14, R93, R92 ;  /* 0x0000005c5d0e723e */ /* 0x000fe400000000ff */
[----:B------:R-:W-:Y:S02]  /*e6b0*/  F2FP.F16.F32.PACK_AB R15, R95, R94 ;  /* 0x0000005e5f0f723e */ /* 0x000fe400000000ff */
[----:B------:R-:W-:-:S02]  /*e6c0*/  F2FP.F16.F32.PACK_AB R104, R105, R104 ;  /* 0x000000686968723e */ /* 0x000fc400000000ff */
[----:B------:R-:W-:Y:S01]  /*e6d0*/  F2FP.F16.F32.PACK_AB R98, R101, R100 ;  /* 0x000000646562723e */ /* 0x000fe200000000ff */
[----:B------:R-:W-:Y:S01]  /*e6e0*/  STSM.16.M88.4 [R58], R12 ;  /* 0x0000000c3a007844 */ /* 0x000fe20000000200 */
[----:B------:R-:W-:Y:S02]  /*e6f0*/  F2FP.F16.F32.PACK_AB R99, R56, R99 ;  /* 0x000000633863723e */ /* 0x000fe400000000ff */
[----:B------:R-:W-:Y:S02]  /*e700*/  F2FP.F16.F32.PACK_AB R105, R107, R106 ;  /* 0x0000006a6b69723e */ /* 0x000fe400000000ff */
[----:B------:R-:W-:Y:S01]  /*e710*/  F2FP.F16.F32.PACK_AB R112, R113, R112 ;  /* 0x000000707170723e */ /* 0x000fe200000000ff */
[----:B------:R-:W-:Y:S01]  /*e720*/  STSM.16.M88.4 [R150], R96 ;  /* 0x0000006096007844 */ /* 0x000fe20000000200 */
[----:B------:R-:W-:Y:S02]  /*e730*/  F2FP.F16.F32.PACK_AB R106, R109, R108 ;  /* 0x0000006c6d6a723e */ /* 0x000fe400000000ff */
[----:B------:R-:W-:-:S02]  /*e740*/  F2FP.F16.F32.PACK_AB R107, R111, R110 ;  /* 0x0000006e6f6b723e */ /* 0x000fc400000000ff */
        /* <DEDUP_REMOVED lines=8> */
[----:B------:R-:W-:Y:S01]  /*e7d0*/  LOP3.LUT R42, R43, 0x380, RZ, 0xc0, !PT ;  /* 0x000003802b2a7812 */ /* 0x000fe200078ec0ff */
[----:B------:R-:W-:Y:S01]  /*e7e0*/  BAR.SYNC.DEFER_BLOCKING 0x1, 0x100 ;  /* 0x0044000000007b1d */ /* 0x000fe20000010000 */
[----:B------:R-:W-:Y:S02]  /*e7f0*/  SHF.R.U64 R40, R40, 0x3, RZ ;  /* 0x0000000328287819 */ /* 0x000fe400000012ff */
[----:B------:R-:W-:Y:S02]  /*e800*/  SHF.R.U64 R42, R42, 0x3, RZ ;  /* 0x000000032a2a7819 */ /* 0x000fe400000012ff */
[----:B------:R-:W-:Y:S01]  /*e810*/  LOP3.LUT R40, R40, R41, RZ, 0x3c, !PT ;  /* 0x0000002928287212 */ /* 0x000fe200078e3cff */
[--C-:B------:R-:W-:Y:S01]  /*e820*/  IMAD.X R41, RZ, RZ, R49.reuse, P4 ;  /* 0x000000ffff297224 */ /* 0x100fe200020e0631 */
[----:B------:R-:W-:Y:S02]  /*e830*/  IADD3 R45, P6, R48, 0x3000, RZ ;  /* 0x00003000302d7810 */ /* 0x000fe40007fde0ff */
[----:B------:R-:W-:Y:S01]  /*e840*/  LOP3.LUT R42, R42, R43, RZ, 0x3c, !PT ;  /* 0x0000002b2a2a7212 */ /* 0x000fe200078e3cff */
[----:B------:R-:W-:Y:S01]  /*e850*/  IMAD.X R43, RZ, RZ, R49, P5 ;  /* 0x000000ffff2b7224 */ /* 0x000fe200028e0631 */
[----:B------:R-:W-:-:S02]  /*e860*/  LOP3.LUT R44, R45, 0x380, RZ, 0xc0, !PT ;  /* 0x000003802d2c7812 */ /* 0x000fc400078ec0ff */
[----:B------:R-:W-:Y:S02]  /*e870*/  LOP3.LUT R20, R35, 0x380, RZ, 0xc0, !PT ;  /* 0x0000038023147812 */ /* 0x000fe400078ec0ff */
[----:B------:R-:W-:Y:S02]  /*e880*/  IADD3 R37, P5, R48, 0x9000, RZ ;  /* 0x0000900030257810 */ /* 0x000fe40007fbe0ff */
[----:B------:R-:W-:Y:S01]  /*e890*/  SHF.R.U64 R44, R44, 0x3, RZ ;  /* 0x000000032c2c7819 */ /* 0x000fe200000012ff */
[----:B------:R-:W-:Y:S01]  /*e8a0*/  UIMAD UR5, UR10, UR8, URZ ;  /* 0x000000080a0572a4 */ /* 0x000fe2000f8e023f */
[----:B------:R-:W-:Y:S02]  /*e8b0*/  SHF.R.U64 R20, R20, 0x3, RZ ;  /* 0x0000000314147819 */ /* 0x000fe400000012ff */
[----:B------:R-:W-:Y:S02]  /*e8c0*/  LOP3.LUT R36, R37, 0x380, RZ, 0xc0, !PT ;  /* 0x0000038025247812 */ /* 0x000fe400078ec0ff */
[----:B------:R-:W-:Y:S01]  /*e8d0*/  LOP3.LUT R44, R44, R45, RZ, 0x3c, !PT ;  /* 0x0000002d2c2c7212 */ /* 0x000fe200078e3cff */
[----:B0-----:R0:W-:Y:S01]  /*e8e0*/  @!P2 ST.E desc[UR14][R54.64], R3 ;  /* 0x000000033600a985 */ /* 0x0011e2000c10190e */
[----:B------:R-:W-:Y:S01]  /*e8f0*/  LOP3.LUT R20, R20, R35, RZ, 0x3c, !PT ;  /* 0x0000002314147212 */ /* 0x000fe200078e3cff */
[----:B------:R-:W-:Y:S01]  /*e900*/  IMAD.X R45, RZ, RZ, R49, P6 ;  /* 0x000000ffff2d7224 */ /* 0x000fe200030e0631 */
[----:B------:R-:W-:Y:S01]  /*e910*/  SHF.R.U64 R36, R36, 0x3, RZ ;  /* 0x0000000324247819 */ /* 0x000fe200000012ff */
[----:B-1----:R1:W-:Y:S01]  /*e920*/  @!P0 ST.E desc[UR14][R64.64], R2 ;  /* 0x0000000240008985 */ /* 0x0023e2000c10190e */
[C---:B------:R-:W-:Y:S01]  /*e930*/  IADD3 R35, P4, R48.reuse, 0x8000, RZ ;  /* 0x0000800030237810 */ /* 0x040fe20007f9e0ff */
[----:B------:R-:W-:Y:S01]  /*e940*/  UIMAD.WIDE.U32 UR6, UR11, UR8, URZ ;  /* 0x000000080b0672a5 */ /* 0x000fe2000f8e003f */
[----:B------:R-:W-:Y:S01]  /*e950*/  IADD3 R39, P6, R48, 0xa000, RZ ;  /* 0x0000a00030277810 */ /* 0x000fe20007fde0ff */
[----:B------:R2:W5:Y:S01]  /*e960*/  LD.E.128 R24, desc[UR14][R40.64] ;  /* 0x0000000e28187980 */ /* 0x000562000c101d00 */
[----:B------:R-:W-:Y:S01]  /*e970*/  UIMAD UR5, UR11, UR9, UR5 ;  /* 0x000000090b0572a4 */ /* 0x000fe2000f8e0205 */
[----:B------:R-:W-:Y:S01]  /*e980*/  LOP3.LUT R36, R36, R37, RZ, 0x3c, !PT ;  /* 0x0000002524247212 */ /* 0x000fe200078e3cff */
[----:B0-----:R-:W0:Y:S01]  /*e990*/  @P1 LDC R3, c[0x0][0xbec] ;  /* 0x0002fb00ff031b82 */ /* 0x001e220000000800 */
[----:B------:R3:W5:Y:S01]  /*e9a0*/  LD.E.128 R60, desc[UR14][R28.64] ;  /* 0x0000000e1c3c7980 */ /* 0x000762000c101d00 */
[----:B------:R-:W-:Y:S01]  /*e9b0*/  ULDC.64 UR10, c[0x0][0xaf0] ;  /* 0x0002bc00000a7ab9 */ /* 0x000fe20000000a00 */
[----:B------:R-:W-:Y:S01]  /*e9c0*/  LOP3.LUT R34, R35, 0x380, RZ, 0xc0, !PT ;  /* 0x0000038023227812 */ /* 0x000fe200078ec0ff */
[----:B-1----:R-:W-:Y:S01]  /*e9d0*/  IMAD R2, R192, 0x20, R195 ;  /* 0x00000020c0027824 */ /* 0x002fe200078e02c3 */
[----:B------:R-:W-:Y:S01]  /*e9e0*/  LOP3.LUT R38, R39, 0x380, RZ, 0xc0, !PT ;  /* 0x0000038027267812 */ /* 0x000fe200078ec0ff */
[----:B------:R1:W5:Y:S01]  /*e9f0*/  LD.E.128 R68, desc[UR14][R20.64] ;  /* 0x0000000e14447980 */ /* 0x000362000c101d00 */
[----:B------:R-:W-:Y:S01]  /*ea00*/  LOP3.LUT R37, R48, 0x380, RZ, 0xc0, !PT ;  /* 0x0000038030257812 */ /* 0x000fe200078ec0ff */
[----:B--2---:R-:W2:Y:S01]  /*ea10*/  @P1 LDC R41, c[0x0][0xbf0] ;  /* 0x0002fc00ff291b82 */ /* 0x004ea20000000800 */
[----:B------:R-:W-:Y:S01]  /*ea20*/  UIMAD UR8, UR12, UR10, URZ ;  /* 0x0000000a0c0872a4 */ /* 0x000fe2000f8e023f */
[----:B------:R-:W-:Y:S01]  /*ea30*/  SHF.R.U64 R34, R34, 0x3, RZ ;  /* 0x0000000322227819 */ /* 0x000fe200000012ff */
[----:B---3--:R-:W-:Y:S01]  /*ea40*/  VIADD R28, R2, UR39 ;  /* 0x00000027021c7c36 */ /* 0x008fe20008000000 */
[----:B------:R-:W-:Y:S01]  /*ea50*/  UIADD3 UR7, UR7, UR5, URZ ;  /* 0x0000000507077290 */ /* 0x000fe2000fffe03f */
[----:B------:R-:W-:Y:S01]  /*ea60*/  SHF.R.U64 R38, R38, 0x3, RZ ;  /* 0x0000000326267819 */ /* 0x000fe200000012ff */
[----:B------:R-:W-:Y:S01]  /*ea70*/  UIMAD UR5, UR13, UR11, UR8 ;  /* 0x0000000b0d0572a4 */ /* 0x000fe2000f8e0208 */
[----:B------:R-:W-:Y:S01]  /*ea80*/  SHF.R.U64 R37, R37, 0x3, RZ ;  /* 0x0000000325257819 */ /* 0x000fe200000012ff */
[----:B-1----:R-:W-:Y:S01]  /*ea90*/  IMAD.MOV.U32 R21, RZ, RZ, R28 ;  /* 0x000000ffff157224 */ /* 0x002fe200078e001c */
[----:B------:R-:W-:Y:S01]  /*eaa0*/  UIMAD.WIDE.U32 UR6, UR13, UR10, UR6 ;  /* 0x0000000a0d0672a5 */ /* 0x000fe2000f8e0006 */
[----:B------:R-:W-:Y:S01]  /*eab0*/  LOP3.LUT R34, R34, R35, RZ, 0x3c, !PT ;  /* 0x0000002322227212 */ /* 0x000fe200078e3cff */
[--C-:B------:R-:W-:Y:S01]  /*eac0*/  IMAD.X R35, RZ, RZ, R49.reuse, P4 ;  /* 0x000000ffff237224 */ /* 0x100fe200020e0631 */
[----:B------:R-:W-:Y:S01]  /*ead0*/  LOP3.LUT R38, R38, R39, RZ, 0x3c, !PT ;  /* 0x0000002726267212 */ /* 0x000fe200078e3cff */
[----:B------:R-:W5:Y:S01]  /*eae0*/  LD.E.128 R8, desc[UR14][R42.64] ;  /* 0x0000000e2a087980 */ /* 0x000f62000c101d00 */
[----:B------:R-:W-:Y:S01]  /*eaf0*/  LOP3.LUT R48, R37, R48, RZ, 0x3c, !PT ;  /* 0x0000003025307212 */ /* 0x000fe200078e3cff */
[----:B0-----:R-:W-:Y:S01]  /*eb00*/  @P1 IMAD.HI.U32 R2, R28, R3, RZ ;  /* 0x000000031c021227 */ /* 0x001fe200078e00ff */
[----:B------:R-:W-:Y:S01]  /*eb10*/  UIADD3 UR5, UR7, UR5, URZ ;  /* 0x0000000507057290 */ /* 0x000fe2000fffe03f */
[----:B------:R-:W5:Y:S01]  /*eb20*/  LD.E.128 R4, desc[UR14][R44.64] ;  /* 0x0000000e2c047980 */ /* 0x000f62000c101d00 */
[----:B------:R-:W-:Y:S01]  /*eb30*/  ULDC.64 UR8, c[0x0][0xae0] ;  /* 0x0002b80000087ab9 */ /* 0x000fe20000000a00 */
[----:B------:R-:W-:-:S02]  /*eb40*/  IMAD.X R37, RZ, RZ, R49, P5 ;  /* 0x000000ffff257224 */ /* 0x000fc400028e0631 */
[----:B------:R-:W-:Y:S01]  /*eb50*/  IMAD.X R39, RZ, RZ, R49, P6 ;  /* 0x000000ffff277224 */ /* 0x000fe200030e0631 */
[----:B------:R0:W5:Y:S01]  /*eb60*/  LD.E.128 R56, desc[UR14][R30.64] ;  /* 0x0000000e1e387980 */ /* 0x000162000c101d00 */
[----:B--2---:R-:W-:Y:S01]  /*eb70*/  @P1 SHF.R.U32.HI R21, RZ, R41, R2 ;  /* 0x00000029ff151219 */ /* 0x004fe20000011602 */
[----:B------:R-:W-:Y:S02]  /*eb80*/  IMAD.U32 R3, RZ, RZ, UR7 ;  /* 0x00000007ff037e24 */ /* 0x000fe4000f8e00ff */
[----:B------:R-:W5:Y:S01]  /*eb90*/  LD.E.128 R48, desc[UR14][R48.64] ;  /* 0x0000000e30307980 */ /* 0x000f62000c101d00 */
[--C-:B------:R-:W-:Y:S01]  /*eba0*/  SHF.R.S32.HI R20, RZ, 0x1f, R21.reuse ;  /* 0x0000001fff147819 */ /* 0x100fe20000011415 */
[----:B------:R-:W-:Y:S02]  /*ebb0*/  IMAD.MOV R29, RZ, RZ, -R21 ;  /* 0x000000ffff1d7224 */ /* 0x000fe400078e0a15 */
[----:B------:R1:W5:Y:S02]  /*ebc0*/  LD.E.128 R12, desc[UR14][R32.64] ;  /* 0x0000000e200c7980 */ /* 0x000364000c101d00 */
[----:B------:R-:W-:-:S02]  /*ebd0*/  IMAD R20, R20, UR8, RZ ;  /* 0x0000000814147c24 */ /* 0x000fc4000f8e02ff */
[----:B------:R-:W-:Y:S01]  /*ebe0*/  IMAD R29, R52, R29, R28 ;  /* 0x0000001d341d7224 */ /* 0x000fe200078e021c */
[----:B------:R2:W5:Y:S01]  /*ebf0*/  LD.E.128 R80, desc[UR14][R34.64] ;  /* 0x0000000e22507980 */ /* 0x000562000c101d00 */
[----:B------:R-:W-:Y:S01]  /*ec00*/  IMAD.U32 R2, RZ, RZ, UR6 ;  /* 0x00000006ff027e24 */ /* 0x000fe2000f8e00ff */
[----:B------:R-:W-:Y:S01]  /*ec10*/  ULDC.64 UR6, c[0x0][0xad8] ;  /* 0x0002b60000067ab9 */ /* 0x000fe20000000a00 */
[----:B------:R-:W-:Y:S01]  /*ec20*/  IMAD.U32 R3, RZ, RZ, UR5 ;  /* 0x00000005ff037e24 */ /* 0x000fe2000f8e00ff */
[----:B------:R2:W5:Y:S01]  /*ec30*/  LD.E.128 R76, desc[UR14][R36.64] ;  /* 0x0000000e244c7980 */ /* 0x000562000c101d00 */
[----:B0-----:R-:W-:-:S03]  /*ec40*/  IMAD R31, R21, UR9, R20 ;  /* 0x00000009151f7c24 */ /* 0x001fc6000f8e0214 */
[----:B------:R2:W5:Y:S01]  /*ec50*/  LD.E.128 R72, desc[UR14][R38.64] ;  /* 0x0000000e26487980 */ /* 0x000562000c101d00 */
[----:B------:R-:W-:-:S03]  /*ec60*/  SHF.R.S32.HI R20, RZ, 0x1f, R29 ;  /* 0x0000001fff147819 */ /* 0x000fc6000001141d */
[----:B------:R2:W5:Y:S01]  /*ec70*/  LD.E.128 R64, desc[UR14][R46.64] ;  /* 0x0000000e2e407980 */ /* 0x000562000c101d00 */
[----:B------:R-:W-:Y:S01]  /*ec80*/  IMAD.WIDE.U32 R2, R21, UR8, R2 ;  /* 0x0000000815027c25 */ /* 0x000fe2000f8e0002 */
[----:B------:R-:W-:Y:S01]  /*ec90*/  @!PT LDS RZ, [RZ] ;  /* 0x00000000fffff984 */ /* 0x000fe20000000800 */
[----:B------:R-:W-:Y:S01]  /*eca0*/  @!PT LDS RZ, [RZ] ;  /* 0x00000000fffff984 */ /* 0x000fe20000000800 */
[----:B------:R-:W-:Y:S01]  /*ecb0*/  @!PT LDS RZ, [RZ] ;  /* 0x00000000fffff984 */ /* 0x000fe20000000800 */
[----:B------:R-:W-:Y:S01]  /*ecc0*/  @!PT LDS RZ, [RZ] ;  /* 0x00000000fffff984 */ /* 0x000fe20000000800 */
[----:B------:R0:W-:Y:S06]  /*ecd0*/  MEMBAR.ALL.CTA ;  /* 0x0000000000007992 */ /* 0x0001ec0000008000 */
[----:B0-----:R-:W0:Y:S01]  /*ece0*/  FENCE.VIEW.ASYNC.S ;  /* 0x00000000000073c6 */ /* 0x001e220000000000 */
[----:B------:R-:W-:Y:S02]  /*ecf0*/  IMAD.IADD R3, R3, 0x1, R31 ;  /* 0x0000000103037824 */ /* 0x000fe400078e021f */
[----:B------:R-:W-:-:S02]  /*ed00*/  IMAD R20, R20, UR6, RZ ;  /* 0x0000000614147c24 */ /* 0x000fc4000f8e02ff */
[----:B-1----:R-:W-:Y:S02]  /*ed10*/  VIADD R33, R195, UR39 ;  /* 0x00000027c3217c36 */ /* 0x002fe40008000000 */
[C---:B------:R-:W-:Y:S02]  /*ed20*/  IMAD R31, R29.reuse, UR7, R20 ;  /* 0x000000071d1f7c24 */ /* 0x040fe4000f8e0214 */
[----:B------:R-:W-:Y:S01]  /*ed30*/  IMAD.WIDE.U32 R2, R29, UR6, R2 ;  /* 0x000000061d027c25 */ /* 0x000fe2000f8e0002 */
[----:B------:R-:W-:Y:S01]  /*ed40*/  ISETP.GE.AND P2, PT, R33, R0, PT ;  /* 0x000000002100720c */ /* 0x000fe20003f46270 */
[----:B------:R-:W-:Y:S02]  /*ed50*/  ULDC.64 UR6, c[0x0][0xa80] ;  /* 0x0002a00000067ab9 */ /* 0x000fe40000000a00 */
[----:B------:R-:W-:Y:S01]  /*ed60*/  VIADD R16, R16, 0x30820 ;  /* 0x0003082010107836 */ /* 0x000fe20000000000 */
[----:B------:R-:W-:Y:S01]  /*ed70*/  LEA R30, P3, R2, UR6, 0x1 ;  /* 0x00000006021e7c11 */ /* 0x000fe2000f8608ff */
[----:B------:R-:W-:-:S02]  /*ed80*/  IMAD.IADD R3, R3, 0x1, R31 ;  /* 0x0000000103037824 */ /* 0x000fc400078e021f */
[----:B------:R-:W-:Y:S01]  /*ed90*/  VIADD R21, R33, 0x20 ;  /* 0x0000002021157836 */ /* 0x000fe20000000000 */
[----:B------:R-:W-:Y:S02]  /*eda0*/  PRMT R16, RZ, 0x654, R16 ;  /* 0x00000654ff107816 */ /* 0x000fe40000000010 */
[----:B------:R-:W-:Y:S02]  /*edb0*/  LEA.HI.X R31, R2, UR7, R3, 0x1, P3 ;  /* 0x00000007021f7c11 */ /* 0x000fe400098f0c03 */
[-C--:B------:R-:W-:Y:S01]  /*edc0*/  ISETP.GE.AND P1, PT, R21, R0.reuse, PT ;  /* 0x000000001500720c */ /* 0x080fe20003f26270 */
[----:B------:R-:W-:Y:S01]  /*edd0*/  VIADD R21, R33, 0x40 ;  /* 0x0000004021157836 */ /* 0x000fe20000000000 */
[----:B0-----:R0:W-:Y:S01]  /*ede0*/  SYNCS.ARRIVE.TRANS64.RED.A1T0 RZ, [R16+URZ], RZ ;  /* 0x000000ff10ff79a7 */ /* 0x0011e2000810043f */
[----:B------:R2:W1:Y:S01]  /*edf0*/  SHFL.IDX PT, R28, R30, RZ, 0x181f ;  /* 0x00181fff1e1c7589 */ /* 0x00046200000e0000 */
[----:B------:R-:W-:Y:S02]  /*ee00*/  BSSY B1, `(.L_x_1181) ;  /* 0x0000012000017945 */ /* 0x000fe40003800000 */
[----:B------:R-:W-:Y:S01]  /*ee10*/  ISETP.GE.AND P0, PT, R21, R0, PT ;  /* 0x000000001500720c */ /* 0x000fe20003f06270 */
[----:B0-----:R2:W0:Y:S01]  /*ee20*/  SHFL.IDX PT, R16, R31, RZ, 0x181f ;  /* 0x00181fff1f107589 */ /* 0x00142200000e0000 */
[----:B------:R-:W-:Y:S11]  /*ee30*/  @P2 BRA `(.L_x_1182) ;  /* 0x0000000000382947 */ /* 0x000ff60003800000 */
[----:B------:R-:W-:Y:S01]  /*ee40*/  ULDC UR5, c[0x0][0xac8] ;  /* 0x0002b20000057ab9 */ /* 0x000fe20000000800 */
[----:B------:R-:W-:Y:S01]  /*ee50*/  ULDC.64 UR6, c[0x0][0x208] ;  /* 0x0000820000067ab9 */ /* 0x000fe20000000a00 */
[----:B------:R-:W-:Y:S02]  /*ee60*/  ISETP.GE.AND P4, PT, R19, UR5, PT ;  /* 0x0000000513007c0c */ /* 0x000fe4000bf86270 */
[----:B------:R-:W-:Y:S02]  /*ee70*/  ISETP.GE.AND P3, PT, R22, UR5, PT ;  /* 0x0000000516007c0c */ /* 0x000fe4000bf66270 */
[----:B------:R-:W-:-:S09]  /*ee80*/  ISETP.GE.AND P2, PT, R23, UR5, PT ;  /* 0x0000000517007c0c */ /* 0x000fd2000bf46270 */
[CC--:B-1----:R-:W-:Y:S02]  /*ee90*/  @!P4 LEA R2, P6, R19.reuse, R28.reuse, 0x1 ;  /* 0x0000001c1302c211 */ /* 0x0c2fe400078c08ff */
[C---:B------:R-:W-:Y:S02]  /*eea0*/  @!P3 LEA R20, P5, R22.reuse, R28, 0x1 ;  /* 0x0000001c1614b211 */ /* 0x040fe400078a08ff */
[----:B0-----:R-:W-:Y:S02]  /*eeb0*/  @!P4 LEA.HI.X R3, R19, R16, R204, 0x1, P6 ;  /* 0x000000101303c211 */ /* 0x001fe400030f0ccc */
[C---:B------:R-:W-:Y:S02]  /*eec0*/  @!P2 LEA R28, P6, R23.reuse, R28, 0x1 ;  /* 0x0000001c171ca211 */ /* 0x040fe400078c08ff */
[-C--:B------:R-:W-:Y:S01]  /*eed0*/  @!P3 LEA.HI.X R21, R22, R16.reuse, R203, 0x1, P5 ;  /* 0x000000101615b211 */ /* 0x080fe200028f0ccb */
[----:B-----5:R3:W-:Y:S01]  /*eee0*/  @!P4 ST.E.128 desc[UR6][R2.64], R48 ;  /* 0x000000300200c985 */ /* 0x0207e2000c101d06 */
[----:B------:R-:W-:-:S03]  /*eef0*/  @!P2 LEA.HI.X R29, R23, R16, R202, 0x1, P6 ;  /* 0x00000010171da211 */ /* 0x000fc600030f0cca */
[----:B------:R3:W-:Y:S04]  /*ef00*/  @!P3 ST.E.128 desc[UR6][R20.64], R68 ;  /* 0x000000441400b985 */ /* 0x0007e8000c101d06 */
[----:B------:R3:W-:Y:S02]  /*ef10*/  @!P2 ST.E.128 desc[UR6][R28.64], R80 ;  /* 0x000000501c00a985 */ /* 0x0007e4000c101d06 */
.L_x_1182:
[----:B------:R-:W-:Y:S05]  /*ef20*/  BSYNC B1 ;  /* 0x0000000000017941 */ /* 0x000fea0003800000 */
.L_x_1181:
[----:B0-----:R0:W4:Y:S01]  /*ef30*/  SHFL.IDX PT, R16, R31, 0x1, 0x181f ;  /* 0x00381f001f107f89 */ /* 0x00112200000e0000 */
[----:B------:R-:W-:Y:S03]  /*ef40*/  BSSY B1, `(.L_x_1183) ;  /* 0x0000011000017945 */ /* 0x000fe60003800000 */
[----:B-1-3--:R0:W1:Y:S01]  /*ef50*/  SHFL.IDX PT, R28, R30, 0x1, 0x181f ;  /* 0x00381f001e1c7f89 */ /* 0x00a06200000e0000 */
[----:B------:R-:W-:Y:S05]  /*ef60*/  @P1 BRA `(.L_x_1184) ;  /* 0x0000000000381947 */ /* 0x000fea0003800000 */
[----:B------:R-:W-:Y:S01]  /*ef70*/  ULDC UR5, c[0x0][0xac8] ;  /* 0x0002b20000057ab9 */ /* 0x000fe20000000800 */
[----:B------:R-:W-:Y:S01]  /*ef80*/  ULDC.64 UR6, c[0x0][0x208] ;  /* 0x0000820000067ab9 */ /* 0x000fe20000000a00 */
[----:B------:R-:W-:Y:S02]  /*ef90*/  ISETP.GE.AND P4, PT, R19, UR5, PT ;  /* 0x0000000513007c0c */ /* 0x000fe4000bf86270 */
[----:B------:R-:W-:Y:S02]  /*efa0*/  ISETP.GE.AND P5, PT, R22, UR5, PT ;  /* 0x0000000516007c0c */ /* 0x000fe4000bfa6270 */
[----:B------:R-:W-:-:S09]  /*efb0*/  ISETP.GE.AND P6, PT, R23, UR5, PT ;  /* 0x0000000517007c0c */ /* 0x000fd2000bfc6270 */
[-C--:B-1----:R-:W-:Y:S02]  /*efc0*/  @!P4 LEA R2, P1, R19, R28.reuse, 0x1 ;  /* 0x0000001c1302c211 */ /* 0x082fe400078208ff */
[CC--:B------:R-:W-:Y:S02]  /*efd0*/  @!P5 LEA R20, P2, R22.reuse, R28.reuse, 0x1 ;  /* 0x0000001c1614d211 */ /* 0x0c0fe400078408ff */
[----:B------:R-:W-:Y:S02]  /*efe0*/  @!P6 LEA R28, P3, R23, R28, 0x1 ;  /* 0x0000001c171ce211 */ /* 0x000fe400078608ff */
[-C--:B----4-:R-:W-:Y:S02]  /*eff0*/  @!P4 LEA.HI.X R3, R19, R16.reuse, R204, 0x1, P1 ;  /* 0x000000101303c211 */ /* 0x090fe400008f0ccc */
[-C--:B------:R-:W-:Y:S02]  /*f000*/  @!P5 LEA.HI.X R21, R22, R16.reuse, R203, 0x1, P2 ;  /* 0x000000101615d211 */ /* 0x080fe400010f0ccb */
[----:B------:R-:W-:Y:S01]  /*f010*/  @!P6 LEA.HI.X R29, R23, R16, R202, 0x1, P3 ;  /* 0x00000010171de211 */ /* 0x000fe200018f0cca */
[----:B-----5:R3:W-:Y:S04]  /*f020*/  @!P4 ST.E.128 desc[UR6][R2.64], R24 ;  /* 0x000000180200c985 */ /* 0x0207e8000c101d06 */
[----:B------:R3:W-:Y:S04]  /*f030*/  @!P5 ST.E.128 desc[UR6][R20.64], R60 ;  /* 0x0000003c1400d985 */ /* 0x0007e8000c101d06 */
[----:B------:R3:W-:Y:S02]  /*f040*/  @!P6 ST.E.128 desc[UR6][R28.64], R76 ;  /* 0x0000004c1c00e985 */ /* 0x0007e4000c101d06 */
.L_x_1184:
[----:B------:R-:W-:Y:S05]  /*f050*/  BSYNC B1 ;  /* 0x0000000000017941 */ /* 0x000fea0003800000 */
.L_x_1183:
[----:B----4-:R4:W0:Y:S01]  /*f060*/  SHFL.IDX PT, R16, R31, 0x2, 0x181f ;  /* 0x00581f001f107f89 */ /* 0x01082200000e0000 */
[----:B------:R-:W-:Y:S03]  /*f070*/  BSSY B1, `(.L_x_1185) ;  /* 0x0000011000017945 */ /* 0x000fe60003800000 */
[----:B---3-5:R4:W3:Y:S01]  /*f080*/  SHFL.IDX PT, R24, R30, 0x2, 0x181f ;  /* 0x00581f001e187f89 */ /* 0x0288e200000e0000 */
[----:B------:R-:W-:Y:S05]  /*f090*/  @P0 BRA `(.L_x_1186) ;  /* 0x0000000000380947 */ /* 0x000fea0003800000 */
[----:B------:R-:W-:Y:S01]  /*f0a0*/  ULDC UR5, c[0x0][0xac8] ;  /* 0x0002b20000057ab9 */ /* 0x000fe20000000800 */
[----:B------:R-:W-:Y:S01]  /*f0b0*/  ULDC.64 UR6, c[0x0][0x208] ;  /* 0x0000820000067ab9 */ /* 0x000fe20000000a00 */
[----:B------:R-:W-:Y:S02]  /*f0c0*/  ISETP.GE.AND P3, PT, R19, UR5, PT ;  /* 0x0000000513007c0c */ /* 0x000fe4000bf66270 */
[----:B------:R-:W-:Y:S02]  /*f0d0*/  ISETP.GE.AND P4, PT, R22, UR5, PT ;  /* 0x0000000516007c0c */ /* 0x000fe4000bf86270 */
[----:B------:R-:W-:-:S09]  /*f0e0*/  ISETP.GE.AND P5, PT, R23, UR5, PT ;  /* 0x0000000517007c0c */ /* 0x000fd2000bfa6270 */
[-C--:B---3--:R-:W-:Y:S02]  /*f0f0*/  @!P3 LEA R2, P0, R19, R24.reuse, 0x1 ;  /* 0x000000181302b211 */ /* 0x088fe400078008ff */
[CC--:B------:R-:W-:Y:S02]  /*f100*/  @!P4 LEA R20, P1, R22.reuse, R24.reuse, 0x1 ;  /* 0x000000181614c211 */ /* 0x0c0fe400078208ff */
[----:B------:R-:W-:Y:S02]  /*f110*/  @!P5 LEA R24, P2, R23, R24, 0x1 ;  /* 0x000000181718d211 */ /* 0x000fe400078408ff */
[-C--:B0-----:R-:W-:Y:S02]  /*f120*/  @!P3 LEA.HI.X R3, R19, R16.reuse, R204, 0x1, P0 ;  /* 0x000000101303b211 */ /* 0x081fe400000f0ccc */
[-C--:B------:R-:W-:Y:S02]  /*f130*/  @!P4 LEA.HI.X R21, R22, R16.reuse, R203, 0x1, P1 ;  /* 0x000000101615c211 */ /* 0x080fe400008f0ccb */
[----:B------:R-:W-:Y:S01]  /*f140*/  @!P5 LEA.HI.X R25, R23, R16, R202, 0x1, P2 ;  /* 0x000000101719d211 */ /* 0x000fe200010f0cca */
[----:B------:R0:W-:Y:S04]  /*f150*/  @!P3 ST.E.128 desc[UR6][R2.64], R8 ;  /* 0x000000080200b985 */ /* 0x0001e8000c101d06 */
[----:B------:R0:W-:Y:S04]  /*f160*/  @!P4 ST.E.128 desc[UR6][R20.64], R56 ;  /* 0x000000381400c985 */ /* 0x0001e8000c101d06 */
[----:B------:R0:W-:Y:S02]  /*f170*/  @!P5 ST.E.128 desc[UR6][R24.64], R72 ;  /* 0x000000481800d985 */ /* 0x0001e4000c101d06 */
.L_x_1186:
[----:B------:R-:W-:Y:S05]  /*f180*/  BSYNC B1 ;  /* 0x0000000000017941 */ /* 0x000fea0003800000 */
.L_x_1185:
[----:B0-----:R-:W-:Y:S01]  /*f190*/  VIADD R3, R33, 0x60 ;  /* 0x0000006021037836 */ /* 0x001fe20000000000 */
[----:B--2-4-:R-:W4:Y:S04]  /*f1a0*/  SHFL.IDX PT, R31, R31, 0x3, 0x181f ;  /* 0x00781f001f1f7f89 */ /* 0x014f2800000e0000 */
[----:B------:R-:W-:Y:S01]  /*f1b0*/  ISETP.GE.AND P0, PT, R3, R0, PT ;  /* 0x000000000300720c */ /* 0x000fe20003f06270 */
[----:B------:R-:W0:-:S12]  /*f1c0*/  SHFL.IDX PT, R30, R30, 0x3, 0x181f ;  /* 0x00781f001e1e7f89 */ /* 0x000e1800000e0000 */
[----:B------:R-:W-:Y:S05]  /*f1d0*/  @P0 BRA `(.L_x_1187) ;  /* 0x0000000c00040947 */ /* 0x000fea0003800000 */
[----:B------:R-:W-:Y:S01]  /*f1e0*/  ULDC UR5, c[0x0][0xac8] ;  /* 0x0002b20000057ab9 */ /* 0x000fe20000000800 */
[----:B------:R-:W-:Y:S01]  /*f1f0*/  ULDC.64 UR6, c[0x0][0x208] ;  /* 0x0000820000067ab9 */ /* 0x000fe20000000a00 */
[----:B------:R-:W-:Y:S02]  /*f200*/  ISETP.GE.AND P2, PT, R19, UR5, PT ;  /* 0x0000000513007c0c */ /* 0x000fe4000bf46270 */
[----:B------:R-:W-:-:S11]  /*f210*/  ISETP.GE.AND P3, PT, R22, UR5, PT ;  /* 0x0000000516007c0c */ /* 0x000fd6000bf66270 */
[CC--:B0-----:R-:W-:Y:S02]  /*f220*/  @!P2 LEA R2, P0, R19.reuse, R30.reuse, 0x1 ;  /* 0x0000001e1302a211 */ /* 0x0c1fe400078008ff */
[C---:B------:R-:W-:Y:S02]  /*f230*/  @!P3 LEA R8, P1, R22.reuse, R30, 0x1 ;  /* 0x0000001e1608b211 */ /* 0x040fe400078208ff */
[-C--:B----4-:R-:W-:Y:S02]  /*f240*/  @!P2 LEA.HI.X R3, R19, R31.reuse, R204, 0x1, P0 ;  /* 0x0000001f1303a211 */ /* 0x090fe400000f0ccc */
[----:B------:R-:W-:Y:S02]  /*f250*/  ISETP.GE.AND P0, PT, R23, UR5, PT ;  /* 0x0000000517007c0c */ /* 0x000fe4000bf06270 */
[----:B------:R-:W-:Y:S01]  /*f260*/  @!P3 LEA.HI.X R9, R22, R31, R203, 0x1, P1 ;  /* 0x0000001f1609b211 */ /* 0x000fe200008f0ccb */
[----:B------:R0:W-:Y:S04]  /*f270*/  @!P2 ST.E.128 desc[UR6][R2.64], R4 ;  /* 0x000000040200a985 */ /* 0x0001e8000c101d06 */
[----:B------:R0:W-:Y:S06]  /*f280*/  @!P3 ST.E.128 desc[UR6][R8.64], R12 ;  /* 0x0000000c0800b985 */ /* 0x0001ec000c101d06 */
[----:B------:R-:W-:Y:S05]  /*f290*/  @P0 BRA `(.L_x_1187) ;  /* 0x0000000800d40947 */ /* 0x000fea0003800000 */
[----:B0-----:R-:W-:Y:S01]  /*f2a0*/  LEA R2, P0, R23, R30, 0x1 ;  /* 0x0000001e17027211 */ /* 0x001fe200078008ff */
[----:B------:R-:W-:-:S03]  /*f2b0*/  ULDC.64 UR6, c[0x0][0x208] ;  /* 0x0000820000067ab9 */ /* 0x000fc60000000a00 */
[----:B------:R-:W-:-:S05]  /*f2c0*/  LEA.HI.X R3, R23, R31, R202, 0x1, P0 ;  /* 0x0000001f17037211 */ /* 0x000fca00000f0cca */
[----:B------:R0:W-:Y:S01]  /*f2d0*/  ST.E.128 desc[UR6][R2.64], R64 ;  /* 0x0000004002007985 */ /* 0x0001e2000c101d06 */
[----:B------:R-:W-:Y:S05]  /*f2e0*/  BRA `(.L_x_1187) ;  /* 0x0000000800c07947 */ /* 0x000fea0003800000 */
.L_x_1180:
[----:B------:R-:W0:Y:S01]  /*f2f0*/  LDC R8, c[0x0][0xbe8] ;  /* 0x0002fa00ff087b82 */ /* 0x000e220000000800 */
[----:B------:R-:W-:Y:S01]  /*f300*/  R2UR UR6, R193 ;  /* 0x00000000c10672ca */ /* 0x000fe200000e0000 */
[----:B------:R-:W-:Y:S01]  /*f310*/  BSSY B1, `(.L_x_1188) ;  /* 0x0000035000017945 */ /* 0x000fe20003800000 */
[----:B------:R-:W-:Y:S01]  /*f320*/  R2UR UR5, R194 ;  /* 0x00000000c20572ca */ /* 0x000fe200000e0000 */
[----:B------:R-:W-:Y:S01]  /*f330*/  IMAD R6, R192, 0x20, R195 ;  /* 0x00000020c0067824 */ /* 0x000fe200078e02c3 */
[----:B------:R-:W-:-:S09]  /*f340*/  ISETP.GE.AND P0, PT, R205, 0x80, PT ;  /* 0x00000080cd00780c */ /* 0x000fd20003f06270 */
[----:B------:R-:W-:Y:S02]  /*f350*/  USHF.R.S32.HI UR8, URZ, 0x1f, UR6 ;  /* 0x0000001f3f087899 */ /* 0x000fe40008011406 */
[----:B------:R-:W-:Y:S01]  /*f360*/  USHF.R.S32.HI UR9, URZ, 0x1f, UR5 ;  /* 0x0000001f3f097899 */ /* 0x000fe20008011405 */
[----:B0-----:R-:W-:-:S13]  /*f370*/  ISETP.NE.AND P1, PT, R8, 0x1, PT ;  /* 0x000000010800780c */ /* 0x001fda0003f25270 */
[----:B------:R-:W0:Y:S08]  /*f380*/  @P1 LDC R9, c[0x0][0xbec] ;  /* 0x0002fb00ff091b82 */ /* 0x000e300000000800 */
[----:B------:R-:W1:Y:S01]  /*f390*/  @P1 LDC R11, c[0x0][0xbf0] ;  /* 0x0002fc00ff0b1b82 */ /* 0x000e620000000800 */
[----:B------:R-:W-:Y:S05]  /*f3a0*/  @P0 BRA `(.L_x_1189) ;  /* 0x0000000000ac0947 */ /* 0x000fea0003800000 */
[----:B------:R-:W2:Y:S01]  /*f3b0*/  S2R R0, SR_TID.X ;  /* 0x0000000000007919 */ /* 0x000ea20000002100 */
[----:B------:R-:W3:Y:S01]  /*f3c0*/  LDC R3, c[0x0][0xbe8] ;  /* 0x0002fa00ff037b82 */ /* 0x000ee20000000800 */
[----:B------:R-:W-:Y:S01]  /*f3d0*/  IMAD.U32 R4, RZ, RZ, UR39 ;  /* 0x00000027ff047e24 */ /* 0x000fe2000f8e00ff */
[----:B------:R-:W-:Y:S02]  /*f3e0*/  ULDC UR5, c[0x0][0xa88] ;  /* 0x0002a20000057ab9 */ /* 0x000fe40000000800 */
[----:B---3--:R-:W-:Y:S02]  /*f3f0*/  IMAD R5, R3, UR5, RZ ;  /* 0x0000000503057c24 */ /* 0x008fe4000f8e02ff */
[----:B--2---:R-:W-:-:S04]  /*f400*/  IADD3 R4, R4, -0x80, R0 ;  /* 0xffffff8004047810 */ /* 0x004fc80007ffe000 */
[----:B------:R-:W-:-:S13]  /*f410*/  ISETP.GE.AND P0, PT, R4, R5, PT ;  /* 0x000000050400720c */ /* 0x000fda0003f06270 */
[----:B------:R-:W-:Y:S05]  /*f420*/  @P0 BRA `(.L_x_1189) ;  /* 0x00000000008c0947 */ /* 0x000fea0003800000 */
[----:B------:R-:W-:Y:S01]  /*f430*/  ISETP.NE.AND P0, PT, R3, 0x1, PT ;  /* 0x000000010300780c */ /* 0x000fe20003f05270 */
[----:B------:R-:W-:Y:S01]  /*f440*/  ULDC.64 UR10, c[0x0][0xb90] ;  /* 0x0002e400000a7ab9 */ /* 0x000fe20000000a00 */
[----:B------:R-:W-:Y:S01]  /*f450*/  R2UR UR13, R193 ;  /* 0x00000000c10d72ca */ /* 0x000fe200000e0000 */
[----:B------:R-:W-:Y:S01]  /*f460*/  UIMAD UR5, UR8, UR10, URZ ;  /* 0x0000000a080572a4 */ /* 0x000fe2000f8e023f */
[----:B------:R-:W-:Y:S01]  /*f470*/  R2UR UR12, R194 ;  /* 0x00000000c20c72ca */ /* 0x000fe200000e0000 */
[----:B------:R-:W-:-:S08]  /*f480*/  IMAD.MOV.U32 R2, RZ, RZ, R4 ;  /* 0x000000ffff027224 */ /* 0x000fd000078e0004 */
[----:B------:R-:W2:Y:S02]  /*f490*/  @P0 LDC R5, c[0x0][0xbec] ;  /* 0x0002fb00ff050b82 */ /* 0x000ea40000000800 */
[----:B------:R-:W-:Y:S02]  /*f4a0*/  UIMAD.WIDE.U32 UR6, UR13, UR10, URZ ;  /* 0x0000000a0d0672a5 */ /* 0x000fe4000f8e003f */
[----:B------:R-:W-:-:S03]  /*f4b0*/  UIMAD UR5, UR13, UR11, UR5 ;  /* 0x0000000b0d0572a4 */ /* 0x000fc6000f8e0205 */
[----:B------:R-:W-:Y:S01]  /*f4c0*/  ULDC.64 UR10, c[0x0][0xb98] ;  /* 0x0002e600000a7ab9 */ /* 0x000fe20000000a00 */
[----:B------:R-:W3:Y:S01]  /*f4d0*/  @P0 LDC R7, c[0x0][0xbf0] ;  /* 0x0002fc00ff070b82 */ /* 0x000ee20000000800 */
[----:B------:R-:W-:Y:S02]  /*f4e0*/  UIADD3 UR7, UR7, UR5, URZ ;  /* 0x0000000507077290 */ /* 0x000fe4000fffe03f */
[----:B------:R-:W-:Y:S02]  /*f4f0*/  UIMAD UR5, UR9, UR10, URZ ;  /* 0x0000000a090572a4 */ /* 0x000fe4000f8e023f */
[----:B------:R-:W-:Y:S02]  /*f500*/  UIMAD.WIDE.U32 UR6, UR12, UR10, UR6 ;  /* 0x0000000a0c0672a5 */ /* 0x000fe4000f8e0006 */
[----:B------:R-:W-:-:S03]  /*f510*/  UIMAD UR5, UR12, UR11, UR5 ;  /* 0x0000000b0c0572a4 */ /* 0x000fc6000f8e0205 */
[----:B------:R-:W-:Y:S01]  /*f520*/  ULDC.64 UR10, c[0x0][0xb88] ;  /* 0x0002e200000a7ab9 */ /* 0x000fe20000000a00 */
[----:B------:R-:W-:Y:S01]  /*f530*/  ULDC.64 UR12, c[0x0][0x208] ;  /* 0x00008200000c7ab9 */ /* 0x000fe20000000a00 */
[----:B--2---:R-:W-:-:S05]  /*f540*/  @P0 IMAD.HI.U32 R0, R4, R5, RZ ;  /* 0x0000000504000227 */ /* 0x004fca00078e00ff */
[----:B---3--:R-:W-:-:S05]  /*f550*/  @P0 SHF.R.U32.HI R2, RZ, R7, R0 ;  /* 0x00000007ff020219 */ /* 0x008fca0000011600 */
[----:B------:R-:W-:-:S04]  /*f560*/  IMAD.MOV R5, RZ, RZ, -R2 ;  /* 0x000000ffff057224 */ /* 0x000fc800078e0a02 */
[----:B------:R-:W-:Y:S01]  /*f570*/  IMAD R5, R3, R5, R4 ;  /* 0x0000000503057224 */ /* 0x000fe200078e0204 */
[----:B------:R-:W-:Y:S01]  /*f580*/  SHF.R.S32.HI R3, RZ, 0x1f, R2 ;  /* 0x0000001fff037819 */ /* 0x000fe20000011402 */
[----:B------:R-:W-:Y:S01]  /*f590*/  IMAD.U32 R4, RZ, RZ, UR5 ;  /* 0x00000005ff047e24 */ /* 0x000fe2000f8e00ff */
[----:B------:R-:W-:Y:S02]  /*f5a0*/  IADD3 R2, P0, R2, UR6, RZ ;  /* 0x0000000602027c10 */ /* 0x000fe4000ff1e0ff */
[----:B------:R-:W-:Y:S02]  /*f5b0*/  SHF.R.S32.HI R0, RZ, 0x1f, R5 ;  /* 0x0000001fff007819 */ /* 0x000fe40000011405 */
[----:B------:R-:W-:Y:S01]  /*f5c0*/  IADD3.X R3, R3, UR7, R4, P0, !PT ;  /* 0x0000000703037c10 */ /* 0x000fe200087fe404 */
[----:B------:R-:W-:Y:S02]  /*f5d0*/  ULDC.64 UR6, c[0x0][0xb50] ;  /* 0x0002d40000067ab9 */ /* 0x000fe40000000a00 */
[----:B------:R-:W-:-:S02]  /*f5e0*/  IMAD R0, R0, UR10, RZ ;  /* 0x0000000a00007c24 */ /* 0x000fc4000f8e02ff */
[----:B------:R-:W-:-:S04]  /*f5f0*/  IMAD.WIDE.U32 R2, R5, UR10, R2 ;  /* 0x0000000a05027c25 */ /* 0x000fc8000f8e0002 */
[----:B------:R-:W-:Y:S01]  /*f600*/  IMAD R7, R5, UR11, R0 ;  /* 0x0000000b05077c24 */ /* 0x000fe2000f8e0200 */
[----:B------:R-:W-:-:S03]  /*f610*/  LEA R4, P0, R2, UR6, 0x2 ;  /* 0x0000000602047c11 */ /* 0x000fc6000f8010ff */
[----:B------:R-:W-:-:S05]  /*f620*/  IMAD.IADD R3, R3, 0x1, R7 ;  /* 0x0000000103037824 */ /* 0x000fca00078e0207 */
[----:B------:R-:W-:Y:S01]  /*f630*/  LEA.HI.X R5, R2, UR7, R3, 0x2, P0 ;  /* 0x0000000702057c11 */ /* 0x000fe200080f1403 */
[----:B------:R-:W-:-:S05]  /*f640*/  IMAD.MOV.U32 R3, RZ, RZ, -0x800000 ;  /* 0xff800000ff037424 */ /* 0x000fca00078e00ff */
[----:B------:R2:W-:Y:S02]  /*f650*/  STG.E desc[UR12][R4.64], R3 ;  /* 0x0000000304007986 */ /* 0x0005e4000c10190c */
.L_x_1189:
[----:B------:R-:W-:Y:S05]  /*f660*/  BSYNC B1 ;  /* 0x0000000000017941 */ /* 0x000fea0003800000 */
.L_x_1188:
[----:B------:R-:W-:Y:S01]  /*f670*/  R2UR UR13, R193 ;  /* 0x00000000c10d72ca */ /* 0x000fe200000e0000 */
[----:B------:R-:W-:Y:S01]  /*f680*/  ULDC.64 UR10, c[0x0][0xae8] ;  /* 0x0002ba00000a7ab9 */ /* 0x000fe20000000a00 */
[----:B------:R-:W-:Y:S01]  /*f690*/  R2UR UR12, R194 ;  /* 0x00000000c20c72ca */ /* 0x000fe200000e0000 */
[----:B------:R-:W-:Y:S01]  /*f6a0*/  UIMAD UR5, UR8, UR10, URZ ;  /* 0x0000000a080572a4 */ /* 0x000fe2000f8e023f */
[----:B------:R-:W-:Y:S01]  /*f6b0*/  VIADD R6, R6, UR39 ;  /* 0x0000002706067c36 */ /* 0x000fe20008000000 */
[----:B------:R-:W-:Y:S03]  /*f6c0*/  BSSY B1, `(.L_x_1190) ;  /* 0x0000039000017945 */ /* 0x000fe60003800000 */
[----:B0-----:R-:W-:-:S04]  /*f6d0*/  @P1 IMAD.HI.U32 R0, R6, R9, RZ ;  /* 0x0000000906001227 */ /* 0x001fc800078e00ff */
[----:B--2---:R-:W-:Y:S01]  /*f6e0*/  IMAD.MOV.U32 R5, RZ, RZ, R6 ;  /* 0x000000ffff057224 */ /* 0x004fe200078e0006 */
[----:B------:R-:W-:Y:S01]  /*f6f0*/  UIMAD.WIDE.U32 UR6, UR13, UR10, URZ ;  /* 0x0000000a0d0672a5 */ /* 0x000fe2000f8e003f */
[----:B-1----:R-:W-:Y:S01]  /*f700*/  @P1 SHF.R.U32.HI R5, RZ, R11, R0 ;  /* 0x0000000bff051219 */ /* 0x002fe20000011600 */
[----:B------:R-:W-:-:S03]  /*f710*/  UIMAD UR5, UR13, UR11, UR5 ;  /* 0x0000000b0d0572a4 */ /* 0x000fc6000f8e0205 */
[----:B------:R-:W-:Y:S01]  /*f720*/  ULDC.64 UR10, c[0x0][0xaf0] ;  /* 0x0002bc00000a7ab9 */ /* 0x000fe20000000a00 */
[----:B------:R-:W-:Y:S01]  /*f730*/  UIADD3 UR7, UR7, UR5, URZ ;  /* 0x0000000507077290 */ /* 0x000fe2000fffe03f */
[--C-:B------:R-:W-:Y:S01]  /*f740*/  SHF.R.S32.HI R0, RZ, 0x1f, R5.reuse ;  /* 0x0000001fff007819 */ /* 0x100fe20000011405 */
[----:B------:R-:W-:Y:S01]  /*f750*/  UIMAD UR5, UR9, UR10, URZ ;  /* 0x0000000a090572a4 */ /* 0x000fe2000f8e023f */
[----:B------:R-:W-:Y:S01]  /*f760*/  IMAD.MOV R7, RZ, RZ, -R5 ;  /* 0x000000ffff077224 */ /* 0x000fe200078e0a05 */
[----:B------:R-:W-:Y:S02]  /*f770*/  UIMAD.WIDE.U32 UR6, UR12, UR10, UR6 ;  /* 0x0000000a0c0672a5 */ /* 0x000fe4000f8e0006 */
[----:B------:R-:W-:Y:S01]  /*f780*/  UIMAD UR5, UR12, UR11, UR5 ;  /* 0x0000000b0c0572a4 */ /* 0x000fe2000f8e0205 */
[----:B------:R-:W-:Y:S01]  /*f790*/  IMAD R7, R8, R7, R6 ;  /* 0x0000000708077224 */ /* 0x000fe200078e0206 */
[----:B------:R-:W-:Y:S01]  /*f7a0*/  ULDC.64 UR8, c[0x0][0xae0] ;  /* 0x0002b80000087ab9 */ /* 0x000fe20000000a00 */
[----:B------:R-:W-:Y:S01]  /*f7b0*/  VIADD R6, R195, UR39 ;  /* 0x00000027c3067c36 */ /* 0x000fe20008000000 */
[----:B------:R-:W-:Y:S01]  /*f7c0*/  UIADD3 UR5, UR7, UR5, URZ ;  /* 0x0000000507057290 */ /* 0x000fe2000fffe03f */
[----:B------:R-:W-:-:S02]  /*f7d0*/  IMAD R0, R0, UR8, RZ ;  /* 0x0000000800007c24 */ /* 0x000fc4000f8e02ff */
[----:B------:R-:W-:Y:S02]  /*f7e0*/  IMAD.U32 R3, RZ, RZ, UR7 ;  /* 0x00000007ff037e24 */ /* 0x000fe4000f8e00ff */
[----:B------:R-:W-:Y:S01]  /*f7f0*/  IMAD.U32 R2, RZ, RZ, UR6 ;  /* 0x00000006ff027e24 */ /* 0x000fe2000f8e00ff */
[----:B------:R-:W-:Y:S01]  /*f800*/  ULDC.64 UR6, c[0x0][0xad8] ;  /* 0x0002b60000067ab9 */ /* 0x000fe20000000a00 */
[----:B------:R-:W-:Y:S01]  /*f810*/  IMAD.U32 R3, RZ, RZ, UR5 ;  /* 0x00000005ff037e24 */ /* 0x000fe2000f8e00ff */
[----:B------:R-:W-:Y:S01]  /*f820*/  ULDC UR5, c[0x0][0xa88] ;  /* 0x0002a20000057ab9 */ /* 0x000fe20000000800 */
[C---:B------:R-:W-:Y:S01]  /*f830*/  IMAD R9, R5.reuse, UR9, R0 ;  /* 0x0000000905097c24 */ /* 0x040fe2000f8e0200 */
[----:B------:R-:W-:Y:S01]  /*f840*/  SHF.R.S32.HI R0, RZ, 0x1f, R7 ;  /* 0x0000001fff007819 */ /* 0x000fe20000011407 */
[----:B------:R-:W-:-:S04]  /*f850*/  IMAD.WIDE.U32 R2, R5, UR8, R2 ;  /* 0x0000000805027c25 */ /* 0x000fc8000f8e0002 */
[----:B------:R-:W-:Y:S02]  /*f860*/  IMAD.IADD R3, R3, 0x1, R9 ;  /* 0x0000000103037824 */ /* 0x000fe400078e0209 */
[----:B------:R-:W-:Y:S02]  /*f870*/  IMAD R4, R0, UR6, RZ ;  /* 0x0000000600047c24 */ /* 0x000fe4000f8e02ff */
[----:B------:R-:W-:Y:S02]  /*f880*/  IMAD R9, R8, UR5, RZ ;  /* 0x0000000508097c24 */ /* 0x000fe4000f8e02ff */
        /* <DEDUP_REMOVED lines=10> */
[----:B------:R0:W1:Y:S02]  /*f930*/  SHFL.IDX PT, R2, R4, RZ, 0x181f ;  /* 0x00181fff04027589 */ /* 0x00006400000e0000 */
[----:B------:R-:W-:Y:S02]  /*f940*/  ISETP.GE.AND P0, PT, R0, R9, PT ;  /* 0x000000090000720c */ /* 0x000fe40003f06270 */
[----:B------:R0:W2:Y:S01]  /*f950*/  SHFL.IDX PT, R0, R5, RZ, 0x181f ;  /* 0x00181fff05007589 */ /* 0x0000a200000e0000 */
[----:B------:R-:W-:Y:S10]  /*f960*/  @P2 BRA `(.L_x_1191) ;  /* 0x0000000000382947 */ /* 0x000ff40003800000 */
[----:B------:R-:W-:Y:S01]  /*f970*/  ULDC UR5, c[0x0][0xac8] ;  /* 0x0002b20000057ab9 */ /* 0x000fe20000000800 */
[----:B------:R-:W-:Y:S01]  /*f980*/  ULDC.64 UR6, c[0x0][0x208] ;  /* 0x0000820000067ab9 */ /* 0x000fe20000000a00 */
[----:B------:R-:W-:Y:S02]  /*f990*/  ISETP.GE.AND P4, PT, R19, UR5, PT ;  /* 0x0000000513007c0c */ /* 0x000fe4000bf86270 */
[----:B------:R-:W-:Y:S02]  /*f9a0*/  ISETP.GE.AND P3, PT, R22, UR5, PT ;  /* 0x0000000516007c0c */ /* 0x000fe4000bf66270 */
[----:B------:R-:W-:-:S09]  /*f9b0*/  ISETP.GE.AND P2, PT, R23, UR5, PT ;  /* 0x0000000517007c0c */ /* 0x000fd2000bf46270 */
[CC--:B-1----:R-:W-:Y:S02]  /*f9c0*/  @!P4 LEA R10, P6, R19.reuse, R2.reuse, 0x1 ;  /* 0x00000002130ac211 */ /* 0x0c2fe400078c08ff */
[C---:B------:R-:W-:Y:S02]  /*f9d0*/  @!P3 LEA R12, P5, R22.reuse, R2, 0x1 ;  /* 0x00000002160cb211 */ /* 0x040fe400078a08ff */
[----:B--2---:R-:W-:Y:S02]  /*f9e0*/  @!P4 LEA.HI.X R11, R19, R0, R204, 0x1, P6 ;  /* 0x00000000130bc211 */ /* 0x004fe400030f0ccc */
[C---:B------:R-:W-:Y:S02]  /*f9f0*/  @!P2 LEA R2, P6, R23.reuse, R2, 0x1 ;  /* 0x000000021702a211 */ /* 0x040fe400078c08ff */
[-C--:B------:R-:W-:Y:S01]  /*fa00*/  @!P3 LEA.HI.X R13, R22, R0.reuse, R203, 0x1, P5 ;  /* 0x00000000160db211 */ /* 0x080fe200028f0ccb */
[----:B------:R3:W-:Y:S01]  /*fa10*/  @!P4 ST.E.128 desc[UR6][R10.64], RZ ;  /* 0x000000ff0a00c985 */ /* 0x0007e2000c101d06 */
[----:B------:R-:W-:-:S03]  /*fa20*/  @!P2 LEA.HI.X R3, R23, R0, R202, 0x1, P6 ;  /* 0x000000001703a211 */ /* 0x000fc600030f0cca */
[----:B------:R3:W-:Y:S04]  /*fa30*/  @!P3 ST.E.128 desc[UR6][R12.64], RZ ;  /* 0x000000ff0c00b985 */ /* 0x0007e8000c101d06 */
[----:B------:R3:W-:Y:S02]  /*fa40*/  @!P2 ST.E.128 desc[UR6][R2.64], RZ ;  /* 0x000000ff0200a985 */ /* 0x0007e4000c101d06 */
.L_x_1191:
[----:B------:R-:W-:Y:S05]  /*fa50*/  BSYNC B1 ;  /* 0x0000000000017941 */ /* 0x000fea0003800000 */
.L_x_1190:
[----:B--2---:R2:W4:Y:S01]  /*fa60*/  SHFL.IDX PT, R0, R5, 0x1, 0x181f ;  /* 0x00381f0005007f89 */ /* 0x00452200000e0000 */
        /* <DEDUP_REMOVED lines=14> */
[----:B------:R3:W-:Y:S04]  /*fb50*/  @!P4 ST.E.128 desc[UR6][R10.64], RZ ;  /* 0x000000ff0a00c985 */ /* 0x0007e8000c101d06 */
[----:B------:R3:W-:Y:S04]  /*fb60*/  @!P5 ST.E.128 desc[UR6][R12.64], RZ ;  /* 0x000000ff0c00d985 */ /* 0x0007e8000c101d06 */
[----:B------:R3:W-:Y:S02]  /*fb70*/  @!P6 ST.E.128 desc[UR6][R2.64], RZ ;  /* 0x000000ff0200e985 */ /* 0x0007e4000c101d06 */
.L_x_1193:
[----:B------:R-:W-:Y:S05]  /*fb80*/  BSYNC B1 ;  /* 0x0000000000017941 */ /* 0x000fea0003800000 */
.L_x_1192:
[----:B----4-:R4:W0:Y:S01]  /*fb90*/  SHFL.IDX PT, R0, R5, 0x2, 0x181f ;  /* 0x00581f0005007f89 */ /* 0x01082200000e0000 */
        /* <DEDUP_REMOVED lines=11> */
[-C--:B0-----:R-:W-:Y:S02]  /*fc50*/  @!P3 LEA.HI.X R11, R19, R0.reuse, R204, 0x1, P0 ;  /* 0x00000000130bb211 */ /* 0x081fe400000f0ccc */
[-C--:B------:R-:W-:Y:S02]  /*fc60*/  @!P4 LEA.HI.X R13, R22, R0.reuse, R203, 0x1, P1 ;  /* 0x00000000160dc211 */ /* 0x080fe400008f0ccb */
[----:B------:R-:W-:Y:S01]  /*fc70*/  @!P5 LEA.HI.X R3, R23, R0, R202, 0x1, P2 ;  /* 0x000000001703d211 */ /* 0x000fe200010f0cca */
[----:B------:R3:W-:Y:S04]  /*fc80*/  @!P3 ST.E.128 desc[UR6][R10.64], RZ ;  /* 0x000000ff0a00b985 */ /* 0x0007e8000c101d06 */
[----:B------:R3:W-:Y:S04]  /*fc90*/  @!P4 ST.E.128 desc[UR6][R12.64], RZ ;  /* 0x000000ff0c00c985 */ /* 0x0007e8000c101d06 */
[----:B------:R3:W-:Y:S02]  /*fca0*/  @!P5 ST.E.128 desc[UR6][R2.64], RZ ;  /* 0x000000ff0200d985 */ /* 0x0007e4000c101d06 */
.L_x_1195:
[----:B------:R-:W-:Y:S05]  /*fcb0*/  BSYNC B1 ;  /* 0x0000000000017941 */ /* 0x000fea0003800000 */
.L_x_1194:
[----:B0-----:R-:W-:Y:S01]  /*fcc0*/  VIADD R0, R6, 0x60 ;  /* 0x0000006006007836 */ /* 0x001fe20000000000 */
[----:B--2-4-:R-:W0:Y:S04]  /*fcd0*/  SHFL.IDX PT, R5, R5, 0x3, 0x181f ;  /* 0x00781f0005057f89 */ /* 0x014e2800000e0000 */
[----:B------:R-:W-:Y:S01]  /*fce0*/  ISETP.GE.AND P0, PT, R0, R9, PT ;  /* 0x000000090000720c */ /* 0x000fe20003f06270 */
[----:B-1-3--:R1:W2:-:S12]  /*fcf0*/  SHFL.IDX PT, R2, R4, 0x3, 0x181f ;  /* 0x00781f0004027f89 */ /* 0x00a29800000e0000 */
[----:B-1----:R-:W-:Y:S05]  /*fd00*/  @P0 BRA `(.L_x_1187) ;  /* 0x0000000000380947 */ /* 0x002fea0003800000 */
[----:B------:R-:W-:Y:S01]  /*fd10*/  ULDC UR5, c[0x0][0xac8] ;  /* 0x0002b20000057ab9 */ /* 0x000fe20000000800 */
[----:B------:R-:W-:Y:S01]  /*fd20*/  ULDC.64 UR6, c[0x0][0x208] ;  /* 0x0000820000067ab9 */ /* 0x000fe20000000a00 */
[----:B------:R-:W-:Y:S02]  /*fd30*/  ISETP.GE.AND P3, PT, R19, UR5, PT ;  /* 0x0000000513007c0c */ /* 0x000fe4000bf66270 */
[----:B------:R-:W-:Y:S02]  /*fd40*/  ISETP.GE.AND P4, PT, R22, UR5, PT ;  /* 0x0000000516007c0c */ /* 0x000fe4000bf86270 */
[----:B------:R-:W-:-:S09]  /*fd50*/  ISETP.GE.AND P5, PT, R23, UR5, PT ;  /* 0x0000000517007c0c */ /* 0x000fd2000bfa6270 */
[-C--:B--2---:R-:W-:Y:S02]  /*fd60*/  @!P3 LEA R6, P0, R19, R2.reuse, 0x1 ;  /* 0x000000021306b211 */ /* 0x084fe400078008ff */
        /* <DEDUP_REMOVED lines=8> */
.L_x_1187:
[----:B------:R-:W-:Y:S05]  /*fdf0*/  BSYNC B0 ;  /* 0x0000000000007941 */ /* 0x000fea0003800000 */
.L_x_1179:
[----:B------:R-:W-:Y:S02]  /*fe00*/  ULDC UR5, c[0x0][0xc38] ;  /* 0x00030e0000057ab9 */ /* 0x000fe40000000800 */
[----:B------:R-:W-:-:S06]  /*fe10*/  UISETP.GE.AND UP0, UPT, UR4, UR5, UPT ;  /* 0x000000050400728c */ /* 0x000fcc000bf06270 */
[----:B------:R-:W-:-:S13]  /*fe20*/  PLOP3.LUT P0, PT, PT, PT, UP0, 0x80, 0x0 ;  /* 0x000000000000781c */ /* 0x000fda0003f0f008 */
[----:B------:R-:W-:Y:S05]  /*fe30*/  @!P0 BRA `(.L_x_1196) ;  /* 0xffffff0c00e88947 */ /* 0x000fea000383ffff */
[----:B------:R-:W-:Y:S05]  /*fe40*/  EXIT ;  /* 0x000000000000794d */ /* 0x000fea0003800000 */
.L_x_1098:
[----:B------:R-:W-:-:S08]  /*fe50*/  NOP ;  /* 0x0000000000007918 */ /* 0x000fd00000000000 */
[----:B0-----:R-:W0:-:S00]  /*fe60*/  USETMAXREG.DEALLOC.CTAPOOL 0x18 ;  /* 0x00000018000079c8 */ /* 0x001e0000080e0500 */
[----:B0-----:R-:W2:Y:S01]  /*fe70*/  LDL.LU R2, [R1+0xc] ;  /* 0x00000c0001027983 */ /* 0x001ea20000300800 */
[----:B------:R-:W-:-:S05]  /*fe80*/  LOP3.LUT R0, R0, 0x3, RZ, 0xc0, !PT ;  /* 0x0000000300007812 */ /* 0x000fca00078ec0ff */
[----:B------:R-:W0:Y:S01]  /*fe90*/  S2UR UR6, SR_CTAID.X ;  /* 0x00000000000679c3 */ /* 0x000e220000002500 */
[----:B------:R-:W-:Y:S01]  /*fea0*/  IMAD.MOV.U32 R18, RZ, RZ, RZ ;  /* 0x000000ffff127224 */ /* 0x000fe200078e00ff */
[----:B------:R-:W1:Y:S02]  /*feb0*/  SHFL.IDX PT, R0, R0, RZ, 0x1f ;  /* 0x00001fff00007589 */ /* 0x000e6400000e0000 */
[----:B-1----:R-:W-:-:S04]  /*fec0*/  ISETP.NE.AND P0, PT, R0, RZ, PT ;  /* 0x000000ff0000720c */ /* 0x002fc80003f05270 */
[----:B------:R-:W0:Y:S09]  /*fed0*/  LDC R0, c[0x0][0xc38] ;  /* 0x00030e00ff007b82 */ /* 0x000e320000000800 */
[----:B------:R-:W-:Y:S06]  /*fee0*/  @P0 BAR.ARV 0x4, 0x180 ;  /* 0x0106000000000b1d */ /* 0x000fec0000002000 */
[----:B--2---:R-:W-:-:S04]  /*fef0*/  LOP3.LUT R2, R2, 0xfffffffb, RZ, 0xc0, !PT ;  /* 0xfffffffb02027812 */ /* 0x004fc800078ec0ff */
[----:B------:R-:W-:Y:S02]  /*ff00*/  @P0 LOP3.LUT R2, R2, 0x4, RZ, 0xfc, !PT ;  /* 0x0000000402020812 */ /* 0x000fe400078efcff */
[----:B0-----:R-:W-:Y:S01]  /*ff10*/  ISETP.LE.AND P0, PT, R0, UR6, PT ;  /* 0x0000000600007c0c */ /* 0x001fe2000bf03270 */
[----:B------:R-:W-:Y:S02]  /*ff20*/  IMAD.MOV.U32 R0, RZ, RZ, 0x1 ;  /* 0x00000001ff007424 */ /* 0x000fe400078e00ff */
[----:B------:R0:W-:Y:S04]  /*ff30*/  STL [R1+0xc], R2 ;  /* 0x00000c0201007387 */ /* 0x0001e80000100800 */
[----:B------:R0:W-:Y:S04]  /*ff40*/  STL [R1+0x18], RZ ;  /* 0x000018ff01007387 */ /* 0x0001e80000100800 */
[----:B------:R0:W-:Y:S02]  /*ff50*/  STL [R1+0x4], R0 ;  /* 0x0000040001007387 */ /* 0x0001e40000100800 */
[----:B------:R-:W-:Y:S05]  /*ff60*/  @P0 BRA `(.L_x_1197) ;  /* 0x0000004c00900947 */ /* 0x000fea0003800000 */
[----:B------:R-:W1:Y:S01]  /*ff70*/  S2R R6, SR_TID.X ;  /* 0x0000000000067919 */ /* 0x000e620000002100 */
[----:B------:R-:W2:Y:S01]  /*ff80*/  S2UR UR5, SR_CgaCtaId ;  /* 0x00000000000579c3 */ /* 0x000ea20000008800 */
[----:B------:R-:W-:Y:S01]  /*ff90*/  UMOV UR4, 0x400 ;  /* 0x0000040000047882 */ /* 0x000fe20000000000 */
[----:B------:R-:W-:Y:S01]  /*ffa0*/  IMAD.MOV.U32 R18, RZ, RZ, RZ ;  /* 0x000000ffff127224 */ /* 0x000fe200078e00ff */
[----:B------:R-:W-:Y:S01]  /*ffb0*/  ULDC UR44, c[0x0][0xc] ;  /* 0x00000300002c7ab9 */ /* 0x000fe20000000800 */
[----:B------:R-:W-:Y:S01]  /*ffc0*/  ULDC.64 UR38, c[0x0][0x198] ;  /* 0x0000660000267ab9 */ /* 0x000fe20000000a00 */
[----:B--2---:R-:W-:-:S06]  /*ffd0*/  ULEA UR4, UR5, UR4, 0x18 ;  /* 0x0000000405047291 */ /* 0x004fcc000f8ec03f */
[----:B------:R-:W-:Y:S01]  /*ffe0*/  IMAD.U32 R17, RZ, RZ, UR4 ;  /* 0x00000004ff117e24 */ /* 0x000fe2000f8e00ff */
[C---:B-1----:R-:W-:Y:S01]  /*fff0*/  LOP3.LUT R5, R6.reuse, 0x7f, RZ, 0xc0, !PT ;  /* 0x0000007f06057812 */ /* 0x042fe200078ec0ff */
[----:B0-----:R-:W-:-:S05]  /*10000*/  IMAD.SHL.U32 R0, R6, 0x8, RZ ;  /* 0x0000000806007824 */ /* 0x001fca00078e00ff */
[C---:B------:R-:W-:Y:S02]  /*10010*/  LOP3.LUT R2, R0.reuse, 0x1f8, RZ, 0xc0, !PT ;  /* 0x000001f800027812 */ /* 0x040fe400078ec0ff */
[----:B------:R-:W-:Y:S02]  /*10020*/  LOP3.LUT R0, R0, 0x38, RZ, 0xc0, !PT ;  /* 0x0000003800007812 */ /* 0x000fe400078ec0ff */
[----:B------:R-:W-:Y:S01]  /*10030*/  LOP3.LUT R3, R2, 0x38, R6, 0x78, !PT ;  /* 0x0000003802037812 */ /* 0x000fe200078e7806 */
[----:B------:R-:W-:-:S05]  /*10040*/  IMAD.SHL.U32 R2, R5, 0x8, RZ ;  /* 0x0000000805027824 */ /* 0x000fca00078e00ff */
[----:B------:R-:W-:Y:S01]  /*10050*/  LOP3.LUT R4, R3, 0x200, R2, 0xf8, !PT ;  /* 0x0000020003047812 */ /* 0x000fe200078ef802 */
[----:B------:R-:W-:Y:S01]  /*10060*/  IMAD.SHL.U32 R2, R6, 0x10, RZ ;  /* 0x0000001006027824 */ /* 0x000fe200078e00ff */
[----:B------:R-:W-:-:S03]  /*10070*/  SHF.R.U32.HI R3, RZ, 0x3, R5 ;  /* 0x00000003ff037819 */ /* 0x000fc60000011605 */
[----:B------:R-:W-:Y:S01]  /*10080*/  IMAD R4, R4, 0x2, R17 ;  /* 0x0000000204047824 */ /* 0x000fe200078e0211 */
[----:B------:R-:W-:Y:S01]  /*10090*/  LOP3.LUT R2, R3, 0x70, R2, 0xf8, !PT ;  /* 0x0000007003027812 */ /* 0x000fe200078ef802 */
[----:B------:R-:W-:Y:S02]  /*100a0*/  IMAD.U32 R3, RZ, RZ, UR6 ;  /* 0x00000006ff037e24 */ /* 0x000fe4000f8e00ff */
[----:B------:R-:W-:Y:S01]  /*100b0*/  IMAD.MOV.U32 R2, RZ, RZ, 0x1 ;  /* 0x00000001ff027424 */ /* 0x000fe200078e00ff */
[----:B------:R-:W-:Y:S04]  /*100c0*/  STL [R1+0x10], R4 ;  /* 0x0000100401007387 */ /* 0x000fe80000100800 */
[----:B------:R-:W-:Y:S04]  /*100d0*/  STL [R1+0x14], R3 ;  /* 0x0000140301007387 */ /* 0x000fe80000100800 */
[----:B------:R-:W-:Y:S04]  /*100e0*/  STL [R1+0x18], RZ ;  /* 0x000018ff01007387 */ /* 0x000fe80000100800 */
[----:B------:R0:W-:Y:S02]  /*100f0*/  STL [R1+0x4], R2 ;  /* 0x0000040201007387 */ /* 0x0001e40000100800 */
[----:B0-----:R-:W-:-:S02]  /*10100*/  LOP3.LUT R2, R0, 0x40, RZ, 0xfc, !PT ;  /* 0x0000004000027812 */ /* 0x001fc400078efcff */
[----:B------:R-:W-:-:S07]  /*10110*/  LOP3.LUT R0, R0, 0x80, RZ, 0xfc, !PT ;  /* 0x0000008000007812 */ /* 0x000fce00078efcff */
.L_x_1297:
[----:B--2---:R-:W2:Y:S01]  /*10120*/  LDL R0, [R1+0x14] ;  /* 0x0000140001007983 */ /* 0x004ea20000100800 */
[----:B------:R-:W-:Y:S02]  /*10130*/  ULDC UR8, c[0x0][0xc60] ;  /* 0x0003180000087ab9 */ /* 0x000fe40000000800 */
[----:B------:R-:W-:-:S11]  /*10140*/  UISETP.NE.AND UP0, UPT, UR8, 0x1, UPT ;  /* 0x000000010800788c */ /* 0x000fd6000bf05270 */
[----:B------:R-:W-:Y:S01]  /*10150*/  @UP0 ULDC UR4, c[0x0][0xc64] ;  /* 0x0003190000040ab9 */ /* 0x000fe20000000800 */
[----:B------:R-:W-:Y:S01]  /*10160*/  @UP0 ULDC UR9, c[0x0][0xc68] ;  /* 0x00031a0000090ab9 */ /* 0x000fe20000000800 */
[C---:B--2---:R-:W-:Y:S02]  /*10170*/  R2UR UR7, R0.reuse ;  /* 0x00000000000772ca */ /* 0x044fe400000e0000 */
[----:B------:R-:W-:-:S11]  /*10180*/  R2UR UR6, R0 ;  /* 0x00000000000672ca */ /* 0x000fd600000e0000 */
[----:B------:R-:W-:-:S04]  /*10190*/  UIMAD.WIDE.U32 UR4, UR7, UR4, URZ ;  /* 0x00000004070472a5 */ /* 0x000fc8000f8e003f */
[----:B------:R-:W-:-:S03]  /*101a0*/  @UP0 USHF.R.U32.HI UR7, URZ, UR9, UR5 ;  /* 0x000000093f070299 */ /* 0x000fc60008011605 */
[----:B------:R-:W-:Y:S02]  /*101b0*/  ULDC UR4, c[0x0][0xc78] ;  /* 0x00031e0000047ab9 */ /* 0x000fe40000000800 */
[----:B------:R-:W-:Y:S02]  /*101c0*/  UISETP.GE.AND UP0, UPT, UR7, UR4, UPT ;  /* 0x000000040700728c */ /* 0x000fe4000bf06270 */
[----:B------:R-:W-:-:S04]  /*101d0*/  UIADD3 UR4, -UR7, URZ, URZ ;  /* 0x0000003f07047290 */ /* 0x000fc8000fffe13f */
[----:B------:R-:W-:Y:S01]  /*101e0*/  PLOP3.LUT P0, PT, PT, PT, UP0, 0x80, 0x0 ;  /* 0x000000000000781c */ /* 0x000fe20003f0f008 */
[----:B------:R-:W-:-:S12]  /*101f0*/  UIMAD UR8, UR8, UR4, UR6 ;  /* 0x00000004080872a4 */ /* 0x000fd8000f8e0206 */
[----:B01-3--:R-:W-:Y:S05]  /*10200*/  @!P0 BRA `(.L_x_1198) ;  /* 0x0000000000208947 */ /* 0x00bfea0003800000 */
        /* <DEDUP_REMOVED lines=8> */
.L_x_1198:
[----:B------:R-:W-:Y:S01]  /*10290*/  ULDC UR9, c[0x0][0xc54] ;  /* 0x0003150000097ab9 */ /* 0x000fe20000000800 */
[----:B------:R-:W-:Y:S01]  /*102a0*/  UMOV UR6, UR8 ;  /* 0x0000000800067c82 */ /* 0x000fe20008000000 */
[----:B------:R-:W-:-:S11]  /*102b0*/  UISETP.NE.AND UP0, UPT, UR9, 0x1, UPT ;  /* 0x000000010900788c */ /* 0x000fd6000bf05270 */
[----:B------:R-:W-:Y:S02]  /*102c0*/  @UP0 ULDC.64 UR10, c[0x0][0xc58] ;  /* 0x00031600000a0ab9 */ /* 0x000fe40000000a00 */
[----:B------:R-:W-:-:S04]  /*102d0*/  UIMAD.WIDE.U32 UR4, UR8, UR10, URZ ;  /* 0x0000000a080472a5 */ /* 0x000fc8000f8e003f */
[----:B------:R-:W-:-:S04]  /*102e0*/  @UP0 USHF.R.U32.HI UR6, URZ, UR11, UR5 ;  /* 0x0000000b3f060299 */ /* 0x000fc80008011605 */
[----:B------:R-:W-:-:S12]  /*102f0*/  UIMAD UR4, UR6, UR9, URZ ;  /* 0x00000009060472a4 */ /* 0x000fd8000f8e023f */
.L_x_1199:
[----:B------:R-:W-:Y:S02]  /*10300*/  UIADD3 UR4, UR8, -UR4, URZ ;  /* 0x8000000408047290 */ /* 0x000fe4000fffe03f */
[----:B------:R-:W-:Y:S01]  /*10310*/  ULOP3.LUT UR5, URZ, UR6, URZ, 0x33, !UPT ;  /* 0x000000063f057292 */ /* 0x000fe2000f8e333f */
[----:B------:R-:W-:Y:S01]  /*10320*/  ULDC UR14, c[0x0][0xc48] ;  /* 0x00031200000e7ab9 */ /* 0x000fe20000000800 */
[----:B------:R-:W-:Y:S01]  /*10330*/  ULDC UR8, c[0x0][0x448] ;  /* 0x0001120000087ab9 */ /* 0x000fe20000000800 */
[----:B------:R-:W-:Y:S01]  /*10340*/  ULDC UR43, c[0x0][0xc3c] ;  /* 0x00030f00002b7ab9 */ /* 0x000fe20000000800 */
[----:B------:R-:W-:Y:S02]  /*10350*/  UISETP.NE.AND UP2, UPT, UR14, 0x1, UPT ;  /* 0x000000010e00788c */ /* 0x000fe4000bf45270 */
[----:B------:R-:W-:Y:S02]  /*10360*/  UISETP.NE.AND UP1, UPT, UR8, 0x1, UPT ;  /* 0x000000010800788c */ /* 0x000fe4000bf25270 */
[----:B------:R-:W-:Y:S01]  /*10370*/  UIADD3 UR43, UR5, UR43, URZ ;  /* 0x0000002b052b7290 */ /* 0x000fe2000fffe03f */
[----:B------:R-:W-:Y:S01]  /*10380*/  ULDC.64 UR10, c[0x0][0x418] ;  /* 0x00010600000a7ab9 */ /* 0x000fe20000000a00 */
[----:B------:R-:W-:Y:S01]  /*10390*/  ULDC UR13, c[0x0][0xc54] ;  /* 0x00031500000d7ab9 */ /* 0x000fe20000000800 */
[----:B------:R-:W-:-:S02]  /*103a0*/  UISETP.NE.U32.AND UP0, UPT, UR10, URZ, UPT ;  /* 0x0000003f0a00728c */ /* 0x000fc4000bf05070 */
[----:B------:R-:W-:Y:S02]  /*103b0*/  UIMAD UR13, UR7, UR13, UR4 ;  /* 0x0000000d070d72a4 */ /* 0x000fe4000f8e0204 */
[----:B------:R-:W-:Y:S01]  /*103c0*/  USHF.L.U32 UR43, UR43, 0x7, URZ ;  /* 0x000000072b2b7899 */ /* 0x000fe2000800063f */
[----:B------:R-:W-:Y:S01]  /*103d0*/  ULDC.64 UR4, c[0x0][0x9e0] ;  /* 0x0002780000047ab9 */ /* 0x000fe20000000a00 */
[----:B------:R-:W-:Y:S02]  /*103e0*/  UISETP.NE.AND.EX UP0, UPT, UR11, URZ, UPT, UP0 ;  /* 0x0000003f0b00728c */ /* 0x000fe4000bf05300 */
[----:B------:R-:W-:Y:S02]  /*103f0*/  UISETP.GE.AND UP3, UPT, UR5, 0x1, UPT ;  /* 0x000000010500788c */ /* 0x000fe4000bf66270 */
[----:B------:R-:W-:Y:S01]  /*10400*/  UIADD3 UR12, UR43, 0x7f, URZ ;  /* 0x0000007f2b0c7890 */ /* 0x000fe2000fffe03f */
[----:B------:R-:W-:Y:S01]  /*10410*/  ULDC UR10, c[0x0][0x424] ;  /* 0x00010900000a7ab9 */ /* 0x000fe20000000800 */
[----:B------:R-:W-:Y:S01]  /*10420*/  ULDC UR6, c[0x0][0x288] ;  /* 0x0000a20000067ab9 */ /* 0x000fe20000000800 */
[----:B------:R-:W-:Y:S01]  /*10430*/  @UP2 ULDC UR8, c[0x0][0xc4c] ;  /* 0x0003130000082ab9 */ /* 0x000fe20000000800 */
[----:B------:R-:W-:Y:S01]  /*10440*/  @UP1 ULDC UR11, c[0x0][0x44c] ;  /* 0x00011300000b1ab9 */ /* 0x000fe20000000800 */
[----:B------:R-:W-:Y:S01]  /*10450*/  USEL UR15, UR10, 0x1, UP0 ;  /* 0x000000010a0f7887 */ /* 0x000fe20008000000 */
[----:B------:R-:W-:Y:S01]  /*10460*/  PLOP3.LUT P1, PT, PT, PT, UP3, 0x80, 0x0 ;  /* 0x000000000000781c */ /* 0x000fe20003f2f038 */
[----:B------:R-:W-:-:S02]  /*10470*/  UIADD3 UR16, -UR6, 0x1, URZ ;  /* 0x0000000106107890 */ /* 0x000fc4000fffe13f */
[----:B------:R-:W-:Y:S02]  /*10480*/  UIMAD.WIDE.U32 UR8, UR13, UR8, URZ ;  /* 0x000000080d0872a5 */ /* 0x000fe4000f8e003f */
[----:B------:R-:W-:Y:S01]  /*10490*/  UIMAD.WIDE.U32 UR10, UR12, UR11, URZ ;  /* 0x0000000b0c0a72a5 */ /* 0x000fe2000f8e003f */
[----:B------:R-:W-:Y:S01]  /*104a0*/  ULDC UR7, c[0x0][0x2f0] ;  /* 0x0000bc0000077ab9 */ /* 0x000fe20000000800 */
[----:B------:R-:W-:Y:S01]  /*104b0*/  @UP2 ULDC UR17, c[0x0][0xc50] ;  /* 0x0003140000112ab9 */ /* 0x000fe20000000800 */
[----:B------:R-:W-:Y:S01]  /*104c0*/  @UP1 ULDC UR18, c[0x0][0x450] ;  /* 0x0001140000121ab9 */ /* 0x000fe20000000800 */
[----:B------:R-:W-:Y:S01]  /*104d0*/  UMOV UR42, UR13 ;  /* 0x0000000d002a7c82 */ /* 0x000fe20008000000 */
[----:B------:R-:W-:Y:S02]  /*104e0*/  UIMAD UR16, UR15, UR7, UR16 ;  /* 0x000000070f1072a4 */ /* 0x000fe4000f8e0210 */
[----:B------:R-:W-:Y:S02]  /*104f0*/  @UP2 USHF.R.U32.HI UR42, URZ, UR17, UR9 ;  /* 0x000000113f2a2299 */ /* 0x000fe40008011609 */
[----:B------:R-:W-:-:S02]  /*10500*/  @UP1 USHF.R.U32.HI UR12, URZ, UR18, UR11 ;  /* 0x000000123f0c1299 */ /* 0x000fc4000801160b */
[----:B------:R-:W-:Y:S02]  /*10510*/  UIADD3 UR36, -UR42, URZ, URZ ;  /* 0x0000003f2a247290 */ /* 0x000fe4000fffe13f */
[----:B------:R-:W-:Y:S02]  /*10520*/  UIADD3 UR12, UR16, UR12, URZ ;  /* 0x0000000c100c7290 */ /* 0x000fe4000fffe03f */
[----:B------:R-:W-:Y:S02]  /*10530*/  UIMAD UR36, UR14, UR36, UR13 ;  /* 0x000000240e2472a4 */ /* 0x000fe4000f8e020d */
[----:B------:R-:W-:Y:S01]  /*10540*/  UIADD3 UR4, UR12, UR4, URZ ;  /* 0x000000040c047290 */ /* 0x000fe2000fffe03f */
[----:B------:R-:W-:Y:S11]  /*10550*/  @!P1 BRA `(.L_x_1200) ;  /* 0x0000000000449947 */ /* 0x000ff60003800000 */
        /* <DEDUP_REMOVED lines=10> */
.L_x_1201:
[----:B------:R-:W-:-:S11]  /*10600*/  UISETP.NE.AND UP0, UPT, UR5, 0x1, UPT ;  /* 0x000000010500788c */ /* 0x000fd6000bf05270 */
[----:B------:R-:W-:Y:S02]  /*10610*/  @UP0 ULDC.64 UR12, c[0x0][0x9e8] ;  /* 0x00027a00000c0ab9 */ /* 0x000fe40000000a00 */
[----:B------:R-:W-:-:S04]  /*10620*/  UIMAD.WIDE.U32 UR8, UR10, UR12, URZ ;  /* 0x0000000c0a0872a5 */ /* 0x000fc8000f8e003f */
[----:B------:R-:W-:-:S12]  /*10630*/  @UP0 USHF.R.U32.HI UR10, URZ, UR13, UR9 ;  /* 0x0000000d3f0a0299 */ /* 0x000fd80008011609 */
.L_x_1202:
[----:B------:R-:W-:-:S04]  /*10640*/  UIMAD UR10, UR10, UR5, UR5 ;  /* 0x000000050a0a72a4 */ /* 0x000fc8000f8e0205 */
[----:B------:R-:W-:-:S04]  /*10650*/  UISETP.LT.AND UP0, UPT, UR4, UR10, UPT ;  /* 0x0000000a0400728c */ /* 0x000fc8000bf01270 */
[----:B------:R-:W-:-:S12]  /*10660*/  USEL UR4, UR4, UR10, UP0 ;  /* 0x0000000a04047287 */ /* 0x000fd80008000000 */
.L_x_1200:
[----:B------:R-:W-:Y:S02]  /*10670*/  UIMAD UR8, UR15, UR7, 0x5f ;  /* 0x0000005f0f0874a4 */ /* 0x000fe4000f8e0207 */
[----:B------:R-:W-:Y:S02]  /*10680*/  UIADD3 UR10, UR4, 0x5f, URZ ;  /* 0x0000005f040a7890 */ /* 0x000fe4000fffe03f */
[----:B------:R-:W-:Y:S02]  /*10690*/  UIMAD.WIDE UR8, UR8, 0x2aaaaaab, URZ ;  /* 0x2aaaaaab080878a5 */ /* 0x000fe4000f8e023f */
[----:B------:R-:W-:Y:S01]  /*106a0*/  UIMAD.WIDE UR10, UR10, 0x2aaaaaab, URZ ;  /* 0x2aaaaaab0a0a78a5 */ /* 0x000fe2000f8e023f */
[----:B------:R-:W-:Y:S01]  /*106b0*/  @UP1 ULDC UR12, c[0x0][0x44c] ;  /* 0x00011300000c1ab9 */ /* 0x000fe20000000800 */
[----:B------:R-:W-:Y:S02]  /*106c0*/  UIMAD UR7, UR15, UR7, -UR6 ;  /* 0x000000070f0772a4 */ /* 0x000fe4000f8e0a06 */
[----:B------:R-:W-:-:S02]  /*106d0*/  UIMAD.WIDE.U32 UR12, UR43, UR12, URZ ;  /* 0x0000000c2b0c72a5 */ /* 0x000fc4000f8e003f */
[----:B------:R-:W-:Y:S02]  /*106e0*/  USHF.R.U32.HI UR6, URZ, 0x1f, UR9 ;  /* 0x0000001f3f067899 */ /* 0x000fe40008011609 */
[----:B------:R-:W-:Y:S01]  /*106f0*/  USHF.R.U32.HI UR4, URZ, 0x1f, UR11 ;  /* 0x0000001f3f047899 */ /* 0x000fe2000801160b */
[----:B------:R-:W-:Y:S01]  /*10700*/  @UP1 ULDC UR16, c[0x0][0x450] ;  /* 0x0001140000101ab9 */ /* 0x000fe20000000800 */
[----:B------:R-:W-:Y:S01]  /*10710*/  UMOV UR14, UR43 ;  /* 0x0000002b000e7c82 */ /* 0x000fe20008000000 */
[----:B------:R-:W-:Y:S02]  /*10720*/  @UP1 USHF.R.U32.HI UR14, URZ, UR16, UR13 ;  /* 0x000000103f0e1299 */ /* 0x000fe4000801160d */
[----:B------:R-:W-:Y:S02]  /*10730*/  ULEA.HI.SX32 UR9, UR9, UR6, 0x1c ;  /* 0x0000000609097291 */ /* 0x000fe4000f8fe23f */
[----:B------:R-:W-:Y:S02]  /*10740*/  ULEA.HI.SX32 UR4, UR11, UR4, 0x1c ;  /* 0x000000040b047291 */ /* 0x000fe4000f8fe23f */
[----:B------:R-:W-:-:S02]  /*10750*/  UIADD3 UR6, UR7, UR14, URZ ;  /* 0x0000000e07067290 */ /* 0x000fc4000fffe03f */
[----:B------:R-:W-:Y:S01]  /*10760*/  UISETP.LT.AND UP0, UPT, UR9, UR4, UPT ;  /* 0x000000040900728c */ /* 0x000fe2000bf01270 */
[----:B------:R-:W-:Y:S02]  /*10770*/  ULDC UR8, c[0x0][0x9dc] ;  /* 0x0002770000087ab9 */ /* 0x000fe40000000800 */
[----:B------:R-:W-:Y:S02]  /*10780*/  UIADD3 UR8, UR6, -UR8, URZ ;  /* 0x8000000806087290 */ /* 0x000fe4000fffe03f */
[----:B------:R-:W-:Y:S01]  /*10790*/  USEL UR41, UR9, UR4, UP0 ;  /* 0x0000000409297287 */ /* 0x000fe20008000000 */
[----:B------:R-:W-:Y:S11]  /*107a0*/  @!P1 BRA `(.L_x_1203) ;  /* 0x0000000000489947 */ /* 0x000ff60003800000 */
        /* <DEDUP_REMOVED lines=11> */
.L_x_1204:
[----:B------:R-:W-:-:S11]  /*10860*/  UISETP.NE.AND UP0, UPT, UR5, 0x1, UPT ;  /* 0x000000010500788c */ /* 0x000fd6000bf05270 */
[----:B------:R-:W-:Y:S02]  /*10870*/  @UP0 ULDC.64 UR10, c[0x0][0x9e8] ;  /* 0x00027a00000a0ab9 */ /* 0x000fe40000000a00 */
[----:B------:R-:W-:-:S04]  /*10880*/  UIMAD.WIDE.U32 UR6, UR4, UR10, URZ ;  /* 0x0000000a040672a5 */ /* 0x000fc8000f8e003f */
[----:B------:R-:W-:-:S12]  /*10890*/  @UP0 USHF.R.U32.HI UR4, URZ, UR11, UR7 ;  /* 0x0000000b3f040299 */ /* 0x000fd80008011607 */
.L_x_1205:
[----:B------:R-:W-:-:S04]  /*108a0*/  UIMAD UR4, UR4, UR5, URZ ;  /* 0x00000005040472a4 */ /* 0x000fc8000f8e023f */
[----:B------:R-:W-:-:S04]  /*108b0*/  UISETP.LT.AND UP0, UPT, UR8, UR4, UPT ;  /* 0x000000040800728c */ /* 0x000fc8000bf01270 */
[----:B------:R-:W-:-:S12]  /*108c0*/  USEL UR8, UR8, UR4, !UP0 ;  /* 0x0000000408087287 */ /* 0x000fd8000c000000 */
.L_x_1203:
[----:B------:R-:W-:Y:S01]  /*108d0*/  UIMAD.WIDE UR4, UR8, 0x2aaaaaab, URZ ;  /* 0x2aaaaaab080478a5 */ /* 0x000fe2000f8e023f */
[----:B------:R-:W-:Y:S03]  /*108e0*/  BSSY B7, `(.L_x_1206) ;  /* 0x000042f000077945 */ /* 0x000fe60003800000 */
[----:B------:R-:W-:-:S04]  /*108f0*/  USHF.R.U32.HI UR4, URZ, 0x1f, UR5 ;  /* 0x0000001f3f047899 */ /* 0x000fc80008011605 */
[----:B------:R-:W-:-:S04]  /*10900*/  ULEA.HI.SX32 UR4, UR5, UR4, 0x1c ;  /* 0x0000000405047291 */ /* 0x000fc8000f8fe23f */
[----:B------:R-:W-:-:S04]  /*10910*/  UISETP.LT.AND UP0, UPT, URZ, UR4, UPT ;  /* 0x000000043f00728c */ /* 0x000fc8000bf01270 */
[----:B------:R-:W-:-:S04]  /*10920*/  USEL UR40, URZ, UR4, !UP0 ;  /* 0x000000043f287287 */ /* 0x000fc8000c000000 */
[----:B------:R-:W-:-:S06]  /*10930*/  UISETP.GT.AND UP0, UPT, UR41, UR40, UPT ;  /* 0x000000282900728c */ /* 0x000fcc000bf04270 */
[----:B------:R-:W-:-:S13]  /*10940*/  PLOP3.LUT P0, PT, PT, PT, UP0, 0x80, 0x0 ;  /* 0x000000000000781c */ /* 0x000fda0003f0f008 */
[----:B------:R-:W-:Y:S05]  /*10950*/  @P0 BRA `(.L_x_1207) ;  /* 0x00000000004c0947 */ /* 0x000fea0003800000 */
[----:B------:R-:W0:Y:S02]  /*10960*/  S2R R0, SR_TID.X ;  /* 0x0000000000007919 */ /* 0x000e240000002100 */
[----:B0-----:R-:W-:-:S04]  /*10970*/  LOP3.LUT R0, R0, 0x7f, RZ, 0xc0, !PT ;  /* 0x0000007f00007812 */ /* 0x001fc800078ec0ff */
[----:B------:R-:W-:-:S13]  /*10980*/  ISETP.NE.AND P1, PT, R0, RZ, PT ;  /* 0x000000ff0000720c */ /* 0x000fda0003f25270 */
[----:B------:R-:W-:Y:S05]  /*10990*/  @P1 BRA `(.L_x_1208) ;  /* 0x00000040008c1947 */ /* 0x000fea0003800000 */
[----:B------:R-:W0:Y:S01]  /*109a0*/  S2R R5, SR_LANEID ;  /* 0x0000000000057919 */ /* 0x000e220000000000 */
[----:B------:R-:W-:Y:S01]  /*109b0*/  VOTEU.ANY UR4, UPT, PT ;  /* 0x0000000000047886 */ /* 0x000fe200038e0100 */
[----:B------:R-:W1:Y:S01]  /*109c0*/  LDC.64 R2, c[0x0][0xc80] ;  /* 0x00032000ff027b82 */ /* 0x000e620000000a00 */
[----:B------:R-:W0:Y:S01]  /*109d0*/  FLO.U32 R0, UR4 ;  /* 0x0000000400007d00 */ /* 0x000e2200080e0000 */
[----:B------:R-:W-:Y:S01]  /*109e0*/  ULDC.64 UR6, c[0x0][0x208] ;  /* 0x0000820000067ab9 */ /* 0x000fe20000000a00 */
[----:B0-----:R-:W-:-:S06]  /*109f0*/  ISETP.EQ.U32.AND P0, PT, R0, R5, PT ;  /* 0x000000050000720c */ /* 0x001fcc0003f02070 */
[----:B------:R-:W1:Y:S07]  /*10a00*/  POPC R5, UR4 ;  /* 0x0000000400057d09 */ /* 0x000e6e0008000000 */
[----:B-1----:R-:W2:Y:S01]  /*10a10*/  @P0 ATOMG.E.ADD.STRONG.GPU PT, R3, desc[UR6][R2.64], R5 ;  /* 0x00000005020309a8 */ /* 0x002ea200081ee1c6 */
[----:B------:R-:W0:Y:S02]  /*10a20*/  S2R R4, SR_LTMASK ;  /* 0x0000000000047919 */ /* 0x000e240000003900 */
[----:B0-----:R-:W-:-:S04]  /*10a30*/  LOP3.LUT R4, R4, UR4, RZ, 0xc0, !PT ;  /* 0x0000000404047c12 */ /* 0x001fc8000f8ec0ff */
[----:B------:R-:W0:Y:S01]  /*10a40*/  POPC R7, R4 ;  /* 0x0000000400077309 */ /* 0x000e220000000000 */
[----:B--2---:R-:W0:Y:S02]  /*10a50*/  SHFL.IDX PT, R0, R3, R0, 0x1f ;  /* 0x00001f0003007589 */ /* 0x004e2400000e0000 */
[----:B0-----:R-:W-:-:S05]  /*10a60*/  IADD3 R0, R0, UR44, R7 ;  /* 0x0000002c00007c10 */ /* 0x001fca000fffe007 */
[----:B------:R1:W-:Y:S01]  /*10a70*/  STL [R1+0x14], R0 ;  /* 0x0000140001007387 */ /* 0x0003e20000100800 */
[----:B------:R-:W-:Y:S05]  /*10a80*/  BRA `(.L_x_1208) ;  /* 0x0000004000507947 */ /* 0x000fea0003800000 */
.L_x_1207:
[----:B------:R-:W-:Y:S01]  /*10a90*/  VIADD R0, R17, 0x1e400 ;  /* 0x0001e40011007836 */ /* 0x000fe20000000000 */
[----:B------:R-:W-:Y:S04]  /*10aa0*/  BSSY B6, `(.L_x_1209) ;  /* 0x0000013000067945 */ /* 0x000fe80003800000 */
[----:B------:R-:W-:-:S13]  /*10ab0*/  LOP3.LUT P0, RZ, R0, 0x3ff, RZ, 0xc0, !PT ;  /* 0x000003ff00ff7812 */ /* 0x000fda000780c0ff */
[----:B------:R-:W-:Y:S05]  /*10ac0*/  @!P0 BRA `(.L_x_1210) ;  /* 0x0000000000408947 */ /* 0x000fea0003800000 */
        /* <DEDUP_REMOVED lines=16> */
.L_x_1210:
[----:B------:R-:W-:Y:S05]  /*10bd0*/  BSYNC B6 ;  /* 0x0000000000067941 */ /* 0x000fea0003800000 */
.L_x_1209:
        /* <DEDUP_REMOVED lines=8> */
[----:B------:R0:W1:Y:S01]  /*10c60*/  LDC.64 R2, c[0x4][R16] ;  /* 0x0100000010027b82 */ /* 0x0000620000000a00 */
        /* <DEDUP_REMOVED lines=11> */
.L_x_1213:
        /* <DEDUP_REMOVED lines=15> */
.L_x_1212:
[----:B------:R-:W-:Y:S05]  /*10e10*/  BSYNC B6 ;  /* 0x0000000000067941 */ /* 0x000fea0003800000 */
.L_x_1211:
[----:B------:R-:W-:Y:S01]  /*10e20*/  ULDC.64 UR4, c[0x0][0x9f8] ;  /* 0x00027e0000047ab9 */ /* 0x000fe20000000a00 */
[----:B------:R-:W2:Y:S01]  /*10e30*/  LDL.LU R0, [R1+0xc] ;  /* 0x00000c0001007983 */ /* 0x000ea20000300800 */
[----:B------:R-:W-:Y:S01]  /*10e40*/  UISETP.NE.U32.AND UP0, UPT, UR4, URZ, UPT ;  /* 0x0000003f0400728c */ /* 0x000fe2000bf05070 */
[----:B------:R-:W-:Y:S01]  /*10e50*/  IMAD.U32 R7, RZ, RZ, UR42 ;  /* 0x0000002aff077e24 */ /* 0x000fe2000f8e00ff */
[----:B------:R-:W-:Y:S02]  /*10e60*/  ULDC.64 UR6, c[0x0][0x208] ;  /* 0x0000820000067ab9 */ /* 0x000fe40000000a00 */
[----:B------:R-:W-:-:S06]  /*10e70*/  UISETP.NE.AND.EX UP0, UPT, UR5, URZ, UPT, UP0 ;  /* 0x0000003f0500728c */ /* 0x000fcc000bf05300 */
[----:B------:R-:W-:-:S05]  /*10e80*/  PLOP3.LUT P0, PT, PT, PT, UP0, 0x80, 0x0 ;  /* 0x000000000000781c */ /* 0x000fca0003f0f008 */
[----:B------:R-:W-:Y:S02]  /*10e90*/  @UP0 ULDC.64 UR4, c[0x0][0x9f8] ;  /* 0x00027e0000040ab9 */ /* 0x000fe40000000a00 */
[----:B------:R-:W-:-:S06]  /*10ea0*/  @UP0 UIMAD.WIDE UR4, UR42, 0x4, UR4 ;  /* 0x000000042a0408a5 */ /* 0x000fcc000f8e0204 */
[----:B------:R-:W-:Y:S02]  /*10eb0*/  IMAD.U32 R2, RZ, RZ, UR4 ;  /* 0x00000004ff027e24 */ /* 0x000fe4000f8e00ff */
[----:B------:R-:W-:-:S05]  /*10ec0*/  IMAD.U32 R3, RZ, RZ, UR5 ;  /* 0x00000005ff037e24 */ /* 0x000fca000f8e00ff */
[----:B------:R0:W3:Y:S01]  /*10ed0*/  @P0 LDG.E R7, desc[UR6][R2.64] ;  /* 0x0000000602070981 */ /* 0x0000e2000c1e1900 */
[----:B------:R-:W-:Y:S01]  /*10ee0*/  UMOV UR4, 0xffffffff ;  /* 0xffffffff00047882 */ /* 0x000fe20000000000 */
[----:B------:R-:W-:Y:S01]  /*10ef0*/  IMAD.U32 R19, RZ, RZ, UR41 ;  /* 0x00000029ff137e24 */ /* 0x000fe2000f8e00ff */
[----:B------:R-:W1:Y:S03]  /*10f00*/  S2R R4, SR_TID.X ;  /* 0x0000000000047919 */ /* 0x000e660000002100 */
[----:B------:R-:W-:Y:S01]  /*10f10*/  VIADD R19, R19, 0xffffffff ;  /* 0xffffffff13137836 */ /* 0x000fe20000000000 */
[----:B0-----:R-:W0:Y:S02]  /*10f20*/  LDC.64 R2, c[0x0][0x418] ;  /* 0x00010600ff027b82 */ /* 0x001e240000000a00 */
[----:B0-----:R-:W-:Y:S02]  /*10f30*/  ISETP.NE.U32.AND P0, PT, R2, RZ, PT ;  /* 0x000000ff0200720c */ /* 0x001fe40003f05070 */
[----:B-1----:R-:W-:-:S02]  /*10f40*/  SHF.R.U32.HI R4, RZ, 0x5, R4 ;  /* 0x00000005ff047819 */ /* 0x002fc40000011604 */
[----:B------:R-:W-:Y:S02]  /*10f50*/  ISETP.NE.AND.EX P1, PT, R3, RZ, PT, P0 ;  /* 0x000000ff0300720c */ /* 0x000fe40003f25300 */
[----:B------:R-:W-:Y:S02]  /*10f60*/  LOP3.LUT R4, R4, 0x3, RZ, 0xc0, !PT ;  /* 0x0000000304047812 */ /* 0x000fe400078ec0ff */
[----:B--2---:R-:W-:-:S09]  /*10f70*/  LOP3.LUT R0, R0, 0xfffffffe, RZ, 0xc0, !PT ;  /* 0xfffffffe00007812 */ /* 0x004fd200078ec0ff */
[----:B------:R-:W-:Y:S02]  /*10f80*/  @P1 LOP3.LUT R0, R0, 0x1, RZ, 0xfc, !PT ;  /* 0x0000000100001812 */ /* 0x000fe400078efcff */
[----:B---3--:R-:W-:Y:S01]  /*10f90*/  SHF.R.S32.HI R8, RZ, 0x1f, R7 ;  /* 0x0000001fff087819 */ /* 0x008fe20000011407 */
[----:B------:R0:W-:Y:S01]  /*10fa0*/  STL [R1], R7 ;  /* 0x0000000701007387 */ /* 0x0001e20000100800 */
[----:B------:R-:W-:-:S03]  /*10fb0*/  SEL R16, R7, RZ, !P1 ;  /* 0x000000ff07107207 */ /* 0x000fc60004800000 */
[----:B------:R0:W-:Y:S04]  /*10fc0*/  STL [R1+0x8], R8 ;  /* 0x0000080801007387 */ /* 0x0001e80000100800 */
[----:B------:R0:W-:Y:S01]  /*10fd0*/  STL [R1+0xc], R0 ;  /* 0x00000c0001007387 */ /* 0x0001e20000100800 */
[----:B------:R-:W-:Y:S05]  /*10fe0*/  BRA.DIV UR4, `(.L_x_1214) ;  /* 0x0000004604387947 */ /* 0x000fea000b800000 */
[----:B------:R1:W2:Y:S02]  /*10ff0*/  SHFL.IDX PT, R14, R4, RZ, 0x1f ;  /* 0x00001fff040e7589 */ /* 0x0002a400000e0000 */
.L_x_1312:
[----:B------:R-:W-:Y:S02]  /*11000*/  PLOP3.LUT P2, PT, PT, PT, PT, 0x8, 0x0 ;  /* 0x000000000000781c */ /* 0x000fe40003f4e170 */
[----:B0-----:R-:W-:Y:S02]  /*11010*/  LOP3.LUT R0, R0, 0xfffffffd, RZ, 0xc0, !PT ;  /* 0xfffffffd00007812 */ /* 0x001fe400078ec0ff */
[----:B--2---:R-:W-:-:S09]  /*11020*/  ISETP.NE.AND P0, PT, R14, RZ, PT ;  /* 0x000000ff0e00720c */ /* 0x004fd20003f05270 */
[----:B------:R-:W-:-:S05]  /*11030*/  @P2 LOP3.LUT R0, R0, 0x2, RZ, 0xfc, !PT ;  /* 0x0000000200002812 */ /* 0x000fca00078efcff */
[----:B------:R0:W-:Y:S01]  /*11040*/  STL [R1+0xc], R0 ;  /* 0x00000c0001007387 */ /* 0x0001e20000100800 */
[----:B------:R-:W-:Y:S05]  /*11050*/  @P0 BRA `(.L_x_1215) ;  /* 0x0000000400280947 */ /* 0x000fea0003800000 */
[----:B------:R-:W-:-:S03]  /*11060*/  UMOV UR4, 0xffffffff ;  /* 0xffffffff00047882 */ /* 0x000fc60000000000 */
[----:B------:R-:W-:Y:S05]  /*11070*/  BRA.DIV UR4, `(.L_x_1216) ;  /* 0x0000004604347947 */ /* 0x000fea000b800000 */
[----:B------:R-:W-:-:S13]  /*11080*/  ELECT P6, URZ, PT ;  /* 0x00000000003f782f */ /* 0x000fda00038c0000 */
.L_x_1315:
[----:B------:R-:W-:Y:S05]  /*11090*/  @!P6 BRA `(.L_x_1215) ;  /* 0x000000040018e947 */ /* 0x000fea0003800000 */
[----:B------:R-:W-:Y:S01]  /*110a0*/  IMAD.MOV.U32 R16, RZ, RZ, R7 ;  /* 0x000000ffff107224 */ /* 0x000fe200078e0007 */
[----:B------:R-:W-:Y:S06]  /*110b0*/  @!P1 BRA `(.L_x_1217) ;  /* 0x0000000000489947 */ /* 0x000fec0003800000 */
[----:B------:R-:W2:Y:S01]  /*110c0*/  LDC R6, c[0x0][0x43c] ;  /* 0x00010f00ff067b82 */ /* 0x000ea20000000800 */
[----:B------:R-:W-:Y:S01]  /*110d0*/  ULDC.64 UR4, c[0x0][0x428] ;  /* 0x00010a0000047ab9 */ /* 0x000fe20000000a00 */
[----:B------:R-:W-:Y:S01]  /*110e0*/  ULDC.64 UR6, c[0x0][0x208] ;  /* 0x0000820000067ab9 */ /* 0x000fe20000000a00 */
[----:B--2---:R-:W-:-:S13]  /*110f0*/  ISETP.NE.AND P0, PT, R6, 0x1, PT ;  /* 0x000000010600780c */ /* 0x004fda0003f05270 */
[----:B-1----:R-:W0:Y:S02]  /*11100*/  @P0 LDC.64 R4, c[0x0][0x440] ;  /* 0x00011000ff040b82 */ /* 0x002e240000000a00 */
[----:B0-----:R-:W-:-:S04]  /*11110*/  @P0 IMAD.HI.U32 R0, R19, R4, RZ ;  /* 0x0000000413000227 */ /* 0x001fc800078e00ff */
[----:B------:R-:W-:Y:S01]  /*11120*/  IMAD.MOV.U32 R4, RZ, RZ, R19 ;  /* 0x000000ffff047224 */ /* 0x000fe200078e0013 */
[----:B------:R-:W-:-:S04]  /*11130*/  @P0 SHF.R.U32.HI R4, RZ, R5, R0 ;  /* 0x00000005ff040219 */ /* 0x000fc80000011600 */
[--C-:B------:R-:W-:Y:S01]  /*11140*/  SHF.R.S32.HI R5, RZ, 0x1f, R4.reuse ;  /* 0x0000001fff057819 */ /* 0x100fe20000011404 */
[----:B------:R-:W-:-:S04]  /*11150*/  IMAD.MOV R0, RZ, RZ, -R4 ;  /* 0x000000ffff007224 */ /* 0x000fc800078e0a04 */
[----:B------:R-:W-:Y:S02]  /*11160*/  IMAD R19, R6, R0, R19 ;  /* 0x0000000006137224 */ /* 0x000fe400078e0213 */
[----:B------:R-:W-:Y:S02]  /*11170*/  IMAD R0, R8, UR4, RZ ;  /* 0x0000000408007c24 */ /* 0x000fe4000f8e02ff */
[----:B------:R-:W-:-:S04]  /*11180*/  IMAD.WIDE.U32 R4, R7, UR4, R4 ;  /* 0x0000000407047c25 */ /* 0x000fc8000f8e0004 */
[----:B------:R-:W-:Y:S01]  /*11190*/  IMAD R0, R7, UR5, R0 ;  /* 0x0000000507007c24 */ /* 0x000fe2000f8e0200 */
[----:B------:R-:W-:-:S03]  /*111a0*/  LEA R2, P0, R4, R2, 0x2 ;  /* 0x0000000204027211 */ /* 0x000fc600078010ff */
[----:B------:R-:W-:-:S05]  /*111b0*/  IMAD.IADD R0, R5, 0x1, R0 ;  /* 0x0000000105007824 */ /* 0x000fca00078e0200 */
[----:B------:R-:W-:-:S05]  /*111c0*/  LEA.HI.X R3, R4, R3, R0, 0x2, P0 ;  /* 0x0000000304037211 */ /* 0x000fca00000f1400 */
[----:B------:R2:W5:Y:S02]  /*111d0*/  LDG.E R16, desc[UR6][R2.64] ;  /* 0x0000000602107981 */ /* 0x000564000c1e1900 */
.L_x_1217:
[----:B--2---:R-:W2:Y:S01]  /*111e0*/  LDL R2, [R1+0x4] ;  /* 0x0000040001027983 */ /* 0x004ea20000100800 */
[----:B0-----:R-:W-:Y:S01]  /*111f0*/  IMAD R0, R18, 0x8, R17 ;  /* 0x0000000812007824 */ /* 0x001fe200078e0211 */
[----:B--2---:R-:W-:-:S04]  /*11200*/  SHF.L.U32 R2, R2, 0x1f, RZ ;  /* 0x0000001f02027819 */ /* 0x004fc800000006ff */
[----:B------:R-:W0:Y:S02]  /*11210*/  SYNCS.PHASECHK.TRANS64.TRYWAIT P0, [R0+URZ+0x30840], R2 ;  /* 0x03084002000075a7 */ /* 0x000e24000800017f */
[----:B0-----:R-:W-:Y:S05]  /*11220*/  @!P0 BRA `(.L_x_1218) ;  /* 0x0000004000e88947 */ /* 0x001fea0003800000 */
.L_x_1316:
        /* <DEDUP_REMOVED lines=11> */
.L_x_1219:
[----:B0-----:R-:W2:Y:S01]  /*112e0*/  LDL.LU R2, [R1+0xc] ;  /* 0x00000c0001027983 */ /* 0x001ea20000300800 */
[----:B------:R-:W-:Y:S01]  /*112f0*/  R2UR UR33, R0 ;  /* 0x00000000002172ca */ /* 0x000fe200000e0000 */
[----:B------:R-:W-:Y:S01]  /*11300*/  IMAD R0, R18, 0x9000, R17 ;  /* 0x0000900012007824 */ /* 0x000fe200078e0211 */
[----:B------:R-:W-:Y:S01]  /*11310*/  R2UR UR35, R19 ;  /* 0x00000000132372ca */ /* 0x000fe200000e0000 */
[----:B------:R-:W-:Y:S01]  /*11320*/  UIADD3 UR4, UP0, UR38, 0x370, URZ ;  /* 0x0000037026047890 */ /* 0x000fe2000ff1e03f */
[----:B------:R-:W-:Y:S01]  /*11330*/  PLOP3.LUT P0, PT, PT, PT, PT, 0x80, 0x0 ;  /* 0x000000000000781c */ /* 0x000fe20003f0f070 */
[----:B------:R-:W-:Y:S01]  /*11340*/  UMOV UR6, 0x0 ;  /* 0x0000000000067882 */ /* 0x000fe20000000000 */
[----:B------:R-:W-:Y:S01]  /*11350*/  R2UR UR8, R0 ;  /* 0x00000000000872ca */ /* 0x000fe200000e0000 */
[----:B------:R-:W-:Y:S01]  /*11360*/  UIADD3.X UR5, URZ, UR39, URZ, UP0, !UPT ;  /* 0x000000273f057290 */ /* 0x000fe200087fe43f */
[----:B-----5:R-:W-:Y:S01]  /*11370*/  R2UR UR37, R16 ;  /* 0x00000000102572ca */ /* 0x020fe200000e0000 */
[----:B------:R-:W-:Y:S01]  /*11380*/  UMOV UR7, 0x14f00000 ;  /* 0x14f0000000077882 */ /* 0x000fe20000000000 */
[----:B------:R-:W-:Y:S01]  /*11390*/  UMOV UR34, URZ ;  /* 0x0000003f00227c82 */ /* 0x000fe20008000000 */
[----:B------:R-:W-:Y:S01]  /*113a0*/  UMOV UR18, 0x40 ;  /* 0x0000004000127882 */ /* 0x000fe20000000000 */
[----:B------:R-:W-:Y:S01]  /*113b0*/  UMOV UR20, UR36 ;  /* 0x0000002400147c82 */ /* 0x000fe20008000000 */
[----:B------:R-:W-:-:S02]  /*113c0*/  UIADD3 UR33, UR33, 0x30830, URZ ;  /* 0x0003083021217890 */ /* 0x000fc4000fffe03f */
[----:B------:R-:W-:Y:S01]  /*113d0*/  UIMAD UR35, UR35, 0x60, URZ ;  /* 0x00000060232378a4 */ /* 0x000fe2000f8e023f */
[----:B------:R-:W-:Y:S01]  /*113e0*/  UMOV UR10, 0x80 ;  /* 0x00000080000a7882 */ /* 0x000fe20000000000 */
[----:B------:R-:W-:Y:S02]  /*113f0*/  UMOV UR12, UR36 ;  /* 0x00000024000c7c82 */ /* 0x000fe40008000000 */
[----:B------:R-:W-:Y:S02]  /*11400*/  UIADD3 UR32, UR8, 0x1e400, URZ ;  /* 0x0001e40008207890 */ /* 0x000fe4000fffe03f */
[----:B------:R-:W-:Y:S02]  /*11410*/  UIADD3 UR16, UR8, 0x21400, URZ ;  /* 0x0002140008107890 */ /* 0x000fe4000fffe03f */
[----:B------:R-:W-:Y:S01]  /*11420*/  UIADD3 UR8, UR8, 0x24400, URZ ;  /* 0x0002440008087890 */ /* 0x000fe2000fffe03f */
[----:B------:R-:W-:Y:S01]  /*11430*/  UMOV UR21, UR37 ;  /* 0x0000002500157c82 */ /* 0x000fe20008000000 */
[----:B------:R-:W-:Y:S01]  /*11440*/  UMOV UR17, UR33 ;  /* 0x0000002100117c82 */ /* 0x000fe20008000000 */
[----:B------:R-:W-:Y:S01]  /*11450*/  UMOV UR19, UR35 ;  /* 0x0000002300137c82 */ /* 0x000fe20008000000 */
[----:B------:R-:W-:Y:S01]  /*11460*/  UMOV UR13, UR37 ;  /* 0x00000025000d7c82 */ /* 0x000fe20008000000 */
[----:B------:R-:W-:Y:S01]  /*11470*/  UMOV UR9, UR33 ;  /* 0x0000002100097c82 */ /* 0x000fe20008000000 */
[----:B------:R-:W-:Y:S01]  /*11480*/  UMOV UR11, UR35 ;  /* 0x00000023000b7c82 */ /* 0x000fe20008000000 */
[----:B------:R3:W-:Y:S01]  /*11490*/  UTMALDG.4D [UR32], [UR4], desc[UR6] ;  /* 0x00000620040075b4 */ /* 0x0007e20008019000 */
[----:B------:R3:W-:Y:S01]  /*114a0*/  UTMALDG.4D [UR16], [UR4], desc[UR6] ;  /* 0x00000610040075b4 */ /* 0x0007e20008019000 */
[----:B------:R3:W-:Y:S01]  /*114b0*/  UTMALDG.4D [UR8], [UR4], desc[UR6] ;  /* 0x00000608040075b4 */ /* 0x0007e20008019000 */
[----:B--2---:R-:W-:-:S04]  /*114c0*/  LOP3.LUT R2, R2, 0xfffffffd, RZ, 0xc0, !PT ;  /* 0xfffffffd02027812 */ /* 0x004fc800078ec0ff */
[----:B------:R-:W-:-:S05]  /*114d0*/  @P0 LOP3.LUT R2, R2, 0x2, RZ, 0xfc, !PT ;  /* 0x0000000202020812 */ /* 0x000fca00078efcff */
[----:B------:R3:W-:Y:S01]  /*114e0*/  STL [R1+0xc], R2 ;  /* 0x00000c0201007387 */ /* 0x0007e20000100800 */
[----:B------:R-:W-:Y:S01]  /*114f0*/  NOP ;  /* 0x0000000000007918 */ /* 0x000fe20000000000 */
.L_x_1215:
[----:B0-----:R-:W-:Y:S01]  /*11500*/  VIADD R0, R17, 0x12400 ;  /* 0x0001240011007836 */ /* 0x001fe20000000000 */
[----:B------:R-:W-:Y:S05]  /*11510*/  WARPSYNC.ALL ;  /* 0x0000000000007948 */ /* 0x000fea0003800000 */
[----:B------:R-:W-:Y:S01]  /*11520*/  BAR.SYNC.DEFER_BLOCKING 0x8, 0x180 ;  /* 0x0206000000007b1d */ /* 0x000fe20000010000 */
[----:B------:R-:W-:-:S05]  /*11530*/  LOP3.LUT P0, RZ, R0, 0x3ff, RZ, 0xc0, !PT ;  /* 0x000003ff00ff7812 */ /* 0x000fca000780c0ff */
[----:B------:R-:W-:Y:S08]  /*11540*/  BSSY B6, `(.L_x_1220) ;  /* 0x0000012000067945 */ /* 0x000ff00003800000 */
[----:B------:R-:W-:Y:S05]  /*11550*/  @!P0 BRA `(.L_x_1221) ;  /* 0x0000000000408947 */ /* 0x000fea0003800000 */
[----:B---3--:R-:W-:Y:S01]  /*11560*/  MOV R2, 0x0 ;  /* 0x0000000000027802 */ /* 0x008fe20000000f00 */
        /* <DEDUP_REMOVED lines=15> */
.L_x_1221:
[----:B---3--:R-:W-:Y:S05]  /*11660*/  BSYNC B6 ;  /* 0x0000000000067941 */ /* 0x008fea0003800000 */
.L_x_1220:
[----:B------:R-:W0:Y:S01]  /*11670*/  S2R R2, SR_TID.X ;  /* 0x0000000000027919 */ /* 0x000e220000002100 */
[----:B------:R-:W2:Y:S01]  /*11680*/  LDC R7, c[0x0][0x448] ;  /* 0x00011200ff077b82 */ /* 0x000ea20000000800 */
[----:B------:R-:W-:Y:S01]  /*11690*/  USHF.R.S32.HI UR4, URZ, 0x1f, UR36 ;  /* 0x0000001f3f047899 */ /* 0x000fe20008011424 */
[----:B------:R-:W-:Y:S01]  /*116a0*/  ULDC.64 UR8, c[0x0][0x2d8] ;  /* 0x0000b60000087ab9 */ /* 0x000fe20000000a00 */
[----:B------:R-:W3:Y:S02]  /*116b0*/  S2R R9, SR_TID.X ;  /* 0x0000000000097919 */ /* 0x000ee40000002100 */
[----:B------:R-:W-:Y:S02]  /*116c0*/  UIMAD UR6, UR4, UR8, URZ ;  /* 0x00000008040672a4 */ /* 0x000fe4000f8e023f */
[----:B------:R-:W-:Y:S01]  /*116d0*/  UIMAD.WIDE.U32 UR4, UR36, UR8, URZ ;  /* 0x00000008240472a5 */ /* 0x000fe2000f8e003f */
[----:B------:R-:W4:Y:S01]  /*116e0*/  S2R R8, SR_TID.X ;  /* 0x0000000000087919 */ /* 0x000f220000002100 */
[----:B------:R-:W-:-:S02]  /*116f0*/  UIMAD UR6, UR36, UR9, UR6 ;  /* 0x00000009240672a4 */ /* 0x000fc4000f8e0206 */
[----:B------:R-:W-:Y:S02]  /*11700*/  USHF.R.S32.HI UR7, URZ, 0x1f, UR42 ;  /* 0x0000001f3f077899 */ /* 0x000fe4000801142a */
[----:B------:R-:W-:Y:S01]  /*11710*/  UIADD3 UR5, UR5, UR6, URZ ;  /* 0x0000000605057290 */ /* 0x000fe2000fffe03f */
[----:B------:R-:W-:-:S03]  /*11720*/  ULDC.64 UR8, c[0x0][0x2e0] ;  /* 0x0000b80000087ab9 */ /* 0x000fc60000000a00 */
[----:B------:R-:W-:Y:S02]  /*11730*/  UIMAD.WIDE.U32 UR4, UR42, UR8, UR4 ;  /* 0x000000082a0472a5 */ /* 0x000fe4000f8e0004 */
[----:B------:R-:W-:-:S04]  /*11740*/  UIMAD UR6, UR7, UR8, URZ ;  /* 0x00000008070672a4 */ /* 0x000fc8000f8e023f */
[----:B------:R-:W-:Y:S01]  /*11750*/  UIMAD UR6, UR42, UR9, UR6 ;  /* 0x000000092a0672a4 */ /* 0x000fe2000f8e0206 */
[----:B--2---:R-:W-:Y:S01]  /*11760*/  ISETP.NE.AND P0, PT, R7, 0x1, PT ;  /* 0x000000010700780c */ /* 0x004fe20003f05270 */
[----:B-1----:R-:W-:Y:S02]  /*11770*/  IMAD.U32 R4, RZ, RZ, UR4 ;  /* 0x00000004ff047e24 */ /* 0x002fe4000f8e00ff */
[----:B------:R-:W-:Y:S02]  /*11780*/  UIADD3 UR6, UR5, UR6, URZ ;  /* 0x0000000605067290 */ /* 0x000fe4000fffe03f */
[----:B------:R-:W-:Y:S01]  /*11790*/  IMAD.U32 R5, RZ, RZ, UR5 ;  /* 0x00000005ff057e24 */ /* 0x000fe2000f8e00ff */
[----:B------:R-:W-:Y:S01]  /*117a0*/  ULDC.64 UR4, c[0x0][0x2d0] ;  /* 0x0000b40000047ab9 */ /* 0x000fe20000000a00 */
[C---:B0-----:R-:W-:Y:S01]  /*117b0*/  LOP3.LUT R0, R2.reuse, 0x7f, RZ, 0xc0, !PT ;  /* 0x0000007f02007812 */ /* 0x041fe200078ec0ff */
[----:B------:R-:W-:-:S03]  /*117c0*/  IMAD.SHL.U32 R2, R2, 0x10, RZ ;  /* 0x0000001002027824 */ /* 0x000fc600078e00ff */
[----:B------:R-:W-:Y:S01]  /*117d0*/  SHF.R.U32.HI R0, RZ, 0x3, R0 ;  /* 0x00000003ff007819 */ /* 0x000fe20000011600 */
[----:B---3--:R-:W-:Y:S01]  /*117e0*/  IMAD.SHL.U32 R9, R9, 0x8, RZ ;  /* 0x0000000809097824 */ /* 0x008fe200078e00ff */
[----:B------:R-:W0:Y:S02]  /*117f0*/  @P0 LDC R3, c[0x0][0x44c] ;  /* 0x00011300ff030b82 */ /* 0x000e240000000800 */
[----:B------:R-:W-:Y:S01]  /*11800*/  LOP3.LUT R2, R0, 0x70, R2, 0xf8, !PT ;  /* 0x0000007000027812 */ /* 0x000fe200078ef802 */
[----:B----4-:R-:W-:Y:S01]  /*11810*/  IMAD.SHL.U32 R10, R8, 0x8, RZ ;  /* 0x00000008080a7824 */ /* 0x010fe200078e00ff */
[----:B------:R-:W-:-:S03]  /*11820*/  LOP3.LUT R9, R9, 0x38, RZ, 0xc0, !PT ;  /* 0x0000003809097812 */ /* 0x000fc600078ec0ff */
[----:B------:R-:W-:Y:S01]  /*11830*/  VIADD R2, R2, UR43 ;  /* 0x0000002b02027c36 */ /* 0x000fe20008000000 */
[----:B------:R-:W1:Y:S01]  /*11840*/  @P0 LDC R0, c[0x0][0x450] ;  /* 0x00011400ff000b82 */ /* 0x000e620000000800 */
[C---:B------:R-:W-:Y:S02]  /*11850*/  LOP3.LUT R11, R9.reuse, 0x40, RZ, 0xfc, !PT ;  /* 0x00000040090b7812 */ /* 0x040fe400078efcff */
[----:B------:R-:W-:Y:S01]  /*11860*/  IMAD.MOV.U32 R6, RZ, RZ, R2 ;  /* 0x000000ffff067224 */ /* 0x000fe200078e0002 */
[----:B------:R-:W-:Y:S02]  /*11870*/  LOP3.LUT R9, R9, 0x80, RZ, 0xfc, !PT ;  /* 0x0000008009097812 */ /* 0x000fe400078efcff */
[----:B------:R-:W-:Y:S01]  /*11880*/  LOP3.LUT R10, R10, 0x38, RZ, 0xc0, !PT ;  /* 0x000000380a0a7812 */ /* 0x000fe200078ec0ff */
[----:B0-----:R-:W-:-:S05]  /*11890*/  @P0 IMAD.HI.U32 R3, R2, R3, RZ ;  /* 0x0000000302030227 */ /* 0x001fca00078e00ff */
[----:B-1----:R-:W-:Y:S01]  /*118a0*/  @P0 SHF.R.U32.HI R6, RZ, R0, R3 ;  /* 0x00000000ff060219 */ /* 0x002fe20000011603 */
[----:B------:R-:W-:Y:S01]  /*118b0*/  IMAD.U32 R3, RZ, RZ, UR6 ;  /* 0x00000006ff037e24 */ /* 0x000fe2000f8e00ff */
[----:B------:R-:W-:-:S03]  /*118c0*/  ULDC.64 UR6, c[0x0][0x280] ;  /* 0x0000a00000067ab9 */ /* 0x000fc60000000a00 */
[----:B------:R-:W-:-:S04]  /*118d0*/  IMAD.MOV R0, RZ, RZ, -R6 ;  /* 0x000000ffff007224 */ /* 0x000fc800078e0a06 */
[----:B------:R-:W-:Y:S02]  /*118e0*/  IMAD R0, R7, R0, R2 ;  /* 0x0000000007007224 */ /* 0x000fe400078e0202 */
[----:B------:R-:W-:Y:S01]  /*118f0*/  IMAD.MOV.U32 R2, RZ, RZ, R4 ;  /* 0x000000ffff027224 */ /* 0x000fe200078e0004 */
[----:B------:R-:W-:-:S03]  /*11900*/  SHF.R.S32.HI R4, RZ, 0x1f, R6 ;  /* 0x0000001fff047819 */ /* 0x000fc60000011406 */
[----:B------:R-:W-:-:S04]  /*11910*/  IMAD.WIDE.U32 R2, R6, UR4, R2 ;  /* 0x0000000406027c25 */ /* 0x000fc8000f8e0002 */
        /* <DEDUP_REMOVED lines=26> */
[----:B------:R-:W-:-:S05]  /*11ac0*/  VIADD R4, R8, UR43 ;  /* 0x0000002b08047c36 */ /* 0x000fca0008000000 */
        /* <DEDUP_REMOVED lines=9> */
[----:B------:R0:W-:Y:S02]  /*11b60*/  @!P4 LDGSTS.E.BYPASS.LTC128B.128 [R9+0x1a400], desc[UR6][R2.64+0x100], !P2 ;  /* 0x1a4001000209cfae */ /* 0x0001e4000d101d46 */
[----:B0-----:R-:W-:-:S02]  /*11b70*/  VIADD R2, R4, 0x10 ;  /* 0x0000001004027836 */ /* 0x001fc40000000000 */
[----:B------:R-:W0:Y:S03]  /*11b80*/  SHFL.IDX PT, R3, R0, 0x1, 0x181f ;  /* 0x00381f0000037f89 */ /* 0x000e2600000e0000 */
[----:B------:R-:W-:Y:S02]  /*11b90*/  ISETP.GE.AND P4, PT, R2, R5, PT ;  /* 0x000000050200720c */ /* 0x000fe40003f86270 */
[----:B------:R-:W1:Y:S11]  /*11ba0*/  SHFL.IDX PT, R2, R6, 0x1, 0x181f ;  /* 0x00381f0006027f89 */ /* 0x000e7600000e0000 */
[----:B0-----:R-:W-:-:S05]  /*11bb0*/  @!P4 LEA R3, P3, R10, R3, 0x1 ;  /* 0x000000030a03c211 */ /* 0x001fca00078608ff */
[----:B-1----:R-:W-:-:S05]  /*11bc0*/  @!P4 IMAD.X R2, RZ, RZ, R2, P3 ;  /* 0x000000ffff02c224 */ /* 0x002fca00018e0602 */
[----:B------:R-:W-:-:S04]  /*11bd0*/  @!P4 LOP3.LUT R3, R3, R2, RZ, 0x3c, !PT ;  /* 0x000000020303c212 */ /* 0x000fc800078e3cff */
[----:B------:R-:W-:-:S04]  /*11be0*/  @!P4 LOP3.LUT R2, R3, R2, RZ, 0x3c, !PT ;  /* 0x000000020302c212 */ /* 0x000fc800078e3cff */
[----:B------:R-:W-:-:S05]  /*11bf0*/  @!P4 LOP3.LUT R3, R3, R2, RZ, 0x3c, !PT ;  /* 0x000000020303c212 */ /* 0x000fca00078e3cff */
[----:B------:R-:W-:Y:S04]  /*11c00*/  @!P4 LDGSTS.E.BYPASS.LTC128B.128 [R9+0x12c00], desc[UR6][R2.64], !P0 ;  /* 0x12c000000209cfae */ /* 0x000fe8000c101d46 */
        /* <DEDUP_REMOVED lines=52> */
[----:B------:R-:W-:Y:S01]  /*11f50*/  ISETP.GE.AND P4, PT, R2, R5, PT ;  /* 0x000000050200720c */ /* 0x000fe20003f86270 */
[----:B------:R-:W-:Y:S04]  /*11f60*/  SHFL.IDX PT, R0, R0, 0x7, 0x181f ;  /* 0x00f81f0000007f89 */ /* 0x000fe800000e0000 */
[----:B------:R-:W1:Y:S04]  /*11f70*/  SHFL.IDX PT, R2, R6, 0x6, 0x181f ;  /* 0x00d81f0006027f89 */ /* 0x000e6800000e0000 */
[----:B------:R-:W2:Y:S04]  /*11f80*/  SHFL.IDX PT, R6, R6, 0x7, 0x181f ;  /* 0x00f81f0006067f89 */ /* 0x000ea800000e0000 */
[----:B0-----:R-:W-:-:S05]  /*11f90*/  @!P4 LEA R3, P3, R10, R3, 0x1 ;  /* 0x000000030a03c211 */ /* 0x001fca00078608ff */
[----:B-1----:R-:W-:-:S05]  /*11fa0*/  @!P4 IMAD.X R2, RZ, RZ, R2, P3 ;  /* 0x000000ffff02c224 */ /* 0x002fca00018e0602 */
[----:B------:R-:W-:-:S04]  /*11fb0*/  @!P4 LOP3.LUT R3, R3, R2, RZ, 0x3c, !PT ;  /* 0x000000020303c212 */ /* 0x000fc800078e3cff */
[----:B------:R-:W-:-:S04]  /*11fc0*/  @!P4 LOP3.LUT R2, R3, R2, RZ, 0x3c, !PT ;  /* 0x000000020302c212 */ /* 0x000fc800078e3cff */
[----:B------:R-:W-:-:S05]  /*11fd0*/  @!P4 LOP3.LUT R3, R3, R2, RZ, 0x3c, !PT ;  /* 0x000000020303c212 */ /* 0x000fca00078e3cff */
[----:B------:R0:W-:Y:S04]  /*11fe0*/  @!P4 LDGSTS.E.BYPASS.LTC128B.128 [R9+0x15400], desc[UR6][R2.64], !P0 ;  /* 0x154000000209cfae */ /* 0x0001e8000c101d46 */
[----:B------:R0:W-:Y:S04]  /*11ff0*/  @!P4 LDGSTS.E.BYPASS.LTC128B.128 [R9+0x19400], desc[UR6][R2.64+0x80], !P1 ;  /* 0x194000800209cfae */ /* 0x0001e8000c901d46 */
[----:B--2---:R0:W-:Y:S02]  /*12000*/  @!P4 LDGSTS.E.BYPASS.LTC128B.128 [R9+0x1d400], desc[UR6][R2.64+0x100], !P2 ;  /* 0x1d4001000209cfae */ /* 0x0041e4000d101d46 */
.L_x_1333:
[----:B------:R-:W-:Y:S01]  /*12010*/  VIADD R4, R4, 0x70 ;  /* 0x0000007004047836 */ /* 0x000fe20000000000 */
[----:B------:R-:W-:Y:S04]  /*12020*/  BSSY B0, `(.L_x_1223) ;  /* 0x000000c000007945 */ /* 0x000fe80003800000 */
[----:B------:R-:W-:-:S13]  /*12030*/  ISETP.GE.AND P3, PT, R4, R5, PT ;  /* 0x000000050400720c */ /* 0x000fda0003f66270 */
[----:B------:R-:W-:Y:S05]  /*12040*/  @P3 BRA `(.L_x_1224) ;  /* 0x0000000000243947 */ /* 0x000fea0003800000 */
[----:B0-----:R-:W-:Y:S01]  /*12050*/  LEA R2, P3, R10, R0, 0x1 ;  /* 0x000000000a027211 */ /* 0x001fe200078608ff */
[----:B------:R-:W-:-:S04]  /*12060*/  ULDC.64 UR4, c[0x0][0x208] ;  /* 0x0000820000047ab9 */ /* 0x000fc80000000a00 */
[----:B------:R-:W-:-:S05]  /*12070*/  IMAD.X R3, RZ, RZ, R6, P3 ;  /* 0x000000ffff037224 */ /* 0x000fca00018e0606 */
[----:B------:R-:W-:Y:S01]  /*12080*/  @!PT LDS RZ, [RZ] ;  /* 0x00000000fffff984 */ /* 0x000fe20000000800 */
[----:B------:R-:W-:Y:S01]  /*12090*/  @!PT LDS RZ, [RZ] ;  /* 0x00000000fffff984 */ /* 0x000fe20000000800 */
[----:B------:R-:W-:Y:S01]  /*120a0*/  @!PT LDS RZ, [RZ] ;  /* 0x00000000fffff984 */ /* 0x000fe20000000800 */
[----:B------:R1:W-:Y:S04]  /*120b0*/  LDGSTS.E.BYPASS.LTC128B.128 [R9+0x15c00], desc[UR4][R2.64], !P0 ;  /* 0x15c0000002097fae */ /* 0x0003e8000c101d44 */
[----:B------:R1:W-:Y:S04]  /*120c0*/  LDGSTS.E.BYPASS.LTC128B.128 [R9+0x19c00], desc[UR4][R2.64+0x80], !P1 ;  /* 0x19c0008002097fae */ /* 0x0003e8000c901d44 */
[----:B------:R1:W-:Y:S02]  /*120d0*/  LDGSTS.E.BYPASS.LTC128B.128 [R9+0x1dc00], desc[UR4][R2.64+0x100], !P2 ;  /* 0x1dc0010002097fae */ /* 0x0003e4000d101d44 */
.L_x_1224:
[----:B------:R-:W-:Y:S05]  /*120e0*/  BSYNC B0 ;  /* 0x0000000000007941 */ /* 0x000fea0003800000 */
.L_x_1223:
[----:B------:R-:W-:Y:S01]  /*120f0*/  NOP ;  /* 0x0000000000007918 */ /* 0x000fe20000000000 */
[----:B------:R-:W-:Y:S01]  /*12100*/  PLOP3.LUT P0, PT, PT, PT, PT, 0x80, 0x0 ;  /* 0x000000000000781c */ /* 0x000fe20003f0f070 */
[----:B------:R-:W-:-:S12]  /*12110*/  VIADD R6, R17, 0x30800 ;  /* 0x0003080011067836 */ /* 0x000fd80000000000 */
.L_x_1225:
[----:B------:R-:W-:Y:S02]  /*12120*/  PLOP3.LUT P1, PT, P1, P0, PT, 0xa2, 0x0 ;  /* 0x000000000000781c */ /* 0x000fe40000f21472 */
[----:B------:R-:W-:-:S08]  /*12130*/  @P0 R2UR P1, UR4, R17 ;  /* 0x00000000110402ca */ /* 0x000fd00000020000 */
[----:B------:R-:W-:-:S05]  /*12140*/  @P0 PLOP3.LUT P0, PT, P1, PT, PT, 0x80, 0x0 ;  /* 0x000000000000081c */ /* 0x000fca0000f0f070 */
[----:B------:R-:W-:Y:S01]  /*12150*/  @!P1 SYNCS.ARRIVE.TRANS64.RED.A0T1 RZ, [UR4+0x30800], RZ ;  /* 0x030800ffffff99a7 */ /* 0x000fe20008200404 */
[----:B------:R-:W-:Y:S07]  /*12160*/  @!P1 ARRIVES.LDGSTSBAR.64.TRANSCNT [UR4+0x30800] ;  /* 0x03080000ff0099b0 */ /* 0x000fee0008000a84 */
[----:B------:R-:W-:Y:S05]  /*12170*/  @P0 BRA.U.ANY `(.L_x_1225) ;  /* 0xfffffffd00e80947 */ /* 0x000fea000393ffff */
[----:B01----:R-:W2:Y:S02]  /*12180*/  LDL.LU R2, [R1+0x18] ;  /* 0x0000180001027983 */ /* 0x003ea40000300800 */
        /* <DEDUP_REMOVED lines=11> */
.L_x_1334:
[----:B------:R-:W-:Y:S05]  /*12240*/  BSYNC B0 ;  /* 0x0000000000007941 */ /* 0x000fea0003800000 */
.L_x_1226:
[----:B------:R-:W-:-:S04]  /*12250*/  UIADD3 UR4, UR41, -0x2, URZ ;  /* 0xfffffffe29047890 */ /* 0x000fc8000fffe03f */
[----:B------:R-:W-:-:S06]  /*12260*/  UISETP.GE.AND UP0, UPT, UR4, UR40, UPT ;  /* 0x000000280400728c */ /* 0x000fcc000bf06270 */
[----:B------:R-:W-:-:S13]  /*12270*/  PLOP3.LUT P0, PT, PT, PT, UP0, 0x80, 0x0 ;  /* 0x000000000000781c */ /* 0x000fda0003f0f008 */
[----:B------:R-:W-:Y:S05]  /*12280*/  @!P0 BRA `(.L_x_1228) ;  /* 0x0000002000c08947 */ /* 0x000fea0003800000 */
[----:B0-----:R-:W-:Y:S01]  /*12290*/  IMAD R0, RZ, RZ, -UR41 ;  /* 0x80000029ff007e24 */ /* 0x001fe2000f8e02ff */
[----:B------:R-:W-:-:S04]  /*122a0*/  LOP3.LUT R8, RZ, UR40, RZ, 0x33, !PT ;  /* 0x00000028ff087c12 */ /* 0x000fc8000f8e33ff */
[----:B------:R-:W-:-:S05]  /*122b0*/  VIADDMNMX R8, R0, 0x1, R8, !PT ;  /* 0x0000000100087846 */ /* 0x000fca0007800108 */
[----:B------:R-:W-:-:S05]  /*122c0*/  VIADD R0, R8, UR41 ;  /* 0x0000002908007c36 */ /* 0x000fca0008000000 */
[----:B------:R-:W-:-:S04]  /*122d0*/  LOP3.LUT R0, R0, 0x1, RZ, 0xc0, !PT ;  /* 0x0000000100007812 */ /* 0x000fc800078ec0ff */
[----:B------:R-:W-:Y:S01]  /*122e0*/  ISETP.NE.U32.AND P0, PT, R0, 0x1, PT ;  /* 0x000000010000780c */ /* 0x000fe20003f05070 */
[----:B------:R-:W-:-:S12]  /*122f0*/  IMAD.U32 R0, RZ, RZ, UR4 ;  /* 0x00000004ff007e24 */ /* 0x000fd8000f8e00ff */
[----:B------:R-:W-:Y:S05]  /*12300*/  @P0 BRA `(.L_x_1229) ;  /* 0x0000000800e00947 */ /* 0x000fea0003800000 */
[----:B------:R-:W2:Y:S04]  /*12310*/  LDL R2, [R1+0xc] ;  /* 0x00000c0001027983 */ /* 0x000ea80000100800 */
[----:B------:R-:W3:Y:S01]  /*12320*/  LDL R3, [R1+0x4] ;  /* 0x0000040001037983 */ /* 0x000ee20000100800 */
[----:B------:R-:W-:-:S05]  /*12330*/  VIADD R7, R18, 0x1 ;  /* 0x0000000112077836 */ /* 0x000fca0000000000 */
[C---:B------:R-:W-:Y:S01]  /*12340*/  ISETP.NE.AND P0, PT, R7.reuse, 0x2, PT ;  /* 0x000000020700780c */ /* 0x040fe20003f05270 */
[----:B------:R-:W-:Y:S03]  /*12350*/  BSSY B0, `(.L_x_1230) ;  /* 0x00000af000007945 */ /* 0x000fe60003800000 */
[----:B------:R-:W-:Y:S02]  /*12360*/  SEL R10, RZ, 0x1, P0 ;  /* 0x00000001ff0a7807 */ /* 0x000fe40000000000 */
[----:B------:R-:W-:Y:S02]  /*12370*/  SEL R7, R7, RZ, P0 ;  /* 0x000000ff07077207 */ /* 0x000fe40000000000 */
[----:B--2---:R-:W-:Y:S02]  /*12380*/  LOP3.LUT P1, RZ, R2, 0x2, RZ, 0xc0, !PT ;  /* 0x0000000202ff7812 */ /* 0x004fe4000782c0ff */
[----:B---3--:R-:W-:-:S11]  /*12390*/  LOP3.LUT R10, R3, R10, RZ, 0x3c, !PT ;  /* 0x0000000a030a7212 */ /* 0x008fd600078e3cff */
[----:B------:R-:W-:Y:S05]  /*123a0*/  @!P1 BRA `(.L_x_1231) ;  /* 0x0000000800a49947 */ /* 0x000fea0003800000 */
[----:B------:R-:W-:Y:S01]  /*123b0*/  LOP3.LUT P1, RZ, R2, 0x1, RZ, 0xc0, !PT ;  /* 0x0000000102ff7812 */ /* 0x000fe2000782c0ff */
[----:B------:R-:W-:-:S12]  /*123c0*/  IMAD.MOV.U32 R5, RZ, RZ, R16 ;  /* 0x000000ffff057224 */ /* 0x000fd800078e0010 */
[----:B------:R-:W-:Y:S05]  /*123d0*/  @!P1 BRA `(.L_x_1232) ;  /* 0x0000000000549947 */ /* 0x000fea0003800000 */
[----:B------:R-:W2:Y:S01]  /*123e0*/  LDL R9, [R1+0x8] ;  /* 0x0000080001097983 */ /* 0x000ea20000100800 */
[----:B------:R-:W0:Y:S03]  /*123f0*/  LDC R5, c[0x0][0x43c] ;  /* 0x00010f00ff057b82 */ /* 0x000e260000000800 */
[----:B------:R-:W3:Y:S01]  /*12400*/  LDL R11, [R1] ;  /* 0x00000000010b7983 */ /* 0x000ee20000100800 */
[----:B------:R-:W-:Y:S01]  /*12410*/  IMAD.MOV.U32 R4, RZ, RZ, R0 ;  /* 0x000000ffff047224 */ /* 0x000fe200078e0000 */
[----:B------:R-:W-:Y:S01]  /*12420*/  ULDC.64 UR4, c[0x0][0x428] ;  /* 0x00010a0000047ab9 */ /* 0x000fe20000000a00 */
[----:B------:R-:W-:Y:S01]  /*12430*/  ULDC.64 UR6, c[0x0][0x208] ;  /* 0x0000820000067ab9 */ /* 0x000fe20000000a00 */
[----:B0-----:R-:W-:-:S13]  /*12440*/  ISETP.NE.AND P0, PT, R5, 0x1, PT ;  /* 0x000000010500780c */ /* 0x001fda0003f05270 */
[----:B------:R-:W0:Y:S02]  /*12450*/  @P0 LDC.64 R2, c[0x0][0x440] ;  /* 0x00011000ff020b82 */ /* 0x000e240000000a00 */
[----:B0-----:R-:W-:-:S05]  /*12460*/  @P0 IMAD.HI.U32 R2, R0, R2, RZ ;  /* 0x0000000200020227 */ /* 0x001fca00078e00ff */
[----:B------:R-:W-:-:S05]  /*12470*/  @P0 SHF.R.U32.HI R4, RZ, R3, R2 ;  /* 0x00000003ff040219 */ /* 0x000fca0000011602 */
[----:B------:R-:W-:-:S04]  /*12480*/  IMAD.MOV R2, RZ, RZ, -R4 ;  /* 0x000000ffff027224 */ /* 0x000fc800078e0a04 */
[----:B------:R-:W-:Y:S01]  /*12490*/  IMAD R0, R5, R2, R0 ;  /* 0x0000000205007224 */ /* 0x000fe200078e0200 */
[----:B------:R-:W-:Y:S01]  /*124a0*/  SHF.R.S32.HI R5, RZ, 0x1f, R4 ;  /* 0x0000001fff057819 */ /* 0x000fe20000011404 */
[----:B------:R-:W0:Y:S01]  /*124b0*/  LDC.64 R2, c[0x0][0x418] ;  /* 0x00010600ff027b82 */ /* 0x000e220000000a00 */
[----:B--2---:R-:W-:-:S04]  /*124c0*/  IMAD R9, R9, UR4, RZ ;  /* 0x0000000409097c24 */ /* 0x004fc8000f8e02ff */
[C---:B---3--:R-:W-:Y:S02]  /*124d0*/  IMAD R9, R11.reuse, UR5, R9 ;  /* 0x000000050b097c24 */ /* 0x048fe4000f8e0209 */
[----:B------:R-:W-:-:S04]  /*124e0*/  IMAD.WIDE.U32 R4, R11, UR4, R4 ;  /* 0x000000040b047c25 */ /* 0x000fc8000f8e0004 */
[----:B------:R-:W-:Y:S01]  /*124f0*/  IMAD.IADD R5, R9, 0x1, R5 ;  /* 0x0000000109057824 */ /* 0x000fe200078e0205 */
[----:B0-----:R-:W-:-:S04]  /*12500*/  LEA R2, P0, R4, R2, 0x2 ;  /* 0x0000000204027211 */ /* 0x001fc800078010ff */
[----:B------:R-:W-:-:S05]  /*12510*/  LEA.HI.X R3, R4, R3, R5, 0x2, P0 ;  /* 0x0000000304037211 */ /* 0x000fca00000f1405 */
[----:B------:R0:W5:Y:S04]  /*12520*/  LDG.E R5, desc[UR6][R2.64] ;  /* 0x0000000602057981 */ /* 0x000168000c1e1900 */
.L_x_1232:
[----:B0-----:R-:W-:Y:S01]  /*12530*/  IMAD R3, R7, 0x8, R17 ;  /* 0x0000000807037824 */ /* 0x001fe200078e0211 */
[----:B------:R-:W-:Y:S01]  /*12540*/  SHF.L.U32 R2, R10, 0x1f, RZ ;  /* 0x0000001f0a027819 */ /* 0x000fe200000006ff */
[----:B------:R-:W-:Y:S03]  /*12550*/  BSSY B1, `(.L_x_1233) ;  /* 0x0000003000017945 */ /* 0x000fe60003800000 */
[----:B------:R-:W0:Y:S02]  /*12560*/  SYNCS.PHASECHK.TRANS64.TRYWAIT P0, [R3+URZ+0x30840], R2 ;  /* 0x03084002030075a7 */ /* 0x000e24000800017f */
[----:B0-----:R-:W-:Y:S05]  /*12570*/  @!P0 BRA `(.L_x_1234) ;  /* 0x0000003c00408947 */ /* 0x001fea0003800000 */
.L_x_1335:
[----:B------:R-:W-:Y:S05]  /*12580*/  BSYNC B1 ;  /* 0x0000000000017941 */ /* 0x000fea0003800000 */
.L_x_1233:
[----:B------:R-:W1:Y:S01]  /*12590*/  S2R R4, SR_TID.X ;  /* 0x0000000000047919 */ /* 0x000e620000002100 */
[----:B------:R-:W-:Y:S01]  /*125a0*/  BSSY B1, `(.L_x_1235) ;  /* 0x000000b000017945 */ /* 0x000fe20003800000 */
[----:B-1----:R-:W-:-:S04]  /*125b0*/  LOP3.LUT R4, R4, 0x7f, RZ, 0xc0, !PT ;  /* 0x0000007f04047812 */ /* 0x002fc800078ec0ff */
[----:B------:R-:W-:-:S13]  /*125c0*/  ISETP.NE.AND P1, PT, R4, RZ, PT ;  /* 0x000000ff0400720c */ /* 0x000fda0003f25270 */
[----:B------:R-:W-:Y:S05]  /*125d0*/  @P1 BRA `(.L_x_1236) ;  /* 0x00000000001c1947 */ /* 0x000fea0003800000 */
[----:B------:R-:W1:Y:S01]  /*125e0*/  S2R R4, SR_TID.X ;  /* 0x0000000000047919 */ /* 0x000e620000002100 */
[----:B0-----:R-:W-:-:S04]  /*125f0*/  IMAD.MOV.U32 R2, RZ, RZ, 0x9000 ;  /* 0x00009000ff027424 */ /* 0x001fc800078e00ff */
[----:B------:R2:W-:Y:S01]  /*12600*/  SYNCS.ARRIVE.TRANS64 RZ, [R3+URZ+0x30830], R2 ;  /* 0x0308300203ff79a7 */ /* 0x0005e2000800003f */
[----:B-1----:R-:W-:-:S04]  /*12610*/  LOP3.LUT R4, R4, 0x1f, RZ, 0xc0, !PT ;  /* 0x0000001f04047812 */ /* 0x002fc800078ec0ff */
[----:B------:R-:W-:-:S13]  /*12620*/  ISETP.NE.AND P0, PT, R4, RZ, PT ;  /* 0x000000ff0400720c */ /* 0x000fda0003f05270 */
[----:B--2---:R-:W-:Y:S05]  /*12630*/  @!P0 BRA `(.L_x_1236) ;  /* 0x0000000000048947 */ /* 0x004fea0003800000 */
[----:B------:R-:W-:Y:S01]  /*12640*/  BPT.TRAP 0x1 ;  /* 0x000000040000795c */ /* 0x000fe20000300000 */
.L_x_1236:
[----:B------:R-:W-:Y:S05]  /*12650*/  BSYNC B1 ;  /* 0x0000000000017941 */ /* 0x000fea0003800000 */
.L_x_1235:
[----:B------:R-:W-:Y:S01]  /*12660*/  IMAD.MOV.U32 R11, RZ, RZ, RZ ;  /* 0x000000ffff0b7224 */ /* 0x000fe200078e00ff */
[----:B------:R-:W-:Y:S01]  /*12670*/  UIADD3 UR4, UP0, UR38, 0x370, URZ ;  /* 0x0000037026047890 */ /* 0x000fe2000ff1e03f */
[----:B------:R-:W-:Y:S01]  /*12680*/  IMAD R4, R7, 0x9000, R17 ;  /* 0x0000900007047824 */ /* 0x000fe200078e0211 */
[----:B------:R-:W-:Y:S01]  /*12690*/  PLOP3.LUT P0, PT, PT, PT, PT, 0x80, 0x0 ;  /* 0x000000000000781c */ /* 0x000fe20003f0f070 */
[----:B0-----:R-:W-:Y:S01]  /*126a0*/  VIADD R3, R3, 0x30830 ;  /* 0x0003083003037836 */ /* 0x001fe20000000000 */
[----:B------:R-:W-:Y:S01]  /*126b0*/  R2UR UR10, R11 ;  /* 0x000000000b0a72ca */ /* 0x000fe200000e0000 */
[----:B------:R-:W-:Y:S01]  /*126c0*/  IMAD R2, R0, 0x60, RZ ;  /* 0x0000006000027824 */ /* 0x000fe200078e02ff */
[----:B------:R-:W-:Y:S01]  /*126d0*/  UIADD3.X UR5, URZ, UR39, URZ, UP0, !UPT ;  /* 0x000000273f057290 */ /* 0x000fe200087fe43f */
[----:B------:R-:W-:Y:S01]  /*126e0*/  VIADD R9, R4, 0x1e400 ;  /* 0x0001e40004097836 */ /* 0x000fe20000000000 */
[----:B------:R-:W-:Y:S01]  /*126f0*/  UMOV UR6, 0x0 ;  /* 0x0000000000067882 */ /* 0x000fe20000000000 */
[----:B------:R-:W-:-:S10]  /*12700*/  UMOV UR7, 0x14f00000 ;  /* 0x14f0000000077882 */ /* 0x000fd40000000000 */
.L_x_1237:
[----:B------:R-:W-:-:S13]  /*12710*/  @P0 ELECT P2, URZ, PT ;  /* 0x00000000003f082f */ /* 0x000fda0003840000 */
[----:B-----5:R-:W-:Y:S01]  /*12720*/  @P2 R2UR UR13, R5 ;  /* 0x00000000050d22ca */ /* 0x020fe200000e0000 */
[----:B------:R-:W-:Y:S01]  /*12730*/  UMOV UR12, UR36 ;  /* 0x00000024000c7c82 */ /* 0x000fe20008000000 */
[----:B------:R-:W-:Y:S02]  /*12740*/  @P2 R2UR UR11, R2 ;  /* 0x00000000020b22ca */ /* 0x000fe400000e0000 */
[----:B------:R-:W-:Y:S02]  /*12750*/  @P2 R2UR UR9, R3 ;  /* 0x00000000030922ca */ /* 0x000fe400000e0000 */
[----:B------:R-:W-:Y:S02]  /*12760*/  @P2 R2UR UR8, R9 ;  /* 0x00000000090822ca */ /* 0x000fe400000e0000 */
[----:B------:R-:W-:Y:S02]  /*12770*/  @P2 PLOP3.LUT P0, PT, P2, PT, PT, 0x8, 0x0 ;  /* 0x000000000000281c */ /* 0x000fe4000170e170 */
        /* <DEDUP_REMOVED lines=9> */
.L_x_1238:
[----:B------:R-:W-:-:S13]  /*12810*/  @P0 ELECT P2, URZ, PT ;  /* 0x00000000003f082f */ /* 0x000fda0003840000 */
[----:B------:R-:W-:Y:S01]  /*12820*/  @P2 R2UR UR13, R5 ;  /* 0x00000000050d22ca */ /* 0x000fe200000e0000 */
        /* <DEDUP_REMOVED lines=14> */
.L_x_1239:
        /* <DEDUP_REMOVED lines=16> */
.L_x_1336:
[----:B------:R-:W-:Y:S05]  /*12a10*/  BSYNC B1 ;  /* 0x0000000000017941 */ /* 0x000fea0003800000 */
.L_x_1240:
[----:B------:R-:W-:Y:S01]  /*12a20*/  BSSY B1, `(.L_x_1242) ;  /* 0x000000c000017945 */ /* 0x000fe20003800000 */
[----:B------:R-:W-:Y:S02]  /*12a30*/  IMAD.MOV.U32 R12, RZ, RZ, 0x0 ;  /* 0x00000000ff0c7424 */ /* 0x000fe400078e00ff */
[----:B------:R-:W-:Y:S01]  /*12a40*/  IMAD.MOV.U32 R13, RZ, RZ, 0x14f00000 ;  /* 0x14f00000ff0d7424 */ /* 0x000fe200078e00ff */
[----:B------:R-:W-:Y:S06]  /*12a50*/  @P1 BRA `(.L_x_1243) ;  /* 0x0000000000201947 */ /* 0x000fec0003800000 */
[----:B------:R-:W1:Y:S01]  /*12a60*/  S2R R4, SR_TID.X ;  /* 0x0000000000047919 */ /* 0x000e620000002100 */
[----:B0-----:R-:W-:Y:S02]  /*12a70*/  IMAD R2, R18, 0x8, R17 ;  /* 0x0000000812027824 */ /* 0x001fe400078e0211 */
[----:B------:R-:W-:-:S04]  /*12a80*/  IMAD.MOV.U32 R3, RZ, RZ, 0x9000 ;  /* 0x00009000ff037424 */ /* 0x000fc800078e00ff */
[----:B------:R2:W-:Y:S01]  /*12a90*/  SYNCS.ARRIVE.TRANS64 RZ, [R2+URZ+0x30850], R3 ;  /* 0x0308500302ff79a7 */ /* 0x0005e2000800003f */
[----:B-1----:R-:W-:-:S04]  /*12aa0*/  LOP3.LUT R4, R4, 0x1f, RZ, 0xc0, !PT ;  /* 0x0000001f04047812 */ /* 0x002fc800078ec0ff */
[----:B------:R-:W-:-:S13]  /*12ab0*/  ISETP.NE.AND P0, PT, R4, RZ, PT ;  /* 0x000000ff0400720c */ /* 0x000fda0003f05270 */
[----:B--2---:R-:W-:Y:S05]  /*12ac0*/  @!P0 BRA `(.L_x_1243) ;  /* 0x0000000000048947 */ /* 0x004fea0003800000 */
[----:B------:R-:W-:Y:S01]  /*12ad0*/  BPT.TRAP 0x1 ;  /* 0x000000040000795c */ /* 0x000fe20000300000 */
.L_x_1243:
[----:B------:R-:W-:Y:S05]  /*12ae0*/  BSYNC B1 ;  /* 0x0000000000017941 */ /* 0x000fea0003800000 */
.L_x_1242:
[----:B------:R-:W-:Y:S01]  /*12af0*/  R2UR UR10, R11 ;  /* 0x000000000b0a72ca */ /* 0x000fe200000e0000 */
[--C-:B0-----:R-:W-:Y:S01]  /*12b00*/  IMAD R2, R18, 0x8, R17.reuse ;  /* 0x0000000812027824 */ /* 0x101fe200078e0211 */
[----:B------:R-:W-:Y:S01]  /*12b10*/  R2UR UR6, R12 ;  /* 0x000000000c0672ca */ /* 0x000fe200000e0000 */
[----:B------:R-:W-:Y:S01]  /*12b20*/  IMAD R3, R18, 0x9000, R17 ;  /* 0x0000900012037824 */ /* 0x000fe200078e0211 */
[----:B------:R-:W-:Y:S01]  /*12b30*/  R2UR UR7, R13 ;  /* 0x000000000d0772ca */ /* 0x000fe200000e0000 */
[----:B------:R-:W-:Y:S01]  /*12b40*/  UIADD3 UR4, UP0, UR38, 0x470, URZ ;  /* 0x0000047026047890 */ /* 0x000fe2000ff1e03f */
[----:B------:R-:W-:Y:S01]  /*12b50*/  PLOP3.LUT P0, PT, PT, PT, PT, 0x80, 0x0 ;  /* 0x000000000000781c */ /* 0x000fe20003f0f070 */
[----:B------:R-:W-:Y:S02]  /*12b60*/  IMAD R4, R19, 0x60, RZ ;  /* 0x0000006013047824 */ /* 0x000fe400078e02ff */
[----:B------:R-:W-:Y:S01]  /*12b70*/  VIADD R2, R2, 0x30850 ;  /* 0x0003085002027836 */ /* 0x000fe20000000000 */
[----:B------:R-:W-:Y:S01]  /*12b80*/  UIADD3.X UR5, URZ, UR39, URZ, UP0, !UPT ;  /* 0x000000273f057290 */ /* 0x000fe200087fe43f */
[----:B------:R-:W-:-:S11]  /*12b90*/  VIADD R9, R3, 0x400 ;  /* 0x0000040003097836 */ /* 0x000fd60000000000 */
.L_x_1244:
        /* <DEDUP_REMOVED lines=15> */
.L_x_1245:
        /* <DEDUP_REMOVED lines=15> */
.L_x_1246:
        /* <DEDUP_REMOVED lines=10> */
[----:B------:R-:W-:Y:S02]  /*12e20*/  IMAD.MOV.U32 R16, RZ, RZ, R5 ;  /* 0x000000ffff107224 */ /* 0x000fe400078e0005 */
[----:B------:R-:W-:-:S07]  /*12e30*/  IMAD.MOV.U32 R19, RZ, RZ, R0 ;  /* 0x000000ffff137224 */ /* 0x000fce00078e0000 */
.L_x_1231:
[----:B------:R-:W-:Y:S05]  /*12e40*/  BSYNC B0 ;  /* 0x0000000000007941 */ /* 0x000fea0003800000 */
.L_x_1230:
[----:B------:R0:W-:Y:S01]  /*12e50*/  STL [R1+0x4], R10 ;  /* 0x0000040a01007387 */ /* 0x0001e20000100800 */
[----:B------:R-:W-:Y:S01]  /*12e60*/  UIADD3 UR4, UR41, -0x3, URZ ;  /* 0xfffffffd29047890 */ /* 0x000fe2000fffe03f */
[----:B------:R-:W-:-:S05]  /*12e70*/  IMAD.MOV.U32 R18, RZ, RZ, R7 ;  /* 0x000000ffff127224 */ /* 0x000fca00078e0007 */
[----:B------:R-:W-:-:S07]  /*12e80*/  IMAD.U32 R0, RZ, RZ, UR4 ;  /* 0x00000004ff007e24 */ /* 0x000fce000f8e00ff */
.L_x_1229:
[----:B------:R-:W-:Y:S01]  /*12e90*/  ULOP3.LUT UR4, URZ, UR41, URZ, 0x33, !UPT ;  /* 0x000000293f047292 */ /* 0x000fe2000f8e333f */
[----:B------:R-:W-:Y:S01]  /*12ea0*/  VIADD R8, R8, 0xfffffffe ;  /* 0xfffffffe08087836 */ /* 0x000fe20000000000 */
[----:B------:R-:W-:Y:S04]  /*12eb0*/  BSSY B0, `(.L_x_1228) ;  /* 0x000016d000007945 */ /* 0x000fe80003800000 */
[----:B------:R-:W-:-:S13]  /*12ec0*/  ISETP.NE.AND P0, PT, R8, UR4, PT ;  /* 0x0000000408007c0c */ /* 0x000fda000bf05270 */
[----:B------:R-:W-:Y:S05]  /*12ed0*/  @!P0 BRA `(.L_x_1247) ;  /* 0x0000001400a88947 */ /* 0x000fea0003800000 */
[----:B------:R-:W-:-:S07]  /*12ee0*/  IMAD.MOV.U32 R8, RZ, RZ, R16 ;  /* 0x000000ffff087224 */ /* 0x000fce00078e0010 */
.L_x_1282:
[----:B------:R-:W2:Y:S04]  /*12ef0*/  LDL R2, [R1+0xc] ;  /* 0x00000c0001027983 */ /* 0x000ea80000100800 */
[----:B------:R-:W3:Y:S01]  /*12f00*/  LDL R3, [R1+0x4] ;  /* 0x0000040001037983 */ /* 0x000ee20000100800 */
[----:B------:R-:W-:Y:S01]  /*12f10*/  VIADD R4, R18, 0x1 ;  /* 0x0000000112047836 */ /* 0x000fe20000000000 */
[----:B------:R-:W-:Y:S05]  /*12f20*/  YIELD ;  /* 0x0000000000007946 */ /* 0x000fea0003800000 */
[----:B------:R-:W-:Y:S01]  /*12f30*/  ISETP.NE.AND P0, PT, R4, 0x2, PT ;  /* 0x000000020400780c */ /* 0x000fe20003f05270 */
[----:B------:R-:W-:Y:S03]  /*12f40*/  BSSY B1, `(.L_x_1248) ;  /* 0x00000ad000017945 */ /* 0x000fe60003800000 */
[----:B------:R-:W-:-:S02]  /*12f50*/  SEL R5, RZ, 0x1, P0 ;  /* 0x00000001ff057807 */ /* 0x000fc40000000000 */
[----:B------:R-:W-:Y:S02]  /*12f60*/  SEL R4, R4, RZ, P0 ;  /* 0x000000ff04047207 */ /* 0x000fe40000000000 */
[----:B--2---:R-:W-:Y:S02]  /*12f70*/  LOP3.LUT P1, RZ, R2, 0x2, RZ, 0xc0, !PT ;  /* 0x0000000202ff7812 */ /* 0x004fe4000782c0ff */
[----:B---3--:R-:W-:-:S11]  /*12f80*/  LOP3.LUT R5, R3, R5, RZ, 0x3c, !PT ;  /* 0x0000000503057212 */ /* 0x008fd600078e3cff */
[----:B------:R-:W-:Y:S05]  /*12f90*/  @!P1 BRA `(.L_x_1249) ;  /* 0x00000008009c9947 */ /* 0x000fea0003800000 */
[----:B------:R-:W-:Y:S01]  /*12fa0*/  LOP3.LUT P1, RZ, R2, 0x1, RZ, 0xc0, !PT ;  /* 0x0000000102ff7812 */ /* 0x000fe2000782c0ff */
[----:B------:R-:W-:-:S12]  /*12fb0*/  IMAD.MOV.U32 R7, RZ, RZ, R0 ;  /* 0x000000ffff077224 */ /* 0x000fd800078e0000 */
[----:B------:R-:W-:Y:S05]  /*12fc0*/  @!P1 BRA `(.L_x_1250) ;  /* 0x0000000000549947 */ /* 0x000fea0003800000 */
[----:B0-----:R-:W2:Y:S01]  /*12fd0*/  LDL R10, [R1+0x8] ;  /* 0x00000800010a7983 */ /* 0x001ea20000100800 */
        /* <DEDUP_REMOVED lines=20> */
.L_x_1250:
[----:B------:R-:W-:Y:S01]  /*13120*/  IMAD R3, R4, 0x8, R17 ;  /* 0x0000000804037824 */ /* 0x000fe200078e0211 */
[----:B------:R-:W-:Y:S01]  /*13130*/  SHF.L.U32 R2, R5, 0x1f, RZ ;  /* 0x0000001f05027819 */ /* 0x000fe200000006ff */
[----:B------:R-:W-:Y:S03]  /*13140*/  BSSY B2, `(.L_x_1251) ;  /* 0x0000003000027945 */ /* 0x000fe60003800000 */
[----:B------:R-:W2:Y:S02]  /*13150*/  SYNCS.PHASECHK.TRANS64.TRYWAIT P0, [R3+URZ+0x30840], R2 ;  /* 0x03084002030075a7 */ /* 0x000ea4000800017f */
[----:B--2---:R-:W-:Y:S05]  /*13160*/  @!P0 BRA `(.L_x_1252) ;  /* 0x00000030006c8947 */ /* 0x004fea0003800000 */
.L_x_1337:
[----:B------:R-:W-:Y:S05]  /*13170*/  BSYNC B2 ;  /* 0x0000000000027941 */ /* 0x000fea0003800000 */
.L_x_1251:
[----:B-1----:R-:W1:Y:S01]  /*13180*/  S2R R9, SR_TID.X ;  /* 0x0000000000097919 */ /* 0x002e620000002100 */
[----:B------:R-:W-:Y:S01]  /*13190*/  BSSY B2, `(.L_x_1253) ;  /* 0x000000b000027945 */ /* 0x000fe20003800000 */
[----:B-1----:R-:W-:-:S04]  /*131a0*/  LOP3.LUT R9, R9, 0x7f, RZ, 0xc0, !PT ;  /* 0x0000007f09097812 */ /* 0x002fc800078ec0ff */
[----:B------:R-:W-:-:S13]  /*131b0*/  ISETP.NE.AND P1, PT, R9, RZ, PT ;  /* 0x000000ff0900720c */ /* 0x000fda0003f25270 */
[----:B------:R-:W-:Y:S05]  /*131c0*/  @P1 BRA `(.L_x_1254) ;  /* 0x00000000001c1947 */ /* 0x000fea0003800000 */
[----:B------:R-:W1:Y:S01]  /*131d0*/  S2R R9, SR_TID.X ;  /* 0x0000000000097919 */ /* 0x000e620000002100 */
[----:B--2---:R-:W-:-:S04]  /*131e0*/  IMAD.MOV.U32 R2, RZ, RZ, 0x9000 ;  /* 0x00009000ff027424 */ /* 0x004fc800078e00ff */
[----:B------:R3:W-:Y:S01]  /*131f0*/  SYNCS.ARRIVE.TRANS64 RZ, [R3+URZ+0x30830], R2 ;  /* 0x0308300203ff79a7 */ /* 0x0007e2000800003f */
[----:B-1----:R-:W-:-:S04]  /*13200*/  LOP3.LUT R9, R9, 0x1f, RZ, 0xc0, !PT ;  /* 0x0000001f09097812 */ /* 0x002fc800078ec0ff */
[----:B------:R-:W-:-:S13]  /*13210*/  ISETP.NE.AND P0, PT, R9, RZ, PT ;  /* 0x000000ff0900720c */ /* 0x000fda0003f05270 */
[----:B---3--:R-:W-:Y:S05]  /*13220*/  @!P0 BRA `(.L_x_1254) ;  /* 0x0000000000048947 */ /* 0x008fea0003800000 */
[----:B------:R-:W-:Y:S01]  /*13230*/  BPT.TRAP 0x1 ;  /* 0x000000040000795c */ /* 0x000fe20000300000 */
.L_x_1254:
[----:B------:R-:W-:Y:S05]  /*13240*/  BSYNC B2 ;  /* 0x0000000000027941 */ /* 0x000fea0003800000 */
.L_x_1253:
[----:B------:R-:W-:Y:S01]  /*13250*/  IMAD.MOV.U32 R11, RZ, RZ, RZ ;  /* 0x000000ffff0b7224 */ /* 0x000fe200078e00ff */
[----:B------:R-:W-:Y:S01]  /*13260*/  UIADD3 UR4, UP0, UR38, 0x370, URZ ;  /* 0x0000037026047890 */ /* 0x000fe2000ff1e03f */
[----:B------:R-:W-:Y:S01]  /*13270*/  IMAD R9, R4, 0x9000, R17 ;  /* 0x0000900004097824 */ /* 0x000fe200078e0211 */
[----:B------:R-:W-:Y:S01]  /*13280*/  PLOP3.LUT P0, PT, PT, PT, PT, 0x80, 0x0 ;  /* 0x000000000000781c */ /* 0x000fe20003f0f070 */
[----:B--2---:R-:W-:Y:S01]  /*13290*/  VIADD R3, R3, 0x30830 ;  /* 0x0003083003037836 */ /* 0x004fe20000000000 */
[----:B------:R-:W-:Y:S01]  /*132a0*/  R2UR UR10, R11 ;  /* 0x000000000b0a72ca */ /* 0x000fe200000e0000 */
[----:B------:R-:W-:Y:S01]  /*132b0*/  IMAD R2, R7, 0x60, RZ ;  /* 0x0000006007027824 */ /* 0x000fe200078e02ff */
[----:B------:R-:W-:Y:S01]  /*132c0*/  UIADD3.X UR5, URZ, UR39, URZ, UP0, !UPT ;  /* 0x000000273f057290 */ /* 0x000fe200087fe43f */
[----:B0-----:R-:W-:Y:S01]  /*132d0*/  VIADD R10, R9, 0x1e400 ;  /* 0x0001e400090a7836 */ /* 0x001fe20000000000 */
[----:B------:R-:W-:Y:S01]  /*132e0*/  UMOV UR6, 0x0 ;  /* 0x0000000000067882 */ /* 0x000fe20000000000 */
[----:B------:R-:W-:-:S10]  /*132f0*/  UMOV UR7, 0x14f00000 ;  /* 0x14f0000000077882 */ /* 0x000fd40000000000 */
.L_x_1255:
        /* <DEDUP_REMOVED lines=16> */
.L_x_1256:
        /* <DEDUP_REMOVED lines=16> */
.L_x_1257:
        /* <DEDUP_REMOVED lines=16> */
.L_x_1338:
[----:B------:R-:W-:Y:S05]  /*13600*/  BSYNC B2 ;  /* 0x0000000000027941 */ /* 0x000fea0003800000 */
.L_x_1258:
[----:B------:R-:W-:Y:S01]  /*13610*/  BSSY B2, `(.L_x_1260) ;  /* 0x000000b000027945 */ /* 0x000fe20003800000 */
[----:B0-----:R-:W-:Y:S02]  /*13620*/  IMAD.MOV.U32 R2, RZ, RZ, 0x0 ;  /* 0x00000000ff027424 */ /* 0x001fe400078e00ff */
[----:B------:R-:W-:Y:S01]  /*13630*/  IMAD.MOV.U32 R3, RZ, RZ, 0x14f00000 ;  /* 0x14f00000ff037424 */ /* 0x000fe200078e00ff */
[----:B------:R-:W-:Y:S06]  /*13640*/  @P1 BRA `(.L_x_1261) ;  /* 0x00000000001c1947 */ /* 0x000fec0003800000 */
[----:B------:R-:W0:Y:S02]  /*13650*/  S2R R10, SR_TID.X ;  /* 0x00000000000a7919 */ /* 0x000e240000002100 */
[----:B0-----:R-:W-:Y:S01]  /*13660*/  LOP3.LUT R14, R10, 0x1f, RZ, 0xc0, !PT ;  /* 0x0000001f0a0e7812 */ /* 0x001fe200078ec0ff */
[----:B------:R-:W-:-:S03]  /*13670*/  IMAD.MOV.U32 R10, RZ, RZ, 0x9000 ;  /* 0x00009000ff0a7424 */ /* 0x000fc600078e00ff */
[----:B------:R-:W-:Y:S01]  /*13680*/  ISETP.NE.AND P0, PT, R14, RZ, PT ;  /* 0x000000ff0e00720c */ /* 0x000fe20003f05270 */
[----:B------:R0:W-:-:S12]  /*13690*/  SYNCS.ARRIVE.TRANS64 RZ, [R9+URZ+0x50], R10 ;  /* 0x0000500a09ff79a7 */ /* 0x0001d8000800003f */
[----:B0-----:R-:W-:Y:S05]  /*136a0*/  @!P0 BRA `(.L_x_1261) ;  /* 0x0000000000048947 */ /* 0x001fea0003800000 */
[----:B------:R-:W-:Y:S01]  /*136b0*/  BPT.TRAP 0x1 ;  /* 0x000000040000795c */ /* 0x000fe20000300000 */
.L_x_1261:
[----:B------:R-:W-:Y:S05]  /*136c0*/  BSYNC B2 ;  /* 0x0000000000027941 */ /* 0x000fea0003800000 */
.L_x_1260:
[----:B------:R-:W-:Y:S01]  /*136d0*/  R2UR UR6, R2 ;  /* 0x00000000020672ca */ /* 0x000fe200000e0000 */
[----:B------:R-:W-:Y:S01]  /*136e0*/  IMAD R18, R18, 0x9000, R17 ;  /* 0x0000900012127824 */ /* 0x000fe200078e0211 */
[----:B------:R-:W-:Y:S01]  /*136f0*/  R2UR UR7, R3 ;  /* 0x00000000030772ca */ /* 0x000fe200000e0000 */
[----:B------:R-:W-:Y:S01]  /*13700*/  UIADD3 UR4, UP0, UR38, 0x470, URZ ;  /* 0x0000047026047890 */ /* 0x000fe2000ff1e03f */
[----:B------:R-:W-:Y:S01]  /*13710*/  R2UR UR10, R11 ;  /* 0x000000000b0a72ca */ /* 0x000fe200000e0000 */
[----:B------:R-:W-:Y:S01]  /*13720*/  IMAD R10, R19, 0x60, RZ ;  /* 0x00000060130a7824 */ /* 0x000fe200078e02ff */
[----:B------:R-:W-:Y:S01]  /*13730*/  PLOP3.LUT P0, PT, PT, PT, PT, 0x80, 0x0 ;  /* 0x000000000000781c */ /* 0x000fe20003f0f070 */
[----:B------:R-:W-:Y:S01]  /*13740*/  VIADD R9, R9, 0x50 ;  /* 0x0000005009097836 */ /* 0x000fe20000000000 */
[----:B------:R-:W-:Y:S01]  /*13750*/  UIADD3.X UR5, URZ, UR39, URZ, UP0, !UPT ;  /* 0x000000273f057290 */ /* 0x000fe200087fe43f */
[----:B------:R-:W-:-:S11]  /*13760*/  VIADD R11, R18, 0x400 ;  /* 0x00000400120b7836 */ /* 0x000fd60000000000 */
.L_x_1262:
        /* <DEDUP_REMOVED lines=15> */
.L_x_1263:
        /* <DEDUP_REMOVED lines=15> */
.L_x_1264:
        /* <DEDUP_REMOVED lines=12> */
.L_x_1249:
[----:B------:R-:W-:Y:S05]  /*13a10*/  BSYNC B1 ;  /* 0x0000000000017941 */ /* 0x000fea0003800000 */
.L_x_1248:
[----:B------:R-:W2:Y:S01]  /*13a20*/  LDL R3, [R1+0xc] ;  /* 0x00000c0001037983 */ /* 0x000ea20000100800 */
[----:B------:R-:W-:Y:S01]  /*13a30*/  VIADD R18, R4, 0x1 ;  /* 0x0000000104127836 */ /* 0x000fe20000000000 */
[----:B------:R-:W-:Y:S01]  /*13a40*/  BSSY B1, `(.L_x_1265) ;  /* 0x00000b0000017945 */ /* 0x000fe20003800000 */
[----:B------:R-:W-:-:S03]  /*13a50*/  VIADD R7, R0, 0xffffffff ;  /* 0xffffffff00077836 */ /* 0x000fc60000000000 */
[----:B------:R-:W-:-:S04]  /*13a60*/  ISETP.NE.AND P0, PT, R18, 0x2, PT ;  /* 0x000000021200780c */ /* 0x000fc80003f05270 */
[----:B------:R-:W-:Y:S02]  /*13a70*/  SEL R2, RZ, 0x1, P0 ;  /* 0x00000001ff027807 */ /* 0x000fe40000000000 */
[----:B------:R-:W-:Y:S02]  /*13a80*/  SEL R18, R18, RZ, P0 ;  /* 0x000000ff12127207 */ /* 0x000fe40000000000 */
[----:B------:R-:W-:-:S05]  /*13a90*/  LOP3.LUT R11, R5, R2, RZ, 0x3c, !PT ;  /* 0x00000002050b7212 */ /* 0x000fca00078e3cff */
[----:B------:R1:W-:Y:S01]  /*13aa0*/  STL [R1+0x4], R11 ;  /* 0x0000040b01007387 */ /* 0x0003e20000100800 */
[----:B--2---:R-:W-:-:S13]  /*13ab0*/  LOP3.LUT P1, RZ, R3, 0x2, RZ, 0xc0, !PT ;  /* 0x0000000203ff7812 */ /* 0x004fda000782c0ff */
[----:B-1----:R-:W-:Y:S05]  /*13ac0*/  @!P1 BRA `(.L_x_1266) ;  /* 0x00000008009c9947 */ /* 0x002fea0003800000 */
[----:B------:R-:W-:Y:S01]  /*13ad0*/  LOP3.LUT P1, RZ, R3, 0x1, RZ, 0xc0, !PT ;  /* 0x0000000103ff7812 */ /* 0x000fe2000782c0ff */
[----:B0-----:R-:W-:-:S12]  /*13ae0*/  IMAD.MOV.U32 R10, RZ, RZ, R7 ;  /* 0x000000ffff0a7224 */ /* 0x001fd800078e0007 */
        /* <DEDUP_REMOVED lines=22> */
.L_x_1267:
[----:B------:R-:W-:Y:S01]  /*13c50*/  IMAD R2, R18, 0x8, R17 ;  /* 0x0000000812027824 */ /* 0x000fe200078e0211 */
[----:B------:R-:W-:Y:S01]  /*13c60*/  SHF.L.U32 R3, R11, 0x1f, RZ ;  /* 0x0000001f0b037819 */ /* 0x000fe200000006ff */
[----:B------:R-:W-:Y:S03]  /*13c70*/  BSSY B2, `(.L_x_1268) ;  /* 0x0000003000027945 */ /* 0x000fe60003800000 */
[----:B------:R-:W1:Y:S02]  /*13c80*/  SYNCS.PHASECHK.TRANS64.TRYWAIT P0, [R2+URZ+0x30840], R3 ;  /* 0x03084003020075a7 */ /* 0x000e64000800017f */
[----:B-1----:R-:W-:Y:S05]  /*13c90*/  @!P0 BRA `(.L_x_1269) ;  /* 0x0000002400c88947 */ /* 0x002fea0003800000 */
.L_x_1339:
[----:B------:R-:W-:Y:S05]  /*13ca0*/  BSYNC B2 ;  /* 0x0000000000027941 */ /* 0x000fea0003800000 */
.L_x_1268:
        /* <DEDUP_REMOVED lines=12> */
.L_x_1271:
[----:B------:R-:W-:Y:S05]  /*13d70*/  BSYNC B2 ;  /* 0x0000000000027941 */ /* 0x000fea0003800000 */
.L_x_1270:
[----:B------:R-:W-:Y:S01]  /*13d80*/  IMAD.MOV.U32 R14, RZ, RZ, RZ ;  /* 0x000000ffff0e7224 */ /* 0x000fe200078e00ff */
[----:B------:R-:W-:Y:S01]  /*13d90*/  UIADD3 UR4, UP0, UR38, 0x370, URZ ;  /* 0x0000037026047890 */ /* 0x000fe2000ff1e03f */
[C---:B-1----:R-:W-:Y:S01]  /*13da0*/  IMAD R3, R18.reuse, 0x8, R6 ;  /* 0x0000000812037824 */ /* 0x042fe200078e0206 */
[----:B------:R-:W-:Y:S01]  /*13db0*/  PLOP3.LUT P0, PT, PT, PT, PT, 0x80, 0x0 ;  /* 0x000000000000781c */ /* 0x000fe20003f0f070 */
[----:B------:R-:W-:Y:S01]  /*13dc0*/  IMAD R9, R18, 0x9000, R17 ;  /* 0x0000900012097824 */ /* 0x000fe200078e0211 */
[----:B------:R-:W-:Y:S01]  /*13dd0*/  R2UR UR10, R14 ;  /* 0x000000000e0a72ca */ /* 0x000fe200000e0000 */
[----:B------:R-:W-:Y:S01]  /*13de0*/  VIADD R3, R3, 0x30 ;  /* 0x0000003003037836 */ /* 0x000fe20000000000 */
[----:B------:R-:W-:Y:S01]  /*13df0*/  UIADD3.X UR5, URZ, UR39, URZ, UP0, !UPT ;  /* 0x000000273f057290 */ /* 0x000fe200087fe43f */
[----:B------:R-:W-:Y:S01]  /*13e00*/  IMAD R2, R10, 0x60, RZ ;  /* 0x000000600a027824 */ /* 0x000fe200078e02ff */
[----:B------:R-:W-:Y:S01]  /*13e10*/  UMOV UR6, 0x0 ;  /* 0x0000000000067882 */ /* 0x000fe20000000000 */
[----:B------:R-:W-:Y:S01]  /*13e20*/  VIADD R11, R9, 0x1e400 ;  /* 0x0001e400090b7836 */ /* 0x000fe20000000000 */
[----:B------:R-:W-:-:S09]  /*13e30*/  UMOV UR7, 0x14f00000 ;  /* 0x14f0000000077882 */ /* 0x000fd20000000000 */
.L_x_1272:
        /* <DEDUP_REMOVED lines=16> */
.L_x_1273:
        /* <DEDUP_REMOVED lines=16> */
.L_x_1274:
        /* <DEDUP_REMOVED lines=15> */
.L_x_1340:
[----:B------:R-:W-:Y:S05]  /*14130*/  BSYNC B2 ;  /* 0x0000000000027941 */ /* 0x000fea0003800000 */
.L_x_1275:
[----:B------:R-:W-:Y:S01]  /*14140*/  BSSY B2, `(.L_x_1277) ;  /* 0x000000b000027945 */ /* 0x000fe20003800000 */
[----:B------:R-:W-:Y:S02]  /*14150*/  IMAD.MOV.U32 R12, RZ, RZ, 0x0 ;  /* 0x00000000ff0c7424 */ /* 0x000fe400078e00ff */
[----:B------:R-:W-:Y:S01]  /*14160*/  IMAD.MOV.U32 R13, RZ, RZ, 0x14f00000 ;  /* 0x14f00000ff0d7424 */ /* 0x000fe200078e00ff */
[----:B------:R-:W-:Y:S06]  /*14170*/  @P1 BRA `(.L_x_1278) ;  /* 0x00000000001c1947 */ /* 0x000fec0003800000 */
[----:B------:R-:W1:Y:S02]  /*14180*/  S2R R3, SR_TID.X ;  /* 0x0000000000037919 */ /* 0x000e640000002100 */
[----:B-1----:R-:W-:Y:S01]  /*14190*/  LOP3.LUT R9, R3, 0x1f, RZ, 0xc0, !PT ;  /* 0x0000001f03097812 */ /* 0x002fe200078ec0ff */
[----:B------:R-:W-:-:S03]  /*141a0*/  IMAD.MOV.U32 R3, RZ, RZ, 0x9000 ;  /* 0x00009000ff037424 */ /* 0x000fc600078e00ff */
[----:B------:R-:W-:Y:S01]  /*141b0*/  ISETP.NE.AND P0, PT, R9, RZ, PT ;  /* 0x000000ff0900720c */ /* 0x000fe20003f05270 */
[----:B------:R1:W-:-:S12]  /*141c0*/  SYNCS.ARRIVE.TRANS64 RZ, [R2+URZ+0x50], R3 ;  /* 0x0000500302ff79a7 */ /* 0x0003d8000800003f */
[----:B-1----:R-:W-:Y:S05]  /*141d0*/  @!P0 BRA `(.L_x_1278) ;  /* 0x0000000000048947 */ /* 0x002fea0003800000 */
[----:B------:R-:W-:Y:S01]  /*141e0*/  BPT.TRAP 0x1 ;  /* 0x000000040000795c */ /* 0x000fe20000300000 */
.L_x_1278:
[----:B------:R-:W-:Y:S05]  /*141f0*/  BSYNC B2 ;  /* 0x0000000000027941 */ /* 0x000fea0003800000 */
.L_x_1277:
[----:B------:R-:W-:Y:S01]  /*14200*/  R2UR UR10, R14 ;  /* 0x000000000e0a72ca */ /* 0x000fe200000e0000 */
[----:B------:R-:W-:Y:S01]  /*14210*/  IMAD R4, R4, 0x9000, R17 ;  /* 0x0000900004047824 */ /* 0x000fe200078e0211 */
[----:B------:R-:W-:Y:S01]  /*14220*/  R2UR UR6, R12 ;  /* 0x000000000c0672ca */ /* 0x000fe200000e0000 */
[----:B------:R-:W-:Y:S01]  /*14230*/  UIADD3 UR4, UP0, UR38, 0x470, URZ ;  /* 0x0000047026047890 */ /* 0x000fe2000ff1e03f */
[----:B------:R-:W-:Y:S01]  /*14240*/  R2UR UR7, R13 ;  /* 0x000000000d0772ca */ /* 0x000fe200000e0000 */
[----:B------:R-:W-:Y:S01]  /*14250*/  IMAD R3, R19, 0x60, RZ ;  /* 0x0000006013037824 */ /* 0x000fe200078e02ff */
[----:B------:R-:W-:Y:S01]  /*14260*/  PLOP3.LUT P0, PT, PT, PT, PT, 0x80, 0x0 ;  /* 0x000000000000781c */ /* 0x000fe20003f0f070 */
[----:B0-----:R-:W-:Y:S01]  /*14270*/  VIADD R2, R2, 0x50 ;  /* 0x0000005002027836 */ /* 0x001fe20000000000 */
[----:B------:R-:W-:Y:S01]  /*14280*/  UIADD3.X UR5, URZ, UR39, URZ, UP0, !UPT ;  /* 0x000000273f057290 */ /* 0x000fe200087fe43f */
[----:B------:R-:W-:-:S11]  /*14290*/  VIADD R5, R4, 0x400 ;  /* 0x0000040004057836 */ /* 0x000fd60000000000 */
.L_x_1279:
        /* <DEDUP_REMOVED lines=15> */
.L_x_1280:
        /* <DEDUP_REMOVED lines=15> */
.L_x_1281:
        /* <DEDUP_REMOVED lines=12> */
.L_x_1266:
[----:B------:R-:W-:Y:S05]  /*14540*/  BSYNC B1 ;  /* 0x0000000000017941 */ /* 0x000fea0003800000 */
.L_x_1265:
[----:B------:R-:W-:Y:S01]  /*14550*/  ISETP.GT.AND P0, PT, R7, UR40, PT ;  /* 0x0000002807007c0c */ /* 0x000fe2000bf04270 */
[----:B------:R-:W-:-:S12]  /*14560*/  VIADD R0, R0, 0xfffffffe ;  /* 0xfffffffe00007836 */ /* 0x000fd80000000000 */
[----:B------:R-:W-:Y:S05]  /*14570*/  @P0 BRA `(.L_x_1282) ;  /* 0xffffffe8005c0947 */ /* 0x000fea000383ffff */
.L_x_1247:
[----:B------:R-:W-:Y:S05]  /*14580*/  BSYNC B0 ;  /* 0x0000000000007941 */ /* 0x000fea0003800000 */
.L_x_1228:
[----:B0-----:R-:W0:Y:S01]  /*14590*/  S2R R0, SR_TID.X ;  /* 0x0000000000007919 */ /* 0x001e220000002100 */
[----:B------:R-:W-:Y:S01]  /*145a0*/  BSSY B0, `(.L_x_1283) ;  /* 0x0000012000007945 */ /* 0x000fe20003800000 */
[----:B0-----:R-:W-:-:S04]  /*145b0*/  LOP3.LUT R6, R0, 0x7f, RZ, 0xc0, !PT ;  /* 0x0000007f00067812 */ /* 0x001fc800078ec0ff */
[----:B------:R-:W-:-:S13]  /*145c0*/  ISETP.NE.AND P1, PT, R6, RZ, PT ;  /* 0x000000ff0600720c */ /* 0x000fda0003f25270 */
[----:B------:R-:W-:Y:S05]  /*145d0*/  @P1 BRA `(.L_x_1284) ;  /* 0x0000000000381947 */ /* 0x000fea0003800000 */
[----:B------:R-:W0:Y:S01]  /*145e0*/  S2R R3, SR_LANEID ;  /* 0x0000000000037919 */ /* 0x000e220000000000 */
[----:B------:R-:W-:Y:S01]  /*145f0*/  VOTEU.ANY UR4, UPT, PT ;  /* 0x0000000000047886 */ /* 0x000fe200038e0100 */
[----:B------:R-:W-:Y:S01]  /*14600*/  ULDC.64 UR6, c[0x0][0x208] ;  /* 0x0000820000067ab9 */ /* 0x000fe20000000a00 */
[----:B------:R-:W0:Y:S08]  /*14610*/  FLO.U32 R0, UR4 ;  /* 0x0000000400007d00 */ /* 0x000e3000080e0000 */
[----:B------:R-:W1:Y:S01]  /*14620*/  POPC R5, UR4 ;  /* 0x0000000400057d09 */ /* 0x000e620008000000 */
[----:B0-----:R-:W-:-:S02]  /*14630*/  ISETP.EQ.U32.AND P0, PT, R0, R3, PT ;  /* 0x000000030000720c */ /* 0x001fc40003f02070 */
[----:B------:R-:W1:Y:S11]  /*14640*/  LDC.64 R2, c[0x0][0xc80] ;  /* 0x00032000ff027b82 */ /* 0x000e760000000a00 */
[----:B-1----:R-:W2:Y:S01]  /*14650*/  @P0 ATOMG.E.ADD.STRONG.GPU PT, R3, desc[UR6][R2.64], R5 ;  /* 0x00000005020309a8 */ /* 0x002ea200081ee1c6 */
[----:B------:R-:W0:Y:S02]  /*14660*/  S2R R4, SR_LTMASK ;  /* 0x0000000000047919 */ /* 0x000e240000003900 */
[----:B0-----:R-:W-:-:S04]  /*14670*/  LOP3.LUT R4, R4, UR4, RZ, 0xc0, !PT ;  /* 0x0000000404047c12 */ /* 0x001fc8000f8ec0ff */
[----:B------:R-:W0:Y:S01]  /*14680*/  POPC R7, R4 ;  /* 0x0000000400077309 */ /* 0x000e220000000000 */
[----:B--2---:R-:W0:Y:S02]  /*14690*/  SHFL.IDX PT, R0, R3, R0, 0x1f ;  /* 0x00001f0003007589 */ /* 0x004e2400000e0000 */
[----:B0-----:R-:W-:-:S05]  /*146a0*/  IADD3 R0, R0, UR44, R7 ;  /* 0x0000002c00007c10 */ /* 0x001fca000fffe007 */
[----:B------:R0:W-:Y:S02]  /*146b0*/  STL [R1+0x14], R0 ;  /* 0x0000140001007387 */ /* 0x0001e40000100800 */
.L_x_1284:
[----:B------:R-:W-:Y:S05]  /*146c0*/  BSYNC B0 ;  /* 0x0000000000007941 */ /* 0x000fea0003800000 */
.L_x_1283:
[----:B0-----:R-:W2:Y:S01]  /*146d0*/  LDL R0, [R1+0xc] ;  /* 0x00000c0001007983 */ /* 0x001ea20000100800 */
[----:B------:R-:W-:Y:S01]  /*146e0*/  BSSY B0, `(.L_x_1285) ;  /* 0x0000047000007945 */ /* 0x000fe20003800000 */
[----:B--2---:R-:W-:-:S13]  /*146f0*/  LOP3.LUT P0, RZ, R0, 0x2, RZ, 0xc0, !PT ;  /* 0x0000000200ff7812 */ /* 0x004fda000780c0ff */
[----:B------:R-:W-:Y:S05]  /*14700*/  @!P0 BRA `(.L_x_1286) ;  /* 0x0000000400108947 */ /* 0x000fea0003800000 */
[----:B------:R-:W2:Y:S01]  /*14710*/  LDL R0, [R1+0x4] ;  /* 0x0000040001007983 */ /* 0x000ea20000100800 */
[----:B------:R-:W-:Y:S01]  /*14720*/  IMAD R2, R18, 0x8, R17 ;  /* 0x0000000812027824 */ /* 0x000fe200078e0211 */
[----:B------:R-:W-:Y:S01]  /*14730*/  BSSY B1, `(.L_x_1287) ;  /* 0x0000005000017945 */ /* 0x000fe20003800000 */
[----:B------:R-:W-:Y:S02]  /*14740*/  ISETP.NE.AND P2, PT, R6, RZ, PT ;  /* 0x000000ff0600720c */ /* 0x000fe40003f45270 */
[----:B--2---:R-:W-:-:S04]  /*14750*/  SHF.L.U32 R3, R0, 0x1f, RZ ;  /* 0x0000001f00037819 */ /* 0x004fc800000006ff */
[----:B------:R-:W0:Y:S02]  /*14760*/  SYNCS.PHASECHK.TRANS64.TRYWAIT P0, [R2+URZ+0x30860], R3 ;  /* 0x03086003020075a7 */ /* 0x000e24000800017f */
[----:B0-----:R-:W-:Y:S05]  /*14770*/  @!P0 BRA `(.L_x_1288) ;  /* 0x0000001c00388947 */ /* 0x001fea0003800000 */
.L_x_1341:
[----:B------:R-:W-:Y:S05]  /*14780*/  BSYNC B1 ;  /* 0x0000000000017941 */ /* 0x000fea0003800000 */
.L_x_1287:
[----:B------:R-:W-:Y:S04]  /*14790*/  BSSY B1, `(.L_x_1289) ;  /* 0x0000009000017945 */ /* 0x000fe80003800000 */
        /* <DEDUP_REMOVED lines=8> */
.L_x_1290:
[----:B------:R-:W-:Y:S05]  /*14820*/  BSYNC B1 ;  /* 0x0000000000017941 */ /* 0x000fea0003800000 */
.L_x_1289:
[----:B------:R-:W-:Y:S01]  /*14830*/  IMAD R0, R18, 0x9000, R17 ;  /* 0x0000900012007824 */ /* 0x000fe200078e0211 */
[----:B------:R-:W-:Y:S01]  /*14840*/  UIADD3 UR4, UP0, UR38, 0x470, URZ ;  /* 0x0000047026047890 */ /* 0x000fe2000ff1e03f */
[----:B------:R-:W-:Y:S01]  /*14850*/  PLOP3.LUT P0, PT, PT, PT, PT, 0x80, 0x0 ;  /* 0x000000000000781c */ /* 0x000fe20003f0f070 */
[----:B------:R-:W-:Y:S01]  /*14860*/  IMAD R19, R19, 0x60, RZ ;  /* 0x0000006013137824 */ /* 0x000fe200078e02ff */
[----:B------:R-:W-:Y:S01]  /*14870*/  UMOV UR6, 0x0 ;  /* 0x0000000000067882 */ /* 0x000fe20000000000 */
[----:B0-----:R-:W-:Y:S01]  /*14880*/  VIADD R2, R2, 0x30850 ;  /* 0x0003085002027836 */ /* 0x001fe20000000000 */
[----:B------:R-:W-:Y:S01]  /*14890*/  UIADD3.X UR5, URZ, UR39, URZ, UP0, !UPT ;  /* 0x000000273f057290 */ /* 0x000fe200087fe43f */
[----:B------:R-:W-:Y:S01]  /*148a0*/  VIADD R3, R0, 0x400 ;  /* 0x0000040000037836 */ /* 0x000fe20000000000 */
[----:B------:R-:W-:Y:S01]  /*148b0*/  UMOV UR7, 0x14f00000 ;  /* 0x14f0000000077882 */ /* 0x000fe20000000000 */
[----:B------:R-:W-:-:S09]  /*148c0*/  UMOV UR10, URZ ;  /* 0x0000003f000a7c82 */ /* 0x000fd20008000000 */
.L_x_1291:
        /* <DEDUP_REMOVED lines=10> */
[----:B------:R-:W-:Y:S01]  /*14970*/  PLOP3.LUT P0, PT, PT, PT, PT, 0x80, 0x0 ;  /* 0x000000000000781c */ /* 0x000fe20003f0f070 */
[----:B------:R-:W-:Y:S01]  /*14980*/  VIADD R3, R0, 0x3400 ;  /* 0x0000340000037836 */ /* 0x000fe20000000000 */
[----:B------:R-:W-:Y:S01]  /*14990*/  UMOV UR6, 0x0 ;  /* 0x0000000000067882 */ /* 0x000fe20000000000 */
[----:B------:R-:W-:Y:S01]  /*149a0*/  UMOV UR7, 0x14f00000 ;  /* 0x14f0000000077882 */ /* 0x000fe20000000000 */
[----:B------:R-:W-:-:S09]  /*149b0*/  UMOV UR10, 0x40 ;  /* 0x00000040000a7882 */ /* 0x000fd20000000000 */
.L_x_1292:
        /* <DEDUP_REMOVED lines=15> */
.L_x_1293:
        /* <DEDUP_REMOVED lines=10> */
.L_x_1286:
[----:B------:R-:W-:Y:S05]  /*14b50*/  BSYNC B0 ;  /* 0x0000000000007941 */ /* 0x000fea0003800000 */
.L_x_1285:
[----:B------:R-:W2:Y:S01]  /*14b60*/  LDL.LU R3, [R1+0x4] ;  /* 0x0000040001037983 */ /* 0x000ea20000300800 */
[----:B------:R-:W-:-:S05]  /*14b70*/  VIADD R18, R18, 0x1 ;  /* 0x0000000112127836 */ /* 0x000fca0000000000 */
[----:B------:R-:W-:-:S04]  /*14b80*/  ISETP.NE.AND P0, PT, R18, 0x2, PT ;  /* 0x000000021200780c */ /* 0x000fc80003f05270 */
[----:B------:R-:W-:Y:S02]  /*14b90*/  SEL R0, RZ, 0x1, P0 ;  /* 0x00000001ff007807 */ /* 0x000fe40000000000 */
[----:B------:R-:W-:Y:S02]  /*14ba0*/  SEL R18, R18, RZ, P0 ;  /* 0x000000ff12127207 */ /* 0x000fe40000000000 */
[----:B--2---:R-:W-:-:S05]  /*14bb0*/  LOP3.LUT R3, R3, R0, RZ, 0x3c, !PT ;  /* 0x0000000003037212 */ /* 0x004fca00078e3cff */
[----:B------:R0:W-:Y:S02]  /*14bc0*/  STL [R1+0x4], R3 ;  /* 0x0000040301007387 */ /* 0x0001e40000100800 */
.L_x_1208:
[----:B------:R-:W-:Y:S05]  /*14bd0*/  BSYNC B7 ;  /* 0x0000000000077941 */ /* 0x000fea0003800000 */
.L_x_1206:
[----:B-1----:R-:W2:Y:S04]  /*14be0*/  LDL R0, [R1+0xc] ;  /* 0x00000c0001007983 */ /* 0x002ea80000100800 */
[----:B------:R1:W5:Y:S01]  /*14bf0*/  LDL R2, [R1+0x14] ;  /* 0x0000140001027983 */ /* 0x0003620000100800 */
[----:B--2---:R-:W-:-:S13]  /*14c00*/  LOP3.LUT P0, RZ, R0, 0x4, RZ, 0xc0, !PT ;  /* 0x0000000400ff7812 */ /* 0x004fda000780c0ff */
[----:B-1----:R-:W-:Y:S05]  /*14c10*/  @!P0 BRA `(.L_x_1294) ;  /* 0x0000000000288947 */ /* 0x002fea0003800000 */
[----:B------:R-:W-:Y:S05]  /*14c20*/  WARPSYNC.ALL ;  /* 0x0000000000007948 */ /* 0x000fea0003800000 */
[----:B------:R-:W1:Y:S08]  /*14c30*/  S2UR UR5, SR_CgaCtaId ;  /* 0x00000000000579c3 */ /* 0x000e700000008800 */
[----:B------:R-:W-:Y:S06]  /*14c40*/  BAR.SYNC.DEFER_BLOCKING 0x5, 0x180 ;  /* 0x0146000000007b1d */ /* 0x000fec0000010000 */
[----:B------:R-:W-:-:S02]  /*14c50*/  UMOV UR4, 0x400 ;  /* 0x0000040000047882 */ /* 0x000fc40000000000 */
[----:B-1----:R-:W-:-:S06]  /*14c60*/  ULEA UR4, UR5, UR4, 0x18 ;  /* 0x0000000405047291 */ /* 0x002fcc000f8ec03f */
[----:B------:R-:W-:-:S05]  /*14c70*/  IMAD.U32 R17, RZ, RZ, UR4 ;  /* 0x00000004ff117e24 */ /* 0x000fca000f8e00ff */
[----:B-----5:R-:W1:Y:S04]  /*14c80*/  LDS R2, [R17+0x308d0] ;  /* 0x0308d00011027984 */ /* 0x020e680000000800 */
[----:B-1----:R3:W-:Y:S01]  /*14c90*/  STL [R1+0x14], R2 ;  /* 0x0000140201007387 */ /* 0x0027e20000100800 */
[----:B------:R-:W-:Y:S06]  /*14ca0*/  BAR.ARV 0x4, 0x180 ;  /* 0x0106000000007b1d */ /* 0x000fec0000002000 */
[----:B------:R-:W-:Y:S05]  /*14cb0*/  BRA `(.L_x_1295) ;  /* 0x00000000002c7947 */ /* 0x000fea0003800000 */
.L_x_1294:
[----:B------:R-:W-:-:S03]  /*14cc0*/  UMOV UR4, 0xffffffff ;  /* 0xffffffff00047882 */ /* 0x000fc60000000000 */
[----:B------:R-:W-:Y:S05]  /*14cd0*/  BRA.DIV UR4, `(.L_x_1296) ;  /* 0x0000001604f47947 */ /* 0x000fea000b800000 */
[----:B-----5:R1:W2:Y:S02]  /*14ce0*/  SHFL.IDX PT, R14, R2, RZ, 0x1f ;  /* 0x00001fff020e7589 */ /* 0x0202a400000e0000 */
.L_x_1344:
[----:B0-----:R-:W0:Y:S01]  /*14cf0*/  @!P1 S2R R3, SR_CgaCtaId ;  /* 0x0000000000039919 */ /* 0x001e220000008800 */
[----:B------:R-:W-:Y:S05]  /*14d00*/  WARPSYNC.ALL ;  /* 0x0000000000007948 */ /* 0x000fea0003800000 */
[----:B------:R-:W-:Y:S01]  /*14d10*/  BAR.SYNC.DEFER_BLOCKING 0x4, 0x180 ;  /* 0x0106000000007b1d */ /* 0x000fe20000010000 */
[----:B------:R-:W-:-:S05]  /*14d20*/  @!P1 MOV R0, 0x400 ;  /* 0x0000040000009802 */ /* 0x000fca0000000f00 */
[----:B--2---:R2:W-:Y:S01]  /*14d30*/  STL [R1+0x14], R14 ;  /* 0x0000140e01007387 */ /* 0x0045e20000100800 */
[----:B0-----:R-:W-:-:S05]  /*14d40*/  @!P1 LEA R17, R3, R0, 0x18 ;  /* 0x0000000003119211 */ /* 0x001fca00078ec0ff */
[----:B------:R2:W-:Y:S01]  /*14d50*/  @!P1 STS [R17+0x308d0], R2 ;  /* 0x0308d00211009388 */ /* 0x0005e20000000800 */
[----:B------:R-:W-:Y:S06]  /*14d60*/  BAR.ARV 0x5, 0x180 ;  /* 0x0146000000007b1d */ /* 0x000fec0000002000 */
.L_x_1295:
[----:B------:R-:W4:Y:S01]  /*14d70*/  LDL R0, [R1+0x14] ;  /* 0x0000140001007983 */ /* 0x000f220000100800 */
[----:B------:R-:W-:Y:S02]  /*14d80*/  ULDC UR4, c[0x0][0xc38] ;  /* 0x00030e0000047ab9 */ /* 0x000fe40000000800 */
[----:B----4-:R-:W-:-:S13]  /*14d90*/  ISETP.GE.AND P0, PT, R0, UR4, PT ;  /* 0x0000000400007c0c */ /* 0x010fda000bf06270 */
[----:B------:R-:W-:Y:S05]  /*14da0*/  @!P0 BRA `(.L_x_1297) ;  /* 0xffffffb000dc8947 */ /* 0x000fea000383ffff */
.L_x_1197:
[----:B0-----:R-:W4:Y:S01]  /*14db0*/  LDL.LU R0, [R1+0x18] ;  /* 0x0000180001007983 */ /* 0x001f220000300800 */
[----:B------:R-:W-:Y:S01]  /*14dc0*/  BSSY B0, `(.L_x_1298) ;  /* 0x000000b000007945 */ /* 0x000fe20003800000 */
[----:B------:R-:W0:Y:S01]  /*14dd0*/  S2R R5, SR_CgaCtaId ;  /* 0x0000000000057919 */ /* 0x000e220000008800 */
[----:B----4-:R-:W-:-:S05]  /*14de0*/  VIADD R0, R0, 0x1 ;  /* 0x0000000100007836 */ /* 0x010fca0000000000 */
[----:B-123--:R-:W-:-:S04]  /*14df0*/  LEA.HI R2, R0, R0, RZ, 0x1 ;  /* 0x0000000000027211 */ /* 0x00efc800078f08ff */
[----:B------:R-:W-:-:S05]  /*14e00*/  LOP3.LUT R3, R2, 0xfffffffe, RZ, 0xc0, !PT ;  /* 0xfffffffe02037812 */ /* 0x000fca00078ec0ff */
[----:B------:R-:W-:Y:S01]  /*14e10*/  IMAD.IADD R3, R0, 0x1, -R3 ;  /* 0x0000000100037824 */ /* 0x000fe200078e0a03 */
[----:B------:R-:W-:-:S04]  /*14e20*/  MOV R0, 0x400 ;  /* 0x0000040000007802 */ /* 0x000fc80000000f00 */
[----:B0-----:R-:W-:Y:S02]  /*14e30*/  LEA R0, R5, R0, 0x18 ;  /* 0x0000000005007211 */ /* 0x001fe400078ec0ff */
[----:B------:R-:W-:-:S04]  /*14e40*/  SHF.L.U32 R3, R3, 0x1f, RZ ;  /* 0x0000001f03037819 */ /* 0x000fc800000006ff */
[----:B------:R-:W0:Y:S02]  /*14e50*/  SYNCS.PHASECHK.TRANS64.TRYWAIT P0, [R0+URZ+0x30820], R3 ;  /* 0x03082003000075a7 */ /* 0x000e24000800017f */
[----:B0-----:R-:W-:Y:S05]  /*14e60*/  @!P0 BRA `(.L_x_1299) ;  /* 0x0000001400b88947 */ /* 0x001fea0003800000 */
.L_x_1345:
[----:B------:R-:W-:Y:S05]  /*14e70*/  BSYNC B0 ;  /* 0x0000000000007941 */ /* 0x000fea0003800000 */
.L_x_1298:
[----:B------:R-:W-:-:S03]  /*14e80*/  UMOV UR4, 0xffffffff ;  /* 0xffffffff00047882 */ /* 0x000fc60000000000 */
[----:B------:R-:W-:Y:S05]  /*14e90*/  BRA.DIV UR4, `(.L_x_1300) ;  /* 0x0000001604c07947 */ /* 0x000fea000b800000 */
[----:B------:R-:W1:Y:S02]  /*14ea0*/  S2R R2, SR_TID.X ;  /* 0x0000000000027919 */ /* 0x000e640000002100 */
[----:B-1----:R-:W-:-:S04]  /*14eb0*/  SHF.R.U32.HI R2, RZ, 0x5, R2 ;  /* 0x00000005ff027819 */ /* 0x002fc80000011602 */
[----:B------:R-:W-:-:S05]  /*14ec0*/  LOP3.LUT R2, R2, 0x3, RZ, 0xc0, !PT ;  /* 0x0000000302027812 */ /* 0x000fca00078ec0ff */
[----:B------:R1:W2:Y:S02]  /*14ed0*/  SHFL.IDX PT, R14, R2, RZ, 0x1f ;  /* 0x00001fff020e7589 */ /* 0x0002a400000e0000 */
.L_x_1348:
[----:B--2---:R-:W-:Y:S01]  /*14ee0*/  ISETP.NE.AND P0, PT, R14, RZ, PT ;  /* 0x000000ff0e00720c */ /* 0x004fe20003f05270 */
[----:B------:R-:W-:-:S12]  /*14ef0*/  BSSY B0, `(.L_x_1301) ;  /* 0x0000027000007945 */ /* 0x000fd80003800000 */
[----:B------:R-:W-:Y:S05]  /*14f00*/  @P0 BRA `(.L_x_1302) ;  /* 0x0000000000940947 */ /* 0x000fea0003800000 */
[----:B------:R-:W-:-:S03]  /*14f10*/  UMOV UR4, 0xffffffff ;  /* 0xffffffff00047882 */ /* 0x000fc60000000000 */
[----:B------:R-:W-:Y:S05]  /*14f20*/  BRA.DIV UR4, `(.L_x_1303) ;  /* 0x0000001604d07947 */ /* 0x000fea000b800000 */
[----:B------:R-:W-:-:S13]  /*14f30*/  ELECT P6, URZ, PT ;  /* 0x00000000003f782f */ /* 0x000fda00038c0000 */
.L_x_1351:
[----:B------:R-:W-:Y:S05]  /*14f40*/  @!P6 BRA `(.L_x_1302) ;  /* 0x000000000084e947 */ /* 0x000fea0003800000 */
[----:B-1----:R-:W2:Y:S02]  /*14f50*/  LDL R2, [R1+0x1c] ;  /* 0x00001c0001027983 */ /* 0x002ea40000100800 */
[----:B--2---:R-:W-:-:S13]  /*14f60*/  R2UR UR4, R2 ;  /* 0x00000000020472ca */ /* 0x004fda00000e0000 */
[----:B------:R-:W-:-:S06]  /*14f70*/  ULOP3.LUT UR4, UR4, 0x2, URZ, 0xfc, !UPT ;  /* 0x0000000204047892 */ /* 0x000fcc000f8efc3f */
[----:B------:R-:W-:-:S05]  /*14f80*/  IMAD.U32 R2, RZ, RZ, UR4 ;  /* 0x00000004ff027e24 */ /* 0x000fca000f8e00ff */
[----:B------:R-:W-:-:S13]  /*14f90*/  ISETP.NE.AND P2, PT, R2, 0x3, PT ;  /* 0x000000030200780c */ /* 0x000fda0003f45270 */
[----:B------:R-:W-:Y:S05]  /*14fa0*/  @!P2 BRA `(.L_x_1304) ;  /* 0x000000000004a947 */ /* 0x000fea0003800000 */
[----:B------:R-:W-:Y:S01]  /*14fb0*/  BPT.TRAP 0x1 ;  /* 0x000000040000795c */ /* 0x000fe20000300000 */
.L_x_1304:
[----:B------:R-:W2:Y:S01]  /*14fc0*/  LDL.LU R7, [R1+0x4] ;  /* 0x0000040001077983 */ /* 0x000ea20000300800 */
[----:B0-----:R-:W-:Y:S02]  /*14fd0*/  VIADD R3, R0, 0x30840 ;  /* 0x0003084000037836 */ /* 0x001fe40000000000 */
[C---:B------:R-:W-:Y:S02]  /*14fe0*/  VIADD R2, R18.reuse, 0x1 ;  /* 0x0000000112027836 */ /* 0x040fe40000000000 */
[----:B------:R-:W-:-:S03]  /*14ff0*/  IMAD R6, R18, 0x8, R3 ;  /* 0x0000000812067824 */ /* 0x000fc600078e0203 */
[----:B------:R-:W-:-:S04]  /*15000*/  ISETP.NE.AND P1, PT, R2, 0x2, PT ;  /* 0x000000020200780c */ /* 0x000fc80003f25270 */
[----:B------:R-:W-:Y:S02]  /*15010*/  SEL R4, RZ, 0x1, P1 ;  /* 0x00000001ff047807 */ /* 0x000fe40000800000 */
[C---:B--2---:R-:W-:Y:S02]  /*15020*/  SHF.L.U32 R5, R7.reuse, 0x1f, RZ ;  /* 0x0000001f07057819 */ /* 0x044fe400000006ff */
[----:B------:R-:W-:Y:S02]  /*15030*/  LOP3.LUT R7, R7, R4, RZ, 0x3c, !PT ;  /* 0x0000000407077212 */ /* 0x000fe400078e3cff */
[----:B------:R-:W0:Y:S01]  /*15040*/  SYNCS.PHASECHK.TRANS64.TRYWAIT P0, [R6+URZ], R5 ;  /* 0x00000005060075a7 */ /* 0x000e22000800017f */
[----:B------:R-:W-:Y:S02]  /*15050*/  SEL R4, R2, RZ, P1 ;  /* 0x000000ff02047207 */ /* 0x000fe40000800000 */
[----:B------:R-:W-:-:S03]  /*15060*/  SHF.L.U32 R2, R7, 0x1f, RZ ;  /* 0x0000001f07027819 */ /* 0x000fc600000006ff */
[----:B------:R-:W-:Y:S01]  /*15070*/  IMAD R3, R4, 0x8, R3 ;  /* 0x0000000804037824 */ /* 0x000fe200078e0203 */
[----:B0-----:R-:W-:Y:S06]  /*15080*/  @!P0 BRA `(.L_x_1305) ;  /* 0x0000001400988947 */ /* 0x001fec0003800000 */
.L_x_1352:
[----:B------:R-:W1:Y:S02]  /*15090*/  SYNCS.PHASECHK.TRANS64.TRYWAIT P0, [R3+URZ], R2 ;  /* 0x00000002030075a7 */ /* 0x000e64000800017f */
[----:B-1----:R-:W-:Y:S05]  /*150a0*/  @!P0 BRA `(.L_x_1306) ;  /* 0x0000001400a48947 */ /* 0x002fea0003800000 */
.L_x_1353:
[----:B------:R-:W-:Y:S05]  /*150b0*/  @!P2 BRA `(.L_x_1307) ;  /* 0x000000000004a947 */ /* 0x000fea0003800000 */
[----:B------:R-:W-:Y:S01]  /*150c0*/  BPT.TRAP 0x1 ;  /* 0x000000040000795c */ /* 0x000fe20000300000 */
.L_x_1307:
[----:B-1----:R-:W-:-:S04]  /*150d0*/  VIADD R3, R0, 0x30860 ;  /* 0x0003086000037836 */ /* 0x002fc80000000000 */
[----:B------:R-:W-:-:S04]  /*150e0*/  IMAD R18, R18, 0x8, R3 ;  /* 0x0000000812127824 */ /* 0x000fc800078e0203 */
[----:B------:R-:W1:Y:S02]  /*150f0*/  SYNCS.PHASECHK.TRANS64.TRYWAIT P0, [R18+URZ], R5 ;  /* 0x00000005120075a7 */ /* 0x000e64000800017f */
[----:B-1----:R-:W-:Y:S05]  /*15100*/  @!P0 BRA `(.L_x_1308) ;  /* 0x0000001400a08947 */ /* 0x002fea0003800000 */
.L_x_1354:
[----:B------:R-:W-:-:S07]  /*15110*/  IMAD R3, R4, 0x8, R3 ;  /* 0x0000000804037824 */ /* 0x000fce00078e0203 */
.L_x_1309:
[----:B--2---:R2:W3:Y:S02]  /*15120*/  SYNCS.PHASECHK.TRANS64.TRYWAIT P0, [R3+URZ], R2 ;  /* 0x00000002030075a7 */ /* 0x0044e4000800017f */
[----:B---3--:R-:W-:Y:S05]  /*15130*/  @!P0 NANOSLEEP.SYNCS 0x989680 ;  /* 0x009896800000895d */ /* 0x008fea0003900000 */
[----:B------:R-:W3:Y:S02]  /*15140*/  @!P0 SYNCS.PHASECHK.TRANS64 P0, [R3+URZ], R2 ;  /* 0x00000002030085a7 */ /* 0x000ee4000800007f */
[----:B---3--:R-:W-:Y:S05]  /*15150*/  @!P0 BRA `(.L_x_1309) ;  /* 0xfffffffc00f08947 */ /* 0x008fea000383ffff */
.L_x_1302:
[----:B------:R-:W-:Y:S05]  /*15160*/  BSYNC B0 ;  /* 0x0000000000007941 */ /* 0x000fea0003800000 */
.L_x_1301:
[----:B------:R-:W-:Y:S05]  /*15170*/  EXIT ;  /* 0x000000000000794d */ /* 0x000fea0003800000 */
.L_x_1110:
[----:B0-----:R-:W-:-:S04]  /*15180*/  IMAD.U32 R3, RZ, RZ, UR37 ;  /* 0x00000025ff037e24 */ /* 0x001fc8000f8e00ff */
[----:B------:R0:W1:Y:S03]  /*15190*/  SYNCS.PHASECHK.TRANS64.TRYWAIT P1, [R3+URZ+0x30800], R0 ;  /* 0x03080000030075a7 */ /* 0x000066000802017f */
[----:B-1----:R-:W-:Y:S05]  /*151a0*/  @!P1 NANOSLEEP.SYNCS 0x989680 ;  /* 0x009896800000995d */ /* 0x002fea0003900000 */
[----:B------:R-:W1:Y:S02]  /*151b0*/  @!P1 SYNCS.PHASECHK.TRANS64 P1, [R3+URZ+0x30800], R0 ;  /* 0x03080000030095a7 */ /* 0x000e64000802007f */
[----:B-1----:R-:W-:Y:S05]  /*151c0*/  @!P1 BRA `(.L_x_1110) ;  /* 0xfffffffc00ec9947 */ /* 0x002fea000383ffff */
[----:B------:R-:W-:Y:S05]  /*151d0*/  BRA `(.L_x_1310) ;  /* 0xfffffec800807947 */ /* 0x000fea000383ffff */
.L_x_1114:
[----:B-1----:R1:W3:Y:S02]  /*151e0*/  SYNCS.PHASECHK.TRANS64.TRYWAIT P1, [R3+URZ+0x30830], R0 ;  /* 0x03083000030075a7 */ /* 0x0022e4000802017f */
[----:B---3--:R-:W-:Y:S05]  /*151f0*/  @!P1 NANOSLEEP.SYNCS 0x989680 ;  /* 0x009896800000995d */ /* 0x008fea0003900000 */
[----:B------:R-:W3:Y:S02]  /*15200*/  @!P1 SYNCS.PHASECHK.TRANS64 P1, [R3+URZ+0x30830], R0 ;  /* 0x03083000030095a7 */ /* 0x000ee4000802007f */
[----:B---3--:R-:W-:Y:S05]  /*15210*/  @!P1 BRA `(.L_x_1114) ;  /* 0xfffffffc00f09947 */ /* 0x008fea000383ffff */
[----:B------:R-:W-:Y:S05]  /*15220*/  BRA `(.L_x_1113) ;  /* 0xfffffec800b47947 */ /* 0x000fea000383ffff */
.L_x_1130:
[----:B-1----:R-:W-:-:S04]  /*15230*/  IMAD.U32 R11, RZ, RZ, UR6 ;  /* 0x00000006ff0b7e24 */ /* 0x002fc8000f8e00ff */
[----:B------:R1:W2:Y:S03]  /*15240*/  SYNCS.PHASECHK.TRANS64.TRYWAIT P1, [R11+URZ+0x30830], R0 ;  /* 0x030830000b0075a7 */ /* 0x0002a6000802017f */
[----:B--2---:R-:W-:Y:S05]  /*15250*/  @!P1 NANOSLEEP.SYNCS 0x989680 ;  /* 0x009896800000995d */ /* 0x004fea0003900000 */
[----:B------:R-:W2:Y:S02]  /*15260*/  @!P1 SYNCS.PHASECHK.TRANS64 P1, [R11+URZ+0x30830], R0 ;  /* 0x030830000b0095a7 */ /* 0x000ea4000802007f */
[----:B--2---:R-:W-:Y:S05]  /*15270*/  @!P1 BRA `(.L_x_1130) ;  /* 0xfffffffc00ec9947 */ /* 0x004fea000383ffff */
[----:B------:R-:W-:Y:S05]  /*15280*/  BRA `(.L_x_1129) ;  /* 0xfffffef400cc7947 */ /* 0x000fea000383ffff */
.L_x_1134:
[----:B-1----:R-:W-:-:S04]  /*15290*/  IMAD.U32 R3, RZ, RZ, UR5 ;  /* 0x00000005ff037e24 */ /* 0x002fc8000f8e00ff */
[----:B------:R1:W2:Y:S03]  /*152a0*/  SYNCS.PHASECHK.TRANS64.TRYWAIT P1, [R3+URZ+0x30850], R0 ;  /* 0x03085000030075a7 */ /* 0x0002a6000802017f */
[----:B--2---:R-:W-:Y:S05]  /*152b0*/  @!P1 NANOSLEEP.SYNCS 0x989680 ;  /* 0x009896800000995d */ /* 0x004fea0003900000 */
[----:B------:R-:W2:Y:S02]  /*152c0*/  @!P1 SYNCS.PHASECHK.TRANS64 P1, [R3+URZ+0x30850], R0 ;  /* 0x03085000030095a7 */ /* 0x000ea4000802007f */
[----:B--2---:R-:W-:Y:S05]  /*152d0*/  @!P1 BRA `(.L_x_1134) ;  /* 0xfffffffc00ec9947 */ /* 0x004fea000383ffff */
[----:B------:R-:W-:Y:S05]  /*152e0*/  BRA `(.L_x_1133) ;  /* 0xffffff0000647947 */ /* 0x000fea000383ffff */
.L_x_1151:
[----:B-1----:R-:W-:-:S04]  /*152f0*/  IMAD.U32 R5, RZ, RZ, UR5 ;  /* 0x00000005ff057e24 */ /* 0x002fc8000f8e00ff */
[----:B------:R1:W2:Y:S03]  /*15300*/  SYNCS.PHASECHK.TRANS64.TRYWAIT P1, [R5+URZ+0x30830], R0 ;  /* 0x03083000050075a7 */ /* 0x0002a6000802017f */
[----:B--2---:R-:W-:Y:S05]  /*15310*/  @!P1 NANOSLEEP.SYNCS 0x989680 ;  /* 0x009896800000995d */ /* 0x004fea0003900000 */
[----:B------:R-:W2:Y:S02]  /*15320*/  @!P1 SYNCS.PHASECHK.TRANS64 P1, [R5+URZ+0x30830], R0 ;  /* 0x03083000050095a7 */ /* 0x000ea4000802007f */
[----:B--2---:R-:W-:Y:S05]  /*15330*/  @!P1 BRA `(.L_x_1151) ;  /* 0xfffffffc00ec9947 */ /* 0x004fea000383ffff */
[----:B------:R-:W-:Y:S05]  /*15340*/  BRA `(.L_x_1150) ;  /* 0xffffff2800387947 */ /* 0x000fea000383ffff */
.L_x_1155:
[----:B-1----:R-:W-:-:S04]  /*15350*/  IMAD.U32 R3, RZ, RZ, UR5 ;  /* 0x00000005ff037e24 */ /* 0x002fc8000f8e00ff */
[----:B------:R1:W2:Y:S03]  /*15360*/  SYNCS.PHASECHK.TRANS64.TRYWAIT P1, [R3+URZ+0x30850], R0 ;  /* 0x03085000030075a7 */ /* 0x0002a6000802017f */
[----:B--2---:R-:W-:Y:S05]  /*15370*/  @!P1 NANOSLEEP.SYNCS 0x989680 ;  /* 0x009896800000995d */ /* 0x004fea0003900000 */
[----:B------:R-:W2:Y:S02]  /*15380*/  @!P1 SYNCS.PHASECHK.TRANS64 P1, [R3+URZ+0x30850], R0 ;  /* 0x03085000030095a7 */ /* 0x000ea4000802007f */
[----:B--2---:R-:W-:Y:S05]  /*15390*/  @!P1 BRA `(.L_x_1155) ;  /* 0xfffffffc00ec9947 */ /* 0x004fea000383ffff */
[----:B------:R-:W-:Y:S05]  /*153a0*/  BRA `(.L_x_1154) ;  /* 0xffffff3000d07947 */ /* 0x000fea000383ffff */
.L_x_1161:
[----:B-1----:R-:W-:-:S04]  /*153b0*/  IMAD.U32 R5, RZ, RZ, UR5 ;  /* 0x00000005ff057e24 */ /* 0x002fc8000f8e00ff */
[----:B------:R1:W2:Y:S03]  /*153c0*/  SYNCS.PHASECHK.TRANS64.TRYWAIT P1, [R5+URZ+0x30830], R0 ;  /* 0x03083000050075a7 */ /* 0x0002a6000802017f */
[----:B--2---:R-:W-:Y:S05]  /*153d0*/  @!P1 NANOSLEEP.SYNCS 0x989680 ;  /* 0x009896800000995d */ /* 0x004fea0003900000 */
[----:B------:R-:W2:Y:S02]  /*153e0*/  @!P1 SYNCS.PHASECHK.TRANS64 P1, [R5+URZ+0x30830], R0 ;  /* 0x03083000050095a7 */ /* 0x000ea4000802007f */
[----:B--2---:R-:W-:Y:S05]  /*153f0*/  @!P1 BRA `(.L_x_1161) ;  /* 0xfffffffc00ec9947 */ /* 0x004fea000383ffff */
[----:B------:R-:W-:Y:S05]  /*15400*/  BRA `(.L_x_1160) ;  /* 0xffffff4400947947 */ /* 0x000fea000383ffff */
.L_x_1165:
[----:B-1----:R-:W-:-:S04]  /*15410*/  IMAD.U32 R3, RZ, RZ, UR5 ;  /* 0x00000005ff037e24 */ /* 0x002fc8000f8e00ff */
[----:B------:R1:W2:Y:S03]  /*15420*/  SYNCS.PHASECHK.TRANS64.TRYWAIT P1, [R3+URZ+0x30850], R0 ;  /* 0x03085000030075a7 */ /* 0x0002a6000802017f */
[----:B--2---:R-:W-:Y:S05]  /*15430*/  @!P1 NANOSLEEP.SYNCS 0x989680 ;  /* 0x009896800000995d */ /* 0x004fea0003900000 */
[----:B------:R-:W2:Y:S02]  /*15440*/  @!P1 SYNCS.PHASECHK.TRANS64 P1, [R3+URZ+0x30850], R0 ;  /* 0x03085000030095a7 */ /* 0x000ea4000802007f */
[----:B--2---:R-:W-:Y:S05]  /*15450*/  @!P1 BRA `(.L_x_1165) ;  /* 0xfffffffc00ec9947 */ /* 0x004fea000383ffff */
[----:B------:R-:W-:Y:S05]  /*15460*/  BRA `(.L_x_1164) ;  /* 0xffffff50002c7947 */ /* 0x000fea000383ffff */
.L_x_1178:
[----:B-1----:R-:W-:-:S04]  /*15470*/  IMAD.U32 R3, RZ, RZ, UR5 ;  /* 0x00000005ff037e24 */ /* 0x002fc8000f8e00ff */
[----:B------:R1:W2:Y:S03]  /*15480*/  SYNCS.PHASECHK.TRANS64.TRYWAIT P0, [R3+URZ+0x30850], R2 ;  /* 0x03085002030075a7 */ /* 0x0002a6000800017f */
[----:B--2---:R-:W-:Y:S05]  /*15490*/  @!P0 NANOSLEEP.SYNCS 0x989680 ;  /* 0x009896800000895d */ /* 0x004fea0003900000 */
[----:B------:R-:W2:Y:S02]  /*154a0*/  @!P0 SYNCS.PHASECHK.TRANS64 P0, [R3+URZ+0x30850], R2 ;  /* 0x03085002030085a7 */ /* 0x000ea4000800007f */
[----:B--2---:R-:W-:Y:S05]  /*154b0*/  @!P0 BRA `(.L_x_1178) ;  /* 0xfffffffc00ec8947 */ /* 0x004fea000383ffff */
[----:B------:R-:W-:Y:S05]  /*154c0*/  BRA `(.L_x_1177) ;  /* 0xffffff7800a47947 */ /* 0x000fea000383ffff */
.L_x_1214:
[----:B------:R-:W-:Y:S02]  /*154d0*/  IMAD.MOV.U32 R13, RZ, RZ, R4 ;  /* 0x000000ffff0d7224 */ /* 0x000fe400078e0004 */
[----:B------:R-:W-:Y:S02]  /*154e0*/  IMAD.MOV.U32 R12, RZ, RZ, RZ ;  /* 0x000000ffff0c7224 */ /* 0x000fe400078e00ff */
[----:B------:R-:W-:Y:S02]  /*154f0*/  IMAD.MOV.U32 R11, RZ, RZ, 0x1f ;  /* 0x0000001fff0b7424 */ /* 0x000fe400078e00ff */
[----:B------:R-:W-:-:S07]  /*15500*/  IMAD.MOV.U32 R15, RZ, RZ, -0x1 ;  /* 0xffffffffff0f7424 */ /* 0x000fce00078e00ff */
[----:B0-----:R-:W-:Y:S05]  /*15510*/  WARPSYNC.COLLECTIVE R15, `(.L_x_1311) ;  /* 0x000000000f087348 */ /* 0x001fea0003c00000 */
[----:B------:R1:W2:Y:S02]  /*15520*/  SHFL.IDX P6, R14, R13, R12, R11 ;  /* 0x0000000c0d0e7389 */ /* 0x0002a400000c000b */
[----:B012---:R-:W-:Y:S01]  /*15530*/  ENDCOLLECTIVE ;  /* 0x000000000000791b */ /* 0x007fe20003800000 */
.L_x_1311:
[----:B------:R-:W-:Y:S05]  /*15540*/  BRA `(.L_x_1312) ;  /* 0xffffffb800ac7947 */ /* 0x000fea000383ffff */
.L_x_1216:
[----:B------:R-:W-:Y:S01]  /*15550*/  BSSY B0, `(.L_x_1313) ;  /* 0x0000006000007945 */ /* 0x000fe20003800000 */
[----:B------:R-:W-:-:S07]  /*15560*/  IMAD.MOV.U32 R15, RZ, RZ, -0x1 ;  /* 0xffffffffff0f7424 */ /* 0x000fce00078e00ff */
[----:B01----:R-:W-:Y:S05]  /*15570*/  WARPSYNC.COLLECTIVE R15, `(.L_x_1314) ;  /* 0x000000000f0c7348 */ /* 0x003fea0003c00000 */
[----:B------:R-:W-:Y:S02]  /*15580*/  ELECT P6, UR62, PT ;  /* 0x00000000003e782f */ /* 0x000fe400038c0000 */
[----:B------:R-:W-:Y:S01]  /*15590*/  MOV R14, UR62 ;  /* 0x0000003e000e7c02 */ /* 0x000fe20008000f00 */
[----:B01----:R-:W-:Y:S10]  /*155a0*/  ENDCOLLECTIVE ;  /* 0x000000000000791b */ /* 0x003ff40003800000 */
.L_x_1314:
[----:B------:R-:W-:Y:S05]  /*155b0*/  BSYNC B0 ;  /* 0x0000000000007941 */ /* 0x000fea0003800000 */
.L_x_1313:
[----:B------:R-:W-:Y:S05]  /*155c0*/  BRA `(.L_x_1315) ;  /* 0xffffffb800b07947 */ /* 0x000fea000383ffff */
.L_x_1218:
[----:B0-----:R0:W2:Y:S02]  /*155d0*/  SYNCS.PHASECHK.TRANS64.TRYWAIT P0, [R0+URZ+0x30840], R2 ;  /* 0x03084002000075a7 */ /* 0x0010a4000800017f */
[----:B--2---:R-:W-:Y:S05]  /*155e0*/  @!P0 NANOSLEEP.SYNCS 0x989680 ;  /* 0x009896800000895d */ /* 0x004fea0003900000 */
[----:B------:R-:W2:Y:S02]  /*155f0*/  @!P0 SYNCS.PHASECHK.TRANS64 P0, [R0+URZ+0x30840], R2 ;  /* 0x03084002000085a7 */ /* 0x000ea4000800007f */
[----:B--2---:R-:W-:Y:S05]  /*15600*/  @!P0 BRA `(.L_x_1218) ;  /* 0xfffffffc00f08947 */ /* 0x004fea000383ffff */
[----:B------:R-:W-:Y:S05]  /*15610*/  BRA `(.L_x_1316) ;  /* 0xffffffbc00047947 */ /* 0x000fea000383ffff */
.L_x_1222:
[----:B------:R-:W-:Y:S01]  /*15620*/  IMAD.MOV.U32 R13, RZ, RZ, R6 ;  /* 0x000000ffff0d7224 */ /* 0x000fe200078e0006 */
[----:B------:R-:W-:Y:S01]  /*15630*/  LOP3.LUT R8, R8, 0x7f, RZ, 0xc0, !PT ;  /* 0x0000007f08087812 */ /* 0x000fe200078ec0ff */
[----:B------:R-:W-:Y:S02]  /*15640*/  IMAD.MOV.U32 R12, RZ, RZ, RZ ;  /* 0x000000ffff0c7224 */ /* 0x000fe400078e00ff */
[----:B------:R-:W-:Y:S01]  /*15650*/  IMAD.MOV.U32 R11, RZ, RZ, 0x181f ;  /* 0x0000181fff0b7424 */ /* 0x000fe200078e00ff */
[----:B------:R-:W-:Y:S01]  /*15660*/  SHF.R.U32.HI R8, RZ, 0x3, R8 ;  /* 0x00000003ff087819 */ /* 0x000fe20000011608 */
[----:B------:R-:W-:-:S04]  /*15670*/  IMAD.MOV.U32 R15, RZ, RZ, -0x1 ;  /* 0xffffffffff0f7424 */ /* 0x000fc800078e00ff */
[----:B------:R-:W-:-:S07]  /*15680*/  VIADD R4, R8, UR43 ;  /* 0x0000002b08047c36 */ /* 0x000fce0008000000 */
[----:B-----5:R-:W-:Y:S05]  /*15690*/  WARPSYNC.COLLECTIVE R15, `(.L_x_1317) ;  /* 0x000000000f087348 */ /* 0x020fea0003c00000 */
[----:B------:R0:W1:Y:S02]  /*156a0*/  SHFL.IDX P6, R14, R13, R12, R11 ;  /* 0x0000000c0d0e7389 */ /* 0x00006400000c000b */
[----:B01---5:R-:W-:Y:S01]  /*156b0*/  ENDCOLLECTIVE ;  /* 0x000000000000791b */ /* 0x023fe20003800000 */
.L_x_1317:
[----:B------:R-:W-:Y:S02]  /*156c0*/  VIADD R8, R4, 0x10 ;  /* 0x0000001004087836 */ /* 0x000fe40000000000 */
[----:B------:R-:W-:Y:S02]  /*156d0*/  IMAD.MOV.U32 R13, RZ, RZ, R0 ;  /* 0x000000ffff0d7224 */ /* 0x000fe400078e0000 */
[----:B------:R-:W-:-:S07]  /*156e0*/  IMAD.MOV.U32 R2, RZ, RZ, R14 ;  /* 0x000000ffff027224 */ /* 0x000fce00078e000e */
[----:B------:R-:W-:Y:S05]  /*156f0*/  WARPSYNC.COLLECTIVE R15, `(.L_x_1318) ;  /* 0x000000000f087348 */ /* 0x000fea0003c00000 */
[----:B------:R0:W1:Y:S02]  /*15700*/  SHFL.IDX P6, R14, R13, R12, R11 ;  /* 0x0000000c0d0e7389 */ /* 0x00006400000c000b */
[----:B01----:R-:W-:Y:S01]  /*15710*/  ENDCOLLECTIVE ;  /* 0x000000000000791b */ /* 0x003fe20003800000 */
.L_x_1318:
[----:B------:R-:W-:Y:S01]  /*15720*/  ULDC UR4, c[0x0][0x288] ;  /* 0x0000a20000047ab9 */ /* 0x000fe20000000800 */
[----:B------:R-:W-:Y:S01]  /*15730*/  ULDC.64 UR6, c[0x0][0x208] ;  /* 0x0000820000067ab9 */ /* 0x000fe20000000a00 */
[----:B------:R-:W-:-:S05]  /*15740*/  IMAD R5, R7, UR4, RZ ;  /* 0x0000000407057c24 */ /* 0x000fca000f8e02ff */
        /* <DEDUP_REMOVED lines=19> */
.L_x_1319:
[----:B------:R-:W-:Y:S02]  /*15880*/  IMAD.MOV.U32 R13, RZ, RZ, R0 ;  /* 0x000000ffff0d7224 */ /* 0x000fe400078e0000 */
[----:B------:R-:W-:-:S07]  /*15890*/  IMAD.MOV.U32 R2, RZ, RZ, R14 ;  /* 0x000000ffff027224 */ /* 0x000fce00078e000e */
[----:B------:R-:W-:Y:S05]  /*158a0*/  WARPSYNC.COLLECTIVE R15, `(.L_x_1320) ;  /* 0x000000000f087348 */ /* 0x000fea0003c00000 */
[----:B------:R0:W1:Y:S02]  /*158b0*/  SHFL.IDX P6, R14, R13, R12, R11 ;  /* 0x0000000c0d0e7389 */ /* 0x00006400000c000b */
[----:B01----:R-:W-:Y:S01]  /*158c0*/  ENDCOLLECTIVE ;  /* 0x000000000000791b */ /* 0x003fe20003800000 */
.L_x_1320:
[----:B------:R-:W-:Y:S01]  /*158d0*/  ULDC.64 UR4, c[0x0][0x208] ;  /* 0x0000820000047ab9 */ /* 0x000fe20000000a00 */
[----:B------:R-:W-:Y:S02]  /*158e0*/  IMAD.MOV.U32 R13, RZ, RZ, R6 ;  /* 0x000000ffff0d7224 */ /* 0x000fe400078e0006 */
[----:B------:R-:W-:Y:S02]  /*158f0*/  IMAD.MOV.U32 R12, RZ, RZ, 0x2 ;  /* 0x00000002ff0c7424 */ /* 0x000fe400078e00ff */
[----:B------:R-:W-:-:S05]  /*15900*/  IMAD.MOV.U32 R3, RZ, RZ, R14 ;  /* 0x000000ffff037224 */ /* 0x000fca00078e000e */
        /* <DEDUP_REMOVED lines=14> */
.L_x_1321:
[----:B------:R-:W-:-:S05]  /*159f0*/  VIADD R2, R4, 0x20 ;  /* 0x0000002004027836 */ /* 0x000fca0000000000 */
[----:B------:R-:W-:Y:S01]  /*15a00*/  ISETP.GE.AND P4, PT, R2, R5, PT ;  /* 0x000000050200720c */ /* 0x000fe20003f86270 */
[----:B------:R-:W-:Y:S02]  /*15a10*/  IMAD.MOV.U32 R13, RZ, RZ, R0 ;  /* 0x000000ffff0d7224 */ /* 0x000fe400078e0000 */
[----:B------:R-:W-:-:S10]  /*15a20*/  IMAD.MOV.U32 R2, RZ, RZ, R14 ;  /* 0x000000ffff027224 */ /* 0x000fd400078e000e */
[----:B------:R-:W-:Y:S05]  /*15a30*/  WARPSYNC.COLLECTIVE R15, `(.L_x_1322) ;  /* 0x000000000f087348 */ /* 0x000fea0003c00000 */
[----:B------:R0:W1:Y:S02]  /*15a40*/  SHFL.IDX P6, R14, R13, R12, R11 ;  /* 0x0000000c0d0e7389 */ /* 0x00006400000c000b */
[----:B01----:R-:W-:Y:S01]  /*15a50*/  ENDCOLLECTIVE ;  /* 0x000000000000791b */ /* 0x003fe20003800000 */
.L_x_1322:
        /* <DEDUP_REMOVED lines=18> */
.L_x_1323:
[----:B------:R-:W-:-:S05]  /*15b80*/  VIADD R2, R4, 0x30 ;  /* 0x0000003004027836 */ /* 0x000fca0000000000 */
[----:B------:R-:W-:Y:S01]  /*15b90*/  ISETP.GE.AND P4, PT, R2, R5, PT ;  /* 0x000000050200720c */ /* 0x000fe20003f86270 */
[----:B------:R-:W-:Y:S02]  /*15ba0*/  IMAD.MOV.U32 R13, RZ, RZ, R0 ;  /* 0x000000ffff0d7224 */ /* 0x000fe400078e0000 */
[----:B------:R-:W-:-:S10]  /*15bb0*/  IMAD.MOV.U32 R2, RZ, RZ, R14 ;  /* 0x000000ffff027224 */ /* 0x000fd400078e000e */
[----:B------:R-:W-:Y:S05]  /*15bc0*/  WARPSYNC.COLLECTIVE R15, `(.L_x_1324) ;  /* 0x000000000f087348 */ /* 0x000fea0003c00000 */
[----:B------:R0:W1:Y:S02]  /*15bd0*/  SHFL.IDX P6, R14, R13, R12, R11 ;  /* 0x0000000c0d0e7389 */ /* 0x00006400000c000b */
[----:B01----:R-:W-:Y:S01]  /*15be0*/  ENDCOLLECTIVE ;  /* 0x000000000000791b */ /* 0x003fe20003800000 */
.L_x_1324:
        /* <DEDUP_REMOVED lines=18> */
.L_x_1325:
[----:B------:R-:W-:-:S05]  /*15d10*/  VIADD R2, R4, 0x40 ;  /* 0x0000004004027836 */ /* 0x000fca0000000000 */
[----:B------:R-:W-:Y:S01]  /*15d20*/  ISETP.GE.AND P4, PT, R2, R5, PT ;  /* 0x000000050200720c */ /* 0x000fe20003f86270 */
[----:B------:R-:W-:Y:S02]  /*15d30*/  IMAD.MOV.U32 R13, RZ, RZ, R0 ;  /* 0x000000ffff0d7224 */ /* 0x000fe400078e0000 */
[----:B------:R-:W-:-:S10]  /*15d40*/  IMAD.MOV.U32 R2, RZ, RZ, R14 ;  /* 0x000000ffff027224 */ /* 0x000fd400078e000e */
[----:B------:R-:W-:Y:S05]  /*15d50*/  WARPSYNC.COLLECTIVE R15, `(.L_x_1326) ;  /* 0x000000000f087348 */ /* 0x000fea0003c00000 */
[----:B------:R0:W1:Y:S02]  /*15d60*/  SHFL.IDX P6, R14, R13, R12, R11 ;  /* 0x0000000c0d0e7389 */ /* 0x00006400000c000b */
[----:B01----:R-:W-:Y:S01]  /*15d70*/  ENDCOLLECTIVE ;  /* 0x000000000000791b */ /* 0x003fe20003800000 */
.L_x_1326:
        /* <DEDUP_REMOVED lines=18> */
.L_x_1327:
[----:B------:R-:W-:-:S05]  /*15ea0*/  VIADD R2, R4, 0x50 ;  /* 0x0000005004027836 */ /* 0x000fca0000000000 */
[----:B------:R-:W-:Y:S01]  /*15eb0*/  ISETP.GE.AND P4, PT, R2, R5, PT ;  /* 0x000000050200720c */ /* 0x000fe20003f86270 */
[----:B------:R-:W-:Y:S02]  /*15ec0*/  IMAD.MOV.U32 R13, RZ, RZ, R0 ;  /* 0x000000ffff0d7224 */ /* 0x000fe400078e0000 */
[----:B------:R-:W-:-:S10]  /*15ed0*/  IMAD.MOV.U32 R2, RZ, RZ, R14 ;  /* 0x000000ffff027224 */ /* 0x000fd400078e000e */
[----:B------:R-:W-:Y:S05]  /*15ee0*/  WARPSYNC.COLLECTIVE R15, `(.L_x_1328) ;  /* 0x000000000f087348 */ /* 0x000fea0003c00000 */
[----:B------:R0:W1:Y:S02]  /*15ef0*/  SHFL.IDX P6, R14, R13, R12, R11 ;  /* 0x0000000c0d0e7389 */ /* 0x00006400000c000b */
[----:B01----:R-:W-:Y:S01]  /*15f00*/  ENDCOLLECTIVE ;  /* 0x000000000000791b */ /* 0x003fe20003800000 */
.L_x_1328:
        /* <DEDUP_REMOVED lines=18> */
.L_x_1329:
[----:B------:R-:W-:-:S05]  /*16030*/  VIADD R2, R4, 0x60 ;  /* 0x0000006004027836 */ /* 0x000fca0000000000 */
[----:B------:R-:W-:Y:S01]  /*16040*/  ISETP.GE.AND P4, PT, R2, R5, PT ;  /* 0x000000050200720c */ /* 0x000fe20003f86270 */
[----:B------:R-:W-:Y:S02]  /*16050*/  IMAD.MOV.U32 R13, RZ, RZ, R0 ;  /* 0x000000ffff0d7224 */ /* 0x000fe400078e0000 */
[----:B------:R-:W-:-:S10]  /*16060*/  IMAD.MOV.U32 R2, RZ, RZ, R14 ;  /* 0x000000ffff027224 */ /* 0x000fd400078e000e */
[----:B------:R-:W-:Y:S05]  /*16070*/  WARPSYNC.COLLECTIVE R15, `(.L_x_1330) ;  /* 0x000000000f087348 */ /* 0x000fea0003c00000 */
[----:B------:R0:W1:Y:S02]  /*16080*/  SHFL.IDX P6, R14, R13, R12, R11 ;  /* 0x0000000c0d0e7389 */ /* 0x00006400000c000b */
[----:B01----:R-:W-:Y:S01]  /*16090*/  ENDCOLLECTIVE ;  /* 0x000000000000791b */ /* 0x003fe20003800000 */
.L_x_1330:
        /* <DEDUP_REMOVED lines=18> */
.L_x_1331:
[----:B------:R-:W-:Y:S02]  /*161c0*/  IMAD.MOV.U32 R13, RZ, RZ, R0 ;  /* 0x000000ffff0d7224 */ /* 0x000fe400078e0000 */
[----:B------:R-:W-:-:S07]  /*161d0*/  IMAD.MOV.U32 R6, RZ, RZ, R14 ;  /* 0x000000ffff067224 */ /* 0x000fce00078e000e */
[----:B------:R-:W-:Y:S05]  /*161e0*/  WARPSYNC.COLLECTIVE R15, `(.L_x_1332) ;  /* 0x000000000f087348 */ /* 0x000fea0003c00000 */
[----:B------:R0:W1:Y:S02]  /*161f0*/  SHFL.IDX P6, R14, R13, R12, R11 ;  /* 0x0000000c0d0e7389 */ /* 0x00006400000c000b */
[----:B01----:R-:W-:Y:S01]  /*16200*/  ENDCOLLECTIVE ;  /* 0x000000000000791b */ /* 0x003fe20003800000 */
.L_x_1332:
[----:B------:R-:W-:Y:S01]  /*16210*/  IMAD.MOV.U32 R0, RZ, RZ, R14 ;  /* 0x000000ffff007224 */ /* 0x000fe200078e000e */
[----:B------:R-:W-:Y:S06]  /*16220*/  BRA `(.L_x_1333) ;  /* 0xffffffbc00787947 */ /* 0x000fec000383ffff */
.L_x_1227:
[----:B0-----:R0:W1:Y:S02]  /*16230*/  SYNCS.PHASECHK.TRANS64.TRYWAIT P0, [R17+URZ+0x30820], R0 ;  /* 0x03082000110075a7 */ /* 0x001064000800017f */
[----:B-1----:R-:W-:Y:S05]  /*16240*/  @!P0 NANOSLEEP.SYNCS 0x989680 ;  /* 0x009896800000895d */ /* 0x002fea0003900000 */
[----:B------:R-:W1:Y:S02]  /*16250*/  @!P0 SYNCS.PHASECHK.TRANS64 P0, [R17+URZ+0x30820], R0 ;  /* 0x03082000110085a7 */ /* 0x000e64000800007f */
[----:B-1----:R-:W-:Y:S05]  /*16260*/  @!P0 BRA `(.L_x_1227) ;  /* 0xfffffffc00f08947 */ /* 0x002fea000383ffff */
[----:B------:R-:W-:Y:S05]  /*16270*/  BRA `(.L_x_1334) ;  /* 0xffffffbc00f07947 */ /* 0x000fea000383ffff */
.L_x_1234:
[----:B0-----:R0:W1:Y:S02]  /*16280*/  SYNCS.PHASECHK.TRANS64.TRYWAIT P0, [R3+URZ+0x30840], R2 ;  /* 0x03084002030075a7 */ /* 0x001064000800017f */
[----:B-1----:R-:W-:Y:S05]  /*16290*/  @!P0 NANOSLEEP.SYNCS 0x989680 ;  /* 0x009896800000895d */ /* 0x002fea0003900000 */
[----:B------:R-:W1:Y:S02]  /*162a0*/  @!P0 SYNCS.PHASECHK.TRANS64 P0, [R3+URZ+0x30840], R2 ;  /* 0x03084002030085a7 */ /* 0x000e64000800007f */
[----:B-1----:R-:W-:Y:S05]  /*162b0*/  @!P0 BRA `(.L_x_1234) ;  /* 0xfffffffc00f08947 */ /* 0x002fea000383ffff */
[----:B------:R-:W-:Y:S05]  /*162c0*/  BRA `(.L_x_1335) ;  /* 0xffffffc000ac7947 */ /* 0x000fea000383ffff */
.L_x_1241:
[----:B0-----:R0:W1:Y:S02]  /*162d0*/  SYNCS.PHASECHK.TRANS64.TRYWAIT P0, [R3+URZ+0x60], R2 ;  /* 0x00006002030075a7 */ /* 0x001064000800017f */
[----:B-1----:R-:W-:Y:S05]  /*162e0*/  @!P0 NANOSLEEP.SYNCS 0x989680 ;  /* 0x009896800000895d */ /* 0x002fea0003900000 */
[----:B------:R-:W1:Y:S02]  /*162f0*/  @!P0 SYNCS.PHASECHK.TRANS64 P0, [R3+URZ+0x60], R2 ;  /* 0x00006002030085a7 */ /* 0x000e64000800007f */
[----:B-1----:R-:W-:Y:S05]  /*16300*/  @!P0 BRA `(.L_x_1241) ;  /* 0xfffffffc00f08947 */ /* 0x002fea000383ffff */
[----:B------:R-:W-:Y:S05]  /*16310*/  BRA `(.L_x_1336) ;  /* 0xffffffc400bc7947 */ /* 0x000fea000383ffff */
.L_x_1252:
[----:B--2---:R2:W3:Y:S02]  /*16320*/  SYNCS.PHASECHK.TRANS64.TRYWAIT P0, [R3+URZ+0x30840], R2 ;  /* 0x03084002030075a7 */ /* 0x0044e4000800017f */
[----:B---3--:R-:W-:Y:S05]  /*16330*/  @!P0 NANOSLEEP.SYNCS 0x989680 ;  /* 0x009896800000895d */ /* 0x008fea0003900000 */
[----:B------:R-:W3:Y:S02]  /*16340*/  @!P0 SYNCS.PHASECHK.TRANS64 P0, [R3+URZ+0x30840], R2 ;  /* 0x03084002030085a7 */ /* 0x000ee4000800007f */
[----:B---3--:R-:W-:Y:S05]  /*16350*/  @!P0 BRA `(.L_x_1252) ;  /* 0xfffffffc00f08947 */ /* 0x008fea000383ffff */
[----:B------:R-:W-:Y:S05]  /*16360*/  BRA `(.L_x_1337) ;  /* 0xffffffcc00807947 */ /* 0x000fea000383ffff */
.L_x_1259:
[----:B0-----:R0:W1:Y:S02]  /*16370*/  SYNCS.PHASECHK.TRANS64.TRYWAIT P0, [R9+URZ+0x60], R2 ;  /* 0x00006002090075a7 */ /* 0x001064000800017f */
[----:B-1----:R-:W-:Y:S05]  /*16380*/  @!P0 NANOSLEEP.SYNCS 0x989680 ;  /* 0x009896800000895d */ /* 0x002fea0003900000 */
[----:B------:R-:W1:Y:S02]  /*16390*/  @!P0 SYNCS.PHASECHK.TRANS64 P0, [R9+URZ+0x60], R2 ;  /* 0x00006002090085a7 */ /* 0x000e64000800007f */
[----:B-1----:R-:W-:Y:S05]  /*163a0*/  @!P0 BRA `(.L_x_1259) ;  /* 0xfffffffc00f08947 */ /* 0x002fea000383ffff */
[----:B------:R-:W-:Y:S05]  /*163b0*/  BRA `(.L_x_1338) ;  /* 0xffffffd000907947 */ /* 0x000fea000383ffff */
.L_x_1269:
[----:B-1----:R1:W2:Y:S02]  /*163c0*/  SYNCS.PHASECHK.TRANS64.TRYWAIT P0, [R2+URZ+0x30840], R3 ;  /* 0x03084003020075a7 */ /* 0x0022a4000800017f */
[----:B--2---:R-:W-:Y:S05]  /*163d0*/  @!P0 NANOSLEEP.SYNCS 0x989680 ;  /* 0x009896800000895d */ /* 0x004fea0003900000 */
[----:B------:R-:W2:Y:S02]  /*163e0*/  @!P0 SYNCS.PHASECHK.TRANS64 P0, [R2+URZ+0x30840], R3 ;  /* 0x03084003020085a7 */ /* 0x000ea4000800007f */
[----:B--2---:R-:W-:Y:S05]  /*163f0*/  @!P0 BRA `(.L_x_1269) ;  /* 0xfffffffc00f08947 */ /* 0x004fea000383ffff */
[----:B------:R-:W-:Y:S05]  /*16400*/  BRA `(.L_x_1339) ;  /* 0xffffffd800247947 */ /* 0x000fea000383ffff */
.L_x_1276:
[----:B0-----:R0:W1:Y:S02]  /*16410*/  SYNCS.PHASECHK.TRANS64.TRYWAIT P0, [R2+URZ+0x60], R5 ;  /* 0x00006005020075a7 */ /* 0x001064000800017f */
[----:B-1----:R-:W-:Y:S05]  /*16420*/  @!P0 NANOSLEEP.SYNCS 0x989680 ;  /* 0x009896800000895d */ /* 0x002fea0003900000 */
[----:B------:R-:W1:Y:S02]  /*16430*/  @!P0 SYNCS.PHASECHK.TRANS64 P0, [R2+URZ+0x60], R5 ;  /* 0x00006005020085a7 */ /* 0x000e64000800007f */
[----:B-1----:R-:W-:Y:S05]  /*16440*/  @!P0 BRA `(.L_x_1276) ;  /* 0xfffffffc00f08947 */ /* 0x002fea000383ffff */
[----:B------:R-:W-:Y:S05]  /*16450*/  BRA `(.L_x_1340) ;  /* 0xffffffdc00347947 */ /* 0x000fea000383ffff */
.L_x_1288:
[----:B0-----:R0:W1:Y:S02]  /*16460*/  SYNCS.PHASECHK.TRANS64.TRYWAIT P0, [R2+URZ+0x30860], R3 ;  /* 0x03086003020075a7 */ /* 0x001064000800017f */
[----:B-1----:R-:W-:Y:S05]  /*16470*/  @!P0 NANOSLEEP.SYNCS 0x989680 ;  /* 0x009896800000895d */ /* 0x002fea0003900000 */
[----:B------:R-:W1:Y:S02]  /*16480*/  @!P0 SYNCS.PHASECHK.TRANS64 P0, [R2+URZ+0x30860], R3 ;  /* 0x03086003020085a7 */ /* 0x000e64000800007f */
[----:B-1----:R-:W-:Y:S05]  /*16490*/  @!P0 BRA `(.L_x_1288) ;  /* 0xfffffffc00f08947 */ /* 0x002fea000383ffff */
[----:B------:R-:W-:Y:S05]  /*164a0*/  BRA `(.L_x_1341) ;  /* 0xffffffe000b47947 */ /* 0x000fea000383ffff */
.L_x_1296:
[----:B------:R-:W-:Y:S01]  /*164b0*/  BSSY B0, `(.L_x_1342) ;  /* 0x0000008000007945 */ /* 0x000fe20003800000 */
[----:B-----5:R-:W-:Y:S02]  /*164c0*/  IMAD.MOV.U32 R13, RZ, RZ, R2 ;  /* 0x000000ffff0d7224 */ /* 0x020fe400078e0002 */
[----:B------:R-:W-:Y:S02]  /*164d0*/  IMAD.MOV.U32 R12, RZ, RZ, RZ ;  /* 0x000000ffff0c7224 */ /* 0x000fe400078e00ff */
[----:B------:R-:W-:Y:S02]  /*164e0*/  IMAD.MOV.U32 R11, RZ, RZ, 0x1f ;  /* 0x0000001fff0b7424 */ /* 0x000fe400078e00ff */
[----:B------:R-:W-:-:S07]  /*164f0*/  IMAD.MOV.U32 R15, RZ, RZ, -0x1 ;  /* 0xffffffffff0f7424 */ /* 0x000fce00078e00ff */
[----:B0-----:R-:W-:Y:S05]  /*16500*/  WARPSYNC.COLLECTIVE R15, `(.L_x_1343) ;  /* 0x000000000f087348 */ /* 0x001fea0003c00000 */
[----:B------:R1:W2:Y:S02]  /*16510*/  SHFL.IDX P6, R14, R13, R12, R11 ;  /* 0x0000000c0d0e7389 */ /* 0x0002a400000c000b */
[----:B012---:R-:W-:Y:S01]  /*16520*/  ENDCOLLECTIVE ;  /* 0x000000000000791b */ /* 0x007fe20003800000 */
.L_x_1343:
[----:B------:R-:W-:Y:S05]  /*16530*/  BSYNC B0 ;  /* 0x0000000000007941 */ /* 0x000fea0003800000 */
.L_x_1342:
[----:B------:R-:W-:Y:S05]  /*16540*/  BRA `(.L_x_1344) ;  /* 0xffffffe400e87947 */ /* 0x000fea000383ffff */
.L_x_1299:
[----:B0-----:R0:W1:Y:S02]  /*16550*/  SYNCS.PHASECHK.TRANS64.TRYWAIT P0, [R0+URZ+0x30820], R3 ;  /* 0x03082003000075a7 */ /* 0x001064000800017f */
[----:B-1----:R-:W-:Y:S05]  /*16560*/  @!P0 NANOSLEEP.SYNCS 0x989680 ;  /* 0x009896800000895d */ /* 0x002fea0003900000 */
[----:B------:R-:W1:Y:S02]  /*16570*/  @!P0 SYNCS.PHASECHK.TRANS64 P0, [R0+URZ+0x30820], R3 ;  /* 0x03082003000085a7 */ /* 0x000e64000800007f */
[----:B-1----:R-:W-:Y:S05]  /*16580*/  @!P0 BRA `(.L_x_1299) ;  /* 0xfffffffc00f08947 */ /* 0x002fea000383ffff */
[----:B------:R-:W-:Y:S05]  /*16590*/  BRA `(.L_x_1345) ;  /* 0xffffffe800347947 */ /* 0x000fea000383ffff */
.L_x_1300:
        /* <DEDUP_REMOVED lines=8> */
[----:B0-----:R-:W-:Y:S05]  /*16620*/  WARPSYNC.COLLECTIVE R15, `(.L_x_1347) ;  /* 0x000000000f087348 */ /* 0x001fea0003c00000 */
[----:B------:R1:W2:Y:S02]  /*16630*/  SHFL.IDX P6, R14, R13, R12, R11 ;  /* 0x0000000c0d0e7389 */ /* 0x0002a400000c000b */
[----:B012---:R-:W-:Y:S01]  /*16640*/  ENDCOLLECTIVE ;  /* 0x000000000000791b */ /* 0x007fe20003800000 */
.L_x_1347:
[----:B------:R-:W-:Y:S05]  /*16650*/  BSYNC B0 ;  /* 0x0000000000007941 */ /* 0x000fea0003800000 */
.L_x_1346:
[----:B------:R-:W-:Y:S05]  /*16660*/  BRA `(.L_x_1348) ;  /* 0xffffffe8001c7947 */ /* 0x000fea000383ffff */
.L_x_1303:
[----:B------:R-:W-:Y:S01]  /*16670*/  BSSY B1, `(.L_x_1349) ;  /* 0x0000006000017945 */ /* 0x000fe20003800000 */
[----:B------:R-:W-:-:S07]  /*16680*/  IMAD.MOV.U32 R15, RZ, RZ, -0x1 ;  /* 0xffffffffff0f7424 */ /* 0x000fce00078e00ff */
[----:B01----:R-:W-:Y:S05]  /*16690*/  WARPSYNC.COLLECTIVE R15, `(.L_x_1350) ;  /* 0x000000000f0c7348 */ /* 0x003fea0003c00000 */
[----:B------:R-:W-:Y:S02]  /*166a0*/  ELECT P6, UR62, PT ;  /* 0x00000000003e782f */ /* 0x000fe400038c0000 */
[----:B------:R-:W-:Y:S01]  /*166b0*/  MOV R14, UR62 ;  /* 0x0000003e000e7c02 */ /* 0x000fe20008000f00 */
[----:B01----:R-:W-:Y:S10]  /*166c0*/  ENDCOLLECTIVE ;  /* 0x000000000000791b */ /* 0x003ff40003800000 */
.L_x_1350:
[----:B------:R-:W-:Y:S05]  /*166d0*/  BSYNC B1 ;  /* 0x0000000000017941 */ /* 0x000fea0003800000 */
.L_x_1349:
[----:B------:R-:W-:Y:S05]  /*166e0*/  BRA `(.L_x_1351) ;  /* 0xffffffe800147947 */ /* 0x000fea000383ffff */
.L_x_1305:
[----:B0-----:R0:W1:Y:S02]  /*166f0*/  SYNCS.PHASECHK.TRANS64.TRYWAIT P0, [R6+URZ], R5 ;  /* 0x00000005060075a7 */ /* 0x001064000800017f */
[----:B-1----:R-:W-:Y:S05]  /*16700*/  @!P0 NANOSLEEP.SYNCS 0x989680 ;  /* 0x009896800000895d */ /* 0x002fea0003900000 */
[----:B------:R-:W1:Y:S02]  /*16710*/  @!P0 SYNCS.PHASECHK.TRANS64 P0, [R6+URZ], R5 ;  /* 0x00000005060085a7 */ /* 0x000e64000800007f */
[----:B-1----:R-:W-:Y:S05]  /*16720*/  @!P0 BRA `(.L_x_1305) ;  /* 0xfffffffc00f08947 */ /* 0x002fea000383ffff */
[----:B------:R-:W-:Y:S05]  /*16730*/  BRA `(.L_x_1352) ;  /* 0xffffffe800547947 */ /* 0x000fea000383ffff */
.L_x_1306:
[----:B-1----:R1:W2:Y:S02]  /*16740*/  SYNCS.PHASECHK.TRANS64.TRYWAIT P0, [R3+URZ], R2 ;  /* 0x00000002030075a7 */ /* 0x0022a4000800017f */
[----:B--2---:R-:W-:Y:S05]  /*16750*/  @!P0 NANOSLEEP.SYNCS 0x989680 ;  /* 0x009896800000895d */ /* 0x004fea0003900000 */
[----:B------:R-:W2:Y:S02]  /*16760*/  @!P0 SYNCS.PHASECHK.TRANS64 P0, [R3+URZ], R2 ;  /* 0x00000002030085a7 */ /* 0x000ea4000800007f */
[----:B--2---:R-:W-:Y:S05]  /*16770*/  @!P0 BRA `(.L_x_1306) ;  /* 0xfffffffc00f08947 */ /* 0x004fea000383ffff */
[----:B------:R-:W-:Y:S05]  /*16780*/  BRA `(.L_x_1353) ;  /* 0xffffffe800487947 */ /* 0x000fea000383ffff */
.L_x_1308:
[----:B-1----:R1:W2:Y:S02]  /*16790*/  SYNCS.PHASECHK.TRANS64.TRYWAIT P0, [R18+URZ], R5 ;  /* 0x00000005120075a7 */ /* 0x0022a4000800017f */
[----:B--2---:R-:W-:Y:S05]  /*167a0*/  @!P0 NANOSLEEP.SYNCS 0x989680 ;  /* 0x009896800000895d */ /* 0x004fea0003900000 */
[----:B------:R-:W2:Y:S02]  /*167b0*/  @!P0 SYNCS.PHASECHK.TRANS64 P0, [R18+URZ], R5 ;  /* 0x00000005120085a7 */ /* 0x000ea4000800007f */
[----:B--2---:R-:W-:Y:S05]  /*167c0*/  @!P0 BRA `(.L_x_1308) ;  /* 0xfffffffc00f08947 */ /* 0x004fea000383ffff */
[----:B------:R-:W-:Y:S05]  /*167d0*/  BRA `(.L_x_1354) ;  /* 0xffffffe8004c7947 */ /* 0x000fea000383ffff */
.L_x_1355:
        /* <DEDUP_REMOVED lines=10> */
.L_x_3243:


//--------------------- .text._ZN7cutlass13device_kernelIN5flash11enable_sm90INS1_16FlashAttnFwdSm90INS1_25CollectiveMainloopFwdSm90ILi2EN4cute5tupleIJNS5_1CILi1EEES8_S8_EEENS6_IJNS7_ILi128EEENS7_ILi96EEENS7_ILi192EEEEEELi192ENS_6half_tEfNS_4arch4Sm90ELb0ELb1ELb0ELb1ELb0ELb0ELb0ELb1ELb1ELb1ELb0ELb0EEENS1_21CollectiveEpilogueFwdINS6_IJSA_SC_SB_EEES9_SE_SG_Li256ELb1ELb1ELb0ELb0EEENS1_36VarlenDynamicPersistentTileSchedulerILi128ELi96ELi256ELi128ELb0ELb1ELb1ELb1ELb0ELb1EEEEEEEEEvNT_6ParamsE --------------------------
	.section	.text._ZN7cutlass13device_kernelIN5flash11enable_sm90INS1_16FlashAttnFwdSm90INS1_25CollectiveMainloopFwdSm90ILi2EN4cute5tupleIJNS5_1CILi1EEES8_S8_EEENS6_IJNS7_ILi128EEENS7_ILi96EEENS7_ILi192EEEEEELi192ENS_6half_tEfNS_4arch4Sm90ELb0ELb1ELb0ELb1ELb0ELb0ELb0ELb1ELb1ELb1ELb0ELb0EEENS1_21CollectiveEpilogueFwdINS6_IJSA_SC_SB_EEES9_SE_SG_Li256ELb1ELb1ELb0ELb0EEENS1_36VarlenDynamicPersistentTileSchedulerILi128ELi96ELi256ELi128ELb0ELb1ELb1ELb1ELb0ELb1EEEEEEEEEvNT_6ParamsE,"ax",@progbits
	.align	128
.text._ZN7cutlass13device_kernelIN5flash11enable_sm90INS1_16FlashAttnFwdSm90INS1_25CollectiveMainloopFwdSm90ILi2EN4cute5tupleIJNS5_1CILi1EEES8_S8_EEENS6_IJNS7_ILi128EEENS7_ILi96EEENS7_ILi192EEEEEELi192ENS_6half_tEfNS_4arch4Sm90ELb0ELb1ELb0ELb1ELb0ELb0ELb0ELb1ELb1ELb1ELb0ELb0EEENS1_21CollectiveEpilogueFwdINS6_IJSA_SC_SB_EEES9_SE_SG_Li256ELb1ELb1ELb0ELb0EEENS1_36VarlenDynamicPersistentTileSchedulerILi128ELi96ELi256ELi128ELb0ELb1ELb1ELb1ELb0ELb1EEEEEEEEEvNT_6ParamsE:
        .type           _ZN7cutlass13device_kernelIN5flash11enable_sm90INS1_16FlashAttnFwdSm90INS1_25CollectiveMainloopFwdSm90ILi2EN4cute5tupleIJNS5_1CILi1EEES8_S8_EEENS6_IJNS7_ILi128EEENS7_ILi96EEENS7_ILi192EEEEEELi192ENS_6half_tEfNS_4arch4Sm90ELb0ELb1ELb0ELb1ELb0ELb0ELb0ELb1ELb1ELb1ELb0ELb0EEENS1_21CollectiveEpilogueFwdINS6_IJSA_SC_SB_EEES9_SE_SG_Li256ELb1ELb1ELb0ELb0EEENS1_36VarlenDynamicPersistentTileSchedulerILi128ELi96ELi256ELi128ELb0ELb1ELb1ELb1ELb0ELb1EEEEEEEEEvNT_6ParamsE,@function
        .size           _ZN7cutlass13device_kernelIN5flash11enable_sm90INS1_16FlashAttnFwdSm90INS1_25CollectiveMainloopFwdSm90ILi2EN4cute5tupleIJNS5_1CILi1EEES8_S8_EEENS6_IJNS7_ILi128EEENS7_ILi96EEENS7_ILi192EEEEEELi192ENS_6half_tEfNS_4arch4Sm90ELb0ELb1ELb0ELb1ELb0ELb0ELb0ELb1ELb1ELb1ELb0ELb0EEENS1_21CollectiveEpilogueFwdINS6_IJSA_SC_SB_EEES9_SE_SG_Li256ELb1ELb1ELb0ELb0EEENS1_36VarlenDynamicPersistentTileSchedulerILi128ELi96ELi256ELi128ELb0ELb1ELb1ELb1ELb0ELb1EEEEEEEEEvNT_6ParamsE,(.L_x_3244 - _ZN7cutlass13device_kernelIN5flash11enable_sm90INS1_16FlashAttnFwdSm90INS1_25CollectiveMainloopFwdSm90ILi2EN4cute5tupleIJNS5_1CILi1EEES8_S8_EEENS6_IJNS7_ILi128EEENS7_ILi96EEENS7_ILi192EEEEEELi192ENS_6half_tEfNS_4arch4Sm90ELb0ELb1ELb0ELb1ELb0ELb0ELb0ELb1ELb1ELb1ELb0ELb0EEENS1_21CollectiveEpilogueFwdINS6_IJSA_SC_SB_EEES9_SE_SG_Li256ELb1ELb1ELb0ELb0EEENS1_36VarlenDynamicPersistentTileSchedulerILi128ELi96ELi256ELi128ELb0ELb1ELb1ELb1ELb0ELb1EEEEEEEEEvNT_6ParamsE)
        .other          _ZN7cutlass13device_kernelIN5flash11enable_sm90INS1_16FlashAttnFwdSm90INS1_25CollectiveMainloopFwdSm90ILi2EN4cute5tupleIJNS5_1CILi1EEES8_S8_EEENS6_IJNS7_ILi128EEENS7_ILi96EEENS7_ILi192EEEEEELi192ENS_6half_tEfNS_4arch4Sm90ELb0ELb1ELb0ELb1ELb0ELb0ELb0ELb1ELb1ELb1ELb0ELb0EEENS1_21CollectiveEpilogueFwdINS6_IJSA_SC_SB_EEES9_SE_SG_Li256ELb1ELb1ELb0ELb0EEENS1_36VarlenDynamicPersistentTileSchedulerILi128ELi96ELi256ELi128ELb0ELb1ELb1ELb1ELb0ELb1EEEEEEEEEvNT_6ParamsE,@"STO_CUDA_ENTRY STV_DEFAULT"
_ZN7cutlass13device_kernelIN5flash11enable_sm90INS1_16FlashAttnFwdSm90INS1_25CollectiveMainloopFwdSm90ILi2EN4cute5tupleIJNS5_1CILi1EEES8_S8_EEENS6_IJNS7_ILi128EEENS7_ILi96EEENS7_ILi192EEEEEELi192ENS_6half_tEfNS_4arch4Sm90ELb0ELb1ELb0ELb1ELb0ELb0ELb0ELb1ELb1ELb1ELb0ELb0EEENS1_21CollectiveEpilogueFwdINS6_IJSA_SC_SB_EEES9_SE_SG_Li256ELb1ELb1ELb0ELb0EEENS1_36VarlenDynamicPersistentTileSchedulerILi128ELi96ELi256ELi128ELb0ELb1ELb1ELb1ELb0ELb1EEEEEEEEEvNT_6ParamsE:
        /* <DEDUP_REMOVED lines=18> */
.L_x_1357:
[----:B------:R-:W-:Y:S05]  /*0120*/  BSYNC B0 ;  /* 0x0000000000007941 */ /* 0x000fea0003800000 */
.L_x_1356:
        /* <DEDUP_REMOVED lines=41> */
.L_x_1358:
        /* <DEDUP_REMOVED lines=22> */
.L_x_1359:
        /* <DEDUP_REMOVED lines=18> */
.L_x_1360:
        /* <DEDUP_REMOVED lines=22> */
.L_x_1361:
        /* <DEDUP_REMOVED lines=22> */
.L_x_1362:
        /* <DEDUP_REMOVED lines=8> */
.L_x_1364:
        /* <DEDUP_REMOVED lines=14> */
[----:B0-----:R-:W2:Y:S01]  /*0a60*/  LDL R2, [R1+0x48] ;  /* 0x0000480001027983 */ /* 0x001ea20000100800 */
[----:B------:R-:W-:Y:S01]  /*0a70*/  R2UR UR5, R9 ;  /* 0x00000000090572ca */ /* 0x000fe200000e0000 */
[----:B------:R-:W-:Y:S01]  /*0a80*/  UMOV UR38, URZ ;  /* 0x0000003f00267c82 */ /* 0x000fe20008000000 */
[----:B------:R-:W-:Y:S01]  /*0a90*/  R2UR UR7, R10 ;  /* 0x000000000a0772ca */ /* 0x000fe200000e0000 */
[----:B------:R-:W0:Y:S01]  /*0aa0*/  S2R R0, SR_TID.X ;  /* 0x0000000000007919 */ /* 0x000e220000002100 */
[----:B------:R-:W-:Y:S01]  /*0ab0*/  R2UR UR6, R11 ;  /* 0x000000000b0672ca */ /* 0x000fe200000e0000 */
[----:B------:R-:W-:Y:S01]  /*0ac0*/  UMOV UR36, URZ ;  /* 0x0000003f00247c82 */ /* 0x000fe20008000000 */
[----:B0-----:R-:W-:-:S05]  /*0ad0*/  VIADD R206, R0, 0xffffff80 ;  /* 0xffffff8000ce7836 */ /* 0x001fca0000000000 */
[----:B------:R-:W-:-:S04]  /*0ae0*/  SHF.R.S32.HI R3, RZ, 0x1f, R206 ;  /* 0x0000001fff037819 */ /* 0x000fc800000114ce */
[CC--:B------:R-:W-:Y:S02]  /*0af0*/  LEA.HI R0, R3.reuse, R206.reuse, RZ, 0x7 ;  /* 0x000000ce03007211 */ /* 0x0c0fe400078f38ff */
[CC--:B------:R-:W-:Y:S02]  /*0b00*/  LEA.HI R4, R3.reuse, R206.reuse, RZ, 0x5 ;  /* 0x000000ce03047211 */ /* 0x0c0fe400078f28ff */
[----:B------:R-:W-:Y:S02]  /*0b10*/  LOP3.LUT R5, R0, 0xffffff80, RZ, 0xc0, !PT ;  /* 0xffffff8000057812 */ /* 0x000fe400078ec0ff */
[----:B------:R-:W-:Y:S01]  /*0b20*/  LEA.HI R10, R3, R206, RZ, 0x2 ;  /* 0x000000ce030a7211 */ /* 0x000fe200078f10ff */
[----:B------:R-:W-:Y:S01]  /*0b30*/  IMAD.SHL.U32 R4, R4, 0x20, RZ ;  /* 0x0000002004047824 */ /* 0x000fe200078e00ff */
[----:B------:R-:W-:Y:S01]  /*0b40*/  SHF.R.S32.HI R199, RZ, 0x7, R0 ;  /* 0x00000007ffc77819 */ /* 0x000fe20000011400 */
[----:B------:R-:W-:-:S03]  /*0b50*/  IMAD.IADD R198, R206, 0x1, -R5 ;  /* 0x00000001cec67824 */ /* 0x000fc600078e0a05 */
[----:B------:R-:W-:Y:S02]  /*0b60*/  LOP3.LUT R4, R4, 0xfffffc00, RZ, 0xc0, !PT ;  /* 0xfffffc0004047812 */ /* 0x000fe400078ec0ff */
[----:B------:R-:W-:Y:S02]  /*0b70*/  SHF.R.S32.HI R9, RZ, 0x1f, R198 ;  /* 0x0000001fff097819 */ /* 0x000fe400000114c6 */
[----:B------:R-:W-:Y:S02]  /*0b80*/  LEA.HI R0, R0, R199, RZ, 0x1 ;  /* 0x000000c700007211 */ /* 0x000fe400078f08ff */
[CC--:B------:R-:W-:Y:S02]  /*0b90*/  LEA.HI R6, R9.reuse, R198.reuse, RZ, 0x2 ;  /* 0x000000c609067211 */ /* 0x0c0fe400078f10ff */
[----:B------:R-:W-:Y:S02]  /*0ba0*/  LEA.HI R9, R9, R198, RZ, 0x5 ;  /* 0x000000c609097211 */ /* 0x000fe400078f28ff */
[----:B------:R-:W-:-:S02]  /*0bb0*/  SHF.R.S32.HI R8, RZ, 0x2, R6 ;  /* 0x00000002ff087819 */ /* 0x000fc40000011406 */
[----:B------:R-:W-:Y:S02]  /*0bc0*/  SHF.R.S32.HI R11, RZ, 0x1f, R6 ;  /* 0x0000001fff0b7819 */ /* 0x000fe40000011406 */
[----:B------:R-:W-:Y:S02]  /*0bd0*/  SHF.R.S32.HI R9, RZ, 0x5, R9 ;  /* 0x00000005ff097819 */ /* 0x000fe40000011409 */
[----:B------:R-:W-:Y:S02]  /*0be0*/  LEA.HI R11, R11, R8, RZ, 0x3 ;  /* 0x000000080b0b7211 */ /* 0x000fe400078f18ff */
[----:B------:R-:W-:Y:S02]  /*0bf0*/  LOP3.LUT R0, R0, 0x3fffffe, RZ, 0xc0, !PT ;  /* 0x03fffffe00007812 */ /* 0x000fe400078ec0ff */
[----:B------:R-:W-:-:S03]  /*0c00*/  LOP3.LUT R11, R11, 0xfffffff8, RZ, 0xc0, !PT ;  /* 0xfffffff80b0b7812 */ /* 0x000fc600078ec0ff */
[----:B------:R-:W-:Y:S02]  /*0c10*/  IMAD.IADD R0, R199, 0x1, -R0 ;  /* 0x00000001c7007824 */ /* 0x000fe400078e0a00 */
[----:B------:R-:W-:-:S04]  /*0c20*/  IMAD.IADD R8, R8, 0x1, -R11 ;  /* 0x0000000108087824 */ /* 0x000fc800078e0a0b */
[----:B------:R-:W-:-:S04]  /*0c30*/  IMAD R9, R9, 0x10, R8 ;  /* 0x0000001009097824 */ /* 0x000fc800078e0208 */
[----:B------:R-:W-:Y:S01]  /*0c40*/  IMAD R200, R0, 0x40, R9 ;  /* 0x0000004000c87824 */ /* 0x000fe200078e0209 */
[----:B--2---:R-:W-:Y:S02]  /*0c50*/  R2UR UR4, R2 ;  /* 0x00000000020472ca */ /* 0x004fe400000e0000 */
[CC--:B------:R-:W-:Y:S02]  /*0c60*/  LEA.HI R2, R3.reuse, R206.reuse, RZ, 0x4 ;  /* 0x000000ce03027211 */ /* 0x0c0fe400078f20ff */
[----:B------:R-:W-:Y:S02]  /*0c70*/  LEA.HI R3, R3, R206, RZ, 0x3 ;  /* 0x000000ce03037211 */ /* 0x000fe400078f18ff */
[----:B------:R-:W-:Y:S02]  /*0c80*/  SHF.R.S32.HI R7, RZ, 0x4, R2 ;  /* 0x00000004ff077819 */ /* 0x000fe40000011402 */
[C---:B------:R-:W-:Y:S02]  /*0c90*/  LOP3.LUT R5, R2.reuse, 0x3fffff0, RZ, 0xc0, !PT ;  /* 0x03fffff002057812 */ /* 0x040fe400078ec0ff */
[----:B------:R-:W-:-:S02]  /*0ca0*/  LEA.HI R2, R2, R7, RZ, 0x1 ;  /* 0x0000000702027211 */ /* 0x000fc400078f08ff */
[----:B------:R-:W-:Y:S01]  /*0cb0*/  LOP3.LUT R193, R3, 0xfffffff8, RZ, 0xc0, !PT ;  /* 0xfffffff803c17812 */ /* 0x000fe200078ec0ff */
[----:B------:R-:W-:Y:S01]  /*0cc0*/  IMAD.IADD R5, R206, 0x1, -R5 ;  /* 0x00000001ce057824 */ /* 0x000fe200078e0a05 */
[----:B------:R-:W-:Y:S01]  /*0cd0*/  LOP3.LUT R2, R2, 0x1ffffffe, RZ, 0xc0, !PT ;  /* 0x1ffffffe02027812 */ /* 0x000fe200078ec0ff */
[----:B------:R-:W-:Y:S01]  /*0ce0*/  ULOP3.LUT UR8, UR4, 0x1, URZ, 0xfc, !UPT ;  /* 0x0000000104087892 */ /* 0x000fe2000f8efc3f */
[----:B------:R-:W-:Y:S01]  /*0cf0*/  SHF.R.S32.HI R195, RZ, 0x3, R3 ;  /* 0x00000003ffc37819 */ /* 0x000fe20000011403 */
[----:B------:R-:W-:Y:S01]  /*0d00*/  IMAD R5, R5, 0x40, R4 ;  /* 0x0000004005057824 */ /* 0x000fe200078e0204 */
[----:B------:R-:W-:Y:S01]  /*0d10*/  LOP3.LUT R3, R6, 0x7ffffffc, RZ, 0xc0, !PT ;  /* 0x7ffffffc06037812 */ /* 0x000fe200078ec0ff */
[----:B------:R-:W-:Y:S01]  /*0d20*/  IMAD.IADD R2, R7, 0x1, -R2 ;  /* 0x0000000107027824 */ /* 0x000fe200078e0a02 */
[----:B------:R-:W-:Y:S01]  /*0d30*/  LOP3.LUT R7, R10, 0xfffffffc, RZ, 0xc0, !PT ;  /* 0xfffffffc0a077812 */ /* 0x000fe200078ec0ff */
[----:B------:R-:W-:Y:S01]  /*0d40*/  IMAD.IADD R193, R206, 0x1, -R193 ;  /* 0x00000001cec17824 */ /* 0x000fe200078e0ac1 */
[----:B------:R-:W-:Y:S01]  /*0d50*/  UMOV UR4, URZ ;  /* 0x0000003f00047c82 */ /* 0x000fe20008000000 */
[----:B------:R-:W-:-:S02]  /*0d60*/  IMAD R201, R2, 0x8, R5 ;  /* 0x0000000802c97824 */ /* 0x000fc400078e0205 */
[----:B------:R-:W-:Y:S02]  /*0d70*/  IMAD.IADD R7, R206, 0x1, -R7 ;  /* 0x00000001ce077824 */ /* 0x000fe400078e0a07 */
[----:B------:R-:W-:Y:S02]  /*0d80*/  IMAD.SHL.U32 R22, R193, 0x8, RZ ;  /* 0x00000008c1167824 */ /* 0x000fe400078e00ff */
[----:B------:R-:W-:Y:S01]  /*0d90*/  IMAD.U32 R202, RZ, RZ, UR8 ;  /* 0x00000008ffca7e24 */ /* 0x000fe2000f8e00ff */
[C---:B------:R-:W-:Y:S01]  /*0da0*/  LEA.HI R4, R7.reuse, R7, RZ, 0x1 ;  /* 0x0000000707047211 */ /* 0x040fe200078f08ff */
[C---:B------:R-:W-:Y:S01]  /*0db0*/  VIADD R23, R22.reuse, 0x40 ;  /* 0x0000004016177836 */ /* 0x040fe20000000000 */
[----:B------:R-:W-:Y:S01]  /*0dc0*/  SHF.R.S32.HI R205, RZ, 0x1f, R22 ;  /* 0x0000001fffcd7819 */ /* 0x000fe20000011416 */
[----:B------:R-:W-:Y:S01]  /*0dd0*/  VIADD R192, R22, 0x80 ;  /* 0x0000008016c07836 */ /* 0x000fe20000000000 */
[----:B------:R-:W-:Y:S01]  /*0de0*/  LOP3.LUT R4, R4, 0x1ffffffe, RZ, 0xc0, !PT ;  /* 0x1ffffffe04047812 */ /* 0x000fe200078ec0ff */
[----:B------:R-:W-:Y:S01]  /*0df0*/  IMAD.U32 R197, RZ, RZ, UR4 ;  /* 0x00000004ffc57e24 */ /* 0x000fe2000f8e00ff */
[----:B------:R-:W-:Y:S01]  /*0e00*/  SHF.R.S32.HI R204, RZ, 0x1f, R23 ;  /* 0x0000001fffcc7819 */ /* 0x000fe20000011417 */
[----:B------:R-:W-:Y:S01]  /*0e10*/  IMAD.IADD R18, R198, 0x1, -R3 ;  /* 0x00000001c6127824 */ /* 0x000fe200078e0a03 */
[----:B------:R-:W-:Y:S01]  /*0e20*/  SHF.R.S32.HI R203, RZ, 0x1f, R192 ;  /* 0x0000001fffcb7819 */ /* 0x000fe200000114c0 */
[----:B------:R-:W-:-:S04]  /*0e30*/  IMAD.IADD R19, R7, 0x1, -R4 ;  /* 0x0000000107137824 */ /* 0x000fc800078e0a04 */
[----:B------:R-:W-:-:S07]  /*0e40*/  IMAD R19, R19, 0x8, R200 ;  /* 0x0000000813137824 */ /* 0x000fce00078e02c8 */
.L_x_1464:
[----:B------:R-:W-:Y:S01]  /*0e50*/  ULDC.64 UR8, c[0x0][0xa28] ;  /* 0x00028a0000087ab9 */ /* 0x000fe20000000a00 */
[----:B0-2---:R-:W-:Y:S01]  /*0e60*/  IMAD.MOV.U32 R7, RZ, RZ, RZ ;  /* 0x000000ffff077224 */ /* 0x005fe200078e00ff */
[----:B------:R-:W-:Y:S01]  /*0e70*/  UISETP.NE.U32.AND UP0, UPT, UR8, URZ, UPT ;  /* 0x0000003f0800728c */ /* 0x000fe2000bf05070 */
[----:B------:R-:W-:-:S03]  /*0e80*/  ULDC.64 UR12, c[0x0][0x208] ;  /* 0x00008200000c7ab9 */ /* 0x000fc60000000a00 */
[----:B------:R-:W-:-:S03]  /*0e90*/  UISETP.NE.AND.EX UP0, UPT, UR9, URZ, UPT, UP0 ;  /* 0x0000003f0900728c */ /* 0x000fc6000bf05300 */
[----:B------:R-:W-:Y:S02]  /*0ea0*/  ULDC.64 UR8, c[0x0][0xa18] ;  /* 0x0002860000087ab9 */ /* 0x000fe40000000a00 */
[----:B------:R-:W-:Y:S01]  /*0eb0*/  UISETP.NE.U32.AND UP1, UPT, UR8, URZ, UPT ;  /* 0x0000003f0800728c */ /* 0x000fe2000bf25070 */
[----:B------:R-:W-:-:S03]  /*0ec0*/  PLOP3.LUT P0, PT, PT, PT, UP0, 0x80, 0x0 ;  /* 0x000000000000781c */ /* 0x000fc60003f0f008 */
[----:B------:R-:W-:-:S03]  /*0ed0*/  UISETP.NE.AND.EX UP1, UPT, UR9, URZ, UPT, UP1 ;  /* 0x0000003f0900728c */ /* 0x000fc6000bf25310 */
[----:B------:R-:W-:Y:S02]  /*0ee0*/  @UP0 ULDC.64 UR8, c[0x0][0xa28] ;  /* 0x00028a0000080ab9 */ /* 0x000fe40000000a00 */
[----:B------:R-:W-:Y:S01]  /*0ef0*/  @UP0 UIMAD.WIDE UR8, UR6, 0x4, UR8 ;  /* 0x00000004060808a5 */ /* 0x000fe2000f8e0208 */
[----:B------:R-:W-:-:S05]  /*0f00*/  PLOP3.LUT P2, PT, PT, PT, UP1, 0x80, 0x0 ;  /* 0x000000000000781c */ /* 0x000fca0003f4f018 */
[----:B------:R-:W-:Y:S01]  /*0f10*/  @UP1 ULDC.64 UR10, c[0x0][0xa18] ;  /* 0x00028600000a1ab9 */ /* 0x000fe20000000a00 */
[----:B------:R-:W-:Y:S02]  /*0f20*/  IMAD.U32 R2, RZ, RZ, UR8 ;  /* 0x00000008ff027e24 */ /* 0x000fe4000f8e00ff */
[----:B------:R-:W-:Y:S01]  /*0f30*/  IMAD.U32 R3, RZ, RZ, UR9 ;  /* 0x00000009ff037e24 */ /* 0x000fe2000f8e00ff */
[----:B------:R-:W-:Y:S01]  /*0f40*/  @UP1 UIMAD.WIDE UR8, UR6, 0x4, UR10 ;  /* 0x00000004060818a5 */ /* 0x000fe2000f8e020a */
[----:B------:R-:W-:-:S03]  /*0f50*/  ULDC UR4, c[0x0][0x288] ;  /* 0x0000a20000047ab9 */ /* 0x000fc60000000800 */
[----:B------:R0:W5:Y:S01]  /*0f60*/  @P0 LDG.E R7, desc[UR12][R2.64] ;  /* 0x0000000c02070981 */ /* 0x000162000c1e1900 */
[----:B------:R-:W-:Y:S01]  /*0f70*/  IMAD.U32 R17, RZ, RZ, UR4 ;  /* 0x00000004ff117e24 */ /* 0x000fe2000f8e00ff */
[----:B------:R-:W-:Y:S01]  /*0f80*/  ULDC UR4, c[0x0][0x424] ;  /* 0x0001090000047ab9 */ /* 0x000fe20000000800 */
[----:B------:R-:W-:Y:S02]  /*0f90*/  IMAD.U32 R4, RZ, RZ, UR8 ;  /* 0x00000008ff047e24 */ /* 0x000fe4000f8e00ff */
[----:B------:R-:W-:Y:S01]  /*0fa0*/  IMAD.U32 R5, RZ, RZ, UR9 ;  /* 0x00000009ff057e24 */ /* 0x000fe2000f8e00ff */
[----:B------:R-:W-:Y:S02]  /*0fb0*/  ULDC.64 UR8, c[0x0][0x418] ;  /* 0x0001060000087ab9 */ /* 0x000fe40000000a00 */
[----:B------:R-:W-:Y:S02]  /*0fc0*/  UISETP.NE.U32.AND UP0, UPT, UR8, URZ, UPT ;  /* 0x0000003f0800728c */ /* 0x000fe4000bf05070 */
[----:B------:R0:W5:Y:S01]  /*0fd0*/  @P2 LDG.E R17, desc[UR12][R4.64] ;  /* 0x0000000c04112981 */ /* 0x000162000c1e1900 */
[----:B------:R-:W-:Y:S01]  /*0fe0*/  IMAD.U32 R194, RZ, RZ, UR7 ;  /* 0x00000007ffc27e24 */ /* 0x000fe2000f8e00ff */
[----:B------:R-:W-:-:S03]  /*0ff0*/  UISETP.NE.AND.EX UP0, UPT, UR9, URZ, UPT, UP0 ;  /* 0x0000003f0900728c */ /* 0x000fc6000bf05300 */
[----:B------:R-:W-:Y:S01]  /*1000*/  ULDC.64 UR8, c[0x0][0xa20] ;  /* 0x0002880000087ab9 */ /* 0x000fe20000000a00 */
[----:B------:R-:W-:Y:S01]  /*1010*/  USEL UR4, UR4, 0x1, UP0 ;  /* 0x0000000104047887 */ /* 0x000fe20008000000 */
[----:B------:R-:W-:Y:S01]  /*1020*/  ISETP.NE.U32.AND P1, PT, RZ, UR8, PT ;  /* 0x00000008ff007c0c */ /* 0x000fe2000bf25070 */
[----:B------:R-:W-:Y:S02]  /*1030*/  ULDC UR8, c[0x0][0x2f0] ;  /* 0x0000bc0000087ab9 */ /* 0x000fe40000000800 */
[----:B------:R-:W-:Y:S01]  /*1040*/  UIMAD UR4, UR4, UR8, URZ ;  /* 0x00000008040472a4 */ /* 0x000fe2000f8e023f */
[----:B------:R-:W-:Y:S01]  /*1050*/  ISETP.NE.AND.EX P1, PT, RZ, UR9, PT, P1 ;  /* 0x00000009ff007c0c */ /* 0x000fe2000bf25310 */
[----:B01-34-:R-:W-:-:S12]  /*1060*/  @P2 BRA `(.L_x_1365) ;  /* 0x0000000000302947 */ /* 0x01bfd80003800000 */
[----:B------:R-:W-:Y:S02]  /*1070*/  ULDC.64 UR8, c[0x0][0xa00] ;  /* 0x0002800000087ab9 */ /* 0x000fe40000000a00 */
[----:B------:R-:W-:-:S04]  /*1080*/  ISETP.NE.U32.AND P0, PT, RZ, UR8, PT ;  /* 0x00000008ff007c0c */ /* 0x000fc8000bf05070 */
[----:B------:R-:W-:-:S13]  /*1090*/  ISETP.NE.AND.EX P0, PT, RZ, UR9, PT, P0 ;  /* 0x00000009ff007c0c */ /* 0x000fda000bf05300 */
[----:B------:R-:W-:Y:S05]  /*10a0*/  @!P0 BRA `(.L_x_1365) ;  /* 0x0000000000208947 */ /* 0x000fea0003800000 */
[----:B------:R-:W-:Y:S01]  /*10b0*/  ULDC.64 UR8, c[0x0][0xa00] ;  /* 0x0002800000087ab9 */ /* 0x000fe20000000a00 */
[----:B------:R-:W-:Y:S01]  /*10c0*/  ULDC.64 UR10, c[0x0][0x208] ;  /* 0x00008200000a7ab9 */ /* 0x000fe20000000a00 */
[----:B------:R-:W-:-:S06]  /*10d0*/  UIMAD.WIDE UR8, UR6, 0x4, UR8 ;  /* 0x00000004060878a5 */ /* 0x000fcc000f8e0208 */
[----:B------:R-:W-:Y:S02]  /*10e0*/  IMAD.U32 R2, RZ, RZ, UR8 ;  /* 0x00000008ff027e24 */ /* 0x000fe4000f8e00ff */
[----:B------:R-:W-:-:S05]  /*10f0*/  IMAD.U32 R3, RZ, RZ, UR9 ;  /* 0x00000009ff037e24 */ /* 0x000fca000f8e00ff */
[----:B-----5:R-:W2:Y:S04]  /*1100*/  LDG.E R17, desc[UR10][R2.64] ;  /* 0x0000000a02117981 */ /* 0x020ea8000c1e1900 */
[----:B------:R-:W2:Y:S02]  /*1110*/  LDG.E R0, desc[UR10][R2.64+0x4] ;  /* 0x0000040a02007981 */ /* 0x000ea4000c1e1900 */
[----:B--2---:R-:W-:-:S07]  /*1120*/  IMAD.IADD R17, R0, 0x1, -R17 ;  /* 0x0000000100117824 */ /* 0x004fce00078e0a11 */
.L_x_1365:
[----:B------:R-:W-:Y:S02]  /*1130*/  IMAD.U32 R16, RZ, RZ, UR4 ;  /* 0x00000004ff107e24 */ /* 0x000fe4000f8e00ff */
[----:B------:R-:W-:Y:S01]  /*1140*/  IMAD.U32 R196, RZ, RZ, UR6 ;  /* 0x00000006ffc47e24 */ /* 0x000fe2000f8e00ff */
[----:B------:R-:W-:Y:S06]  /*1150*/  @!P1 BRA `(.L_x_1366) ;  /* 0x00000000001c9947 */ /* 0x000fec0003800000 */
[----:B------:R-:W-:Y:S01]  /*1160*/  ULDC.64 UR8, c[0x0][0xa20] ;  /* 0x0002880000087ab9 */ /* 0x000fe20000000a00 */
[----:B------:R-:W-:Y:S01]  /*1170*/  ULDC.64 UR10, c[0x0][0x208] ;  /* 0x00008200000a7ab9 */ /* 0x000fe20000000a00 */
[----:B------:R-:W-:-:S06]  /*1180*/  UIMAD.WIDE UR6, UR6, 0x4, UR8 ;  /* 0x00000004060678a5 */ /* 0x000fcc000f8e0208 */
[----:B------:R-:W-:Y:S02]  /*1190*/  IMAD.U32 R2, RZ, RZ, UR6 ;  /* 0x00000006ff027e24 */ /* 0x000fe4000f8e00ff */
[----:B------:R-:W-:-:S05]  /*11a0*/  IMAD.U32 R3, RZ, RZ, UR7 ;  /* 0x00000007ff037e24 */ /* 0x000fca000f8e00ff */
[----:B------:R0:W5:Y:S01]  /*11b0*/  LDG.E R16, desc[UR10][R2.64] ;  /* 0x0000000a02107981 */ /* 0x000162000c1e1900 */
[----:B------:R-:W-:Y:S05]  /*11c0*/  BRA `(.L_x_1367) ;  /* 0x0000000000307947 */ /* 0x000fea0003800000 */
.L_x_1366:
        /* <DEDUP_REMOVED lines=9> */
[----:B------:R-:W2:Y:S04]  /*1260*/  LDG.E R16, desc[UR10][R2.64] ;  /* 0x0000000a02107981 */ /* 0x000ea8000c1e1900 */
[----:B------:R-:W2:Y:S02]  /*1270*/  LDG.E R5, desc[UR10][R2.64+0x4] ;  /* 0x0000040a02057981 */ /* 0x000ea4000c1e1900 */
[----:B--2---:R-:W-:-:S07]  /*1280*/  IMAD.IADD R16, R5, 0x1, -R16 ;  /* 0x0000000105107824 */ /* 0x004fce00078e0a10 */
.L_x_1367:
[----:B------:R-:W1:Y:S01]  /*1290*/  LDC R0, c[0x0][0x448] ;  /* 0x00011200ff007b82 */ /* 0x000e620000000800 */
[----:B------:R-:W-:Y:S01]  /*12a0*/  USHF.L.U32 UR39, UR5, 0x7, URZ ;  /* 0x0000000705277899 */ /* 0x000fe2000800063f */
[----:B-----5:R-:W-:-:S03]  /*12b0*/  IMAD.IADD R16, R16, 0x1, -R7 ;  /* 0x0000000110107824 */ /* 0x020fc600078e0a07 */
[----:B------:R-:W-:Y:S02]  /*12c0*/  UIADD3 UR4, UR39, 0x7f, URZ ;  /* 0x0000007f27047890 */ /* 0x000fe4000fffe03f */
[----:B0-----:R-:W-:Y:S01]  /*12d0*/  IADD3 R3, R16, 0x1, -R17 ;  /* 0x0000000110037810 */ /* 0x001fe20007ffe811 */
[----:B------:R-:W0:Y:S01]  /*12e0*/  LDC.64 R8, c[0x0][0x9e0] ;  /* 0x00027800ff087b82 */ /* 0x000e220000000a00 */
[----:B-1----:R-:W-:Y:S02]  /*12f0*/  ISETP.NE.AND P1, PT, R0, 0x1, PT ;  /* 0x000000010000780c */ /* 0x002fe40003f25270 */
[----:B------:R-:W-:Y:S01]  /*1300*/  IMAD.U32 R0, RZ, RZ, UR4 ;  /* 0x00000004ff007e24 */ /* 0x000fe2000f8e00ff */
[----:B0-----:R-:W-:-:S10]  /*1310*/  ISETP.GE.AND P2, PT, R9, 0x1, PT ;  /* 0x000000010900780c */ /* 0x001fd40003f46270 */
[----:B------:R-:W0:Y:S08]  /*1320*/  @P1 LDC R2, c[0x0][0x44c] ;  /* 0x00011300ff021b82 */ /* 0x000e300000000800 */
[----:B------:R-:W1:Y:S01]  /*1330*/  @P1 LDC R5, c[0x0][0x450] ;  /* 0x00011400ff051b82 */ /* 0x000e620000000800 */
[----:B0-----:R-:W-:-:S05]  /*1340*/  @P1 IMAD.HI.U32 R2, R2, UR4, RZ ;  /* 0x0000000402021c27 */ /* 0x001fca000f8e00ff */
[----:B-1----:R-:W-:-:S05]  /*1350*/  @P1 SHF.R.U32.HI R0, RZ, R5, R2 ;  /* 0x00000005ff001219 */ /* 0x002fca0000011602 */
        /* <DEDUP_REMOVED lines=13> */
.L_x_1369:
[----:B------:R-:W-:-:S13]  /*1430*/  ISETP.NE.AND P0, PT, R9, 0x1, PT ;  /* 0x000000010900780c */ /* 0x000fda0003f05270 */
[----:B------:R-:W0:Y:S02]  /*1440*/  @P0 LDC.64 R4, c[0x0][0x9e8] ;  /* 0x00027a00ff040b82 */ /* 0x000e240000000a00 */
[----:B0-----:R-:W-:-:S05]  /*1450*/  @P0 IMAD.HI.U32 R4, R2, R4, RZ ;  /* 0x0000000402040227 */ /* 0x001fca00078e00ff */
[----:B------:R-:W-:-:S07]  /*1460*/  @P0 SHF.R.U32.HI R2, RZ, R5, R4 ;  /* 0x00000005ff020219 */ /* 0x000fce0000011604 */
.L_x_1370:
[----:B------:R-:W-:-:S05]  /*1470*/  IMAD R3, R2, R9, R9 ;  /* 0x0000000902037224 */ /* 0x000fca00078e0209 */
[----:B------:R-:W-:-:S07]  /*1480*/  VIMNMX R0, R0, R3, PT ;  /* 0x0000000300007248 */ /* 0x000fce0003fe0100 */
.L_x_1368:
[----:B------:R-:W0:Y:S01]  /*1490*/  @P1 LDC R4, c[0x0][0x44c] ;  /* 0x00011300ff041b82 */ /* 0x000e220000000800 */
[----:B------:R-:W-:Y:S01]  /*14a0*/  IMAD.U32 R3, RZ, RZ, UR39 ;  /* 0x00000027ff037e24 */ /* 0x000fe2000f8e00ff */
[----:B------:R-:W-:Y:S01]  /*14b0*/  ULDC UR4, c[0x0][0x9dc] ;  /* 0x0002770000047ab9 */ /* 0x000fe20000000800 */
[----:B------:R-:W-:Y:S02]  /*14c0*/  VIADD R2, R0, 0x5f ;  /* 0x0000005f00027836 */ /* 0x000fe40000000000 */
[C---:B------:R-:W-:Y:S02]  /*14d0*/  VIADD R0, R16.reuse, 0x5f ;  /* 0x0000005f10007836 */ /* 0x040fe40000000000 */
[----:B------:R-:W-:Y:S01]  /*14e0*/  IMAD.IADD R74, R16, 0x1, -R17 ;  /* 0x00000001104a7824 */ /* 0x000fe200078e0a11 */
        /* <DEDUP_REMOVED lines=23> */
.L_x_1372:
[----:B------:R-:W-:-:S13]  /*1660*/  ISETP.NE.AND P0, PT, R9, 0x1, PT ;  /* 0x000000010900780c */ /* 0x000fda0003f05270 */
[----:B------:R-:W0:Y:S02]  /*1670*/  @P0 LDC.64 R2, c[0x0][0x9e8] ;  /* 0x00027a00ff020b82 */ /* 0x000e240000000a00 */
[----:B0-----:R-:W-:-:S05]  /*1680*/  @P0 IMAD.HI.U32 R0, R4, R2, RZ ;  /* 0x0000000204000227 */ /* 0x001fca00078e00ff */
[----:B------:R-:W-:-:S07]  /*1690*/  @P0 SHF.R.U32.HI R4, RZ, R3, R0 ;  /* 0x00000003ff040219 */ /* 0x000fce0000011600 */
.L_x_1373:
[----:B------:R-:W-:-:S05]  /*16a0*/  IMAD R4, R4, R9, RZ ;  /* 0x0000000904047224 */ /* 0x000fca00078e02ff */
[----:B------:R-:W-:-:S13]  /*16b0*/  R2UR UR5, R4 ;  /* 0x00000000040572ca */ /* 0x000fda00000e0000 */
[----:B------:R-:W-:-:S04]  /*16c0*/  UISETP.LT.AND UP0, UPT, UR4, UR5, UPT ;  /* 0x000000050400728c */ /* 0x000fc8000bf01270 */
[----:B------:R-:W-:-:S12]  /*16d0*/  USEL UR4, UR4, UR5, !UP0 ;  /* 0x0000000504047287 */ /* 0x000fd8000c000000 */
.L_x_1371:
        /* <DEDUP_REMOVED lines=52> */
[----:B------:R-:W-:Y:S01]  /*1a20*/  CS2R R36, SRZ ;  /* 0x0000000000247805 */ /* 0x000fe2000001ff00 */
[----:B------:R-:W-:Y:S01]  /*1a30*/  IMAD.MOV.U32 R0, RZ, RZ, RZ ;  /* 0x000000ffff007224 */ /* 0x000fe200078e00ff */
[----:B------:R-:W-:Y:S01]  /*1a40*/  CS2R R6, SRZ ;  /* 0x0000000000067805 */ /* 0x000fe2000001ff00 */
[----:B------:R-:W-:Y:S02]  /*1a50*/  IMAD.MOV.U32 R131, RZ, RZ, RZ ;  /* 0x000000ffff837224 */ /* 0x000fe400078e00ff */
[----:B------:R-:W-:-:S02]  /*1a60*/  IMAD.MOV.U32 R32, RZ, RZ, RZ ;  /* 0x000000ffff207224 */ /* 0x000fc400078e00ff */
[----:B------:R-:W-:Y:S02]  /*1a70*/  IMAD.MOV.U32 R133, RZ, RZ, RZ ;  /* 0x000000ffff857224 */ /* 0x000fe400078e00ff */
        /* <DEDUP_REMOVED lines=33> */
.L_x_1375:
        /* <DEDUP_REMOVED lines=11> */
.L_x_1601:
[----:B------:R-:W-:Y:S05]  /*1d40*/  @!P0 BRA `(.L_x_1377) ;  /* 0x0000000000048947 */ /* 0x000fea0003800000 */
[----:B------:R-:W-:Y:S01]  /*1d50*/  BPT.TRAP 0x1 ;  /* 0x000000040000795c */ /* 0x000fe20000300000 */
.L_x_1377:
[----:B0-----:R-:W-:Y:S02]  /*1d60*/  IMAD.U32 R3, RZ, RZ, UR36 ;  /* 0x00000024ff037e24 */ /* 0x001fe4000f8e00ff */
[----:B------:R-:W-:-:S03]  /*1d70*/  IMAD.U32 R0, RZ, RZ, UR38 ;  /* 0x00000026ff007e24 */ /* 0x000fc6000f8e00ff */
[----:B------:R-:W-:Y:S02]  /*1d80*/  LEA R3, R3, UR37, 0x3 ;  /* 0x0000002503037c11 */ /* 0x000fe4000f8e18ff */
[----:B------:R-:W-:-:S04]  /*1d90*/  SHF.L.U32 R0, R0, 0x1f, RZ ;  /* 0x0000001f00007819 */ /* 0x000fc800000006ff */
[----:B------:R0:W1:Y:S01]  /*1da0*/  SYNCS.PHASECHK.TRANS64.TRYWAIT P1, [R3+URZ+0x30830], R0 ;  /* 0x03083000030075a7 */ /* 0x000062000802017f */
[----:B------:R-:W-:Y:S05]  /*1db0*/  @!P0 BRA `(.L_x_1378) ;  /* 0x0000000000048947 */ /* 0x000fea0003800000 */
[----:B------:R-:W-:Y:S01]  /*1dc0*/  BPT.TRAP 0x1 ;  /* 0x000000040000795c */ /* 0x000fe20000300000 */
.L_x_1378:
        /* <DEDUP_REMOVED lines=9> */
.L_x_1379:
        /* <DEDUP_REMOVED lines=10> */
[----:B--2---:R-:W2:Y:S01]  /*1f00*/  S2R R2, SR_TID.X ;  /* 0x0000000000027919 */ /* 0x004ea20000002100 */
[----:B------:R-:W-:Y:S01]  /*1f10*/  UMOV UR17, 0x40000040 ;  /* 0x4000004000117882 */ /* 0x000fe20000000000 */
[----:B------:R-:W-:Y:S01]  /*1f20*/  UMOV UR19, 0x40000040 ;  /* 0x4000004000137882 */ /* 0x000fe20000000000 */
[----:B------:R-:W-:Y:S01]  /*1f30*/  ULOP3.LUT UR60, UR4, 0x10000, URZ, 0xfc, !UPT ;  /* 0x00010000043c7892 */ /* 0x000fe2000f8efc3f */
[----:B01----:R-:W-:Y:S01]  /*1f40*/  VIADD R0, R19, UR39 ;  /* 0x0000002713007c36 */ /* 0x003fe20008000000 */
[----:B------:R-:W-:-:S02]  /*1f50*/  ULOP3.LUT UR4, UR40, 0x10000, URZ, 0xfc, !UPT ;  /* 0x0001000028047892 */ /* 0x000fc4000f8efc3f */
[----:B------:R-:W-:Y:S02]  /*1f60*/  UIMAD UR5, UR36, 0x900, UR60 ;  /* 0x00000900240578a4 */ /* 0x000fe4000f8e023c */
[----:B------:R-:W-:Y:S02]  /*1f70*/  UIADD3 UR12, UR4, 0x4, URZ ;  /* 0x00000004040c7890 */ /* 0x000fe4000fffe03f */
[----:B------:R-:W-:Y:S01]  /*1f80*/  UIADD3 UR14, UR5, 0x4, URZ ;  /* 0x00000004050e7890 */ /* 0x000fe2000fffe03f */
[----:B------:R-:W-:Y:S02]  /*1f90*/  UMOV UR8, UR4 ;  /* 0x0000000400087c82 */ /* 0x000fe40008000000 */
[----:B------:R-:W-:Y:S01]  /*1fa0*/  UMOV UR10, UR5 ;  /* 0x00000005000a7c82 */ /* 0x000fe20008000000 */
[----:B------:R-:W-:Y:S01]  /*1fb0*/  IMAD.U32 R6, RZ, RZ, UR8 ;  /* 0x00000008ff067e24 */ /* 0x000fe2000f8e00ff */
[----:B------:R-:W-:Y:S01]  /*1fc0*/  HGMMA.64x96x16.F32 R24, gdesc[UR8], RZ, !UPT, gsb0 ;  /* 0x01600000081879f0 */ /* 0x000fe2000c0008ff */
[----:B------:R-:W-:-:S02]  /*1fd0*/  UIADD3 UR8, UR4, 0x2, URZ ;  /* 0x0000000204087890 */ /* 0x000fc4000fffe03f */
[----:B------:R-:W-:Y:S01]  /*1fe0*/  UIADD3 UR10, UR5, 0x2, URZ ;  /* 0x00000002050a7890 */ /* 0x000fe2000fffe03f */
[----:B------:R-:W-:Y:S01]  /*1ff0*/  UMOV UR9, 0x40000040 ;  /* 0x4000004000097882 */ /* 0x000fe20000000000 */
[----:B------:R-:W-:Y:S01]  /*2000*/  UMOV UR11, 0x40000040 ;  /* 0x40000040000b7882 */ /* 0x000fe20000000000 */
[----:B------:R-:W-:Y:S02]  /*2010*/  UIADD3 UR16, UR4, 0x6, URZ ;  /* 0x0000000604107890 */ /* 0x000fe4000fffe03f */
[----:B------:R-:W-:Y:S02]  /*2020*/  UIADD3 UR18, UR5, 0x6, URZ ;  /* 0x0000000605127890 */ /* 0x000fe4000fffe03f */
[----:B------:R-:W-:Y:S02]  /*2030*/  UIADD3 UR20, UR4, 0x400, URZ ;  /* 0x0000040004147890 */ /* 0x000fe4000fffe03f */
[----:B------:R-:W-:Y:S01]  /*2040*/  UIADD3 UR22, UR5, 0x300, URZ ;  /* 0x0000030005167890 */ /* 0x000fe2000fffe03f */
[----:B------:R-:W-:Y:S01]  /*2050*/  UMOV UR21, 0x40000040 ;  /* 0x4000004000157882 */ /* 0x000fe20000000000 */
[----:B------:R-:W-:Y:S01]  /*2060*/  UMOV UR23, 0x40000040 ;  /* 0x4000004000177882 */ /* 0x000fe20000000000 */
[----:B------:R-:W-:Y:S01]  /*2070*/  UIADD3 UR24, UR4, 0x402, URZ ;  /* 0x0000040204187890 */ /* 0x000fe2000fffe03f */
[----:B--2---:R-:W-:Y:S01]  /*2080*/  LOP3.LUT P3, RZ, R2, 0x7f, RZ, 0xc0, !PT ;  /* 0x0000007f02ff7812 */ /* 0x004fe2000786c0ff */
[----:B------:R-:W-:Y:S01]  /*2090*/  UIADD3 UR26, UR5, 0x302, URZ ;  /* 0x00000302051a7890 */ /* 0x000fe2000fffe03f */
[----:B------:R-:W-:Y:S01]  /*20a0*/  IMAD.MOV.U32 R2, RZ, RZ, R0 ;  /* 0x000000ffff027224 */ /* 0x000fe200078e0000 */
        /* <DEDUP_REMOVED lines=40> */
[----:B------:R-:W0:Y:S01]  /*2330*/  SHFL.IDX PT, R9, R2, RZ, 0x1c1f ;  /* 0x001c1fff02097589 */ /* 0x000e2200000e0000 */
[----:B------:R-:W-:Y:S01]  /*2340*/  @!P3 PRMT R0, RZ, 0x654, R0 ;  /* 0x00000654ff00b816 */ /* 0x000fe20000000000 */
[----:B------:R-:W-:-:S03]  /*2350*/  IMAD R5, R75, R4, 0x61 ;  /* 0x000000614b057424 */ /* 0x000fc600078e0204 */
[----:B------:R-:W-:Y:S01]  /*2360*/  PLOP3.LUT P1, PT, PT, PT, UP1, 0x40, 0x0 ;  /* 0x000000000000781c */ /* 0x000fe20003f2e818 */
[----:B------:R-:W-:Y:S02]  /*2370*/  IMAD R4, R18, -0x2, R5 ;  /* 0xfffffffe12047824 */ /* 0x000fe400078e0205 */
[----:B------:R-:W-:Y:S02]  /*2380*/  VIADD R5, R5, 0xffffffff ;  /* 0xffffffff05057836 */ /* 0x000fe40000000000 */
[----:B------:R-:W-:Y:S01]  /*2390*/  VIADD R13, R4, 0xffffffff ;  /* 0xffffffff040d7836 */ /* 0x000fe20000000000 */
        /* <DEDUP_REMOVED lines=35> */
[----:B-1----:R-:W-:-:S04]  /*25d0*/  IMAD R0, R75, -0x60, R16 ;  /* 0xffffffa04b007824 */ /* 0x002fc800078e0210 */
[----:B------:R-:W-:Y:S01]  /*25e0*/  VIADD R3, R0, 0x60 ;  /* 0x0000006000037836 */ /* 0x000fe20000000000 */
[----:B------:R-:W-:-:S03]  /*25f0*/  IADD3 R0, -R17, R4, R16 ;  /* 0x0000000411007210 */ /* 0x000fc60007ffe110 */
[----:B------:R-:W-:Y:S02]  /*2600*/  IMAD R8, R18, -0x2, R3 ;  /* 0xfffffffe12087824 */ /* 0x000fe400078e0203 */
[C---:B------:R-:W-:Y:S02]  /*2610*/  VIADD R11, R0.reuse, UR4 ;  /* 0x00000004000b7c36 */ /* 0x040fe40008000000 */
[----:B------:R-:W-:-:S03]  /*2620*/  VIADD R10, R0, UR7 ;  /* 0x00000007000a7c36 */ /* 0x000fc60008000000 */
[----:B0-----:R-:W-:Y:S01]  /*2630*/  VIADDMNMX R0, R9, R11, R8, PT ;  /* 0x0000000b09007246 */ /* 0x001fe20003800108 */
[----:B------:R-:W-:Y:S01]  /*2640*/  IMAD.IADD R3, R10, 0x1, R9 ;  /* 0x000000010a037824 */ /* 0x000fe200078e0209 */
[----:B------:R-:W-:Y:S06]  /*2650*/  @P1 BRA `(.L_x_1381) ;  /* 0x0000000000541947 */ /* 0x000fec0003800000 */
[----:B------:R-:W-:Y:S01]  /*2660*/  IADD3 R4, -R17, R16, R9 ;  /* 0x0000001011047210 */ /* 0x000fe20007ffe109 */
        /* <DEDUP_REMOVED lines=11> */
.L_x_1383:
[----:B------:R-:W-:-:S06]  /*2720*/  UISETP.NE.AND UP2, UPT, UR5, 0x1, UPT ;  /* 0x000000010500788c */ /* 0x000fcc000bf45270 */
[----:B------:R-:W-:-:S05]  /*2730*/  PLOP3.LUT P1, PT, PT, PT, UP2, 0x80, 0x0 ;  /* 0x000000000000781c */ /* 0x000fca0003f2f028 */
[----:B------:R-:W-:-:S08]  /*2740*/  @UP2 ULDC.64 UR10, c[0x0][0x9e8] ;  /* 0x00027a00000a2ab9 */ /* 0x000fd00000000a00 */
[----:B------:R-:W-:-:S05]  /*2750*/  @P1 IMAD.HI.U32 R9, R4, UR10, RZ ;  /* 0x0000000a04091c27 */ /* 0x000fca000f8e00ff */
[----:B------:R-:W-:-:S07]  /*2760*/  @P1 SHF.R.U32.HI R4, RZ, UR11, R9 ;  /* 0x0000000bff041c19 */ /* 0x000fce0008011609 */
.L_x_1384:
[----:B------:R-:W-:Y:S05]  /*2770*/  BSYNC B0 ;  /* 0x0000000000007941 */ /* 0x000fea0003800000 */
.L_x_1382:
[----:B------:R-:W-:-:S05]  /*2780*/  IMAD R4, R4, UR5, R13 ;  /* 0x0000000504047c24 */ /* 0x000fca000f8e020d */
[----:B------:R-:W-:Y:S02]  /*2790*/  VIMNMX R3, R3, R4, !PT ;  /* 0x0000000403037248 */ /* 0x000fe40007fe0100 */
[----:B------:R-:W-:-:S07]  /*27a0*/  VIADDMNMX R0, R4, UR5, R0, PT ;  /* 0x0000000504007c46 */ /* 0x000fce000b800100 */
.L_x_1381:
[C---:B------:R-:W-:Y:S02]  /*27b0*/  ISETP.GE.AND P1, PT, R5.reuse, 0x2, PT ;  /* 0x000000020500780c */ /* 0x040fe40003f26270 */
[----:B------:R-:W-:Y:S02]  /*27c0*/  ISETP.GE.AND P5, PT, R5, 0xa, PT ;  /* 0x0000000a0500780c */ /* 0x000fe40003fa6270 */
        /* <DEDUP_REMOVED lines=28> */
[C---:B------:R-:W-:Y:S02]  /*2990*/  ISETP.LT.OR P3, PT, R0.reuse, 0x1a, P3 ;  /* 0x0000001a0000780c */ /* 0x040fe40001f61670 */
        /* <DEDUP_REMOVED lines=81> */
[----:B------:R-:W-:Y:S02]  /*2eb0*/  ISETP.GT.AND P5, PT, R3, 0x59, !P5 ;  /* 0x000000590300780c */ /* 0x000fe40006fa4270 */
[----:B------:R-:W0:Y:S02]  /*2ec0*/  SHFL.IDX PT, R3, R2, 0x1, 0x1c1f ;  /* 0x003c1f0002037f89 */ /* 0x000e2400000e0000 */
[----:B------:R-:W-:-:S04]  /*2ed0*/  ISETP.LT.OR P5, PT, R0, 0x5a, P5 ;  /* 0x0000005a0000780c */ /* 0x000fc80002fa1670 */
[----:B------:R-:W-:Y:S02]  /*2ee0*/  FSEL R68, R69, -INF , !P5 ;  /* 0xff80000045447808 */ /* 0x000fe40006800000 */
[----:B------:R-:W-:Y:S02]  /*2ef0*/  PLOP3.LUT P5, PT, PT, PT, UP1, 0x40, 0x0 ;  /* 0x000000000000781c */ /* 0x000fe40003fae818 */
[----:B0-----:R-:W-:Y:S01]  /*2f00*/  VIADDMNMX R4, R3, R11, R8, PT ;  /* 0x0000000b03047246 */ /* 0x001fe20003800108 */
[----:B------:R-:W-:-:S10]  /*2f10*/  IMAD.IADD R8, R10, 0x1, R3 ;  /* 0x000000010a087824 */ /* 0x000fd400078e0203 */
[----:B------:R-:W-:Y:S05]  /*2f20*/  @P5 BRA `(.L_x_1385) ;  /* 0x00000000005c5947 */ /* 0x000fea0003800000 */
        /* <DEDUP_REMOVED lines=13> */
.L_x_1387:
[----:B------:R-:W-:-:S06]  /*3000*/  UISETP.NE.AND UP2, UPT, UR5, 0x1, UPT ;  /* 0x000000010500788c */ /* 0x000fcc000bf45270 */
[----:B------:R-:W-:-:S05]  /*3010*/  PLOP3.LUT P5, PT, PT, PT, UP2, 0x80, 0x0 ;  /* 0x000000000000781c */ /* 0x000fca0003faf028 */
[----:B------:R-:W-:-:S08]  /*3020*/  @UP2 ULDC.64 UR10, c[0x0][0x9e8] ;  /* 0x00027a00000a2ab9 */ /* 0x000fd00000000a00 */
[----:B------:R-:W-:Y:S01]  /*3030*/  @P5 IMAD.HI.U32 R2, R0, UR10, RZ ;  /* 0x0000000a00025c27 */ /* 0x000fe2000f8e00ff */
[----:B------:R-:W-:-:S13]  /*3040*/  PLOP3.LUT P5, PT, PT, PT, UP2, 0x80, 0x0 ;  /* 0x000000000000781c */ /* 0x000fda0003faf028 */
[----:B------:R-:W-:-:S07]  /*3050*/  @P5 SHF.R.U32.HI R0, RZ, UR11, R2 ;  /* 0x0000000bff005c19 */ /* 0x000fce0008011602 */
.L_x_1388:
[----:B------:R-:W-:Y:S05]  /*3060*/  BSYNC B0 ;  /* 0x0000000000007941 */ /* 0x000fea0003800000 */
.L_x_1386:
[----:B------:R-:W-:-:S05]  /*3070*/  IMAD R3, R0, UR5, R13 ;  /* 0x0000000500037c24 */ /* 0x000fca000f8e020d */
[----:B------:R-:W-:Y:S02]  /*3080*/  VIMNMX R8, R8, R3, !PT ;  /* 0x0000000308087248 */ /* 0x000fe40007fe0100 */
[----:B------:R-:W-:-:S07]  /*3090*/  VIADDMNMX R4, R3, UR5, R4, PT ;  /* 0x0000000503047c46 */ /* 0x000fce000b800104 */
.L_x_1385:
        /* <DEDUP_REMOVED lines=137> */
[----:B------:R0:W1:Y:S01]  /*3930*/  MUFU.EX2 R61, R12 ;  /* 0x0000000c003d7308 */ /* 0x0000620000000800 */
[----:B------:R-:W-:Y:S01]  /*3940*/  ISETP.LT.OR P1, PT, R4, 0x4a, P1 ;  /* 0x0000004a0400780c */ /* 0x000fe20000f21670 */
[--C-:B------:R-:W-:Y:S01]  /*3950*/  FFMA.FTZ R26, R36, R0, -R57.reuse ;  /* 0x00000000241a7223 */ /* 0x100fe20000010839 */
[----:B------:R-:W-:Y:S01]  /*3960*/  FMNMX.FTZ R2, R59, R2, !PT ;  /* 0x000000023b027209 */ /* 0x000fe20007810000 */
[-CC-:B------:R-:W-:Y:S01]  /*3970*/  FFMA.FTZ R36, R90, R0.reuse, -R57.reuse ;  /* 0x000000005a247223 */ /* 0x180fe20000010839 */
[----:B------:R-:W-:Y:S01]  /*3980*/  ISETP.GT.AND P3, PT, R8, 0x51, !P3 ;  /* 0x000000510800780c */ /* 0x000fe20005f64270 */
[-CC-:B------:R-:W-:Y:S01]  /*3990*/  FFMA.FTZ R28, R48, R0.reuse, -R57.reuse ;  /* 0x00000000301c7223 */ /* 0x180fe20000010839 */
[----:B------:R-:W-:Y:S01]  /*39a0*/  ISETP.LT.OR P2, PT, R4, 0x51, P2 ;  /* 0x000000510400780c */ /* 0x000fe20001741670 */
[----:B------:R-:W-:Y:S01]  /*39b0*/  MUFU.EX2 R14, R14 ;  /* 0x0000000e000e7308 */ /* 0x000fe20000000800 */
[----:B------:R-:W-:Y:S01]  /*39c0*/  FSEL R63, R63, -INF , !P1 ;  /* 0xff8000003f3f7808 */ /* 0x000fe20004800000 */
[--C-:B0-----:R-:W-:Y:S01]  /*39d0*/  FFMA.FTZ R12, R72, R0, -R57.reuse ;  /* 0x00000000480c7223 */ /* 0x101fe20000010839 */
[----:B------:R-:W-:Y:S01]  /*39e0*/  FMNMX.FTZ R2, R41, R2, !PT ;  /* 0x0000000229027209 */ /* 0x000fe20007810000 */
[-CC-:B------:R-:W-:Y:S01]  /*39f0*/  FFMA.FTZ R30, R52, R0.reuse, -R57.reuse ;  /* 0x00000000341e7223 */ /* 0x180fe20000010839 */
[----:B------:R-:W-:Y:S01]  /*3a00*/  ISETP.NE.AND P5, PT, R65, RZ, PT ;  /* 0x000000ff4100720c */ /* 0x000fe20003fa5270 */
[-CC-:B------:R-:W-:Y:S01]  /*3a10*/  FFMA.FTZ R32, R84, R0.reuse, -R57.reuse ;  /* 0x0000000054207223 */ /* 0x180fe20000010839 */
[----:B------:R-:W-:Y:S01]  /*3a20*/  ISETP.GT.AND P4, PT, R8, 0x58, !P4 ;  /* 0x000000580800780c */ /* 0x000fe20006784270 */
[----:B------:R0:W2:Y:S01]  /*3a30*/  MUFU.EX2 R65, R20 ;  /* 0x0000001400417308 */ /* 0x0000a20000000800 */
[----:B------:R-:W-:Y:S01]  /*3a40*/  ISETP.LT.OR P3, PT, R4, 0x52, P3 ;  /* 0x000000520400780c */ /* 0x000fe20001f61670 */
[----:B------:R-:W-:Y:S01]  /*3a50*/  FFMA.FTZ R34, R56, R0, -R57 ;  /* 0x0000000038227223 */ /* 0x000fe20000010839 */
[----:B------:R-:W-:-:S02]  /*3a60*/  FSEL R45, R66, -INF , !P2 ;  /* 0xff800000422d7808 */ /* 0x000fc40005000000 */
[----:B------:R-:W-:Y:S02]  /*3a70*/  FMNMX.FTZ R2, R63, R2, !PT ;  /* 0x000000023f027209 */ /* 0x000fe40007810000 */
[----:B------:R-:W-:Y:S01]  /*3a80*/  ISETP.GT.AND P5, PT, R8, 0x59, !P5 ;  /* 0x000000590800780c */ /* 0x000fe20006fa4270 */
[----:B------:R-:W-:Y:S01]  /*3a90*/  MUFU.EX2 R24, R24 ;  /* 0x0000001800187308 */ /* 0x000fe20000000800 */
[----:B------:R-:W-:Y:S01]  /*3aa0*/  ISETP.LT.OR P4, PT, R4, 0x59, P4 ;  /* 0x000000590400780c */ /* 0x000fe20002781670 */
[-CC-:B0-----:R-:W-:Y:S01]  /*3ab0*/  FFMA.FTZ R20, R76, R0.reuse, -R57.reuse ;  /* 0x000000004c147223 */ /* 0x181fe20000010839 */
        /* <DEDUP_REMOVED lines=10> */
[----:B-1----:R-:W-:Y:S01]  /*3b60*/  F2FP.F16.F32.PACK_AB R188, R61, R10 ;  /* 0x0000000a3dbc723e */ /* 0x002fe200000000ff */
[----:B------:R-:W-:Y:S01]  /*3b70*/  MUFU.EX2 R182, R4 ;  /* 0x0000000400b67308 */ /* 0x000fe20000000800 */
[----:B------:R-:W-:Y:S01]  /*3b80*/  FMNMX.FTZ R2, R71, R2, !PT ;  /* 0x0000000247027209 */ /* 0x000fe20007810000 */
[--C-:B0-----:R-:W-:Y:S01]  /*3b90*/  FFMA.FTZ R20, R80, R0, -R57.reuse ;  /* 0x0000000050147223 */ /* 0x101fe20000010839 */
[----:B------:R-:W-:Y:S02]  /*3ba0*/  R2UR UR14, R74 ;  /* 0x000000004a0e72ca */ /* 0x000fe400000e0000 */
[----:B--2---:R-:W-:Y:S01]  /*3bb0*/  F2FP.F16.F32.PACK_AB R190, R65, R14 ;  /* 0x0000000e41be723e */ /* 0x004fe200000000ff */
        /* <DEDUP_REMOVED lines=162> */
.L_x_1390:
[----:B------:R-:W-:-:S11]  /*45e0*/  UISETP.NE.AND UP2, UPT, UR5, 0x1, UPT ;  /* 0x000000010500788c */ /* 0x000fd6000bf45270 */
[----:B------:R-:W-:Y:S02]  /*45f0*/  @UP2 ULDC.64 UR10, c[0x0][0x9e8] ;  /* 0x00027a00000a2ab9 */ /* 0x000fe40000000a00 */
[----:B------:R-:W-:-:S04]  /*4600*/  UIMAD.WIDE.U32 UR14, UR7, UR10, URZ ;  /* 0x0000000a070e72a5 */ /* 0x000fc8000f8e003f */
[----:B------:R-:W-:-:S12]  /*4610*/  @UP2 USHF.R.U32.HI UR7, URZ, UR11, UR15 ;  /* 0x0000000b3f072299 */ /* 0x000fd8000801160f */
.L_x_1391:
[----:B------:R-:W-:-:S04]  /*4620*/  UIMAD UR5, UR7, UR5, UR5 ;  /* 0x00000005070572a4 */ /* 0x000fc8000f8e0205 */
[----:B------:R-:W-:-:S04]  /*4630*/  UISETP.LT.AND UP2, UPT, UR4, UR5, UPT ;  /* 0x000000050400728c */ /* 0x000fc8000bf41270 */
[----:B------:R-:W-:-:S12]  /*4640*/  USEL UR4, UR4, UR5, UP2 ;  /* 0x0000000504047287 */ /* 0x000fd80009000000 */
.L_x_1389:
        /* <DEDUP_REMOVED lines=60> */
.L_x_1409:
[----:B------:R-:W-:-:S04]  /*4a10*/  UIADD3 UR4, UR36, 0x1, URZ ;  /* 0x0000000124047890 */ /* 0x000fc8000fffe03f */
[----:B------:R-:W-:-:S04]  /*4a20*/  UISETP.NE.AND UP2, UPT, UR4, 0x2, UPT ;  /* 0x000000020400788c */ /* 0x000fc8000bf45270 */
[----:B------:R-:W-:Y:S02]  /*4a30*/  USEL UR7, URZ, 0x1, UP2 ;  /* 0x000000013f077887 */ /* 0x000fe40009000000 */
[----:B------:R-:W-:Y:S02]  /*4a40*/  USEL UR4, UR4, URZ, UP2 ;  /* 0x0000003f04047287 */ /* 0x000fe40009000000 */
[----:B------:R-:W-:Y:S01]  /*4a50*/  ULOP3.LUT UR7, UR38, UR7, URZ, 0x3c, !UPT ;  /* 0x0000000726077292 */ /* 0x000fe2000f8e3c3f */
[----:B------:R-:W-:Y:S11]  /*4a60*/  @!P0 BRA `(.L_x_1393) ;  /* 0x0000000000048947 */ /* 0x000ff60003800000 */
[----:B------:R-:W-:Y:S01]  /*4a70*/  BPT.TRAP 0x1 ;  /* 0x000000040000795c */ /* 0x000fe20000300000 */
.L_x_1393:
[----:B------:R-:W-:Y:S01]  /*4a80*/  ULEA UR6, UR4, UR37, 0x3 ;  /* 0x0000002504067291 */ /* 0x000fe2000f8e183f */
[----:B------:R-:W-:-:S05]  /*4a90*/  IMAD.U32 R0, RZ, RZ, UR7 ;  /* 0x00000007ff007e24 */ /* 0x000fca000f8e00ff */
[----:B------:R-:W-:-:S04]  /*4aa0*/  SHF.L.U32 R0, R0, 0x1f, RZ ;  /* 0x0000001f00007819 */ /* 0x000fc800000006ff */
[----:B------:R0:W1:Y:S01]  /*4ab0*/  SYNCS.PHASECHK.TRANS64.TRYWAIT P1, [UR6+0x30830], R0 ;  /* 0x03083000ff0075a7 */ /* 0x0000620008020146 */
[----:B------:R-:W-:Y:S05]  /*4ac0*/  @!P0 BRA `(.L_x_1394) ;  /* 0x0000000000048947 */ /* 0x000fea0003800000 */
[----:B------:R-:W-:Y:S01]  /*4ad0*/  BPT.TRAP 0x1 ;  /* 0x000000040000795c */ /* 0x000fe20000300000 */
.L_x_1394:
[----:B-1----:R-:W-:Y:S05]  /*4ae0*/  @P1 BRA `(.L_x_1395) ;  /* 0x0000000000081947 */ /* 0x002fea0003800000 */
[----:B------:R-:W1:Y:S02]  /*4af0*/  SYNCS.PHASECHK.TRANS64.TRYWAIT P1, [UR6+0x30830], R0 ;  /* 0x03083000ff0075a7 */ /* 0x000e640008020146 */
[----:B-1----:R-:W-:Y:S05]  /*4b00*/  @!P1 BRA `(.L_x_1396) ;  /* 0x0000012400d89947 */ /* 0x002fea0003800000 */
.L_x_1395:
        /* <DEDUP_REMOVED lines=163> */
.L_x_1397:
[----:B------:R-:W-:Y:S01]  /*5540*/  ULEA UR5, UR36, UR37, 0x3 ;  /* 0x0000002524057291 */ /* 0x000fe2000f8e183f */
[----:B01----:R-:W-:-:S05]  /*5550*/  IMAD.U32 R0, RZ, RZ, UR38 ;  /* 0x00000026ff007e24 */ /* 0x003fca000f8e00ff */
[----:B------:R-:W-:-:S04]  /*5560*/  SHF.L.U32 R0, R0, 0x1f, RZ ;  /* 0x0000001f00007819 */ /* 0x000fc800000006ff */
[----:B------:R0:W1:Y:S01]  /*5570*/  SYNCS.PHASECHK.TRANS64.TRYWAIT P1, [UR5+0x30850], R0 ;  /* 0x03085000ff0075a7 */ /* 0x0000620008020145 */
[----:B------:R-:W-:Y:S05]  /*5580*/  @!P0 BRA `(.L_x_1398) ;  /* 0x0000000000048947 */ /* 0x000fea0003800000 */
[----:B------:R-:W-:Y:S01]  /*5590*/  BPT.TRAP 0x1 ;  /* 0x000000040000795c */ /* 0x000fe20000300000 */
.L_x_1398:
[----:B-1----:R-:W-:Y:S05]  /*55a0*/  @P1 BRA `(.L_x_1399) ;  /* 0x0000000000081947 */ /* 0x002fea0003800000 */
[----:B------:R-:W1:Y:S02]  /*55b0*/  SYNCS.PHASECHK.TRANS64.TRYWAIT P1, [UR5+0x30850], R0 ;  /* 0x03085000ff0075a7 */ /* 0x000e640008020145 */
[----:B-1----:R-:W-:Y:S05]  /*55c0*/  @!P1 BRA `(.L_x_1400) ;  /* 0x0000011c00409947 */ /* 0x002fea0003800000 */
.L_x_1399:
        /* <DEDUP_REMOVED lines=13> */
[----:B------:R-:W-:Y:S01]  /*56a0*/  VIADD R3, R14, 0x1 ;  /* 0x000000010e037836 */ /* 0x000fe20000000000 */
[----:B------:R-:W-:Y:S01]  /*56b0*/  UMOV UR6, UR15 ;  /* 0x0000000f00067c82 */ /* 0x000fe20008000000 */
[----:B------:R-:W-:Y:S01]  /*56c0*/  ULDC UR15, c[0x0][0x9e0] ;  /* 0x00027800000f7ab9 */ /* 0x000fe20000000800 */
[----:B------:R-:W-:Y:S01]  /*56d0*/  UIMAD UR14, UR36, 0x900, UR10 ;  /* 0x00000900240e78a4 */ /* 0x000fe2000f8e020a */
[----:B------:R-:W-:-:S05]  /*56e0*/  IMAD R3, R18, -0x2, R3 ;  /* 0xfffffffe12037824 */ /* 0x000fca00078e0203 */
[----:B------:R-:W-:Y:S01]  /*56f0*/  IADD3 R12, -R17, R3, R16 ;  /* 0x00000003110c7210 */ /* 0x000fe20007ffe110 */
[----:B------:R-:W-:Y:S02]  /*5700*/  UMOV UR10, UR14 ;  /* 0x0000000e000a7c82 */ /* 0x000fe40008000000 */
[----:B------:R-:W-:Y:S01]  /*5710*/  HGMMA.64x192x16.F32 R24, R188, gdesc[UR8].tnspB, R24, gsb0 ;  /* 0x42e00008bc187df0 */ /* 0x000fe20008000818 */
[----:B------:R-:W-:Y:S01]  /*5720*/  UIADD3 UR10, UR14, 0x80, URZ ;  /* 0x000000800e0a7890 */ /* 0x000fe2000fffe03f */
[----:B------:R-:W-:Y:S01]  /*5730*/  UMOV UR11, 0x40000040 ;  /* 0x40000040000b7882 */ /* 0x000fe20000000000 */
[----:B--2---:R-:W-:-:S13]  /*5740*/  LOP3.LUT P3, RZ, R208, 0x7f, RZ, 0xc0, !PT ;  /* 0x0000007fd0ff7812 */ /* 0x004fda000786c0ff */
        /* <DEDUP_REMOVED lines=26> */
[----:B------:R-:W-:Y:S01]  /*58f0*/  @P1 IMAD.HI.U32 R2, R11, UR10, RZ ;  /* 0x0000000a0b021c27 */ /* 0x000fe2000f8e00ff */
[----:B------:R-:W-:Y:S01]  /*5900*/  @UP0 ULDC UR10, c[0x0][0x450] ;  /* 0x00011400000a0ab9 */ /* 0x000fe20000000800 */
[----:B------:R-:W-:-:S03]  /*5910*/  PLOP3.LUT P1, PT, PT, PT, UP1, 0x40, 0x0 ;  /* 0x000000000000781c */ /* 0x000fc60003f2e818 */
[----:B------:R-:W-:Y:S01]  /*5920*/  @P2 SHF.R.U32.HI R11, RZ, UR10, R2 ;  /* 0x0000000aff0b2c19 */ /* 0x000fe20008011602 */
[----:B------:R-:W-:Y:S01]  /*5930*/  ULOP3.LUT UR10, URZ, UR6, URZ, 0x33, !UPT ;  /* 0x000000063f0a7292 */ /* 0x000fe2000f8e333f */
[----:B------:R-:W-:-:S03]  /*5940*/  VIADD R2, R12, UR15 ;  /* 0x0000000f0c027c36 */ /* 0x000fc60008000000 */
[----:B------:R-:W0:Y:S02]  /*5950*/  SHFL.IDX PT, R13, R11, RZ, 0x1c1f ;  /* 0x001c1fff0b0d7589 */ /* 0x000e2400000e0000 */
[----:B------:R-:W-:Y:S02]  /*5960*/  VIADD R12, R12, UR10 ;  /* 0x0000000a0c0c7c36 */ /* 0x000fe40008000000 */
[--C-:B0-----:R-:W-:Y:S01]  /*5970*/  IMAD.IADD R20, R2, 0x1, R13.reuse ;  /* 0x0000000102147824 */ /* 0x101fe200078e020d */
[----:B------:R-:W-:Y:S02]  /*5980*/  WARPGROUP.DEPBAR.LE gsb0, 0x0 ;  /* 0x00008000000079c5 */ /* 0x000fe40000010000 */
[----:B------:R0:W-:Y:S01]  /*5990*/  @!P3 SYNCS.ARRIVE.TRANS64.RED.A1T0 RZ, [R0+URZ], RZ ;  /* 0x000000ff00ffb9a7 */ /* 0x0001e2000810043f */
[----:B------:R-:W-:Y:S02]  /*59a0*/  IMAD.IADD R168, R12, 0x1, R13 ;  /* 0x000000010ca87824 */ /* 0x000fe400078e020d */
[----:B0-----:R-:W-:Y:S01]  /*59b0*/  VIADD R0, R3, 0xffffffff ;  /* 0xffffffff03007836 */ /* 0x001fe20000000000 */
[----:B------:R-:W-:Y:S06]  /*59c0*/  @P1 BRA `(.L_x_1401) ;  /* 0x0000000000541947 */ /* 0x000fec0003800000 */
[----:B------:R-:W-:Y:S01]  /*59d0*/  IADD3 R3, -R17, R16, R13 ;  /* 0x0000001011037210 */ /* 0x000fe20007ffe10d */
        /* <DEDUP_REMOVED lines=11> */
.L_x_1403:
[----:B------:R-:W-:-:S05]  /*5a90*/  IMAD.U32 R13, RZ, RZ, UR59 ;  /* 0x0000003bff0d7e24 */ /* 0x000fca000f8e00ff */
[----:B------:R-:W-:-:S13]  /*5aa0*/  ISETP.NE.AND P1, PT, R13, 0x1, PT ;  /* 0x000000010d00780c */ /* 0x000fda0003f25270 */
[----:B------:R-:W0:Y:S02]  /*5ab0*/  @P1 LDC.64 R170, c[0x0][0x9e8] ;  /* 0x00027a00ffaa1b82 */ /* 0x000e240000000a00 */
[----:B0-----:R-:W-:-:S05]  /*5ac0*/  @P1 IMAD.HI.U32 R170, R3, R170, RZ ;  /* 0x000000aa03aa1227 */ /* 0x001fca00078e00ff */
[----:B------:R-:W-:-:S07]  /*5ad0*/  @P1 SHF.R.U32.HI R3, RZ, R171, R170 ;  /* 0x000000abff031219 */ /* 0x000fce00000116aa */
.L_x_1404:
[----:B------:R-:W-:Y:S05]  /*5ae0*/  BSYNC B0 ;  /* 0x0000000000007941 */ /* 0x000fea0003800000 */
.L_x_1402:
[----:B------:R-:W-:-:S05]  /*5af0*/  IMAD R3, R3, R13, R0 ;  /* 0x0000000d03037224 */ /* 0x000fca00078e0200 */
[----:B------:R-:W-:Y:S02]  /*5b00*/  VIADDMNMX R20, R3, R13, R20, PT ;  /* 0x0000000d03147246 */ /* 0x000fe40003800114 */
[----:B------:R-:W-:-:S07]  /*5b10*/  VIMNMX R168, R168, R3, !PT ;  /* 0x00000003a8a87248 */ /* 0x000fce0007fe0100 */
.L_x_1401:
[C---:B------:R-:W-:Y:S01]  /*5b20*/  ISETP.GE.AND P1, PT, R14.reuse, 0x2, PT ;  /* 0x000000020e00780c */ /* 0x040fe20003f26270 */
[----:B------:R-:W0:Y:S01]  /*5b30*/  SHFL.IDX PT, R11, R11, 0x1, 0x1c1f ;  /* 0x003c1f000b0b7f89 */ /* 0x000e2200000e0000 */
        /* <DEDUP_REMOVED lines=130> */
.L_x_1407:
[----:B------:R-:W-:-:S05]  /*6360*/  IMAD.U32 R20, RZ, RZ, UR59 ;  /* 0x0000003bff147e24 */ /* 0x000fca000f8e00ff */
[----:B------:R-:W-:-:S13]  /*6370*/  ISETP.NE.AND P6, PT, R20, 0x1, PT ;  /* 0x000000011400780c */ /* 0x000fda0003fc5270 */
[----:B------:R-:W0:Y:S02]  /*6380*/  @P6 LDC.64 R132, c[0x0][0x9e8] ;  /* 0x00027a00ff846b82 */ /* 0x000e240000000a00 */
[----:B0-----:R-:W-:-:S05]  /*6390*/  @P6 IMAD.HI.U32 R132, R11, R132, RZ ;  /* 0x000000840b846227 */ /* 0x001fca00078e00ff */
[----:B------:R-:W-:-:S07]  /*63a0*/  @P6 SHF.R.U32.HI R11, RZ, R133, R132 ;  /* 0x00000085ff0b6219 */ /* 0x000fce0000011684 */
.L_x_1408:
[----:B------:R-:W-:Y:S05]  /*63b0*/  BSYNC B0 ;  /* 0x0000000000007941 */ /* 0x000fea0003800000 */
.L_x_1406:
[----:B------:R-:W-:-:S05]  /*63c0*/  IMAD R11, R11, R20, R0 ;  /* 0x000000140b0b7224 */ /* 0x000fca00078e0200 */
[----:B------:R-:W-:Y:S02]  /*63d0*/  VIADDMNMX R2, R11, R20, R2, PT ;  /* 0x000000140b027246 */ /* 0x000fe40003800102 */
[----:B------:R-:W-:-:S07]  /*63e0*/  VIMNMX R12, R12, R11, !PT ;  /* 0x0000000b0c0c7248 */ /* 0x000fce0007fe0100 */
.L_x_1405:
[C---:B------:R-:W-:Y:S01]  /*63f0*/  ISETP.GT.AND P1, PT, R12.reuse, 0x1, !P1 ;  /* 0x000000010c00780c */ /* 0x040fe20004f24270 */
[----:B------:R-:W-:Y:S01]  /*6400*/  IMAD.U32 R132, RZ, RZ, UR5 ;  /* 0x00000005ff847e24 */ /* 0x000fe2000f8e00ff */
[----:B------:R-:W-:Y:S01]  /*6410*/  ISETP.GT.AND P2, PT, R12, 0x8, !P2 ;  /* 0x000000080c00780c */ /* 0x000fe20005744270 */
[----:B------:R-:W-:Y:S01]  /*6420*/  UMOV UR38, UR7 ;  /* 0x0000000700267c82 */ /* 0x000fe20008000000 */
[C---:B------:R-:W-:Y:S01]  /*6430*/  ISETP.LT.OR P1, PT, R2.reuse, 0x2, P1 ;  /* 0x000000020200780c */ /* 0x040fe20000f21670 */
[----:B------:R-:W-:Y:S01]  /*6440*/  UMOV UR36, UR4 ;  /* 0x0000000400247c82 */ /* 0x000fe20008000000 */
        /* <DEDUP_REMOVED lines=109> */
[----:B------:R-:W-:Y:S01]  /*6b20*/  ISETP.NE.AND P6, PT, R14, RZ, PT ;  /* 0x000000ff0e00720c */ /* 0x000fe20003fc5270 */
[----:B0-----:R-:W-:Y:S01]  /*6b30*/  FMUL.FTZ R14, R11, R0 ;  /* 0x000000000b0e7220 */ /* 0x001fe20000410000 */
        /* <DEDUP_REMOVED lines=229> */
.L_x_1392:
        /* <DEDUP_REMOVED lines=26> */
.L_x_1411:
[----:B------:R-:W-:-:S11]  /*7b30*/  UISETP.NE.AND UP2, UPT, UR7, 0x1, UPT ;  /* 0x000000010700788c */ /* 0x000fd6000bf45270 */
[----:B------:R-:W-:Y:S02]  /*7b40*/  @UP2 ULDC.64 UR4, c[0x0][0x9e8] ;  /* 0x00027a0000042ab9 */ /* 0x000fe40000000a00 */
[----:B------:R-:W-:-:S04]  /*7b50*/  UIMAD.WIDE.U32 UR10, UR6, UR4, URZ ;  /* 0x00000004060a72a5 */ /* 0x000fc8000f8e003f */
[----:B------:R-:W-:-:S12]  /*7b60*/  @UP2 USHF.R.U32.HI UR6, URZ, UR5, UR11 ;  /* 0x000000053f062299 */ /* 0x000fd8000801160b */
.L_x_1412:
[----:B------:R-:W-:-:S04]  /*7b70*/  UIMAD UR6, UR6, UR7, URZ ;  /* 0x00000007060672a4 */ /* 0x000fc8000f8e023f */
[----:B------:R-:W-:-:S04]  /*7b80*/  UISETP.LT.AND UP2, UPT, UR14, UR6, UPT ;  /* 0x000000060e00728c */ /* 0x000fc8000bf41270 */
[----:B------:R-:W-:-:S12]  /*7b90*/  USEL UR14, UR14, UR6, !UP2 ;  /* 0x000000060e0e7287 */ /* 0x000fd8000d000000 */
.L_x_1410:
        /* <DEDUP_REMOVED lines=12> */
.L_x_1422:
        /* <DEDUP_REMOVED lines=8> */
.L_x_1414:
[----:B------:R-:W-:Y:S01]  /*7ce0*/  ULEA UR5, UR36, UR37, 0x3 ;  /* 0x0000002524057291 */ /* 0x000fe2000f8e183f */
[----:B------:R-:W-:-:S05]  /*7cf0*/  IMAD.U32 R0, RZ, RZ, UR38 ;  /* 0x00000026ff007e24 */ /* 0x000fca000f8e00ff */
[----:B------:R-:W-:-:S04]  /*7d00*/  SHF.L.U32 R0, R0, 0x1f, RZ ;  /* 0x0000001f00007819 */ /* 0x000fc800000006ff */
[----:B------:R0:W1:Y:S01]  /*7d10*/  SYNCS.PHASECHK.TRANS64.TRYWAIT P1, [UR5+0x30830], R0 ;  /* 0x03083000ff0075a7 */ /* 0x0000620008020145 */
[----:B------:R-:W-:Y:S05]  /*7d20*/  @!P0 BRA `(.L_x_1415) ;  /* 0x0000000000048947 */ /* 0x000fea0003800000 */
[----:B------:R-:W-:Y:S01]  /*7d30*/  BPT.TRAP 0x1 ;  /* 0x000000040000795c */ /* 0x000fe20000300000 */
.L_x_1415:
[----:B-1----:R-:W-:Y:S05]  /*7d40*/  @P1 BRA `(.L_x_1416) ;  /* 0x0000000000081947 */ /* 0x002fea0003800000 */
[----:B------:R-:W1:Y:S02]  /*7d50*/  SYNCS.PHASECHK.TRANS64.TRYWAIT P1, [UR5+0x30830], R0 ;  /* 0x03083000ff0075a7 */ /* 0x000e640008020145 */
[----:B-1----:R-:W-:Y:S05]  /*7d60*/  @!P1 BRA `(.L_x_1417) ;  /* 0x000000f400709947 */ /* 0x002fea0003800000 */
.L_x_1416:
        /* <DEDUP_REMOVED lines=163> */
.L_x_1418:
[----:B------:R-:W-:Y:S01]  /*87a0*/  ULEA UR5, UR4, UR37, 0x3 ;  /* 0x0000002504057291 */ /* 0x000fe2000f8e183f */
[----:B01----:R-:W-:-:S05]  /*87b0*/  IMAD.U32 R0, RZ, RZ, UR6 ;  /* 0x00000006ff007e24 */ /* 0x003fca000f8e00ff */
[----:B------:R-:W-:-:S04]  /*87c0*/  SHF.L.U32 R0, R0, 0x1f, RZ ;  /* 0x0000001f00007819 */ /* 0x000fc800000006ff */
[----:B------:R0:W1:Y:S01]  /*87d0*/  SYNCS.PHASECHK.TRANS64.TRYWAIT P1, [UR5+0x30850], R0 ;  /* 0x03085000ff0075a7 */ /* 0x0000620008020145 */
[----:B------:R-:W-:Y:S05]  /*87e0*/  @!P0 BRA `(.L_x_1419) ;  /* 0x0000000000048947 */ /* 0x000fea0003800000 */
[----:B------:R-:W-:Y:S01]  /*87f0*/  BPT.TRAP 0x1 ;  /* 0x000000040000795c */ /* 0x000fe20000300000 */
.L_x_1419:
[----:B-1----:R-:W-:Y:S05]  /*8800*/  @P1 BRA `(.L_x_1420) ;  /* 0x0000000000081947 */ /* 0x002fea0003800000 */
[----:B------:R-:W1:Y:S02]  /*8810*/  SYNCS.PHASECHK.TRANS64.TRYWAIT P1, [UR5+0x30850], R0 ;  /* 0x03085000ff0075a7 */ /* 0x000e640008020145 */
[----:B-1----:R-:W-:Y:S05]  /*8820*/  @!P1 BRA `(.L_x_1421) ;  /* 0x000000e800d89947 */ /* 0x002fea0003800000 */
.L_x_1420:
        /* <DEDUP_REMOVED lines=135> */
[----:B------:R-:W-:Y:S02]  /*90a0*/  FFMA.FTZ R166, R166, R0, -R153 ;  /* 0x00000000a6a67223 */ /* 0x000fe40000010899 */
        /* <DEDUP_REMOVED lines=8> */
[----:B------:R-:W2:Y:S01]  /*9130*/  MUFU.EX2 R159, R159 ;  /* 0x0000009f009f7308 */ /* 0x000ea20000000800 */
        /* <DEDUP_REMOVED lines=44> */
[----:B------:R-:W-:Y:S01]  /*9400*/  UMOV UR11, 0x40000040 ;  /* 0x40000040000b7882 */ /* 0x000fe20000000000 */
[----:B------:R-:W-:-:S06]  /*9410*/  UMOV UR4, UR36 ;  /* 0x0000002400047c82 */ /* 0x000fcc0008000000 */
[----:B------:R-:W-:Y:S08]  /*9420*/  MUFU.EX2 R177, R177 ;  /* 0x000000b100b17308 */ /* 0x000ff00000000800 */
[----:B------:R-:W-:Y:S08]  /*9430*/  MUFU.EX2 R178, R178 ;  /* 0x000000b200b27308 */ /* 0x000ff00000000800 */
[----:B------:R-:W-:Y:S01]  /*9440*/  MUFU.EX2 R179, R179 ;  /* 0x000000b300b37308 */ /* 0x000fe20000000800 */
[----:B------:R-:W-:-:S02]  /*9450*/  WARPGROUP.DEPBAR.LE gsb0, 0x0 ;  /* 0x00008000000079c5 */ /* 0x000fc40000010000 */
[----:B------:R-:W-:Y:S01]  /*9460*/  WARPGROUP.ARRIVE ;  /* 0x00000000000079c5 */ /* 0x000fe20000000000 */
[-CC-:B------:R-:W-:Y:S01]  /*9470*/  FFMA.FTZ R172, R152, R0.reuse, -R3.reuse ;  /* 0x0000000098ac7223 */ /* 0x180fe20000010803 */
[----:B------:R-:W-:Y:S01]  /*9480*/  FFMA.FTZ R174, R156, R0, -R3 ;  /* 0x000000009cae7223 */ /* 0x000fe20000010803 */
[----:B------:R-:W-:Y:S01]  /*9490*/  FADD.FTZ R3, -R4, R11 ;  /* 0x0000000b04037221 */ /* 0x000fe20000010100 */
[----:B0-----:R-:W-:Y:S01]  /*94a0*/  F2FP.F16.F32.PACK_AB R173, R155, R154 ;  /* 0x0000009a9bad723e */ /* 0x001fe200000000ff */
[----:B------:R-:W-:Y:S01]  /*94b0*/  MUFU.EX2 R11, R165 ;  /* 0x000000a5000b7308 */ /* 0x000fe20000000800 */
[----:B------:R-:W-:Y:S01]  /*94c0*/  HGMMA.64x192x16.F32 R24, R168, gdesc[UR8].tnspB, R24, gsb0 ;  /* 0x42e00008a8187df0 */ /* 0x000fe20008000818 */
[----:B------:R-:W-:Y:S01]  /*94d0*/  FMUL.FTZ R3, R3, R0 ;  /* 0x0000000003037220 */ /* 0x000fe20000410000 */
[----:B--2---:R-:W-:-:S05]  /*94e0*/  F2FP.F16.F32.PACK_AB R175, R159, R158 ;  /* 0x0000009e9faf723e */ /* 0x004fca00000000ff */
[----:B------:R-:W0:Y:S08]  /*94f0*/  MUFU.EX2 R3, R3 ;  /* 0x0000000300037308 */ /* 0x000e300000000800 */
[----:B------:R-:W-:Y:S08]  /*9500*/  MUFU.EX2 R172, R172 ;  /* 0x000000ac00ac7308 */ /* 0x000ff00000000800 */
[----:B------:R-:W-:Y:S01]  /*9510*/  MUFU.EX2 R174, R174 ;  /* 0x000000ae00ae7308 */ /* 0x000fe20000000800 */
[----:B0-----:R-:W-:-:S04]  /*9520*/  FFMA.FTZ R8, R3, R8, R20 ;  /* 0x0000000803087223 */ /* 0x001fc80000010014 */
[----:B------:R-:W-:Y:S01]  /*9530*/  FADD.FTZ R132, R189, R8 ;  /* 0x00000008bd847221 */ /* 0x000fe20000010000 */
[--C-:B------:R-:W-:Y:S01]  /*9540*/  FFMA.FTZ R8, R151, R0, -R153.reuse ;  /* 0x0000000097087223 */ /* 0x100fe20000010899 */
[----:B------:R-:W-:Y:S01]  /*9550*/  F2FP.F16.F32.PACK_AB R189, R189, R20 ;  /* 0x00000014bdbd723e */ /* 0x000fe200000000ff */
[----:B------:R-:W-:Y:S01]  /*9560*/  FFMA.FTZ R153, R167, R0, -R153 ;  /* 0x00000000a7997223 */ /* 0x000fe20000010899 */
[----:B------:R-:W-:Y:S01]  /*9570*/  FADD.FTZ R9, R191, R132 ;  /* 0x00000084bf097221 */ /* 0x000fe20000010000 */
[C---:B------:R-:W-:Y:S02]  /*9580*/  F2FP.F16.F32.PACK_AB R191, R120.reuse, R191 ;  /* 0x000000bf78bf723e */ /* 0x040fe400000000ff */
[----:B------:R-:W0:Y:S01]  /*9590*/  MUFU.EX2 R8, R8 ;  /* 0x0000000800087308 */ /* 0x000e220000000800 */
[----:B------:R-:W-:-:S04]  /*95a0*/  FADD.FTZ R132, R120, R9 ;  /* 0x0000000978847221 */ /* 0x000fc80000010000 */
[----:B------:R-:W-:Y:S01]  /*95b0*/  FADD.FTZ R9, R185, R132 ;  /* 0x00000084b9097221 */ /* 0x000fe20000010000 */
[C---:B------:R-:W-:Y:S02]  /*95c0*/  F2FP.F16.F32.PACK_AB R185, R122.reuse, R185 ;  /* 0x000000b97ab9723e */ /* 0x040fe400000000ff */
[----:B------:R-:W1:Y:S01]  /*95d0*/  MUFU.EX2 R153, R153 ;  /* 0x0000009900997308 */ /* 0x000e620000000800 */
        /* <DEDUP_REMOVED lines=14> */
[----:B0-----:R-:W-:-:S03]  /*96c0*/  F2FP.F16.F32.PACK_AB R179, R8, R179 ;  /* 0x000000b308b3723e */ /* 0x001fc600000000ff */
[----:B------:R-:W-:-:S04]  /*96d0*/  FADD.FTZ R9, R8, R9 ;  /* 0x0000000908097221 */ /* 0x000fc80000010000 */
[----:B------:R-:W-:-:S04]  /*96e0*/  FADD.FTZ R9, R154, R9 ;  /* 0x000000099a097221 */ /* 0x000fc80000010000 */
[----:B------:R-:W-:-:S04]  /*96f0*/  FADD.FTZ R9, R155, R9 ;  /* 0x000000099b097221 */ /* 0x000fc80000010000 */
[----:B------:R-:W-:-:S04]  /*9700*/  FADD.FTZ R9, R158, R9 ;  /* 0x000000099e097221 */ /* 0x000fc80000010000 */
[----:B------:R-:W-:-:S04]  /*9710*/  FADD.FTZ R9, R159, R9 ;  /* 0x000000099f097221 */ /* 0x000fc80000010000 */
[----:B------:R-:W-:-:S04]  /*9720*/  FADD.FTZ R9, R162, R9 ;  /* 0x00000009a2097221 */ /* 0x000fc80000010000 */
[----:B------:R-:W-:Y:S01]  /*9730*/  FADD.FTZ R9, R163, R9 ;  /* 0x00000009a3097221 */ /* 0x000fe20000010000 */
[----:B------:R-:W-:Y:S02]  /*9740*/  WARPGROUP.DEPBAR.LE gsb0, 0x0 ;  /* 0x00008000000079c5 */ /* 0x000fe40000010000 */
[----:B------:R0:W-:Y:S01]  /*9750*/  @!P1 SYNCS.ARRIVE.TRANS64.RED.A1T0 RZ, [R123+URZ], RZ ;  /* 0x000000ff7bff99a7 */ /* 0x0001e2000810043f */
[----:B------:R-:W-:Y:S02]  /*9760*/  F2FP.F16.F32.PACK_AB R168, R149, R12 ;  /* 0x0000000c95a8723e */ /* 0x000fe400000000ff */
[----:B------:R-:W-:Y:S02]  /*9770*/  F2FP.F16.F32.PACK_AB R170, R11, R14 ;  /* 0x0000000e0baa723e */ /* 0x000fe400000000ff */
[----:B------:R-:W-:Y:S02]  /*9780*/  F2FP.F16.F32.PACK_AB R169, R163, R162 ;  /* 0x000000a2a3a9723e */ /* 0x000fe400000000ff */
[----:B-1----:R-:W-:Y:S01]  /*9790*/  F2FP.F16.F32.PACK_AB R171, R153, R166 ;  /* 0x000000a699ab723e */ /* 0x002fe200000000ff */
[----:B0-----:R-:W-:-:S05]  /*97a0*/  @!P1 VIADD R123, R127, 0x30860 ;  /* 0x000308607f7b9836 */ /* 0x001fca0000000000 */
[----:B------:R-:W-:-:S04]  /*97b0*/  @!P1 PRMT R123, RZ, 0x654, R123 ;  /* 0x00000654ff7b9816 */ /* 0x000fc8000000007b */
[----:B------:R0:W-:Y:S01]  /*97c0*/  @!P1 SYNCS.ARRIVE.TRANS64.RED.A1T0 RZ, [R123+URZ], RZ ;  /* 0x000000ff7bff99a7 */ /* 0x0001e2000810043f */
[C---:B------:R-:W-:Y:S01]  /*97d0*/  ISETP.GT.AND P1, PT, R10.reuse, UR58, PT ;  /* 0x0000003a0a007c0c */ /* 0x040fe2000bf24270 */
[----:B------:R-:W-:Y:S02]  /*97e0*/  VIADD R10, R10, 0xffffffff ;  /* 0xffffffff0a0a7836 */ /* 0x000fe40000000000 */
[----:B0-----:R-:W-:-:S04]  /*97f0*/  FADD.FTZ R123, R15, R134 ;  /* 0x000000860f7b7221 */ /* 0x001fc80000010000 */
        /* <DEDUP_REMOVED lines=25> */
[----:B------:R-:W-:-:S03]  /*9990*/  FADD.FTZ R12, R166, R9 ;  /* 0x00000009a60c7221 */ /* 0x000fc60000010000 */
[----:B------:R-:W-:-:S04]  /*99a0*/  FADD.FTZ R13, R149, R8 ;  /* 0x00000008950d7221 */ /* 0x000fc80000010000 */
[----:B------:R-:W-:-:S04]  /*99b0*/  FADD.FTZ R8, R14, R13 ;  /* 0x0000000d0e087221 */ /* 0x000fc80000010000 */
[----:B------:R-:W-:Y:S01]  /*99c0*/  FADD.FTZ R9, R11, R8 ;  /* 0x000000080b097221 */ /* 0x000fe20000010000 */
[----:B------:R-:W-:Y:S01]  /*99d0*/  FADD.FTZ R8, R153, R12 ;  /* 0x0000000c99087221 */ /* 0x000fe20000010000 */
[----:B------:R-:W-:Y:S02]  /*99e0*/  IMAD.MOV.U32 R11, RZ, RZ, R4 ;  /* 0x000000ffff0b7224 */ /* 0x000fe400078e0004 */
[----:B------:R-:W-:Y:S01]  /*99f0*/  IMAD.MOV.U32 R12, RZ, RZ, R5 ;  /* 0x000000ffff0c7224 */ /* 0x000fe200078e0005 */
[----:B------:R-:W-:Y:S06]  /*9a00*/  @P1 BRA `(.L_x_1422) ;  /* 0xffffffe000941947 */ /* 0x000fec000383ffff */
.L_x_1413:
        /* <DEDUP_REMOVED lines=8> */
.L_x_1440:
        /* <DEDUP_REMOVED lines=8> */
.L_x_1424:
[----:B------:R-:W-:Y:S01]  /*9b10*/  ULEA UR5, UR36, UR37, 0x3 ;  /* 0x0000002524057291 */ /* 0x000fe2000f8e183f */
[----:B------:R-:W-:-:S05]  /*9b20*/  IMAD.U32 R0, RZ, RZ, UR38 ;  /* 0x00000026ff007e24 */ /* 0x000fca000f8e00ff */
[----:B------:R-:W-:-:S04]  /*9b30*/  SHF.L.U32 R0, R0, 0x1f, RZ ;  /* 0x0000001f00007819 */ /* 0x000fc800000006ff */
[----:B------:R0:W1:Y:S01]  /*9b40*/  SYNCS.PHASECHK.TRANS64.TRYWAIT P1, [UR5+0x30830], R0 ;  /* 0x03083000ff0075a7 */ /* 0x0000620008020145 */
[----:B------:R-:W-:Y:S05]  /*9b50*/  @!P0 BRA `(.L_x_1425) ;  /* 0x0000000000048947 */ /* 0x000fea0003800000 */
[----:B------:R-:W-:Y:S01]  /*9b60*/  BPT.TRAP 0x1 ;  /* 0x000000040000795c */ /* 0x000fe20000300000 */
.L_x_1425:
[----:B-1----:R-:W-:Y:S05]  /*9b70*/  @P1 BRA `(.L_x_1426) ;  /* 0x0000000000081947 */ /* 0x002fea0003800000 */
[----:B------:R-:W1:Y:S02]  /*9b80*/  SYNCS.PHASECHK.TRANS64.TRYWAIT P1, [UR5+0x30830], R0 ;  /* 0x03083000ff0075a7 */ /* 0x000e640008020145 */
[----:B-1----:R-:W-:Y:S05]  /*9b90*/  @!P1 BRA `(.L_x_1427) ;  /* 0x000000d800149947 */ /* 0x002fea0003800000 */
.L_x_1426:
        /* <DEDUP_REMOVED lines=163> */
.L_x_1428:
[----:B------:R-:W-:Y:S01]  /*a5d0*/  ULEA UR5, UR4, UR37, 0x3 ;  /* 0x0000002504057291 */ /* 0x000fe2000f8e183f */
[----:B01----:R-:W-:-:S05]  /*a5e0*/  IMAD.U32 R0, RZ, RZ, UR6 ;  /* 0x00000006ff007e24 */ /* 0x003fca000f8e00ff */
[----:B------:R-:W-:-:S04]  /*a5f0*/  SHF.L.U32 R0, R0, 0x1f, RZ ;  /* 0x0000001f00007819 */ /* 0x000fc800000006ff */
[----:B------:R0:W1:Y:S01]  /*a600*/  SYNCS.PHASECHK.TRANS64.TRYWAIT P1, [UR5+0x30850], R0 ;  /* 0x03085000ff0075a7 */ /* 0x0000620008020145 */
[----:B------:R-:W-:Y:S05]  /*a610*/  @!P0 BRA `(.L_x_1429) ;  /* 0x0000000000048947 */ /* 0x000fea0003800000 */
[----:B------:R-:W-:Y:S01]  /*a620*/  BPT.TRAP 0x1 ;  /* 0x000000040000795c */ /* 0x000fe20000300000 */
.L_x_1429:
[----:B-1----:R-:W-:Y:S05]  /*a630*/  @P1 BRA `(.L_x_1430) ;  /* 0x0000000000081947 */ /* 0x002fea0003800000 */
[----:B------:R-:W1:Y:S02]  /*a640*/  SYNCS.PHASECHK.TRANS64.TRYWAIT P1, [UR5+0x30850], R0 ;  /* 0x03085000ff0075a7 */ /* 0x000e640008020145 */
[----:B-1----:R-:W-:Y:S05]  /*a650*/  @!P1 BRA `(.L_x_1431) ;  /* 0x000000cc007c9947 */ /* 0x002fea0003800000 */
.L_x_1430:
        /* <DEDUP_REMOVED lines=13> */
[----:B------:R-:W-:-:S03]  /*a730*/  VIADD R3, R5, 0x1 ;  /* 0x0000000105037836 */ /* 0x000fc60000000000 */
        /* <DEDUP_REMOVED lines=61> */
.L_x_1434:
[----:B------:R-:W-:-:S05]  /*ab10*/  IMAD.U32 R13, RZ, RZ, UR58 ;  /* 0x0000003aff0d7e24 */ /* 0x000fca000f8e00ff */
[----:B------:R-:W-:-:S13]  /*ab20*/  ISETP.NE.AND P1, PT, R13, 0x1, PT ;  /* 0x000000010d00780c */ /* 0x000fda0003f25270 */
[----:B------:R-:W0:Y:S02]  /*ab30*/  @P1 LDC.64 R170, c[0x0][0x9e8] ;  /* 0x00027a00ffaa1b82 */ /* 0x000e240000000a00 */
[----:B0-----:R-:W-:-:S05]  /*ab40*/  @P1 IMAD.HI.U32 R170, R3, R170, RZ ;  /* 0x000000aa03aa1227 */ /* 0x001fca00078e00ff */
[----:B------:R-:W-:-:S07]  /*ab50*/  @P1 SHF.R.U32.HI R3, RZ, R171, R170 ;  /* 0x000000abff031219 */ /* 0x000fce00000116aa */
.L_x_1435:
[----:B------:R-:W-:Y:S05]  /*ab60*/  BSYNC B0 ;  /* 0x0000000000007941 */ /* 0x000fea0003800000 */
.L_x_1433:
[----:B------:R-:W-:-:S05]  /*ab70*/  IMAD R3, R3, R13, R0 ;  /* 0x0000000d03037224 */ /* 0x000fca00078e0200 */
[----:B------:R-:W-:Y:S02]  /*ab80*/  VIADDMNMX R20, R3, R13, R20, PT ;  /* 0x0000000d03147246 */ /* 0x000fe40003800114 */
[----:B------:R-:W-:-:S07]  /*ab90*/  VIMNMX R168, R168, R3, !PT ;  /* 0x00000003a8a87248 */ /* 0x000fce0007fe0100 */
.L_x_1432:
        /* <DEDUP_REMOVED lines=132> */
.L_x_1438:
[----:B------:R-:W-:-:S05]  /*b3e0*/  IMAD.U32 R20, RZ, RZ, UR58 ;  /* 0x0000003aff147e24 */ /* 0x000fca000f8e00ff */
[----:B------:R-:W-:-:S13]  /*b3f0*/  ISETP.NE.AND P6, PT, R20, 0x1, PT ;  /* 0x000000011400780c */ /* 0x000fda0003fc5270 */
[----:B------:R-:W0:Y:S02]  /*b400*/  @P6 LDC.64 R4, c[0x0][0x9e8] ;  /* 0x00027a00ff046b82 */ /* 0x000e240000000a00 */
[----:B0-----:R-:W-:-:S05]  /*b410*/  @P6 IMAD.HI.U32 R4, R183, R4, RZ ;  /* 0x00000004b7046227 */ /* 0x001fca00078e00ff */
[----:B------:R-:W-:-:S07]  /*b420*/  @P6 SHF.R.U32.HI R183, RZ, R5, R4 ;  /* 0x00000005ffb76219 */ /* 0x000fce0000011604 */
.L_x_1439:
[----:B------:R-:W-:Y:S05]  /*b430*/  BSYNC B0 ;  /* 0x0000000000007941 */ /* 0x000fea0003800000 */
.L_x_1437:
[----:B------:R-:W-:-:S05]  /*b440*/  IMAD R183, R183, R20, R0 ;  /* 0x00000014b7b77224 */ /* 0x000fca00078e0200 */
[----:B------:R-:W-:Y:S02]  /*b450*/  VIADDMNMX R2, R183, R20, R2, PT ;  /* 0x00000014b7027246 */ /* 0x000fe40003800102 */
[----:B------:R-:W-:-:S07]  /*b460*/  VIMNMX R14, R14, R183, !PT ;  /* 0x000000b70e0e7248 */ /* 0x000fce0007fe0100 */
.L_x_1436:
        /* <DEDUP_REMOVED lines=139> */
[----:B------:R-:W-:Y:S01]  /*bd20*/  FSEL R145, R5, RZ, P1 ;  /* 0x000000ff05917208 */ /* 0x000fe20000800000 */
[--C-:B------:R-:W-:Y:S01]  /*bd30*/  FFMA.FTZ R190, R171, R0, -R20.reuse ;  /* 0x00000000abbe7223 */ /* 0x100fe20000010814 */
[----:B------:R-:W-:Y:S01]  /*bd40*/  FMNMX.FTZ R4, R185, R4, !PT ;  /* 0x00000004b9047209 */ /* 0x000fe20007810000 */
[----:B------:R-:W-:Y:S01]  /*bd50*/  MUFU.EX2 R188, R188 ;  /* 0x000000bc00bc7308 */ /* 0x000fe20000000800 */
[----:B------:R-:W-:Y:S01]  /*bd60*/  FFMA.FTZ R171, R177, R0, -R20 ;  /* 0x00000000b1ab7223 */ /* 0x000fe20000010814 */
[----:B------:R-:W-:Y:S01]  /*bd70*/  FADD.FTZ R145, -R145, R12 ;  /* 0x0000000c91917221 */ /* 0x000fe20000010100 */
[----:B------:R-:W-:Y:S01]  /*bd80*/  FMNMX.FTZ R4, R207, R4, !PT ;  /* 0x00000004cf047209 */ /* 0x000fe20007810000 */
[-CC-:B------:R-:W-:Y:S01]  /*bd90*/  FFMA.FTZ R186, R179, R0.reuse, -R20.reuse ;  /* 0x00000000b3ba7223 */ /* 0x180fe20000010814 */
[-CC-:B------:R-:W-:Y:S01]  /*bda0*/  FFMA.FTZ R178, R13, R0.reuse, -R20.reuse ;  /* 0x000000000db27223 */ /* 0x180fe20000010814 */
[----:B------:R-:W-:Y:S01]  /*bdb0*/  FMUL.FTZ R2, R145, R0 ;  /* 0x0000000091027220 */ /* 0x000fe20000410000 */
[----:B------:R-:W-:Y:S01]  /*bdc0*/  FMNMX.FTZ R4, R187, R4, !PT ;  /* 0x00000004bb047209 */ /* 0x000fe20007810000 */
[----:B------:R-:W-:Y:S01]  /*bdd0*/  MUFU.EX2 R215, R215 ;  /* 0x000000d700d77308 */ /* 0x000fe20000000800 */
[-CC-:B------:R-:W-:Y:S01]  /*bde0*/  FFMA.FTZ R133, R133, R0.reuse, -R20.reuse ;  /* 0x0000000085857223 */ /* 0x180fe20000010814 */
        /* <DEDUP_REMOVED lines=14> */
[----:B------:R-:W1:Y:S01]  /*bed0*/  MUFU.EX2 R190, R190 ;  /* 0x000000be00be7308 */ /* 0x000e620000000800 */
[-CC-:B------:R-:W-:Y:S01]  /*bee0*/  FFMA.FTZ R121, R161, R0.reuse, -R20.reuse ;  /* 0x00000000a1797223 */ /* 0x180fe20000010814 */
[----:B------:R-:W-:Y:S01]  /*bef0*/  FFMA.FTZ R125, R165, R0, -R20 ;  /* 0x00000000a57d7223 */ /* 0x000fe20000010814 */
[----:B------:R-:W-:-:S02]  /*bf00*/  FMNMX.FTZ R4, R147, R4, !PT ;  /* 0x0000000493047209 */ /* 0x000fc40007810000 */
[----:B------:R-:W-:Y:S02]  /*bf10*/  LOP3.LUT P6, RZ, R208, 0x7f, RZ, 0xc0, !PT ;  /* 0x0000007fd0ff7812 */ /* 0x000fe400078cc0ff */
[----:B------:R-:W-:Y:S01]  /*bf20*/  FMNMX.FTZ R4, R131, R4, !PT ;  /* 0x0000000483047209 */ /* 0x000fe20007810000 */
[----:B------:R-:W2:Y:S01]  /*bf30*/  MUFU.EX2 R169, R169 ;  /* 0x000000a900a97308 */ /* 0x000ea20000000800 */
[----:B0-----:R-:W-:Y:S02]  /*bf40*/  FFMA.FTZ R9, R2, R9, R215 ;  /* 0x0000000902097223 */ /* 0x001fe400000100d7 */
[----:B------:R-:W-:Y:S02]  /*bf50*/  FMNMX.FTZ R4, R151, R4, !PT ;  /* 0x0000000497047209 */ /* 0x000fe40007810000 */
[C---:B------:R-:W-:Y:S01]  /*bf60*/  FADD.FTZ R9, R188.reuse, R9 ;  /* 0x00000009bc097221 */ /* 0x040fe20000010000 */
[----:B------:R-:W-:Y:S02]  /*bf70*/  F2FP.F16.F32.PACK_AB R188, R188, R215 ;  /* 0x000000d7bcbc723e */ /* 0x000fe400000000ff */
[----:B------:R-:W-:Y:S01]  /*bf80*/  FMNMX.FTZ R4, R127, R4, !PT ;  /* 0x000000047f047209 */ /* 0x000fe20007810000 */
[----:B------:R-:W0:Y:S01]  /*bf90*/  MUFU.EX2 R184, R184 ;  /* 0x000000b800b87308 */ /* 0x000e220000000800 */
[----:B-1----:R-:W-:-:S02]  /*bfa0*/  FADD.FTZ R130, R190, R9 ;  /* 0x00000009be827221 */ /* 0x002fc40000010000 */
[----:B------:R-:W-:-:S04]  /*bfb0*/  FMNMX.FTZ R4, R155, R4, !PT ;  /* 0x000000049b047209 */ /* 0x000fc80007810000 */
[----:B------:R-:W-:Y:S01]  /*bfc0*/  FMNMX.FTZ R4, R123, R4, !PT ;  /* 0x000000047b047209 */ /* 0x000fe20007810000 */
[----:B------:R-:W1:Y:S01]  /*bfd0*/  MUFU.EX2 R171, R171 ;  /* 0x000000ab00ab7308 */ /* 0x000e620000000800 */
[C---:B--2---:R-:W-:Y:S01]  /*bfe0*/  FADD.FTZ R9, R169.reuse, R130 ;  /* 0x00000082a9097221 */ /* 0x044fe20000010000 */
[----:B------:R-:W-:Y:S02]  /*bff0*/  F2FP.F16.F32.PACK_AB R190, R169, R190 ;  /* 0x000000bea9be723e */ /* 0x000fe400000000ff */
[----:B------:R-:W-:-:S04]  /*c000*/  FMNMX.FTZ R4, R159, R4, !PT ;  /* 0x000000049f047209 */ /* 0x000fc80007810000 */
[----:B------:R-:W-:Y:S01]  /*c010*/  FMNMX.FTZ R4, R173, R4, !PT ;  /* 0x00000004ad047209 */ /* 0x000fe20007810000 */
[----:B------:R-:W2:Y:S01]  /*c020*/  MUFU.EX2 R186, R186 ;  /* 0x000000ba00ba7308 */ /* 0x000ea20000000800 */
[----:B0-----:R-:W-:Y:S02]  /*c030*/  FADD.FTZ R130, R184, R9 ;  /* 0x00000009b8827221 */ /* 0x001fe40000010000 */
[----:B------:R-:W-:-:S04]  /*c040*/  FMNMX.FTZ R4, R163, R4, !PT ;  /* 0x00000004a3047209 */ /* 0x000fc80007810000 */
[----:B------:R-:W-:Y:S01]  /*c050*/  FMNMX.FTZ R4, R175, R4, !PT ;  /* 0x00000004af047209 */ /* 0x000fe20007810000 */
[----:B------:R-:W0:Y:S01]  /*c060*/  MUFU.EX2 R133, R133 ;  /* 0x0000008500857308 */ /* 0x000e220000000800 */
[----:B-1----:R-:W-:Y:S02]  /*c070*/  F2FP.F16.F32.PACK_AB R184, R171, R184 ;  /* 0x000000b8abb8723e */ /* 0x002fe400000000ff */
[----:B------:R-:W-:-:S05]  /*c080*/  FMNMX.FTZ R4, R167, R4, !PT ;  /* 0x00000004a7047209 */ /* 0x000fca0007810000 */
[----:B------:R-:W1:Y:S01]  /*c090*/  SHFL.BFLY PT, R3, R4, 0x2, 0x1f ;  /* 0x0c401f0004037f89 */ /* 0x000e6200000e0000 */
[----:B------:R-:W3:Y:S08]  /*c0a0*/  MUFU.EX2 R180, R180 ;  /* 0x000000b400b47308 */ /* 0x000ef00000000800 */
[----:B------:R-:W4:Y:S08]  /*c0b0*/  MUFU.EX2 R137, R137 ;  /* 0x0000008900897308 */ /* 0x000f300000000800 */
[----:B------:R-:W5:Y:S01]  /*c0c0*/  MUFU.EX2 R182, R182 ;  /* 0x000000b600b67308 */ /* 0x000f620000000800 */
[----:B-1----:R-:W-:-:S07]  /*c0d0*/  FMNMX.FTZ R3, R4, R3, !PT ;  /* 0x0000000304037209 */ /* 0x002fce0007810000 */
[----:B------:R-:W-:Y:S01]  /*c0e0*/  MUFU.EX2 R129, R129 ;  /* 0x0000008100817308 */ /* 0x000fe20000000800 */
[----:B------:R-:W1:Y:S07]  /*c0f0*/  SHFL.BFLY PT, R4, R3, 0x1, 0x1f ;  /* 0x0c201f0003047f89 */ /* 0x000e6e00000e0000 */
[----:B------:R-:W-:Y:S08]  /*c100*/  MUFU.EX2 R176, R176 ;  /* 0x000000b000b07308 */ /* 0x000ff00000000800 */
[----:B------:R-:W-:Y:S08]  /*c110*/  MUFU.EX2 R141, R141 ;  /* 0x0000008d008d7308 */ /* 0x000ff00000000800 */
[----:B------:R-:W-:Y:S01]  /*c120*/  MUFU.EX2 R178, R178 ;  /* 0x000000b200b27308 */ /* 0x000fe20000000800 */
[----:B-1----:R-:W-:-:S04]  /*c130*/  FMNMX.FTZ R4, R3, R4, !PT ;  /* 0x0000000403047209 */ /* 0x002fc80007810000 */
[C---:B------:R-:W-:Y:S01]  /*c140*/  FSETP.NEU.FTZ.AND P1, PT, R4.reuse, -INF , PT ;  /* 0xff8000000400780b */ /* 0x040fe20003f3d000 */
[CC--:B------:R-:W-:Y:S02]  /*c150*/  FMUL.FTZ R124, R4.reuse, R0.reuse ;  /* 0x00000000047c7220 */ /* 0x0c0fe40000410000 */
[----:B------:R-:W-:Y:S01]  /*c160*/  MUFU.EX2 R13, R13 ;  /* 0x0000000d000d7308 */ /* 0x000fe20000000800 */
[----:B------:R-:W-:Y:S02]  /*c170*/  FSEL R126, R4, RZ, P1 ;  /* 0x000000ff047e7208 */ /* 0x000fe40000800000 */
        /* <DEDUP_REMOVED lines=14> */
[----:B--2---:R-:W-:Y:S01]  /*c260*/  FADD.FTZ R132, R186, R11 ;  /* 0x0000000bba847221 */ /* 0x004fe20000010000 */
[-CC-:B------:R-:W-:Y:S01]  /*c270*/  FFMA.FTZ R181, R187, R0.reuse, -R124.reuse ;  /* 0x00000000bbb57223 */ /* 0x180fe2000001087c */
[-CC-:B------:R-:W-:Y:S01]  /*c280*/  FFMA.FTZ R122, R191, R0.reuse, -R124.reuse ;  /* 0x00000000bf7a7223 */ /* 0x180fe2000001087c */
[-C--:B------:R-:W-:Y:S01]  /*c290*/  FFMA.FTZ R183, R139, R0.reuse, -R124 ;  /* 0x000000008bb77223 */ /* 0x080fe2000001087c */
[----:B------:R-:W1:Y:S01]  /*c2a0*/  MUFU.EX2 R3, R3 ;  /* 0x0000000300037308 */ /* 0x000e620000000800 */
[----:B0-----:R-:W-:Y:S01]  /*c2b0*/  FADD.FTZ R11, R133, R132 ;  /* 0x00000084850b7221 */ /* 0x001fe20000010000 */
[-CC-:B------:R-:W-:Y:S01]  /*c2c0*/  FFMA.FTZ R143, R143, R0.reuse, -R124.reuse ;  /* 0x000000008f8f7223 */ /* 0x180fe2000001087c */
[-CC-:B------:R-:W-:Y:S01]  /*c2d0*/  FFMA.FTZ R177, R135, R0.reuse, -R124.reuse ;  /* 0x0000000087b17223 */ /* 0x180fe2000001087c */
[-CC-:B------:R-:W-:Y:S01]  /*c2e0*/  FFMA.FTZ R128, R147, R0.reuse, -R124.reuse ;  /* 0x0000000093807223 */ /* 0x180fe2000001087c */
[----:B---3--:R-:W-:Y:S01]  /*c2f0*/  FADD.FTZ R132, R180, R11 ;  /* 0x0000000bb4847221 */ /* 0x008fe20000010000 */
[-CC-:B------:R-:W-:Y:S01]  /*c300*/  FFMA.FTZ R11, R127, R0.reuse, -R124.reuse ;  /* 0x000000007f0b7223 */ /* 0x180fe2000001087c */
[-C--:B------:R-:W-:Y:S01]  /*c310*/  FFMA.FTZ R179, R131, R0.reuse, -R124 ;  /* 0x0000000083b37223 */ /* 0x080fe2000001087c */
[----:B------:R-:W0:Y:S01]  /*c320*/  MUFU.EX2 R145, R145 ;  /* 0x0000009100917308 */ /* 0x000e220000000800 */
[----:B----4-:R-:W-:Y:S01]  /*c330*/  FADD.FTZ R127, R137, R132 ;  /* 0x00000084897f7221 */ /* 0x010fe20000010000 */
[-CC-:B------:R-:W-:Y:S01]  /*c340*/  FFMA.FTZ R123, R123, R0.reuse, -R124.reuse ;  /* 0x000000007b7b7223 */ /* 0x180fe2000001087c */
[-CC-:B------:R-:W-:Y:S01]  /*c350*/  FFMA.FTZ R159, R159, R0.reuse, -R124.reuse ;  /* 0x000000009f9f7223 */ /* 0x180fe2000001087c */
[-CC-:B------:R-:W-:Y:S01]  /*c360*/  FFMA.FTZ R173, R173, R0.reuse, -R124.reuse ;  /* 0x00000000adad7223 */ /* 0x180fe2000001087c */
[----:B-----5:R-:W-:Y:S01]  /*c370*/  FADD.FTZ R134, R182, R127 ;  /* 0x0000007fb6867221 */ /* 0x020fe20000010000 */
[-CC-:B------:R-:W-:Y:S01]  /*c380*/  FFMA.FTZ R163, R163, R0.reuse, -R124.reuse ;  /* 0x00000000a3a37223 */ /* 0x180fe2000001087c */
[----:B------:R-:W-:Y:S01]  /*c390*/  FFMA.FTZ R175, R175, R0, -R124 ;  /* 0x00000000afaf7223 */ /* 0x000fe2000001087c */
[----:B------:R-:W2:Y:S01]  /*c3a0*/  MUFU.EX2 R14, R14 ;  /* 0x0000000e000e7308 */ /* 0x000ea20000000800 */
[----:B-1----:R-:W-:Y:S01]  /*c3b0*/  FFMA.FTZ R8, R3, R8, R12 ;  /* 0x0000000803087223 */ /* 0x002fe2000001000c */
[----:B------:R-:W-:Y:S01]  /*c3c0*/  IMAD.U32 R131, RZ, RZ, UR5 ;  /* 0x00000005ff837e24 */ /* 0x000fe2000f8e00ff */
[----:B------:R-:W-:Y:S01]  /*c3d0*/  F2FP.F16.F32.PACK_AB R186, R133, R186 ;  /* 0x000000ba85ba723e */ /* 0x000fe200000000ff */
[----:B------:R-:W-:Y:S01]  /*c3e0*/  VIADD R10, R10, 0xffffffff ;  /* 0xffffffff0a0a7836 */ /* 0x000fe20000000000 */
[----:B------:R-:W-:Y:S01]  /*c3f0*/  F2FP.F16.F32.PACK_AB R180, R137, R180 ;  /* 0x000000b489b4723e */ /* 0x000fe200000000ff */
[----:B------:R-:W-:Y:S01]  /*c400*/  @!P6 VIADD R131, R131, 0x30860 ;  /* 0x000308608383e836 */ /* 0x000fe20000000000 */
[----:B------:R-:W-:Y:S01]  /*c410*/  F2FP.F16.F32.PACK_AB R182, R129, R182 ;  /* 0x000000b681b6723e */ /* 0x000fe200000000ff */
[----:B------:R-:W1:Y:S01]  /*c420*/  MUFU.EX2 R149, R149 ;  /* 0x0000009500957308 */ /* 0x000e620000000800 */
[----:B0-----:R-:W-:Y:S01]  /*c430*/  FADD.FTZ R9, R145, R8 ;  /* 0x0000000891097221 */ /* 0x001fe20000010000 */
[----:B------:R-:W-:Y:S01]  /*c440*/  FFMA.FTZ R8, R151, R0, -R124 ;  /* 0x0000000097087223 */ /* 0x000fe2000001087c */
[----:B------:R-:W-:-:S02]  /*c450*/  @!P6 PRMT R131, RZ, 0x654, R131 ;  /* 0x00000654ff83e816 */ /* 0x000fc40000000083 */
[----:B------:R-:W-:Y:S01]  /*c460*/  F2FP.F16.F32.PACK_AB R189, R145, R12 ;  /* 0x0000000c91bd723e */ /* 0x000fe200000000ff */
[----:B------:R-:W-:Y:S01]  /*c470*/  IMAD.MOV.U32 R12, RZ, RZ, R5 ;  /* 0x000000ffff0c7224 */ /* 0x000fe200078e0005 */
[----:B------:R0:W-:Y:S01]  /*c480*/  @!P6 SYNCS.ARRIVE.TRANS64.RED.A1T0 RZ, [R131+URZ], RZ ;  /* 0x000000ff83ffe9a7 */ /* 0x0001e2000810043f */
[----:B------:R-:W3:Y:S01]  /*c490*/  MUFU.EX2 R20, R20 ;  /* 0x0000001400147308 */ /* 0x000ee20000000800 */
[----:B--2---:R-:W-:-:S07]  /*c4a0*/  FADD.FTZ R130, R14, R9 ;  /* 0x000000090e827221 */ /* 0x004fce0000010000 */
[----:B------:R-:W2:Y:S01]  /*c4b0*/  MUFU.EX2 R153, R153 ;  /* 0x0000009900997308 */ /* 0x000ea20000000800 */
[C---:B-1----:R-:W-:Y:S01]  /*c4c0*/  FADD.FTZ R9, R149.reuse, R130 ;  /* 0x0000008295097221 */ /* 0x042fe20000010000 */
[----:B------:R-:W-:-:S06]  /*c4d0*/  F2FP.F16.F32.PACK_AB R191, R149, R14 ;  /* 0x0000000e95bf723e */ /* 0x000fcc00000000ff */
[----:B------:R-:W1:Y:S01]  /*c4e0*/  MUFU.EX2 R120, R120 ;  /* 0x0000007800787308 */ /* 0x000e620000000800 */
[----:B---3--:R-:W-:-:S07]  /*c4f0*/  FADD.FTZ R130, R20, R9 ;  /* 0x0000000914827221 */ /* 0x008fce0000010000 */
[----:B------:R-:W3:Y:S01]  /*c500*/  MUFU.EX2 R157, R157 ;  /* 0x0000009d009d7308 */ /* 0x000ee20000000800 */
[----:B--2---:R-:W-:Y:S01]  /*c510*/  FADD.FTZ R9, R153, R130 ;  /* 0x0000008299097221 */ /* 0x004fe20000010000 */
[-CC-:B------:R-:W-:Y:S01]  /*c520*/  FFMA.FTZ R130, R155, R0.reuse, -R124.reuse ;  /* 0x000000009b827223 */ /* 0x180fe2000001087c */
[----:B------:R-:W-:Y:S01]  /*c530*/  FFMA.FTZ R124, R167, R0, -R124 ;  /* 0x00000000a77c7223 */ /* 0x000fe2000001087c */
[----:B------:R-:W-:-:S04]  /*c540*/  F2FP.F16.F32.PACK_AB R185, R153, R20 ;  /* 0x0000001499b9723e */ /* 0x000fc800000000ff */
[----:B------:R-:W2:Y:S01]  /*c550*/  MUFU.EX2 R181, R181 ;  /* 0x000000b500b57308 */ /* 0x000ea20000000800 */
[----:B-1----:R-:W-:Y:S01]  /*c560*/  FADD.FTZ R132, R120, R9 ;  /* 0x0000000978847221 */ /* 0x002fe20000010000 */
[----:B------:R-:W-:-:S04]  /*c570*/  FADD.FTZ R9, R129, R134 ;  /* 0x0000008681097221 */ /* 0x000fc80000010000 */
[----:B------:R-:W-:Y:S01]  /*c580*/  FADD.FTZ R134, R176, R9 ;  /* 0x00000009b0867221 */ /* 0x000fe20000010000 */
[----:B------:R-:W-:Y:S01]  /*c590*/  F2FP.F16.F32.PACK_AB R176, R141, R176 ;  /* 0x000000b08db0723e */ /* 0x000fe200000000ff */
[----:B------:R-:W1:Y:S01]  /*c5a0*/  MUFU.EX2 R122, R122 ;  /* 0x0000007a007a7308 */ /* 0x000e620000000800 */
[----:B---3--:R-:W-:Y:S01]  /*c5b0*/  FADD.FTZ R132, R157, R132 ;  /* 0x000000849d847221 */ /* 0x008fe20000010000 */
[----:B------:R-:W-:Y:S01]  /*c5c0*/  FADD.FTZ R127, R141, R134 ;  /* 0x000000868d7f7221 */ /* 0x000fe20000010000 */
[----:B------:R-:W-:-:S03]  /*c5d0*/  F2FP.F16.F32.PACK_AB R187, R157, R120 ;  /* 0x000000789dbb723e */ /* 0x000fc600000000ff */
[----:B------:R-:W-:Y:S01]  /*c5e0*/  FADD.FTZ R134, R178, R127 ;  /* 0x0000007fb2867221 */ /* 0x000fe20000010000 */
[----:B------:R-:W-:Y:S01]  /*c5f0*/  F2FP.F16.F32.PACK_AB R178, R13, R178 ;  /* 0x000000b20db2723e */ /* 0x000fe200000000ff */
[----:B------:R-:W3:Y:S01]  /*c600*/  MUFU.EX2 R183, R183 ;  /* 0x000000b700b77308 */ /* 0x000ee20000000800 */
[----:B--2---:R-:W-:Y:S01]  /*c610*/  FADD.FTZ R9, R181, R132 ;  /* 0x00000084b5097221 */ /* 0x004fe20000010000 */
[----:B------:R-:W-:-:S06]  /*c620*/  FADD.FTZ R127, R13, R134 ;  /* 0x000000860d7f7221 */ /* 0x000fcc0000010000 */
[----:B------:R-:W2:Y:S01]  /*c630*/  MUFU.EX2 R126, R143 ;  /* 0x0000008f007e7308 */ /* 0x000ea20000000800 */
[C---:B-1----:R-:W-:Y:S01]  /*c640*/  FADD.FTZ R132, R122.reuse, R9 ;  /* 0x000000097a847221 */ /* 0x042fe20000010000 */
[----:B------:R-:W-:-:S06]  /*c650*/  F2FP.F16.F32.PACK_AB R181, R122, R181 ;  /* 0x000000b57ab5723e */ /* 0x000fcc00000000ff */
[----:B------:R-:W1:Y:S01]  /*c660*/  MUFU.EX2 R172, R172 ;  /* 0x000000ac00ac7308 */ /* 0x000e620000000800 */
[----:B---3--:R-:W-:-:S07]  /*c670*/  FADD.FTZ R9, R183, R132 ;  /* 0x00000084b7097221 */ /* 0x008fce0000010000 */
[----:B------:R-:W3:Y:S01]  /*c680*/  MUFU.EX2 R177, R177 ;  /* 0x000000b100b17308 */ /* 0x000ee20000000800 */
[C---:B--2---:R-:W-:Y:S01]  /*c690*/  FADD.FTZ R132, R126.reuse, R9 ;  /* 0x000000097e847221 */ /* 0x044fe20000010000 */
[----:B------:R-:W-:-:S06]  /*c6a0*/  F2FP.F16.F32.PACK_AB R183, R126, R183 ;  /* 0x000000b77eb7723e */ /* 0x000fcc00000000ff */
[----:B------:R-:W2:Y:S01]  /*c6b0*/  MUFU.EX2 R15, R15 ;  /* 0x0000000f000f7308 */ /* 0x000ea20000000800 */
[----:B-1----:R-:W-:-:S07]  /*c6c0*/  FADD.FTZ R134, R172, R127 ;  /* 0x0000007fac867221 */ /* 0x002fce0000010000 */
[----:B------:R-:W1:Y:S01]  /*c6d0*/  MUFU.EX2 R128, R128 ;  /* 0x0000008000807308 */ /* 0x000e620000000800 */
[----:B---3--:R-:W-:-:S07]  /*c6e0*/  FADD.FTZ R9, R177, R132 ;  /* 0x00000084b1097221 */ /* 0x008fce0000010000 */
[----:B------:R-:W-:Y:S01]  /*c6f0*/  MUFU.EX2 R174, R174 ;  /* 0x000000ae00ae7308 */ /* 0x000fe20000000800 */
[----:B--2---:R-:W-:-:S07]  /*c700*/  F2FP.F16.F32.PACK_AB R172, R15, R172 ;  /* 0x000000ac0fac723e */ /* 0x004fce00000000ff */
[----:B------:R-:W2:Y:S01]  /*c710*/  MUFU.EX2 R179, R179 ;  /* 0x000000b300b37308 */ /* 0x000ea20000000800 */
[C---:B-1----:R-:W-:Y:S01]  /*c720*/  FADD.FTZ R132, R128.reuse, R9 ;  /* 0x0000000980847221 */ /* 0x042fe20000010000 */
[----:B------:R-:W-:-:S06]  /*c730*/  F2FP.F16.F32.PACK_AB R177, R128, R177 ;  /* 0x000000b180b1723e */ /* 0x000fcc00000000ff */
[----:B------:R-:W-:Y:S08]  /*c740*/  MUFU.EX2 R21, R21 ;  /* 0x0000001500157308 */ /* 0x000ff00000000800 */
[----:B------:R-:W1:Y:S01]  /*c750*/  MUFU.EX2 R8, R8 ;  /* 0x0000000800087308 */ /* 0x000e620000000800 */
[----:B--2---:R-:W-:-:S07]  /*c760*/  FADD.FTZ R9, R179, R132 ;  /* 0x00000084b3097221 */ /* 0x004fce0000010000 */
[----:B------:R-:W-:Y:S08]  /*c770*/  MUFU.EX2 R168, R168 ;  /* 0x000000a800a87308 */ /* 0x000ff00000000800 */
[----:B------:R-:W2:Y:S01]  /*c780*/  MUFU.EX2 R11, R11 ;  /* 0x0000000b000b7308 */ /* 0x000ea20000000800 */
[C---:B-1----:R-:W-:Y:S01]  /*c790*/  FADD.FTZ R132, R8.reuse, R9 ;  /* 0x0000000908847221 */ /* 0x042fe20000010000 */
[----:B------:R-:W-:-:S06]  /*c7a0*/  F2FP.F16.F32.PACK_AB R179, R8, R179 ;  /* 0x000000b308b3723e */ /* 0x000fcc00000000ff */
[----:B------:R-:W1:Y:S08]  /*c7b0*/  MUFU.EX2 R121, R121 ;  /* 0x0000007900797308 */ /* 0x000e700000000800 */
[----:B------:R3:W-:Y:S01]  /*c7c0*/  MUFU.EX2 R136, R123 ;  /* 0x0000007b00887308 */ /* 0x0007e20000000800 */
[----:B--2---:R-:W-:-:S07]  /*c7d0*/  FADD.FTZ R9, R11, R132 ;  /* 0x000000840b097221 */ /* 0x004fce0000010000 */
[----:B------:R-:W2:Y:S01]  /*c7e0*/  MUFU.EX2 R130, R130 ;  /* 0x0000008200827308 */ /* 0x000ea20000000800 */
[----:B---3--:R-:W-:-:S04]  /*c7f0*/  FADD.FTZ R123, R15, R134 ;  /* 0x000000860f7b7221 */ /* 0x008fc80000010000 */
[----:B------:R-:W-:Y:S01]  /*c800*/  FADD.FTZ R134, R174, R123 ;  /* 0x0000007bae867221 */ /* 0x000fe20000010000 */
[C---:B------:R-:W-:Y:S02]  /*c810*/  F2FP.F16.F32.PACK_AB R174, R21.reuse, R174 ;  /* 0x000000ae15ae723e */ /* 0x040fe400000000ff */
[----:B------:R-:W3:Y:S01]  /*c820*/  MUFU.EX2 R170, R170 ;  /* 0x000000aa00aa7308 */ /* 0x000ee20000000800 */
[----:B------:R-:W-:-:S04]  /*c830*/  FADD.FTZ R123, R21, R134 ;  /* 0x00000086157b7221 */ /* 0x000fc80000010000 */
[----:B------:R-:W-:Y:S01]  /*c840*/  FADD.FTZ R134, R168, R123 ;  /* 0x0000007ba8867221 */ /* 0x000fe20000010000 */
[C---:B-1----:R-:W-:Y:S02]  /*c850*/  F2FP.F16.F32.PACK_AB R168, R121.reuse, R168 ;  /* 0x000000a879a8723e */ /* 0x042fe400000000ff */
[----:B------:R-:W1:Y:S01]  /*c860*/  MUFU.EX2 R159, R159 ;  /* 0x0000009f009f7308 */ /* 0x000e620000000800 */
[----:B------:R-:W-:Y:S01]  /*c870*/  FADD.FTZ R13, R121, R134 ;  /* 0x00000086790d7221 */ /* 0x000fe20000010000 */
[----:B--2---:R-:W-:-:S06]  /*c880*/  FADD.FTZ R9, R130, R9 ;  /* 0x0000000982097221 */ /* 0x004fcc0000010000 */
[----:B------:R2:W4:Y:S01]  /*c890*/  MUFU.EX2 R138, R173 ;  /* 0x000000ad008a7308 */ /* 0x0005220000000800 */
[----:B---3--:R-:W-:Y:S01]  /*c8a0*/  FADD.FTZ R132, R170, R13 ;  /* 0x0000000daa847221 */ /* 0x008fe20000010000 */
[----:B------:R-:W-:-:S06]  /*c8b0*/  FADD.FTZ R13, R136, R9 ;  /* 0x00000009880d7221 */ /* 0x000fcc0000010000 */
[----:B------:R-:W3:Y:S01]  /*c8c0*/  MUFU.EX2 R163, R163 ;  /* 0x000000a300a37308 */ /* 0x000ee20000000800 */
[----:B-1----:R-:W-:Y:S01]  /*c8d0*/  FADD.FTZ R13, R159, R13 ;  /* 0x0000000d9f0d7221 */ /* 0x002fe20000010000 */
[----:B--2---:R-:W-:Y:S01]  /*c8e0*/  F2FP.F16.F32.PACK_AB R173, R130, R11 ;  /* 0x0000000b82ad723e */ /* 0x004fe200000000ff */
[----:B------:R-:W-:-:S05]  /*c8f0*/  IMAD.MOV.U32 R11, RZ, RZ, R4 ;  /* 0x000000ffff0b7224 */ /* 0x000fca00078e0004 */
[----:B------:R1:W2:Y:S01]  /*c900*/  MUFU.EX2 R134, R175 ;  /* 0x000000af00867308 */ /* 0x0002a20000000800 */
[----:B----4-:R-:W-:-:S07]  /*c910*/  FADD.FTZ R13, R138, R13 ;  /* 0x0000000d8a0d7221 */ /* 0x010fce0000010000 */
[----:B------:R-:W4:Y:S01]  /*c920*/  MUFU.EX2 R125, R125 ;  /* 0x0000007d007d7308 */ /* 0x000f220000000800 */
[----:B---3--:R-:W-:Y:S01]  /*c930*/  FADD.FTZ R13, R163, R13 ;  /* 0x0000000da30d7221 */ /* 0x008fe20000010000 */
[----:B-1----:R-:W-:Y:S02]  /*c940*/  F2FP.F16.F32.PACK_AB R175, R159, R136 ;  /* 0x000000889faf723e */ /* 0x002fe400000000ff */
[----:B------:R-:W-:-:S04]  /*c950*/  F2FP.F16.F32.PACK_AB R169, R163, R138 ;  /* 0x0000008aa3a9723e */ /* 0x000fc800000000ff */
[----:B------:R-:W1:Y:S01]  /*c960*/  MUFU.EX2 R124, R124 ;  /* 0x0000007c007c7308 */ /* 0x000e620000000800 */
[----:B--2---:R-:W-:Y:S01]  /*c970*/  FADD.FTZ R13, R134, R13 ;  /* 0x0000000d860d7221 */ /* 0x004fe20000010000 */
[C---:B----4-:R-:W-:Y:S01]  /*c980*/  FADD.FTZ R9, R125.reuse, R132 ;  /* 0x000000847d097221 */ /* 0x050fe20000010000 */
[----:B------:R-:W-:Y:S02]  /*c990*/  F2FP.F16.F32.PACK_AB R170, R125, R170 ;  /* 0x000000aa7daa723e */ /* 0x000fe400000000ff */
[C---:B-1----:R-:W-:Y:S01]  /*c9a0*/  FADD.FTZ R8, R124.reuse, R13 ;  /* 0x0000000d7c087221 */ /* 0x042fe20000010000 */
[----:B------:R-:W-:Y:S01]  /*c9b0*/  F2FP.F16.F32.PACK_AB R171, R124, R134 ;  /* 0x000000867cab723e */ /* 0x000fe200000000ff */
[----:B0-----:R-:W-:Y:S06]  /*c9c0*/  @P1 BRA `(.L_x_1440) ;  /* 0xffffffd000301947 */ /* 0x001fec000383ffff */
.L_x_1423:
        /* <DEDUP_REMOVED lines=99> */
.L_x_1441:
[----:B------:R-:W-:Y:S01]  /*d000*/  ULEA UR5, UR36, UR37, 0x3 ;  /* 0x0000002524057291 */ /* 0x000fe2000f8e183f */
[----:B------:R-:W-:-:S05]  /*d010*/  IMAD.U32 R2, RZ, RZ, UR38 ;  /* 0x00000026ff027e24 */ /* 0x000fca000f8e00ff */
[----:B------:R-:W-:-:S04]  /*d020*/  SHF.L.U32 R2, R2, 0x1f, RZ ;  /* 0x0000001f02027819 */ /* 0x000fc800000006ff */
[----:B------:R0:W1:Y:S01]  /*d030*/  SYNCS.PHASECHK.TRANS64.TRYWAIT P1, [UR5+0x30850], R2 ;  /* 0x03085002ff0075a7 */ /* 0x0000620008020145 */
[----:B------:R-:W-:Y:S05]  /*d040*/  @!P0 BRA `(.L_x_1442) ;  /* 0x0000000000048947 */ /* 0x000fea0003800000 */
[----:B------:R-:W-:Y:S01]  /*d050*/  BPT.TRAP 0x1 ;  /* 0x000000040000795c */ /* 0x000fe20000300000 */
.L_x_1442:
[----:B-1----:R-:W-:Y:S05]  /*d060*/  @P1 BRA `(.L_x_1443) ;  /* 0x0000000000081947 */ /* 0x002fea0003800000 */
[----:B------:R-:W1:Y:S02]  /*d070*/  SYNCS.PHASECHK.TRANS64.TRYWAIT P0, [UR5+0x30850], R2 ;  /* 0x03085002ff0075a7 */ /* 0x000e640008000145 */
[----:B-1----:R-:W-:Y:S05]  /*d080*/  @!P0 BRA `(.L_x_1444) ;  /* 0x000000a400088947 */ /* 0x002fea0003800000 */
.L_x_1443:
[----:B------:R-:W-:Y:S01]  /*d090*/  UIADD3 UR37, UR37, 0x400, URZ ;  /* 0x0000040025257890 */ /* 0x000fe2000fffe03f */
[----:B------:R-:W-:Y:S01]  /*d0a0*/  WARPGROUP.ARRIVE ;  /* 0x00000000000079c5 */ /* 0x000fe20000000000 */
[----:B------:R-:W-:Y:S01]  /*d0b0*/  UMOV UR7, 0x40000040 ;  /* 0x4000004000077882 */ /* 0x000fe20000000000 */
[----:B-1----:R-:W1:Y:S01]  /*d0c0*/  SHFL.BFLY PT, R3, R8, 0x2, 0x1f ;  /* 0x0c401f0008037f89 */ /* 0x002e6200000e0000 */
[----:B------:R-:W-:Y:S01]  /*d0d0*/  USHF.R.U32.HI UR37, URZ, 0x4, UR37 ;  /* 0x000000043f257899 */ /* 0x000fe20008011625 */
[----:B------:R-:W-:Y:S01]  /*d0e0*/  IMAD.U32 R15, RZ, RZ, UR5 ;  /* 0x00000005ff0f7e24 */ /* 0x000fe2000f8e00ff */
[----:B------:R-:W-:Y:S01]  /*d0f0*/  R2UR UR8, R197 ;  /* 0x00000000c50872ca */ /* 0x000fe200000e0000 */
[----:B0-----:R-:W0:Y:S01]  /*d100*/  SHFL.BFLY PT, R2, R9, 0x2, 0x1f ;  /* 0x0c401f0009027f89 */ /* 0x001e2200000e0000 */
[----:B------:R-:W-:Y:S01]  /*d110*/  ULOP3.LUT UR37, UR37, 0x3fff, URZ, 0xc0, !UPT ;  /* 0x00003fff25257892 */ /* 0x000fe2000f8ec03f */
[----:B------:R-:W2:Y:S03]  /*d120*/  S2R R11, SR_TID.X ;  /* 0x00000000000b7919 */ /* 0x000ea60000002100 */
        /* <DEDUP_REMOVED lines=8> */
[----:B-1----:R-:W-:Y:S01]  /*d1b0*/  FADD.FTZ R6, R3, R8 ;  /* 0x0000000803067221 */ /* 0x002fe20000010000 */
[----:B------:R-:W-:Y:S01]  /*d1c0*/  UMOV UR7, 0x40000040 ;  /* 0x4000004000077882 */ /* 0x000fe20000000000 */
[----:B------:R-:W-:-:S02]  /*d1d0*/  IMAD.U32 R197, RZ, RZ, UR8 ;  /* 0x00000008ffc57e24 */ /* 0x000fc4000f8e00ff */
[----:B0-----:R-:W-:Y:S01]  /*d1e0*/  FADD.FTZ R2, R2, R9 ;  /* 0x0000000902027221 */ /* 0x001fe20000010000 */
[----:B------:R-:W-:Y:S01]  /*d1f0*/  CS2R R8, SRZ ;  /* 0x0000000000087805 */ /* 0x000fe2000001ff00 */
[----:B------:R-:W0:Y:S01]  /*d200*/  SHFL.BFLY PT, R7, R6, 0x1, 0x1f ;  /* 0x0c201f0006077f89 */ /* 0x000e2200000e0000 */
[----:B------:R-:W-:-:S03]  /*d210*/  USEL UR36, UR36, URZ, UP0 ;  /* 0x0000003f24247287 */ /* 0x000fc60008000000 */
[----:B------:R-:W1:Y:S01]  /*d220*/  SHFL.BFLY PT, R3, R2, 0x1, 0x1f ;  /* 0x0c201f0002037f89 */ /* 0x000e6200000e0000 */
[----:B--2---:R-:W-:Y:S01]  /*d230*/  LOP3.LUT P2, RZ, R11, 0x7f, RZ, 0xc0, !PT ;  /* 0x0000007f0bff7812 */ /* 0x004fe2000784c0ff */
[----:B0-----:R-:W-:Y:S01]  /*d240*/  FADD.FTZ R13, R6, R7 ;  /* 0x00000007060d7221 */ /* 0x001fe20000010000 */
[----:B-1----:R-:W-:-:S04]  /*d250*/  FADD.FTZ R12, R2, R3 ;  /* 0x00000003020c7221 */ /* 0x002fc80000010000 */
[----:B------:R-:W-:Y:S01]  /*d260*/  FSETP.NE.FTZ.AND P1, PT, R13, RZ, PT ;  /* 0x000000ff0d00720b */ /* 0x000fe20003f35000 */
[----:B------:R-:W-:Y:S02]  /*d270*/  IMAD.MOV.U32 R3, RZ, RZ, -0x800000 ;  /* 0xff800000ff037424 */ /* 0x000fe400078e00ff */
[----:B------:R-:W-:Y:S01]  /*d280*/  IMAD.MOV.U32 R2, RZ, RZ, -0x800000 ;  /* 0xff800000ff027424 */ /* 0x000fe200078e00ff */
[----:B------:R-:W-:-:S09]  /*d290*/  FSETP.NE.FTZ.AND P0, PT, R12, RZ, PT ;  /* 0x000000ff0c00720b */ /* 0x000fd20003f15000 */
[----:B------:R-:W0:Y:S01]  /*d2a0*/  @P1 MUFU.LG2 R10, R13 ;  /* 0x0000000d000a1308 */ /* 0x000e220000000c00 */
[----:B------:R-:W-:-:S03]  /*d2b0*/  @P1 FMUL.FTZ R14, R0, 0.69314718246459960938 ;  /* 0x3f317218000e1820 */ /* 0x000fc60000410000 */
[----:B------:R-:W-:Y:S01]  /*d2c0*/  @P0 FMUL.FTZ R6, R0, 0.69314718246459960938 ;  /* 0x3f31721800060820 */ /* 0x000fe20000410000 */
[----:B------:R-:W-:-:S03]  /*d2d0*/  @!P2 VIADD R0, R15, 0x30860 ;  /* 0x000308600f00a836 */ /* 0x000fc60000000000 */
[----:B------:R-:W1:Y:S08]  /*d2e0*/  @P0 MUFU.LG2 R7, R12 ;  /* 0x0000000c00070308 */ /* 0x000e700000000c00 */
[----:B------:R-:W2:Y:S01]  /*d2f0*/  @P1 MUFU.RCP R9, R13 ;  /* 0x0000000d00091308 */ /* 0x000ea20000001000 */
[----:B0-----:R-:W-:-:S04]  /*d300*/  @P1 FMUL.FTZ R11, R10, 0.69314718246459960938 ;  /* 0x3f3172180a0b1820 */ /* 0x001fc80000410000 */
[----:B------:R-:W-:Y:S01]  /*d310*/  @P1 FFMA.FTZ R3, R14, R4, R11 ;  /* 0x000000040e031223 */ /* 0x000fe2000001000b */
[----:B------:R-:W-:Y:S02]  /*d320*/  @!P2 PRMT R4, RZ, 0x654, R0 ;  /* 0x00000654ff04a816 */ /* 0x000fe40000000000 */
[----:B------:R-:W0:Y:S01]  /*d330*/  @P0 MUFU.RCP R8, R12 ;  /* 0x0000000c00080308 */ /* 0x000e220000001000 */
[----:B-1----:R-:W-:-:S04]  /*d340*/  @P0 FMUL.FTZ R7, R7, 0.69314718246459960938 ;  /* 0x3f31721807070820 */ /* 0x002fc80000410000 */
[----:B------:R-:W-:Y:S01]  /*d350*/  @P0 FFMA.FTZ R2, R6, R5, R7 ;  /* 0x0000000506020223 */ /* 0x000fe20000010007 */
[----:B------:R-:W-:Y:S01]  /*d360*/  PLOP3.LUT P0, PT, PT, PT, PT, 0x8, 0x0 ;  /* 0x000000000000781c */ /* 0x000fe20003f0e170 */
        /* <DEDUP_REMOVED lines=124> */
.L_x_1374:
[----:B------:R-:W0:Y:S01]  /*db30*/  S2R R5, SR_CgaCtaId ;  /* 0x0000000000057919 */ /* 0x000e220000008800 */
[----:B------:R-:W-:Y:S01]  /*db40*/  MOV R38, 0x400 ;  /* 0x0000040000267802 */ /* 0x000fe20000000f00 */
[----:B------:R-:W-:Y:S01]  /*db50*/  BSSY B0, `(.L_x_1445) ;  /* 0x0000288000007945 */ /* 0x000fe20003800000 */
[----:B------:R-:W-:Y:S02]  /*db60*/  BAR.SYNC.DEFER_BLOCKING 0x5, 0x180 ;  /* 0x0146000000007b1d */ /* 0x000fe40000010000 */
[----:B0-----:R-:W-:-:S05]  /*db70*/  LEA R38, R5, R38, 0x18 ;  /* 0x0000002605267211 */ /* 0x001fca00078ec0ff */
[----:B------:R-:W0:Y:S02]  /*db80*/  LDS.128 R8, [R38+0x308d0] ;  /* 0x0308d00026087984 */ /* 0x000e240000000c00 */
[----:B0-----:R-:W-:Y:S02]  /*db90*/  R2UR UR5, R9 ;  /* 0x00000000090572ca */ /* 0x001fe400000e0000 */
[----:B------:R-:W-:Y:S02]  /*dba0*/  R2UR UR7, R10 ;  /* 0x000000000a0772ca */ /* 0x000fe400000e0000 */
[----:B------:R-:W-:Y:S01]  /*dbb0*/  R2UR UR6, R11 ;  /* 0x000000000b0672ca */ /* 0x000fe200000e0000 */
[----:B------:R-:W-:Y:S06]  /*dbc0*/  BAR.ARV 0x4, 0x180 ;  /* 0x0106000000007b1d */ /* 0x000fec0000002000 */
[----:B------:R-:W-:Y:S08]  /*dbd0*/  @P0 BRA `(.L_x_1446) ;  /* 0x0000001800ac0947 */ /* 0x000ff00003800000 */
[----:B------:R-:W0:Y:S01]  /*dbe0*/  S2R R5, SR_SWINHI ;  /* 0x0000000000057919 */ /* 0x000e220000002f00 */
[----:B------:R-:W-:Y:S01]  /*dbf0*/  F2FP.F16.F32.PACK_AB R6, R123, R6 ;  /* 0x000000067b06723e */ /* 0x000fe200000000ff */
[----:B------:R-:W-:Y:S01]  /*dc00*/  ULDC.64 UR8, c[0x0][0xc00] ;  /* 0x0003000000087ab9 */ /* 0x000fe20000000a00 */
[----:B------:R-:W-:Y:S01]  /*dc10*/  F2FP.F16.F32.PACK_AB R88, R89, R88 ;  /* 0x000000585958723e */ /* 0x000fe200000000ff */
[----:B------:R-:W-:Y:S01]  /*dc20*/  UISETP.NE.U32.AND UP0, UPT, UR8, URZ, UPT ;  /* 0x0000003f0800728c */ /* 0x000fe2000bf05070 */
[----:B------:R-:W-:Y:S01]  /*dc30*/  F2FP.F16.F32.PACK_AB R89, R43, R90 ;  /* 0x0000005a2b59723e */ /* 0x000fe200000000ff */
[----:B------:R-:W-:Y:S01]  /*dc40*/  ULDC.64 UR12, c[0x0][0x208] ;  /* 0x00008200000c7ab9 */ /* 0x000fe20000000a00 */
[----:B------:R-:W-:Y:S01]  /*dc50*/  F2FP.F16.F32.PACK_AB R96, R97, R96 ;  /* 0x000000606160723e */ /* 0x000fe200000000ff */
[----:B------:R-:W-:Y:S01]  /*dc60*/  UISETP.NE.AND.EX UP0, UPT, UR9, URZ, UPT, UP0 ;  /* 0x0000003f0900728c */ /* 0x000fe2000bf05300 */
[----:B------:R-:W-:Y:S02]  /*dc70*/  F2FP.F16.F32.PACK_AB R90, R93, R92 ;  /* 0x0000005c5d5a723e */ /* 0x000fe400000000ff */
[----:B------:R-:W-:Y:S01]  /*dc80*/  F2FP.F16.F32.PACK_AB R91, R42, R91 ;  /* 0x0000005b2a5b723e */ /* 0x000fe200000000ff */
[----:B------:R-:W-:Y:S01]  /*dc90*/  ULDC.64 UR8, c[0x0][0xc00] ;  /* 0x0003000000087ab9 */ /* 0x000fe20000000a00 */
        /* <DEDUP_REMOVED lines=10> */
[----:B------:R-:W-:Y:S02]  /*dd40*/  MOV R16, R38 ;  /* 0x0000002600107202 */ /* 0x000fe40000000f00 */
[----:B0-----:R-:W-:Y:S02]  /*dd50*/  MOV R17, R5 ;  /* 0x0000000500117202 */ /* 0x001fe40000000f00 */
[----:B------:R-:W-:-:S02]  /*dd60*/  F2FP.F16.F32.PACK_AB R115, R119, R118 ;  /* 0x000000767773723e */ /* 0x000fc400000000ff */
[----:B------:R-:W-:Y:S01]  /*dd70*/  R2UR UR4, R196 ;  /* 0x00000000c40472ca */ /* 0x000fe200000e0000 */
        /* <DEDUP_REMOVED lines=11> */
[--C-:B------:R-:W-:Y:S01]  /*de30*/  IMAD.X R15, RZ, RZ, R5.reuse, P5 ;  /* 0x000000ffff0f7224 */ /* 0x100fe200028e0605 */
[C---:B------:R-:W-:Y:S01]  /*de40*/  IADD3 R141, P4, R4.reuse, 0x4040, RZ ;  /* 0x00004040048d7810 */ /* 0x040fe20007f9e0ff */
[----:B------:R-:W-:Y:S01]  /*de50*/  UIMAD.WIDE UR8, UR4, 0x4, UR8 ;  /* 0x00000004040878a5 */ /* 0x000fe2000f8e0208 */
        /* <DEDUP_REMOVED lines=15> */
[----:B------:R-:W-:Y:S02]  /*df50*/  LOP3.LUT R12, R135, 0x380, RZ, 0xc0, !PT ;  /* 0x00000380870c7812 */ /* 0x000fe400078ec0ff */
[----:B------:R-:W-:Y:S02]  /*df60*/  LOP3.LUT R14, R137, 0x380, RZ, 0xc0, !PT ;  /* 0x00000380890e7812 */ /* 0x000fe400078ec0ff */
[----:B------:R-:W-:Y:S02]  /*df70*/  LOP3.LUT R24, R139, 0x380, RZ, 0xc0, !PT ;  /* 0x000003808b187812 */ /* 0x000fe400078ec0ff */
[----:B------:R-:W-:Y:S02]  /*df80*/  LOP3.LUT R26, R141, 0x380, RZ, 0xc0, !PT ;  /* 0x000003808d1a7812 */ /* 0x000fe400078ec0ff */
[----:B------:R-:W-:Y:S02]  /*df90*/  SHF.R.U64 R8, R8, 0x3, RZ ;  /* 0x0000000308087819 */ /* 0x000fe400000012ff */
[----:B------:R-:W-:-:S02]  /*dfa0*/  SHF.R.U64 R10, R10, 0x3, RZ ;  /* 0x000000030a0a7819 */ /* 0x000fc400000012ff */
[----:B------:R-:W-:Y:S02]  /*dfb0*/  LOP3.LUT R28, R143, 0x380, RZ, 0xc0, !PT ;  /* 0x000003808f1c7812 */ /* 0x000fe400078ec0ff */
[----:B------:R-:W-:Y:S02]  /*dfc0*/  LOP3.LUT R30, R145, 0x380, RZ, 0xc0, !PT ;  /* 0x00000380911e7812 */ /* 0x000fe400078ec0ff */
[----:B------:R-:W-:Y:S02]  /*dfd0*/  MOV R132, R4 ;  /* 0x0000000400847202 */ /* 0x000fe40000000f00 */
[----:B------:R-:W-:Y:S02]  /*dfe0*/  F2FP.F16.F32.PACK_AB R4, R20, R7 ;  /* 0x000000071404723e */ /* 0x000fe400000000ff */
[----:B------:R-:W-:Y:S02]  /*dff0*/  SHF.R.U64 R12, R12, 0x3, RZ ;  /* 0x000000030c0c7819 */ /* 0x000fe400000012ff */
[----:B------:R-:W-:-:S02]  /*e000*/  SHF.R.U64 R14, R14, 0x3, RZ ;  /* 0x000000030e0e7819 */ /* 0x000fc400000012ff */
[----:B------:R-:W-:Y:S02]  /*e010*/  F2FP.F16.F32.PACK_AB R5, R133, R128 ;  /* 0x000000808505723e */ /* 0x000fe400000000ff */
[----:B------:R-:W-:Y:S02]  /*e020*/  LOP3.LUT R20, R147, 0x380, RZ, 0xc0, !PT ;  /* 0x0000038093147812 */ /* 0x000fe400078ec0ff */
[----:B------:R-:W-:Y:S01]  /*e030*/  F2FP.F16.F32.PACK_AB R7, R131, R32 ;  /* 0x000000208307723e */ /* 0x000fe200000000ff */
[----:B------:R-:W-:Y:S01]  /*e040*/  BAR.SYNC.DEFER_BLOCKING 0x1, 0x100 ;  /* 0x0044000000007b1d */ /* 0x000fe20000010000 */
[----:B------:R-:W-:Y:S02]  /*e050*/  SHF.R.U64 R24, R24, 0x3, RZ ;  /* 0x0000000318187819 */ /* 0x000fe400000012ff */
[----:B------:R-:W-:Y:S02]  /*e060*/  SHF.R.U64 R26, R26, 0x3, RZ ;  /* 0x000000031a1a7819 */ /* 0x000fe400000012ff */
[----:B------:R-:W-:-:S02]  /*e070*/  LOP3.LUT R74, R151, 0x380, RZ, 0xc0, !PT ;  /* 0x00000380974a7812 */ /* 0x000fc400078ec0ff */
[----:B------:R-:W-:Y:S02]  /*e080*/  LOP3.LUT R8, R8, R75, RZ, 0x3c, !PT ;  /* 0x0000004b08087212 */ /* 0x000fe400078e3cff */
[----:B------:R-:W-:Y:S02]  /*e090*/  LOP3.LUT R10, R10, R95, RZ, 0x3c, !PT ;  /* 0x0000005f0a0a7212 */ /* 0x000fe400078e3cff */
[----:B------:R-:W-:Y:S02]  /*e0a0*/  SHF.R.U64 R28, R28, 0x3, RZ ;  /* 0x000000031c1c7819 */ /* 0x000fe400000012ff */
[----:B------:R-:W-:Y:S02]  /*e0b0*/  SHF.R.U64 R30, R30, 0x3, RZ ;  /* 0x000000031e1e7819 */ /* 0x000fe400000012ff */
[----:B------:R-:W-:Y:S02]  /*e0c0*/  LOP3.LUT R12, R12, R135, RZ, 0x3c, !PT ;  /* 0x000000870c0c7212 */ /* 0x000fe400078e3cff */
[----:B------:R-:W-:-:S02]  /*e0d0*/  LOP3.LUT R14, R14, R137, RZ, 0x3c, !PT ;  /* 0x000000890e0e7212 */ /* 0x000fc400078e3cff */
[----:B------:R-:W-:Y:S02]  /*e0e0*/  LOP3.LUT R34, R149, 0x380, RZ, 0xc0, !PT ;  /* 0x0000038095227812 */ /* 0x000fe400078ec0ff */
[----:B------:R-:W-:Y:S02]  /*e0f0*/  SHF.R.U64 R20, R20, 0x3, RZ ;  /* 0x0000000314147819 */ /* 0x000fe400000012ff */
[----:B------:R-:W-:Y:S01]  /*e100*/  LOP3.LUT R24, R24, R139, RZ, 0x3c, !PT ;  /* 0x0000008b18187212 */ /* 0x000fe200078e3cff */
[----:B------:R0:W-:Y:S01]  /*e110*/  STSM.16.M88.4 [R132], R4 ;  /* 0x0000000484007844 */ /* 0x0001e20000000200 */
[----:B------:R-:W-:Y:S02]  /*e120*/  LOP3.LUT R26, R26, R141, RZ, 0x3c, !PT ;  /* 0x0000008d1a1a7212 */ /* 0x000fe400078e3cff */
[----:B------:R-:W-:Y:S02]  /*e130*/  SHF.R.U64 R74, R74, 0x3, RZ ;  /* 0x000000034a4a7819 */ /* 0x000fe400000012ff */
[----:B------:R-:W-:-:S02]  /*e140*/  LOP3.LUT R28, R28, R143, RZ, 0x3c, !PT ;  /* 0x0000008f1c1c7212 */ /* 0x000fc400078e3cff */
[----:B------:R-:W-:Y:S02]  /*e150*/  LOP3.LUT R30, R30, R145, RZ, 0x3c, !PT ;  /* 0x000000911e1e7212 */ /* 0x000fe400078e3cff */
[----:B------:R-:W-:Y:S02]  /*e160*/  MOV R131, R8 ;  /* 0x0000000800837202 */ /* 0x000fe40000000f00 */
[----:B------:R-:W-:Y:S02]  /*e170*/  MOV R130, R10 ;  /* 0x0000000a00827202 */ /* 0x000fe40000000f00 */
[----:B------:R-:W-:Y:S02]  /*e180*/  F2FP.F16.F32.PACK_AB R8, R41, R40 ;  /* 0x000000282908723e */ /* 0x000fe400000000ff */
[----:B------:R-:W-:Y:S02]  /*e190*/  F2FP.F16.F32.PACK_AB R9, R127, R122 ;  /* 0x0000007a7f09723e */ /* 0x000fe400000000ff */
[----:B0-----:R-:W-:-:S02]  /*e1a0*/  F2FP.F16.F32.PACK_AB R4, R121, R0 ;  /* 0x000000007904723e */ /* 0x001fc400000000ff */
[----:B------:R-:W-:Y:S02]  /*e1b0*/  F2FP.F16.F32.PACK_AB R5, R126, R125 ;  /* 0x0000007d7e05723e */ /* 0x000fe400000000ff */
[----:B------:R-:W-:Y:S02]  /*e1c0*/  F2FP.F16.F32.PACK_AB R6, R37, R36 ;  /* 0x000000242506723e */ /* 0x000fe400000000ff */
[----:B------:R-:W-:Y:S02]  /*e1d0*/  F2FP.F16.F32.PACK_AB R7, R129, R124 ;  /* 0x0000007c8107723e */ /* 0x000fe400000000ff */
[----:B------:R-:W-:Y:S02]  /*e1e0*/  F2FP.F16.F32.PACK_AB R10, R45, R44 ;  /* 0x0000002c2d0a723e */ /* 0x000fe400000000ff */
[----:B------:R-:W-:Y:S01]  /*e1f0*/  F2FP.F16.F32.PACK_AB R11, R47, R120 ;  /* 0x000000782f0b723e */ /* 0x000fe200000000ff */
[----:B------:R0:W-:Y:S01]  /*e200*/  STSM.16.M88.4 [R131], R4 ;  /* 0x0000000483007844 */ /* 0x0001e20000000200 */
[----:B------:R-:W-:-:S02]  /*e210*/  SHF.R.U64 R34, R34, 0x3, RZ ;  /* 0x0000000322227819 */ /* 0x000fc400000012ff */
[----:B------:R-:W-:Y:S01]  /*e220*/  LOP3.LUT R32, R20, R147, RZ, 0x3c, !PT ;  /* 0x0000009314207212 */ /* 0x000fe200078e3cff */
[----:B------:R1:W-:Y:S01]  /*e230*/  STSM.16.M88.4 [R130], R8 ;  /* 0x0000000882007844 */ /* 0x0003e20000000200 */
[----:B------:R-:W-:Y:S02]  /*e240*/  MOV R128, R12 ;  /* 0x0000000c00807202 */ /* 0x000fe40000000f00 */
[----:B------:R-:W-:Y:S02]  /*e250*/  MOV R123, R14 ;  /* 0x0000000e007b7202 */ /* 0x000fe40000000f00 */
[----:B------:R-:W-:Y:S02]  /*e260*/  LOP3.LUT R20, R74, R151, RZ, 0x3c, !PT ;  /* 0x000000974a147212 */ /* 0x000fe400078e3cff */
[----:B------:R-:W-:Y:S02]  /*e270*/  MOV R95, R24 ;  /* 0x00000018005f7202 */ /* 0x000fe40000000f00 */
[----:B------:R-:W-:-:S02]  /*e280*/  MOV R94, R26 ;  /* 0x0000001a005e7202 */ /* 0x000fc40000000f00 */
[----:B------:R-:W-:Y:S02]  /*e290*/  F2FP.F16.F32.PACK_AB R12, R49, R48 ;  /* 0x00000030310c723e */ /* 0x000fe400000000ff */
[----:B------:R-:W-:Y:S02]  /*e2a0*/  F2FP.F16.F32.PACK_AB R13, R51, R50 ;  /* 0x00000032330d723e */ /* 0x000fe400000000ff */
[----:B------:R-:W-:Y:S02]  /*e2b0*/  F2FP.F16.F32.PACK_AB R14, R53, R52 ;  /* 0x00000034350e723e */ /* 0x000fe400000000ff */
[----:B------:R-:W-:Y:S02]  /*e2c0*/  F2FP.F16.F32.PACK_AB R15, R55, R54 ;  /* 0x00000036370f723e */ /* 0x000fe400000000ff */
[----:B------:R-:W-:Y:S02]  /*e2d0*/  MOV R75, R28 ;  /* 0x0000001c004b7202 */ /* 0x000fe40000000f00 */
[----:B------:R-:W-:Y:S01]  /*e2e0*/  MOV R74, R30 ;  /* 0x0000001e004a7202 */ /* 0x000fe20000000f00 */
[----:B------:R-:W-:Y:S01]  /*e2f0*/  STSM.16.M88.4 [R128], R12 ;  /* 0x0000000c80007844 */ /* 0x000fe20000000200 */
        /* <DEDUP_REMOVED lines=10> */
[----:B0-----:R-:W-:Y:S01]  /*e3a0*/  F2FP.F16.F32.PACK_AB R4, R73, R72 ;  /* 0x000000484904723e */ /* 0x001fe200000000ff */
[----:B------:R-:W-:Y:S01]  /*e3b0*/  STSM.16.M88.4 [R95], R28 ;  /* 0x0000001c5f007844 */ /* 0x000fe20000000200 */
[----:B------:R-:W-:Y:S02]  /*e3c0*/  F2FP.F16.F32.PACK_AB R5, R46, R39 ;  /* 0x000000272e05723e */ /* 0x000fe400000000ff */
[----:B------:R-:W-:Y:S01]  /*e3d0*/  F2FP.F16.F32.PACK_AB R6, R77, R76 ;  /* 0x0000004c4d06723e */ /* 0x000fe200000000ff */
[----:B------:R-:W0:Y:S01]  /*e3e0*/  LDC R39, c[0x0][0xbe8] ;  /* 0x0002fa00ff277b82 */ /* 0x000e220000000800 */
[----:B------:R-:W-:-:S02]  /*e3f0*/  F2FP.F16.F32.PACK_AB R7, R79, R78 ;  /* 0x0000004e4f07723e */ /* 0x000fc400000000ff */
[----:B-1----:R-:W-:Y:S02]  /*e400*/  F2FP.F16.F32.PACK_AB R8, R81, R80 ;  /* 0x000000505108723e */ /* 0x002fe400000000ff */
[----:B------:R-:W-:Y:S01]  /*e410*/  F2FP.F16.F32.PACK_AB R9, R83, R82 ;  /* 0x000000525309723e */ /* 0x000fe200000000ff */
[----:B------:R1:W-:Y:S01]  /*e420*/  STSM.16.M88.4 [R94], R4 ;  /* 0x000000045e007844 */ /* 0x0003e20000000200 */
[----:B------:R-:W-:Y:S02]  /*e430*/  F2FP.F16.F32.PACK_AB R10, R85, R84 ;  /* 0x00000054550a723e */ /* 0x000fe400000000ff */
[----:B------:R-:W-:Y:S02]  /*e440*/  F2FP.F16.F32.PACK_AB R11, R87, R86 ;  /* 0x00000056570b723e */ /* 0x000fe400000000ff */
[----:B------:R-:W-:Y:S02]  /*e450*/  MOV R32, R32 ;  /* 0x0000002000207202 */ /* 0x000fe40000000f00 */
[----:B------:R-:W-:Y:S01]  /*e460*/  MOV R34, R34 ;  /* 0x0000002200227202 */ /* 0x000fe20000000f00 */
[----:B------:R2:W-:Y:S01]  /*e470*/  STSM.16.M88.4 [R75], R8 ;  /* 0x000000084b007844 */ /* 0x0005e20000000200 */
[----:B------:R-:W-:-:S02]  /*e480*/  MOV R20, R20 ;  /* 0x0000001400147202 */ /* 0x000fc40000000f00 */
[----:B------:R-:W-:Y:S01]  /*e490*/  PLOP3.LUT P0, PT, PT, PT, UP0, 0x80, 0x0 ;  /* 0x000000000000781c */ /* 0x000fe20003f0f008 */
[----:B------:R3:W-:Y:S04]  /*e4a0*/  STSM.16.M88.4 [R74], R88 ;  /* 0x000000584a007844 */ /* 0x0007e80000000200 */
[----:B------:R3:W-:Y:S01]  /*e4b0*/  STSM.16.M88.4 [R32], R96 ;  /* 0x0000006020007844 */ /* 0x0007e20000000200 */
[----:B-1----:R-:W-:Y:S02]  /*e4c0*/  IMAD.U32 R4, RZ, RZ, UR8 ;  /* 0x00000008ff047e24 */ /* 0x002fe4000f8e00ff */
[----:B------:R-:W-:Y:S01]  /*e4d0*/  IMAD.U32 R5, RZ, RZ, UR9 ;  /* 0x00000009ff057e24 */ /* 0x000fe2000f8e00ff */
[----:B------:R3:W-:Y:S01]  /*e4e0*/  STSM.16.M88.4 [R34], R104 ;  /* 0x0000006822007844 */ /* 0x0007e20000000200 */
[----:B0-----:R-:W-:Y:S01]  /*e4f0*/  ISETP.NE.AND P1, PT, R39, 0x1, PT ;  /* 0x000000012700780c */ /* 0x001fe20003f25270 */
[----:B------:R-:W-:-:S02]  /*e500*/  ULDC.64 UR8, c[0x0][0xc08] ;  /* 0x0003020000087ab9 */ /* 0x000fc40000000a00 */
[----:B------:R3:W-:Y:S01]  /*e510*/  STSM.16.M88.4 [R20], R112 ;  /* 0x0000007014007844 */ /* 0x0007e20000000200 */
[----:B------:R-:W-:Y:S09]  /*e520*/  BAR.SYNC.DEFER_BLOCKING 0x1, 0x100 ;  /* 0x0044000000007b1d */ /* 0x000ff20000010000 */
[----:B------:R-:W0:Y:S08]  /*e530*/  @P1 LDC R6, c[0x0][0xbec] ;  /* 0x0002fb00ff061b82 */ /* 0x000e300000000800 */
[----:B--2---:R-:W1:Y:S01]  /*e540*/  @P1 LDC R8, c[0x0][0xbf0] ;  /* 0x0002fc00ff081b82 */ /* 0x004e620000000800 */
[----:B------:R-:W2:Y:S01]  /*e550*/  @P0 LDG.E R0, desc[UR12][R4.64] ;  /* 0x0000000c04000981 */ /* 0x000ea2000c1e1900 */
[----:B------:R-:W-:Y:S01]  /*e560*/  UISETP.NE.U32.AND UP1, UPT, UR8, URZ, UPT ;  /* 0x0000003f0800728c */ /* 0x000fe2000bf25070 */
[----:B------:R-:W-:-:S03]  /*e570*/  ULDC UR10, c[0x0][0xa88] ;  /* 0x0002a200000a7ab9 */ /* 0x000fc60000000800 */
[----:B------:R-:W-:-:S06]  /*e580*/  UISETP.NE.AND.EX UP1, UPT, UR9, URZ, UPT, UP1 ;  /* 0x0000003f0900728c */ /* 0x000fcc000bf25310 */
[----:B------:R-:W-:-:S05]  /*e590*/  PLOP3.LUT P2, PT, PT, PT, UP1, 0x80, 0x0 ;  /* 0x000000000000781c */ /* 0x000fca0003f4f018 */
[----:B------:R-:W-:Y:S02]  /*e5a0*/  @UP1 ULDC.64 UR8, c[0x0][0xc08] ;  /* 0x0003020000081ab9 */ /* 0x000fe40000000a00 */
[----:B------:R-:W-:-:S03]  /*e5b0*/  @UP1 UIMAD.WIDE UR8, UR4, 0x4, UR8 ;  /* 0x00000004040818a5 */ /* 0x000fc6000f8e0208 */
[----:B------:R-:W-:-:S03]  /*e5c0*/  UMOV UR4, URZ ;  /* 0x0000003f00047c82 */ /* 0x000fc60008000000 */
[----:B------:R-:W-:Y:S02]  /*e5d0*/  IMAD.U32 R10, RZ, RZ, UR8 ;  /* 0x00000008ff0a7e24 */ /* 0x000fe4000f8e00ff */
[----:B------:R-:W-:Y:S01]  /*e5e0*/  IMAD.U32 R11, RZ, RZ, UR9 ;  /* 0x00000009ff0b7e24 */ /* 0x000fe2000f8e00ff */
[----:B--2---:R-:W-:Y:S01]  /*e5f0*/  @P0 R2UR UR4, R0 ;  /* 0x00000000000402ca */ /* 0x004fe200000e0000 */
[----:B------:R-:W-:-:S06]  /*e600*/  IMAD.U32 R0, RZ, RZ, UR10 ;  /* 0x0000000aff007e24 */ /* 0x000fcc000f8e00ff */
[----:B------:R3:W5:Y:S01]  /*e610*/  @P2 LDG.E R0, desc[UR12][R10.64] ;  /* 0x0000000c0a002981 */ /* 0x000762000c1e1900 */
[----:B01----:R-:W-:Y:S07]  /*e620*/  @P2 BRA `(.L_x_1447) ;  /* 0x0000000000142947 */ /* 0x003fee0003800000 */
[----:B------:R-:W-:Y:S05]  /*e630*/  @!P0 BRA `(.L_x_1447) ;  /* 0x0000000000108947 */ /* 0x000fea0003800000 */
[----:B------:R-:W-:Y:S02]  /*e640*/  ULDC.64 UR8, c[0x0][0x208] ;  /* 0x0000820000087ab9 */ /* 0x000fe40000000a00 */
[----:B------:R-:W2:Y:S04]  /*e650*/  LDG.E R7, desc[UR8][R4.64] ;  /* 0x0000000804077981 */ /* 0x000ea8000c1e1900 */
[----:B-----5:R-:W2:Y:S02]  /*e660*/  LDG.E R0, desc[UR8][R4.64+0x4] ;  /* 0x0000040804007981 */ /* 0x020ea4000c1e1900 */
[----:B--2---:R-:W-:-:S07]  /*e670*/  IMAD.IADD R0, R0, 0x1, -R7 ;  /* 0x0000000100007824 */ /* 0x004fce00078e0a07 */
.L_x_1447:
[----:B------:R-:W-:Y:S01]  /*e680*/  R2UR UR19, R194 ;  /* 0x00000000c21372ca */ /* 0x000fe200000e0000 */
[----:B------:R-:W-:Y:S01]  /*e690*/  USHF.R.S32.HI UR9, URZ, 0x1f, UR4 ;  /* 0x0000001f3f097899 */ /* 0x000fe20008011404 */
[----:B------:R-:W-:Y:S01]  /*e6a0*/  R2UR UR13, R196 ;  /* 0x00000000c40d72ca */ /* 0x000fe200000e0000 */
[----:B------:R-:W-:Y:S01]  /*e6b0*/  ULDC.64 UR14, c[0x0][0xb90] ;  /* 0x0002e400000e7ab9 */ /* 0x000fe20000000a00 */
[----:B------:R-:W-:Y:S01]  /*e6c0*/  UMOV UR8, UR4 ;  /* 0x0000000400087c82 */ /* 0x000fe20008000000 */
[----:B------:R-:W-:Y:S01]  /*e6d0*/  VIADD R7, R19, UR39 ;  /* 0x0000002713077c36 */ /* 0x000fe20008000000 */
[----:B------:R-:W-:Y:S01]  /*e6e0*/  ULDC.64 UR20, c[0x0][0x208] ;  /* 0x0000820000147ab9 */ /* 0x000fe20000000a00 */
[----:B------:R-:W-:Y:S02]  /*e6f0*/  VIADD R26, R200, UR39 ;  /* 0x00000027c81a7c36 */ /* 0x000fe40008000000 */
[----:B------:R-:W-:-:S04]  /*e700*/  @P1 IMAD.HI.U32 R5, R7, R6, RZ ;  /* 0x0000000607051227 */ /* 0x000fc800078e00ff */
[----:B------:R-:W-:Y:S01]  /*e710*/  USHF.R.S32.HI UR16, URZ, 0x1f, UR19 ;  /* 0x0000001f3f107899 */ /* 0x000fe20008011413 */
[----:B------:R-:W-:Y:S01]  /*e720*/  IMAD.MOV.U32 R4, RZ, RZ, R7 ;  /* 0x000000ffff047224 */ /* 0x000fe200078e0007 */
[----:B------:R-:W-:Y:S01]  /*e730*/  UIMAD.WIDE.U32 UR10, UR19, UR14, UR8 ;  /* 0x0000000e130a72a5 */ /* 0x000fe2000f8e0008 */
[----:B------:R-:W-:Y:S01]  /*e740*/  @P1 SHF.R.U32.HI R4, RZ, R8, R5 ;  /* 0x00000008ff041219 */ /* 0x000fe20000011605 */
[----:B------:R-:W-:Y:S01]  /*e750*/  USHF.R.S32.HI UR8, URZ, 0x1f, UR13 ;  /* 0x0000001f3f087899 */ /* 0x000fe2000801140d */
[----:B------:R-:W-:Y:S01]  /*e760*/  IMAD R5, R195, 0x40, R22 ;  /* 0x00000040c3057824 */ /* 0x000fe200078e0216 */
[----:B------:R-:W-:Y:S01]  /*e770*/  UIMAD UR12, UR16, UR14, URZ ;  /* 0x0000000e100c72a4 */ /* 0x000fe2000f8e023f */
[----:B-----5:R-:W-:Y:S01]  /*e780*/  IMAD R65, R0, R39, RZ ;  /* 0x0000002700417224 */ /* 0x020fe200078e02ff */
[----:B------:R-:W-:Y:S01]  /*e790*/  USEL UR18, UR8, URZ, !UP0 ;  /* 0x0000003f08127287 */ /* 0x000fe2000c000000 */
[----:B------:R-:W-:Y:S01]  /*e7a0*/  IMAD.MOV R6, RZ, RZ, -R4 ;  /* 0x000000ffff067224 */ /* 0x000fe200078e0a04 */
[----:B------:R-:W-:Y:S01]  /*e7b0*/  UIMAD UR12, UR19, UR15, UR12 ;  /* 0x0000000f130c72a4 */ /* 0x000fe2000f8e020c */
[----:B------:R-:W-:Y:S01]  /*e7c0*/  IMAD.WIDE R16, R5, 0x2, R16 ;  /* 0x0000000205107825 */ /* 0x000fe200078e0210 */
[----:B------:R-:W-:Y:S01]  /*e7d0*/  USEL UR17, UR13, URZ, !UP0 ;  /* 0x0000003f0d117287 */ /* 0x000fe2000c000000 */
[----:B------:R-:W-:Y:S01]  /*e7e0*/  SHF.R.S32.HI R5, RZ, 0x1f, R4 ;  /* 0x0000001fff057819 */ /* 0x000fe20000011404 */
[----:B------:R-:W-:Y:S01]  /*e7f0*/  ULDC.64 UR14, c[0x0][0xb98] ;  /* 0x0002e600000e7ab9 */ /* 0x000fe20000000a00 */
[----:B------:R-:W-:Y:S01]  /*e800*/  UIADD3 UR11, UR11, UR12, URZ ;  /* 0x0000000c0b0b7290 */ /* 0x000fe2000fffe03f */
[----:B------:R-:W-:Y:S01]  /*e810*/  IMAD R7, R39, R6, R7 ;  /* 0x0000000627077224 */ /* 0x000fe200078e0207 */
[----:B------:R-:W-:Y:S01]  /*e820*/  UIMAD UR8, UR18, UR14, URZ ;  /* 0x0000000e120872a4 */ /* 0x000fe2000f8e023f */
[C---:B------:R-:W-:Y:S01]  /*e830*/  IADD3 R13, P2, R16.reuse, 0x1000, RZ ;  /* 0x00001000100d7810 */ /* 0x040fe20007f5e0ff */
[----:B------:R-:W-:Y:S01]  /*e840*/  UIMAD.WIDE.U32 UR10, UR17, UR14, UR10 ;  /* 0x0000000e110a72a5 */ /* 0x000fe2000f8e000a */
[----:B------:R-:W-:Y:S01]  /*e850*/  IADD3 R33, P3, R16, 0x6000, RZ ;  /* 0x0000600010217810 */ /* 0x000fe20007f7e0ff */
[----:B------:R-:W-:Y:S01]  /*e860*/  UIMAD UR8, UR17, UR15, UR8 ;  /* 0x0000000f110872a4 */ /* 0x000fe2000f8e0208 */
[----:B------:R-:W-:Y:S01]  /*e870*/  SHF.R.S32.HI R6, RZ, 0x1f, R7 ;  /* 0x0000001fff067819 */ /* 0x000fe20000011407 */
[----:B------:R-:W-:Y:S01]  /*e880*/  ULDC.64 UR12, c[0x0][0xaa0] ;  /* 0x0002a800000c7ab9 */ /* 0x000fe20000000a00 */
[----:B------:R-:W-:-:S02]  /*e890*/  LOP3.LUT R12, R13, 0x380, RZ, 0xc0, !PT ;  /* 0x000003800d0c7812 */ /* 0x000fc400078ec0ff */
[----:B------:R-:W-:Y:S01]  /*e8a0*/  IADD3 R4, P0, R4, UR10, RZ ;  /* 0x0000000a04047c10 */ /* 0x000fe2000ff1e0ff */
[----:B------:R-:W-:Y:S01]  /*e8b0*/  IMAD.U32 R8, RZ, RZ, UR8 ;  /* 0x00000008ff087e24 */ /* 0x000fe2000f8e00ff */
[----:B------:R-:W-:Y:S02]  /*e8c0*/  SHF.R.U64 R12, R12, 0x3, RZ ;  /* 0x000000030c0c7819 */ /* 0x000fe400000012ff */
[----:B---3--:R-:W-:Y:S02]  /*e8d0*/  LOP3.LUT R32, R33, 0x380, RZ, 0xc0, !PT ;  /* 0x0000038021207812 */ /* 0x008fe400078ec0ff */
[----:B------:R-:W-:Y:S01]  /*e8e0*/  IADD3.X R5, R5, UR11, R8, P0, !PT ;  /* 0x0000000b05057c10 */ /* 0x000fe200087fe408 */
[----:B------:R-:W-:Y:S01]  /*e8f0*/  ULDC.64 UR10, c[0x0][0xb88] ;  /* 0x0002e200000a7ab9 */ /* 0x000fe20000000a00 */
[----:B------:R-:W-:Y:S01]  /*e900*/  LOP3.LUT R12, R12, R13, RZ, 0x3c, !PT ;  /* 0x0000000d0c0c7212 */ /* 0x000fe200078e3cff */
[----:B------:R-:W-:Y:S01]  /*e910*/  IMAD R6, R6, UR10, RZ ;  /* 0x0000000a06067c24 */ /* 0x000fe2000f8e02ff */
[----:B------:R-:W-:Y:S01]  /*e920*/  SHF.R.U64 R32, R32, 0x3, RZ ;  /* 0x0000000320207819 */ /* 0x000fe200000012ff */
[----:B------:R-:W-:Y:S01]  /*e930*/  IMAD.WIDE.U32 R4, R7, UR10, R4 ;  /* 0x0000000a07047c25 */ /* 0x000fe2000f8e0004 */
[----:B------:R-:W-:-:S02]  /*e940*/  IADD3 R9, P6, R16, 0x2000, RZ ;  /* 0x0000200010097810 */ /* 0x000fc40007fde0ff */
[----:B------:R-:W-:Y:S01]  /*e950*/  IADD3 R49, P4, R16, 0x4000, RZ ;  /* 0x0000400010317810 */ /* 0x000fe20007f9e0ff */
[----:B------:R-:W-:Y:S01]  /*e960*/  IMAD R11, R7, UR11, R6 ;  /* 0x0000000b070b7c24 */ /* 0x000fe2000f8e0206 */
[----:B------:R-:W-:Y:S01]  /*e970*/  ULDC.64 UR10, c[0x0][0xb50] ;  /* 0x0002d400000a7ab9 */ /* 0x000fe20000000a00 */
[----:B------:R-:W-:Y:S01]  /*e980*/  IMAD.X R13, RZ, RZ, R17, P2 ;  /* 0x000000ffff0d7224 */ /* 0x000fe200010e0611 */
[----:B------:R-:W-:Y:S01]  /*e990*/  LEA R10, P0, R4, UR10, 0x2 ;  /* 0x0000000a040a7c11 */ /* 0x000fe2000f8010ff */
[----:B------:R-:W-:Y:S01]  /*e9a0*/  IMAD.IADD R5, R5, 0x1, R11 ;  /* 0x0000000105057824 */ /* 0x000fe200078e020b */
[----:B------:R-:W-:Y:S01]  /*e9b0*/  IADD3 R25, P2, R16, 0x7000, RZ ;  /* 0x0000700010197810 */ /* 0x000fe20007f5e0ff */
[----:B------:R-:W-:Y:S01]  /*e9c0*/  VIADD R6, R26, 0x8 ;  /* 0x000000081a067836 */ /* 0x000fe20000000000 */
[----:B------:R-:W-:Y:S01]  /*e9d0*/  LOP3.LUT R32, R32, R33, RZ, 0x3c, !PT ;  /* 0x0000002120207212 */ /* 0x000fe200078e3cff */
[----:B------:R-:W-:Y:S01]  /*e9e0*/  SHFL.IDX PT, R20, R10, RZ, 0x1c1f ;  /* 0x001c1fff0a147589 */ /* 0x000fe200000e0000 */
[----:B------:R-:W-:Y:S01]  /*e9f0*/  LEA.HI.X R14, R4, UR11, R5, 0x2, P0 ;  /* 0x0000000b040e7c11 */ /* 0x000fe200080f1405 */
[----:B------:R-:W-:Y:S01]  /*ea00*/  IMAD.X R33, RZ, RZ, R17, P3 ;  /* 0x000000ffff217224 */ /* 0x000fe200018e0611 */
[----:B------:R-:W-:Y:S01]  /*ea10*/  IADD3 R45, P0, R16, 0x5000, RZ ;  /* 0x00005000102d7810 */ /* 0x000fe20007f1e0ff */
[----:B------:R-:W-:Y:S01]  /*ea20*/  SHFL.IDX PT, R36, R10, 0x1, 0x1c1f ;  /* 0x003c1f000a247f89 */ /* 0x000fe200000e0000 */
[----:B------:R-:W-:-:S02]  /*ea30*/  LOP3.LUT R24, R25, 0x380, RZ, 0xc0, !PT ;  /* 0x0000038019187812 */ /* 0x000fc400078ec0ff */
[----:B------:R-:W-:Y:S01]  /*ea40*/  LOP3.LUT R44, R45, 0x380, RZ, 0xc0, !PT ;  /* 0x000003802d2c7812 */ /* 0x000fe200078ec0ff */
[----:B------:R-:W0:Y:S01]  /*ea50*/  SHFL.IDX PT, R21, R14, RZ, 0x1c1f ;  /* 0x001c1fff0e157589 */ /* 0x000e2200000e0000 */
[----:B------:R-:W-:Y:S02]  /*ea60*/  SHF.R.U64 R24, R24, 0x3, RZ ;  /* 0x0000000318187819 */ /* 0x000fe400000012ff */
[----:B------:R-:W-:Y:S01]  /*ea70*/  SHF.R.U64 R44, R44, 0x3, RZ ;  /* 0x000000032c2c7819 */ /* 0x000fe200000012ff */
[----:B------:R-:W1:Y:S01]  /*ea80*/  SHFL.IDX PT, R37, R14, 0x1, 0x1c1f ;  /* 0x003c1f000e257f89 */ /* 0x000e6200000e0000 */
[----:B------:R-:W-:Y:S01]  /*ea90*/  LOP3.LUT R24, R24, R25, RZ, 0x3c, !PT ;  /* 0x0000001918187212 */ /* 0x000fe200078e3cff */
[--C-:B------:R-:W-:Y:S01]  /*eaa0*/  IMAD.X R25, RZ, RZ, R17.reuse, P2 ;  /* 0x000000ffff197224 */ /* 0x100fe200010e0611 */
[----:B------:R-:W-:Y:S01]  /*eab0*/  LOP3.LUT R44, R44, R45, RZ, 0x3c, !PT ;  /* 0x0000002d2c2c7212 */ /* 0x000fe200078e3cff */
[----:B------:R-:W-:Y:S01]  /*eac0*/  IMAD.X R45, RZ, RZ, R17, P0 ;  /* 0x000000ffff2d7224 */ /* 0x000fe200000e0611 */
[----:B------:R-:W-:-:S02]  /*ead0*/  LOP3.LUT P0, RZ, R198, 0x3, RZ, 0xc0, !PT ;  /* 0x00000003c6ff7812 */ /* 0x000fc4000780c0ff */
[----:B------:R-:W-:Y:S02]  /*eae0*/  IADD3 R5, P5, R16, 0x3000, RZ ;  /* 0x0000300010057810 */ /* 0x000fe40007fbe0ff */
[-C--:B------:R-:W-:Y:S02]  /*eaf0*/  ISETP.GE.OR P2, PT, R26, R65.reuse, P0 ;  /* 0x000000411a00720c */ /* 0x080fe40000746670 */
[----:B------:R-:W-:Y:S02]  /*eb00*/  ISETP.GE.OR P0, PT, R6, R65, P0 ;  /* 0x000000410600720c */ /* 0x000fe40000706670 */
[----:B------:R-:W-:Y:S02]  /*eb10*/  IADD3 R7, P3, R16, 0xb000, RZ ;  /* 0x0000b00010077810 */ /* 0x000fe40007f7e0ff */
[----:B------:R-:W-:Y:S02]  /*eb20*/  LOP3.LUT R8, R9, 0x380, RZ, 0xc0, !PT ;  /* 0x0000038009087812 */ /* 0x000fe400078ec0ff */
[----:B------:R-:W-:-:S02]  /*eb30*/  LOP3.LUT R4, R5, 0x380, RZ, 0xc0, !PT ;  /* 0x0000038005047812 */ /* 0x000fc400078ec0ff */
[----:B------:R-:W-:Y:S01]  /*eb40*/  LOP3.LUT R48, R49, 0x380, RZ, 0xc0, !PT ;  /* 0x0000038031307812 */ /* 0x000fe200078ec0ff */
[----:B------:R-:W-:Y:S01]  /*eb50*/  UIMAD UR10, UR9, UR12, URZ ;  /* 0x0000000c090a72a4 */ /* 0x000fe2000f8e023f */
[----:B------:R-:W-:Y:S01]  /*eb60*/  LOP3.LUT R0, R7, 0x380, RZ, 0xc0, !PT ;  /* 0x0000038007007812 */ /* 0x000fe200078ec0ff */
[----:B0-----:R0:W-:Y:S01]  /*eb70*/  @!P2 ST.E desc[UR20][R20.64], R2 ;  /* 0x000000021400a985 */ /* 0x0011e2000c101914 */
[----:B------:R-:W-:Y:S01]  /*eb80*/  SHF.R.U64 R8, R8, 0x3, RZ ;  /* 0x0000000308087819 */ /* 0x000fe200000012ff */
[--C-:B------:R-:W-:Y:S01]  /*eb90*/  IMAD.X R41, RZ, RZ, R17.reuse, P3 ;  /* 0x000000ffff297224 */ /* 0x100fe200018e0611 */
[----:B------:R-:W-:Y:S01]  /*eba0*/  SHF.R.U64 R4, R4, 0x3, RZ ;  /* 0x0000000304047819 */ /* 0x000fe200000012ff */
[----:B-1----:R1:W-:Y:S01]  /*ebb0*/  @!P0 ST.E desc[UR20][R36.64], R3 ;  /* 0x0000000324008985 */ /* 0x0023e2000c101914 */
[----:B------:R-:W-:Y:S02]  /*ebc0*/  SHF.R.U64 R48, R48, 0x3, RZ ;  /* 0x0000000330307819 */ /* 0x000fe400000012ff */
[----:B------:R-:W-:Y:S01]  /*ebd0*/  SHF.R.U64 R0, R0, 0x3, RZ ;  /* 0x0000000300007819 */ /* 0x000fe200000012ff */
[----:B------:R-:W-:Y:S01]  /*ebe0*/  UIMAD.WIDE.U32 UR8, UR4, UR12, URZ ;  /* 0x0000000c040872a5 */ /* 0x000fe2000f8e003f */
[----:B------:R-:W-:Y:S01]  /*ebf0*/  LOP3.LUT R8, R8, R9, RZ, 0x3c, !PT ;  /* 0x0000000908087212 */ /* 0x000fe200078e3cff */
[--C-:B------:R-:W-:Y:S01]  /*ec00*/  IMAD.X R9, RZ, RZ, R17.reuse, P6 ;  /* 0x000000ffff097224 */ /* 0x100fe200030e0611 */
[----:B------:R-:W-:Y:S01]  /*ec10*/  LOP3.LUT R4, R4, R5, RZ, 0x3c, !PT ;  /* 0x0000000504047212 */ /* 0x000fe200078e3cff */
[----:B0-----:R-:W0:Y:S01]  /*ec20*/  @P1 LDC R21, c[0x0][0xbf0] ;  /* 0x0002fc00ff151b82 */ /* 0x001e220000000800 */
[----:B------:R-:W-:Y:S01]  /*ec30*/  LOP3.LUT R48, R48, R49, RZ, 0x3c, !PT ;  /* 0x0000003130307212 */ /* 0x000fe200078e3cff */
[--C-:B------:R-:W-:Y:S01]  /*ec40*/  IMAD.X R5, RZ, RZ, R17.reuse, P5 ;  /* 0x000000ffff057224 */ /* 0x100fe200028e0611 */
[----:B------:R-:W-:Y:S01]  /*ec50*/  UIMAD UR10, UR4, UR13, UR10 ;  /* 0x0000000d040a72a4 */ /* 0x000fe2000f8e020a */
[----:B------:R-:W-:Y:S01]  /*ec60*/  IMAD.X R49, RZ, RZ, R17, P4 ;  /* 0x000000ffff317224 */ /* 0x000fe200020e0611 */
[C---:B------:R-:W-:Y:S01]  /*ec70*/  IADD3 R61, P6, R16.reuse, 0x8000, RZ ;  /* 0x00008000103d7810 */ /* 0x040fe20007fde0ff */
[----:B------:R-:W-:Y:S01]  /*ec80*/  ULDC.64 UR12, c[0x0][0xae8] ;  /* 0x0002ba00000c7ab9 */ /* 0x000fe20000000a00 */
[C---:B------:R-:W-:Y:S01]  /*ec90*/  IADD3 R57, P5, R16.reuse, 0x9000, RZ ;  /* 0x0000900010397810 */ /* 0x040fe20007fbe0ff */
[----:B-1----:R-:W1:Y:S01]  /*eca0*/  @P1 LDC R3, c[0x0][0xbec] ;  /* 0x0002fb00ff031b82 */ /* 0x002e620000000800 */
[C---:B------:R-:W-:Y:S01]  /*ecb0*/  IADD3 R53, P4, R16.reuse, 0xa000, RZ ;  /* 0x0000a00010357810 */ /* 0x040fe20007f9e0ff */
[----:B------:R-:W5:Y:S01]  /*ecc0*/  LD.E.128 R12, desc[UR20][R12.64] ;  /* 0x000000140c0c7980 */ /* 0x000f62000c101d00 */
[----:B------:R-:W-:-:S02]  /*ecd0*/  LOP3.LUT R11, R16, 0x380, RZ, 0xc0, !PT ;  /* 0x00000380100b7812 */ /* 0x000fc400078ec0ff */
[----:B------:R-:W-:Y:S01]  /*ece0*/  LOP3.LUT R40, R0, R7, RZ, 0x3c, !PT ;  /* 0x0000000700287212 */ /* 0x000fe200078e3cff */
[----:B------:R-:W-:Y:S01]  /*ecf0*/  IMAD R0, R193, 0x20, R195 ;  /* 0x00000020c1007824 */ /* 0x000fe200078e02c3 */
[----:B------:R-:W-:Y:S01]  /*ed00*/  UIADD3 UR9, UR9, UR10, URZ ;  /* 0x0000000a09097290 */ /* 0x000fe2000fffe03f */
[----:B------:R-:W-:Y:S01]  /*ed10*/  LOP3.LUT R60, R61, 0x380, RZ, 0xc0, !PT ;  /* 0x000003803d3c7812 */ /* 0x000fe200078ec0ff */
[----:B------:R-:W-:Y:S01]  /*ed20*/  UIMAD UR4, UR16, UR12, URZ ;  /* 0x0000000c100472a4 */ /* 0x000fe2000f8e023f */
[----:B------:R-:W-:Y:S01]  /*ed30*/  LOP3.LUT R56, R57, 0x380, RZ, 0xc0, !PT ;  /* 0x0000038039387812 */ /* 0x000fe200078ec0ff */
[----:B------:R-:W5:Y:S01]  /*ed40*/  LD.E.128 R48, desc[UR20][R48.64] ;  /* 0x0000001430307980 */ /* 0x000f62000c101d00 */
[----:B------:R-:W-:Y:S02]  /*ed50*/  LOP3.LUT R52, R53, 0x380, RZ, 0xc0, !PT ;  /* 0x0000038035347812 */ /* 0x000fe400078ec0ff */
[----:B------:R-:W-:Y:S01]  /*ed60*/  SHF.R.U64 R11, R11, 0x3, RZ ;  /* 0x000000030b0b7819 */ /* 0x000fe200000012ff */
[----:B------:R-:W-:Y:S01]  /*ed70*/  VIADD R20, R0, UR39 ;  /* 0x0000002700147c36 */ /* 0x000fe20008000000 */
[----:B------:R-:W-:Y:S01]  /*ed80*/  UIMAD UR4, UR19, UR13, UR4 ;  /* 0x0000000d130472a4 */ /* 0x000fe2000f8e0204 */
[----:B------:R-:W-:Y:S01]  /*ed90*/  SHF.R.U64 R60, R60, 0x3, RZ ;  /* 0x000000033c3c7819 */ /* 0x000fe200000012ff */
[----:B------:R-:W-:Y:S01]  /*eda0*/  UIMAD.WIDE.U32 UR8, UR19, UR12, UR8 ;  /* 0x0000000c130872a5 */ /* 0x000fe2000f8e0008 */
[----:B------:R-:W-:Y:S01]  /*edb0*/  SHF.R.U64 R56, R56, 0x3, RZ ;  /* 0x0000000338387819 */ /* 0x000fe200000012ff */
[----:B------:R-:W-:Y:S01]  /*edc0*/  ULDC.64 UR10, c[0x0][0xaf0] ;  /* 0x0002bc00000a7ab9 */ /* 0x000fe20000000a00 */
[----:B------:R-:W-:Y:S01]  /*edd0*/  SHF.R.U64 R52, R52, 0x3, RZ ;  /* 0x0000000334347819 */ /* 0x000fe200000012ff */
[----:B------:R-:W5:Y:S01]  /*ede0*/  LD.E.128 R4, desc[UR20][R4.64] ;  /* 0x0000001404047980 */ /* 0x000f62000c101d00 */
[----:B------:R-:W-:Y:S01]  /*edf0*/  LOP3.LUT R16, R11, R16, RZ, 0x3c, !PT ;  /* 0x000000100b107212 */ /* 0x000fe200078e3cff */
[----:B-1----:R-:W-:Y:S01]  /*ee00*/  @P1 IMAD.HI.U32 R0, R20, R3, RZ ;  /* 0x0000000314001227 */ /* 0x002fe200078e00ff */
[----:B------:R-:W-:Y:S01]  /*ee10*/  UIADD3 UR9, UR9, UR4, URZ ;  /* 0x0000000409097290 */ /* 0x000fe2000fffe03f */
[----:B------:R-:W-:Y:S01]  /*ee20*/  LOP3.LUT R60, R60, R61, RZ, 0x3c, !PT ;  /* 0x0000003d3c3c7212 */ /* 0x000fe200078e3cff */
[----:B------:R-:W-:Y:S01]  /*ee30*/  UIMAD UR4, UR18, UR10, URZ ;  /* 0x0000000a120472a4 */ /* 0x000fe2000f8e023f */
[----:B------:R-:W-:Y:S01]  /*ee40*/  LOP3.LUT R56, R56, R57, RZ, 0x3c, !PT ;  /* 0x0000003938387212 */ /* 0x000fe200078e3cff */
[--C-:B------:R-:W-:Y:S01]  /*ee50*/  IMAD.X R61, RZ, RZ, R17.reuse, P6 ;  /* 0x000000ffff3d7224 */ /* 0x100fe200030e0611 */
[----:B------:R-:W-:Y:S01]  /*ee60*/  LOP3.LUT R52, R52, R53, RZ, 0x3c, !PT ;  /* 0x0000003534347212 */ /* 0x000fe200078e3cff */
[--C-:B------:R-:W-:Y:S01]  /*ee70*/  IMAD.X R57, RZ, RZ, R17.reuse, P5 ;  /* 0x000000ffff397224 */ /* 0x100fe200028e0611 */
[----:B------:R1:W5:Y:S01]  /*ee80*/  LD.E.128 R28, desc[UR20][R16.64] ;  /* 0x00000014101c7980 */ /* 0x000362000c101d00 */
[----:B------:R-:W-:Y:S01]  /*ee90*/  IMAD.X R53, RZ, RZ, R17, P4 ;  /* 0x000000ffff357224 */ /* 0x000fe200020e0611 */
[----:B------:R-:W-:-:S02]  /*eea0*/  UIMAD UR4, UR17, UR11, UR4 ;  /* 0x0000000b110472a4 */ /* 0x000fc4000f8e0204 */
[----:B------:R-:W-:Y:S01]  /*eeb0*/  UIMAD.WIDE.U32 UR8, UR17, UR10, UR8 ;  /* 0x0000000a110872a5 */ /* 0x000fe2000f8e0008 */
[----:B------:R-:W5:Y:S02]  /*eec0*/  LD.E.128 R8, desc[UR20][R8.64] ;  /* 0x0000001408087980 */ /* 0x000f64000c101d00 */
[----:B------:R-:W-:Y:S02]  /*eed0*/  ULDC.64 UR10, c[0x0][0xae0] ;  /* 0x0002b800000a7ab9 */ /* 0x000fe40000000a00 */
[----:B------:R-:W5:Y:S01]  /*eee0*/  LD.E.128 R44, desc[UR20][R44.64] ;  /* 0x000000142c2c7980 */ /* 0x000f62000c101d00 */
[----:B-1----:R-:W-:Y:S01]  /*eef0*/  IMAD.MOV.U32 R17, RZ, RZ, R20 ;  /* 0x000000ffff117224 */ /* 0x002fe200078e0014 */
[----:B0-----:R-:W-:Y:S01]  /*ef00*/  @P1 SHF.R.U32.HI R17, RZ, R21, R0 ;  /* 0x00000015ff111219 */ /* 0x001fe20000011600 */
[----:B------:R-:W-:Y:S01]  /*ef10*/  UIADD3 UR4, UR9, UR4, URZ ;  /* 0x0000000409047290 */ /* 0x000fe2000fffe03f */
[----:B------:R-:W5:Y:S02]  /*ef20*/  LD.E.128 R32, desc[UR20][R32.64] ;  /* 0x0000001420207980 */ /* 0x000f64000c101d00 */
[--C-:B------:R-:W-:Y:S01]  /*ef30*/  SHF.R.S32.HI R0, RZ, 0x1f, R17.reuse ;  /* 0x0000001fff007819 */ /* 0x100fe20000011411 */
[----:B------:R-:W-:Y:S01]  /*ef40*/  IMAD.MOV R16, RZ, RZ, -R17 ;  /* 0x000000ffff107224 */ /* 0x000fe200078e0a11 */
[----:B------:R-:W5:Y:S01]  /*ef50*/  LD.E.128 R24, desc[UR20][R24.64] ;  /* 0x0000001418187980 */ /* 0x000f62000c101d00 */
[----:B------:R-:W-:-:S02]  /*ef60*/  IMAD.U32 R3, RZ, RZ, UR9 ;  /* 0x00000009ff037e24 */ /* 0x000fc4000f8e00ff */
[----:B------:R-:W-:Y:S01]  /*ef70*/  IMAD R0, R0, UR10, RZ ;  /* 0x0000000a00007c24 */ /* 0x000fe2000f8e02ff */
[----:B------:R-:W5:Y:S01]  /*ef80*/  LD.E.128 R60, desc[UR20][R60.64] ;  /* 0x000000143c3c7980 */ /* 0x000f62000c101d00 */
[----:B------:R-:W-:Y:S02]  /*ef90*/  IMAD R21, R39, R16, R20 ;  /* 0x0000001027157224 */ /* 0x000fe400078e0214 */
[----:B------:R-:W-:Y:S01]  /*efa0*/  IMAD.U32 R2, RZ, RZ, UR8 ;  /* 0x00000008ff027e24 */ /* 0x000fe2000f8e00ff */
[----:B------:R-:W5:Y:S01]  /*efb0*/  LD.E.128 R56, desc[UR20][R56.64] ;  /* 0x0000001438387980 */ /* 0x000f62000c101d00 */
[----:B------:R-:W-:Y:S01]  /*efc0*/  IMAD.U32 R3, RZ, RZ, UR4 ;  /* 0x00000004ff037e24 */ /* 0x000fe2000f8e00ff */
[----:B------:R-:W-:Y:S01]  /*efd0*/  ULDC.64 UR8, c[0x0][0xad8] ;  /* 0x0002b60000087ab9 */ /* 0x000fe20000000a00 */
[----:B------:R-:W-:Y:S01]  /*efe0*/  IMAD R37, R17, UR11, R0 ;  /* 0x0000000b11257c24 */ /* 0x000fe2000f8e0200 */
[----:B------:R-:W5:Y:S01]  /*eff0*/  LD.E.128 R52, desc[UR20][R52.64] ;  /* 0x0000001434347980 */ /* 0x000f62000c101d00 */
[----:B------:R-:W-:-:S03]  /*f000*/  SHF.R.S32.HI R0, RZ, 0x1f, R21 ;  /* 0x0000001fff007819 */ /* 0x000fc60000011415 */
[----:B------:R-:W5:Y:S01]  /*f010*/  LD.E.128 R40, desc[UR20][R40.64] ;  /* 0x0000001428287980 */ /* 0x000f62000c101d00 */
        /* <DEDUP_REMOVED lines=9> */
[----:B------:R-:W-:Y:S02]  /*f0b0*/  VIADD R64, R195, UR39 ;  /* 0x00000027c3407c36 */ /* 0x000fe40008000000 */
[C---:B------:R-:W-:Y:S02]  /*f0c0*/  IMAD R17, R21.reuse, UR9, R16 ;  /* 0x0000000915117c24 */ /* 0x040fe4000f8e0210 */
[----:B------:R-:W-:Y:S01]  /*f0d0*/  IMAD.WIDE.U32 R2, R21, UR8, R2 ;  /* 0x0000000815027c25 */ /* 0x000fe2000f8e0002 */
[C---:B------:R-:W-:Y:S01]  /*f0e0*/  ISETP.GE.AND P2, PT, R64.reuse, R65, PT ;  /* 0x000000414000720c */ /* 0x040fe20003f46270 */
[----:B------:R-:W-:Y:S02]  /*f0f0*/  ULDC.64 UR8, c[0x0][0xa80] ;  /* 0x0002a00000087ab9 */ /* 0x000fe40000000a00 */
[----:B------:R-:W-:Y:S01]  /*f100*/  VIADD R0, R64, 0x20 ;  /* 0x0000002040007836 */ /* 0x000fe20000000000 */
[----:B------:R-:W-:Y:S01]  /*f110*/  LEA R36, P3, R2, UR8, 0x1 ;  /* 0x0000000802247c11 */ /* 0x000fe2000f8608ff */
[----:B------:R-:W-:-:S02]  /*f120*/  IMAD.IADD R3, R3, 0x1, R17 ;  /* 0x0000000103037824 */ /* 0x000fc400078e0211 */
[----:B------:R-:W-:Y:S01]  /*f130*/  VIADD R38, R38, 0x30820 ;  /* 0x0003082026267836 */ /* 0x000fe20000000000 */
[-C--:B------:R-:W-:Y:S01]  /*f140*/  ISETP.GE.AND P1, PT, R0, R65.reuse, PT ;  /* 0x000000410000720c */ /* 0x080fe20003f26270 */
[----:B------:R-:W-:Y:S01]  /*f150*/  VIADD R0, R64, 0x40 ;  /* 0x0000004040007836 */ /* 0x000fe20000000000 */
[----:B------:R-:W-:Y:S02]  /*f160*/  LEA.HI.X R37, R2, UR9, R3, 0x1, P3 ;  /* 0x0000000902257c11 */ /* 0x000fe400098f0c03 */
[----:B------:R-:W-:Y:S01]  /*f170*/  PRMT R38, RZ, 0x654, R38 ;  /* 0x00000654ff267816 */ /* 0x000fe20000000026 */
[----:B0-----:R0:W1:Y:S01]  /*f180*/  SHFL.IDX PT, R21, R36, RZ, 0x181f ;  /* 0x00181fff24157589 */ /* 0x00106200000e0000 */
[----:B------:R-:W-:Y:S01]  /*f190*/  ISETP.GE.AND P0, PT, R0, R65, PT ;  /* 0x000000410000720c */ /* 0x000fe20003f06270 */
[----:B------:R-:W-:Y:S01]  /*f1a0*/  BSSY B1, `(.L_x_1448) ;  /* 0x0000012000017945 */ /* 0x000fe20003800000 */
[----:B------:R0:W-:Y:S01]  /*f1b0*/  SYNCS.ARRIVE.TRANS64.RED.A1T0 RZ, [R38+URZ], RZ ;  /* 0x000000ff26ff79a7 */ /* 0x0001e2000810043f */
[----:B------:R0:W2:Y:S02]  /*f1c0*/  SHFL.IDX PT, R0, R37, RZ, 0x181f ;  /* 0x00181fff25007589 */ /* 0x0000a400000e0000 */
[----:B------:R-:W-:Y:S08]  /*f1d0*/  @P2 BRA `(.L_x_1449) ;  /* 0x0000000000382947 */ /* 0x000ff00003800000 */
[----:B------:R-:W-:Y:S01]  /*f1e0*/  ULDC UR4, c[0x0][0xac8] ;  /* 0x0002b20000047ab9 */ /* 0x000fe20000000800 */
[----:B------:R-:W-:Y:S01]  /*f1f0*/  ULDC.64 UR8, c[0x0][0x208] ;  /* 0x0000820000087ab9 */ /* 0x000fe20000000a00 */
[----:B------:R-:W-:Y:S02]  /*f200*/  ISETP.GE.AND P4, PT, R22, UR4, PT ;  /* 0x0000000416007c0c */ /* 0x000fe4000bf86270 */
[----:B------:R-:W-:Y:S02]  /*f210*/  ISETP.GE.AND P3, PT, R23, UR4, PT ;  /* 0x0000000417007c0c */ /* 0x000fe4000bf66270 */
[----:B------:R-:W-:-:S09]  /*f220*/  ISETP.GE.AND P2, PT, R192, UR4, PT ;  /* 0x00000004c0007c0c */ /* 0x000fd2000bf46270 */
[CC--:B-1----:R-:W-:Y:S02]  /*f230*/  @!P4 LEA R2, P6, R22.reuse, R21.reuse, 0x1 ;  /* 0x000000151602c211 */ /* 0x0c2fe400078c08ff */
[CC--:B------:R-:W-:Y:S02]  /*f240*/  @!P3 LEA R16, P5, R23.reuse, R21.reuse, 0x1 ;  /* 0x000000151710b211 */ /* 0x0c0fe400078a08ff */
[-C--:B--2---:R-:W-:Y:S02]  /*f250*/  @!P4 LEA.HI.X R3, R22, R0.reuse, R205, 0x1, P6 ;  /* 0x000000001603c211 */ /* 0x084fe400030f0ccd */
[C---:B------:R-:W-:Y:S02]  /*f260*/  @!P2 LEA R20, P6, R192.reuse, R21, 0x1 ;  /* 0x00000015c014a211 */ /* 0x040fe400078c08ff */
[-C--:B------:R-:W-:Y:S01]  /*f270*/  @!P3 LEA.HI.X R17, R23, R0.reuse, R204, 0x1, P5 ;  /* 0x000000001711b211 */ /* 0x080fe200028f0ccc */
[----:B-----5:R3:W-:Y:S01]  /*f280*/  @!P4 ST.E.128 desc[UR8][R2.64], R28 ;  /* 0x0000001c0200c985 */ /* 0x0207e2000c101d08 */
[----:B------:R-:W-:-:S03]  /*f290*/  @!P2 LEA.HI.X R21, R192, R0, R203, 0x1, P6 ;  /* 0x00000000c015a211 */ /* 0x000fc600030f0ccb */
[----:B------:R3:W-:Y:S04]  /*f2a0*/  @!P3 ST.E.128 desc[UR8][R16.64], R48 ;  /* 0x000000301000b985 */ /* 0x0007e8000c101d08 */
[----:B------:R3:W-:Y:S02]  /*f2b0*/  @!P2 ST.E.128 desc[UR8][R20.64], R60 ;  /* 0x0000003c1400a985 */ /* 0x0007e4000c101d08 */
.L_x_1449:
[----:B------:R-:W-:Y:S05]  /*f2c0*/  BSYNC B1 ;  /* 0x0000000000017941 */ /* 0x000fea0003800000 */
.L_x_1448:
        /* <DEDUP_REMOVED lines=18> */
.L_x_1451:
[----:B------:R-:W-:Y:S05]  /*f3f0*/  BSYNC B1 ;  /* 0x0000000000017941 */ /* 0x000fea0003800000 */
.L_x_1450:
        /* <DEDUP_REMOVED lines=18> */
.L_x_1453:
[----:B------:R-:W-:Y:S05]  /*f520*/  BSYNC B1 ;  /* 0x0000000000017941 */ /* 0x000fea0003800000 */
.L_x_1452:
[----:B0-----:R-:W-:Y:S01]  /*f530*/  VIADD R0, R64, 0x60 ;  /* 0x0000006040007836 */ /* 0x001fe20000000000 */
[----:B--2-4-:R-:W0:Y:S04]  /*f540*/  SHFL.IDX PT, R37, R37, 0x3, 0x181f ;  /* 0x00781f0025257f89 */ /* 0x014e2800000e0000 */
[----:B------:R-:W-:Y:S01]  /*f550*/  ISETP.GE.AND P0, PT, R0, R65, PT ;  /* 0x000000410000720c */ /* 0x000fe20003f06270 */
[----:B------:R2:W4:-:S12]  /*f560*/  SHFL.IDX PT, R11, R36, 0x3, 0x181f ;  /* 0x00781f00240b7f89 */ /* 0x00051800000e0000 */
[----:B--2---:R-:W-:Y:S05]  /*f570*/  @P0 BRA `(.L_x_1454) ;  /* 0x0000000c00940947 */ /* 0x004fea0003800000 */
[----:B------:R-:W-:Y:S01]  /*f580*/  ULDC UR4, c[0x0][0xac8] ;  /* 0x0002b20000047ab9 */ /* 0x000fe20000000800 */
[----:B------:R-:W-:Y:S01]  /*f590*/  ULDC.64 UR8, c[0x0][0x208] ;  /* 0x0000820000087ab9 */ /* 0x000fe20000000a00 */
[----:B------:R-:W-:Y:S02]  /*f5a0*/  ISETP.GE.AND P2, PT, R22, UR4, PT ;  /* 0x0000000416007c0c */ /* 0x000fe4000bf46270 */
[----:B------:R-:W-:-:S11]  /*f5b0*/  ISETP.GE.AND P3, PT, R23, UR4, PT ;  /* 0x0000000417007c0c */ /* 0x000fd6000bf66270 */
[CC--:B----4-:R-:W-:Y:S02]  /*f5c0*/  @!P2 LEA R2, P0, R22.reuse, R11.reuse, 0x1 ;  /* 0x0000000b1602a211 */ /* 0x0d0fe400078008ff */
[C---:B------:R-:W-:Y:S02]  /*f5d0*/  @!P3 LEA R8, P1, R23.reuse, R11, 0x1 ;  /* 0x0000000b1708b211 */ /* 0x040fe400078208ff */
[-C--:B0-----:R-:W-:Y:S02]  /*f5e0*/  @!P2 LEA.HI.X R3, R22, R37.reuse, R205, 0x1, P0 ;  /* 0x000000251603a211 */ /* 0x081fe400000f0ccd */
[----:B------:R-:W-:Y:S02]  /*f5f0*/  ISETP.GE.AND P0, PT, R192, UR4, PT ;  /* 0x00000004c0007c0c */ /* 0x000fe4000bf06270 */
[----:B------:R-:W-:Y:S01]  /*f600*/  @!P3 LEA.HI.X R9, R23, R37, R204, 0x1, P1 ;  /* 0x000000251709b211 */ /* 0x000fe200008f0ccc */
[----:B------:R2:W-:Y:S04]  /*f610*/  @!P2 ST.E.128 desc[UR8][R2.64], R4 ;  /* 0x000000040200a985 */ /* 0x0005e8000c101d08 */
[----:B------:R2:W-:Y:S06]  /*f620*/  @!P3 ST.E.128 desc[UR8][R8.64], R24 ;  /* 0x000000180800b985 */ /* 0x0005ec000c101d08 */
[----:B------:R-:W-:Y:S05]  /*f630*/  @P0 BRA `(.L_x_1454) ;  /* 0x0000000c00640947 */ /* 0x000fea0003800000 */
[----:B--2---:R-:W-:Y:S01]  /*f640*/  LEA R2, P0, R192, R11, 0x1 ;  /* 0x0000000bc0027211 */ /* 0x004fe200078008ff */
[----:B------:R-:W-:-:S03]  /*f650*/  ULDC.64 UR8, c[0x0][0x208] ;  /* 0x0000820000087ab9 */ /* 0x000fc60000000a00 */
[----:B------:R-:W-:-:S05]  /*f660*/  LEA.HI.X R3, R192, R37, R203, 0x1, P0 ;  /* 0x00000025c0037211 */ /* 0x000fca00000f0ccb */
[----:B------:R0:W-:Y:S01]  /*f670*/  ST.E.128 desc[UR8][R2.64], R40 ;  /* 0x0000002802007985 */ /* 0x0001e2000c101d08 */
[----:B------:R-:W-:Y:S05]  /*f680*/  BRA `(.L_x_1454) ;  /* 0x0000000c00507947 */ /* 0x000fea0003800000 */
.L_x_1446:
[----:B------:R-:W-:Y:S01]  /*f690*/  ULDC.64 UR8, c[0x0][0xc00] ;  /* 0x0003000000087ab9 */ /* 0x000fe20000000a00 */
[----:B------:R-:W-:Y:S01]  /*f6a0*/  R2UR UR4, R196 ;  /* 0x00000000c40472ca */ /* 0x000fe200000e0000 */
[----:B------:R-:W-:Y:S01]  /*f6b0*/  UISETP.NE.U32.AND UP0, UPT, UR8, URZ, UPT ;  /* 0x0000003f0800728c */ /* 0x000fe2000bf05070 */
[----:B------:R-:W0:Y:S01]  /*f6c0*/  LDC R11, c[0x0][0xbe8] ;  /* 0x0002fa00ff0b7b82 */ /* 0x000e220000000800 */
[----:B------:R-:W-:Y:S01]  /*f6d0*/  ULDC.64 UR12, c[0x0][0x208] ;  /* 0x00008200000c7ab9 */ /* 0x000fe20000000a00 */
[----:B------:R-:W-:Y:S01]  /*f6e0*/  R2UR UR10, R194 ;  /* 0x00000000c20a72ca */ /* 0x000fe200000e0000 */
[----:B------:R-:W-:-:S03]  /*f6f0*/  UISETP.NE.AND.EX UP0, UPT, UR9, URZ, UPT, UP0 ;  /* 0x0000003f0900728c */ /* 0x000fc6000bf05300 */
[----:B------:R-:W-:-:S03]  /*f700*/  ULDC.64 UR8, c[0x0][0xc00] ;  /* 0x0003000000087ab9 */ /* 0x000fc60000000a00 */
[----:B------:R-:W-:Y:S02]  /*f710*/  PLOP3.LUT P2, PT, PT, PT, UP0, 0x80, 0x0 ;  /* 0x000000000000781c */ /* 0x000fe40003f4f008 */
[----:B------:R-:W-:-:S06]  /*f720*/  UIMAD.WIDE UR8, UR4, 0x4, UR8 ;  /* 0x00000004040878a5 */ /* 0x000fcc000f8e0208 */
[----:B------:R-:W-:Y:S02]  /*f730*/  IMAD.U32 R2, RZ, RZ, UR8 ;  /* 0x00000008ff027e24 */ /* 0x000fe4000f8e00ff */
[----:B------:R-:W-:Y:S01]  /*f740*/  IMAD.U32 R3, RZ, RZ, UR9 ;  /* 0x00000009ff037e24 */ /* 0x000fe2000f8e00ff */
[----:B------:R-:W-:-:S04]  /*f750*/  ULDC.64 UR8, c[0x0][0xc08] ;  /* 0x0003020000087ab9 */ /* 0x000fc80000000a00 */
[----:B------:R-:W2:Y:S01]  /*f760*/  @P2 LDG.E R6, desc[UR12][R2.64] ;  /* 0x0000000c02062981 */ /* 0x000ea2000c1e1900 */
[----:B0-----:R-:W-:Y:S01]  /*f770*/  ISETP.NE.AND P0, PT, R11, 0x1, PT ;  /* 0x000000010b00780c */ /* 0x001fe20003f05270 */
[----:B------:R-:W-:-:S04]  /*f780*/  UISETP.NE.U32.AND UP1, UPT, UR8, URZ, UPT ;  /* 0x0000003f0800728c */ /* 0x000fc8000bf25070 */
[----:B------:R-:W-:-:S06]  /*f790*/  UISETP.NE.AND.EX UP1, UPT, UR9, URZ, UPT, UP1 ;  /* 0x0000003f0900728c */ /* 0x000fcc000bf25310 */
[----:B------:R-:W-:Y:S02]  /*f7a0*/  PLOP3.LUT P3, PT, PT, PT, UP1, 0x80, 0x0 ;  /* 0x000000000000781c */ /* 0x000fe40003f6f018 */
[----:B------:R-:W0:Y:S03]  /*f7b0*/  @P0 LDC R9, c[0x0][0xbec] ;  /* 0x0002fb00ff090b82 */ /* 0x000e260000000800 */
[----:B------:R-:W-:Y:S02]  /*f7c0*/  @UP1 ULDC.64 UR8, c[0x0][0xc08] ;  /* 0x0003020000081ab9 */ /* 0x000fe40000000a00 */
[----:B------:R-:W-:-:S03]  /*f7d0*/  @UP1 UIMAD.WIDE UR8, UR4, 0x4, UR8 ;  /* 0x00000004040818a5 */ /* 0x000fc6000f8e0208 */
[----:B------:R-:W-:Y:S02]  /*f7e0*/  ULDC UR4, c[0x0][0xa88] ;  /* 0x0002a20000047ab9 */ /* 0x000fe40000000800 */
[----:B------:R-:W-:Y:S02]  /*f7f0*/  IMAD.U32 R0, RZ, RZ, UR4 ;  /* 0x00000004ff007e24 */ /* 0x000fe4000f8e00ff */
[----:B------:R-:W-:Y:S02]  /*f800*/  IMAD.U32 R4, RZ, RZ, UR8 ;  /* 0x00000008ff047e24 */ /* 0x000fe4000f8e00ff */
[----:B------:R-:W-:Y:S01]  /*f810*/  IMAD.U32 R5, RZ, RZ, UR9 ;  /* 0x00000009ff057e24 */ /* 0x000fe2000f8e00ff */
[----:B------:R-:W-:-:S04]  /*f820*/  UMOV UR4, URZ ;  /* 0x0000003f00047c82 */ /* 0x000fc80008000000 */
[----:B------:R1:W5:Y:S01]  /*f830*/  @P3 LDG.E R0, desc[UR12][R4.64] ;  /* 0x0000000c04003981 */ /* 0x000362000c1e1900 */
[----:B------:R-:W-:Y:S01]  /*f840*/  USHF.R.S32.HI UR12, URZ, 0x1f, UR10 ;  /* 0x0000001f3f0c7899 */ /* 0x000fe2000801140a */
[----:B------:R-:W-:Y:S02]  /*f850*/  ISETP.GE.AND P1, PT, R206, 0x80, PT ;  /* 0x00000080ce00780c */ /* 0x000fe40003f26270 */
[----:B--2---:R-:W-:Y:S01]  /*f860*/  @P2 R2UR UR4, R6 ;  /* 0x00000000060422ca */ /* 0x004fe200000e0000 */
[----:B01----:R-:W-:-:S14]  /*f870*/  @P3 BRA `(.L_x_1455) ;  /* 0x0000000000143947 */ /* 0x003fdc0003800000 */
[----:B------:R-:W-:Y:S05]  /*f880*/  @!P2 BRA `(.L_x_1455) ;  /* 0x000000000010a947 */ /* 0x000fea0003800000 */
[----:B------:R-:W-:Y:S02]  /*f890*/  ULDC.64 UR8, c[0x0][0x208] ;  /* 0x0000820000087ab9 */ /* 0x000fe40000000a00 */
[----:B------:R-:W2:Y:S04]  /*f8a0*/  LDG.E R5, desc[UR8][R2.64] ;  /* 0x0000000802057981 */ /* 0x000ea8000c1e1900 */
[----:B-----5:R-:W2:Y:S02]  /*f8b0*/  LDG.E R0, desc[UR8][R2.64+0x4] ;  /* 0x0000040802007981 */ /* 0x020ea4000c1e1900 */
[----:B--2---:R-:W-:-:S07]  /*f8c0*/  IMAD.IADD R0, R0, 0x1, -R5 ;  /* 0x0000000100007824 */ /* 0x004fce00078e0a05 */
.L_x_1455:
[----:B------:R-:W-:Y:S01]  /*f8d0*/  R2UR UR9, R196 ;  /* 0x00000000c40972ca */ /* 0x000fe200000e0000 */
[----:B------:R-:W-:Y:S01]  /*f8e0*/  USHF.R.S32.HI UR11, URZ, 0x1f, UR4 ;  /* 0x0000001f3f0b7899 */ /* 0x000fe20008011404 */
[----:B------:R-:W-:Y:S11]  /*f8f0*/  BSSY B1, `(.L_x_1456) ;  /* 0x0000030000017945 */ /* 0x000ff60003800000 */
[----:B------:R-:W-:-:S02]  /*f900*/  USHF.R.S32.HI UR8, URZ, 0x1f, UR9 ;  /* 0x0000001f3f087899 */ /* 0x000fc40008011409 */
[----:B------:R-:W-:Y:S02]  /*f910*/  USEL UR13, UR9, URZ, !UP0 ;  /* 0x0000003f090d7287 */ /* 0x000fe4000c000000 */
[----:B------:R-:W-:Y:S01]  /*f920*/  USEL UR14, UR8, URZ, !UP0 ;  /* 0x0000003f080e7287 */ /* 0x000fe2000c000000 */
[----:B------:R-:W-:Y:S11]  /*f930*/  @P1 BRA `(.L_x_1457) ;  /* 0x0000000000ac1947 */ /* 0x000ff60003800000 */
[----:B------:R-:W0:Y:S01]  /*f940*/  S2R R3, SR_TID.X ;  /* 0x0000000000037919 */ /* 0x000e220000002100 */
[----:B------:R-:W1:Y:S01]  /*f950*/  LDC R7, c[0x0][0xbe8] ;  /* 0x0002fa00ff077b82 */ /* 0x000e620000000800 */
[----:B------:R-:W-:Y:S02]  /*f960*/  IMAD.U32 R4, RZ, RZ, UR39 ;  /* 0x00000027ff047e24 */ /* 0x000fe4000f8e00ff */
[----:B-1---5:R-:W-:-:S03]  /*f970*/  IMAD R2, R0, R7, RZ ;  /* 0x0000000700027224 */ /* 0x022fc600078e02ff */
[----:B0-----:R-:W-:-:S04]  /*f980*/  IADD3 R4, R4, -0x80, R3 ;  /* 0xffffff8004047810 */ /* 0x001fc80007ffe003 */
[----:B------:R-:W-:-:S13]  /*f990*/  ISETP.GE.AND P1, PT, R4, R2, PT ;  /* 0x000000020400720c */ /* 0x000fda0003f26270 */
[----:B------:R-:W-:Y:S05]  /*f9a0*/  @P1 BRA `(.L_x_1457) ;  /* 0x0000000000901947 */ /* 0x000fea0003800000 */
[----:B------:R-:W-:Y:S01]  /*f9b0*/  ISETP.NE.AND P1, PT, R7, 0x1, PT ;  /* 0x000000010700780c */ /* 0x000fe20003f25270 */
[----:B------:R-:W-:Y:S01]  /*f9c0*/  ULDC.64 UR16, c[0x0][0xb90] ;  /* 0x0002e40000107ab9 */ /* 0x000fe20000000a00 */
[----:B------:R-:W-:Y:S01]  /*f9d0*/  R2UR UR15, R194 ;  /* 0x00000000c20f72ca */ /* 0x000fe200000e0000 */
[----:B------:R-:W-:Y:S01]  /*f9e0*/  UIMAD UR10, UR12, UR16, URZ ;  /* 0x000000100c0a72a4 */ /* 0x000fe2000f8e023f */
[----:B------:R-:W-:Y:S01]  /*f9f0*/  IMAD.MOV.U32 R2, RZ, RZ, R4 ;  /* 0x000000ffff027224 */ /* 0x000fe200078e0004 */
[----:B------:R-:W-:Y:S01]  /*fa00*/  UMOV UR8, UR4 ;  /* 0x0000000400087c82 */ /* 0x000fe20008000000 */
[----:B------:R-:W-:Y:S01]  /*fa10*/  UMOV UR9, UR11 ;  /* 0x0000000b00097c82 */ /* 0x000fe20008000000 */
[----:B------:R-:W-:-:S06]  /*fa20*/  ULDC.64 UR18, c[0x0][0x208] ;  /* 0x0000820000127ab9 */ /* 0x000fcc0000000a00 */
[----:B------:R-:W0:Y:S02]  /*fa30*/  @P1 LDC R3, c[0x0][0xbec] ;  /* 0x0002fb00ff031b82 */ /* 0x000e240000000800 */
[----:B------:R-:W-:Y:S02]  /*fa40*/  UIMAD.WIDE.U32 UR8, UR15, UR16, UR8 ;  /* 0x000000100f0872a5 */ /* 0x000fe4000f8e0008 */
[----:B------:R-:W-:-:S03]  /*fa50*/  UIMAD UR10, UR15, UR17, UR10 ;  /* 0x000000110f0a72a4 */ /* 0x000fc6000f8e020a */
[----:B------:R-:W-:Y:S01]  /*fa60*/  ULDC.64 UR16, c[0x0][0xb98] ;  /* 0x0002e60000107ab9 */ /* 0x000fe20000000a00 */
[----:B------:R-:W1:Y:S01]  /*fa70*/  @P1 LDC R6, c[0x0][0xbf0] ;  /* 0x0002fc00ff061b82 */ /* 0x000e620000000800 */
[----:B------:R-:W-:Y:S02]  /*fa80*/  UIADD3 UR9, UR9, UR10, URZ ;  /* 0x0000000a09097290 */ /* 0x000fe4000fffe03f */
[----:B------:R-:W-:Y:S02]  /*fa90*/  UIMAD UR10, UR14, UR16, URZ ;  /* 0x000000100e0a72a4 */ /* 0x000fe4000f8e023f */
[----:B------:R-:W-:Y:S02]  /*faa0*/  UIMAD.WIDE.U32 UR8, UR13, UR16, UR8 ;  /* 0x000000100d0872a5 */ /* 0x000fe4000f8e0008 */
[----:B------:R-:W-:-:S03]  /*fab0*/  UIMAD UR10, UR13, UR17, UR10 ;  /* 0x000000110d0a72a4 */ /* 0x000fc6000f8e020a */
[----:B------:R-:W-:Y:S01]  /*fac0*/  ULDC.64 UR16, c[0x0][0xb88] ;  /* 0x0002e20000107ab9 */ /* 0x000fe20000000a00 */
[----:B0-----:R-:W-:-:S05]  /*fad0*/  @P1 IMAD.HI.U32 R3, R4, R3, RZ ;  /* 0x0000000304031227 */ /* 0x001fca00078e00ff */
[----:B-1----:R-:W-:Y:S01]  /*fae0*/  @P1 SHF.R.U32.HI R2, RZ, R6, R3 ;  /* 0x00000006ff021219 */ /* 0x002fe20000011603 */
[----:B------:R-:W-:-:S03]  /*faf0*/  IMAD.U32 R6, RZ, RZ, UR10 ;  /* 0x0000000aff067e24 */ /* 0x000fc6000f8e00ff */
[--C-:B------:R-:W-:Y:S01]  /*fb00*/  SHF.R.S32.HI R3, RZ, 0x1f, R2.reuse ;  /* 0x0000001fff037819 */ /* 0x100fe20000011402 */
[----:B------:R-:W-:Y:S01]  /*fb10*/  IMAD.MOV R5, RZ, RZ, -R2 ;  /* 0x000000ffff057224 */ /* 0x000fe200078e0a02 */
[----:B------:R-:W-:-:S03]  /*fb20*/  IADD3 R2, P1, R2, UR8, RZ ;  /* 0x0000000802027c10 */ /* 0x000fc6000ff3e0ff */
[----:B------:R-:W-:Y:S01]  /*fb30*/  IMAD R5, R7, R5, R4 ;  /* 0x0000000507057224 */ /* 0x000fe200078e0204 */
[----:B------:R-:W-:Y:S01]  /*fb40*/  IADD3.X R3, R3, UR9, R6, P1, !PT ;  /* 0x0000000903037c10 */ /* 0x000fe20008ffe406 */
[----:B------:R-:W-:-:S03]  /*fb50*/  ULDC.64 UR8, c[0x0][0xb50] ;  /* 0x0002d40000087ab9 */ /* 0x000fc60000000a00 */
[----:B------:R-:W-:Y:S01]  /*fb60*/  SHF.R.S32.HI R4, RZ, 0x1f, R5 ;  /* 0x0000001fff047819 */ /* 0x000fe20000011405 */
[----:B------:R-:W-:-:S04]  /*fb70*/  IMAD.WIDE.U32 R2, R5, UR16, R2 ;  /* 0x0000001005027c25 */ /* 0x000fc8000f8e0002 */
[----:B------:R-:W-:-:S04]  /*fb80*/  IMAD R4, R4, UR16, RZ ;  /* 0x0000001004047c24 */ /* 0x000fc8000f8e02ff */
[----:B------:R-:W-:Y:S01]  /*fb90*/  IMAD R7, R5, UR17, R4 ;  /* 0x0000001105077c24 */ /* 0x000fe2000f8e0204 */
[----:B------:R-:W-:-:S03]  /*fba0*/  LEA R4, P1, R2, UR8, 0x2 ;  /* 0x0000000802047c11 */ /* 0x000fc6000f8210ff */
[----:B------:R-:W-:-:S05]  /*fbb0*/  IMAD.IADD R3, R3, 0x1, R7 ;  /* 0x0000000103037824 */ /* 0x000fca00078e0207 */
[----:B------:R-:W-:Y:S01]  /*fbc0*/  LEA.HI.X R5, R2, UR9, R3, 0x2, P1 ;  /* 0x0000000902057c11 */ /* 0x000fe200088f1403 */
[----:B------:R-:W-:-:S05]  /*fbd0*/  IMAD.MOV.U32 R3, RZ, RZ, -0x800000 ;  /* 0xff800000ff037424 */ /* 0x000fca00078e00ff */
[----:B------:R0:W-:Y:S02]  /*fbe0*/  STG.E desc[UR18][R4.64], R3 ;  /* 0x0000000304007986 */ /* 0x0001e4000c101912 */
.L_x_1457:
[----:B------:R-:W-:Y:S05]  /*fbf0*/  BSYNC B1 ;  /* 0x0000000000017941 */ /* 0x000fea0003800000 */
.L_x_1456:
[----:B0-----:R-:W0:Y:S01]  /*fc00*/  @P0 LDC R3, c[0x0][0xbf0] ;  /* 0x0002fc00ff030b82 */ /* 0x001e220000000800 */
[----:B------:R-:W-:Y:S01]  /*fc10*/  ULDC.64 UR16, c[0x0][0xaa0] ;  /* 0x0002a80000107ab9 */ /* 0x000fe20000000a00 */
[----:B------:R-:W-:Y:S01]  /*fc20*/  R2UR UR15, R194 ;  /* 0x00000000c20f72ca */ /* 0x000fe200000e0000 */
[----:B------:R-:W-:Y:S01]  /*fc30*/  UIMAD UR10, UR11, UR16, URZ ;  /* 0x000000100b0a72a4 */ /* 0x000fe2000f8e023f */
[----:B------:R-:W-:Y:S01]  /*fc40*/  IMAD R2, R193, 0x20, R195 ;  /* 0x00000020c1027824 */ /* 0x000fe200078e02c3 */
[----:B------:R-:W-:Y:S01]  /*fc50*/  UIMAD.WIDE.U32 UR8, UR4, UR16, URZ ;  /* 0x00000010040872a5 */ /* 0x000fe2000f8e003f */
[----:B------:R-:W-:Y:S01]  /*fc60*/  BSSY B1, `(.L_x_1458) ;  /* 0x000003d000017945 */ /* 0x000fe20003800000 */
[----:B------:R-:W-:Y:S01]  /*fc70*/  UIMAD UR10, UR4, UR17, UR10 ;  /* 0x00000011040a72a4 */ /* 0x000fe2000f8e020a */
[----:B------:R-:W-:Y:S02]  /*fc80*/  VIADD R6, R2, UR39 ;  /* 0x0000002702067c36 */ /* 0x000fe40008000000 */
[----:B------:R-:W-:Y:S01]  /*fc90*/  ULDC.64 UR16, c[0x0][0xae8] ;  /* 0x0002ba0000107ab9 */ /* 0x000fe20000000a00 */
[----:B------:R-:W-:Y:S01]  /*fca0*/  UIADD3 UR9, UR9, UR10, URZ ;  /* 0x0000000a09097290 */ /* 0x000fe2000fffe03f */
[----:B------:R-:W-:Y:S01]  /*fcb0*/  @P0 IMAD.HI.U32 R2, R6, R9, RZ ;  /* 0x0000000906020227 */ /* 0x000fe200078e00ff */
[----:B------:R-:W-:-:S02]  /*fcc0*/  UIMAD UR4, UR12, UR16, URZ ;  /* 0x000000100c0472a4 */ /* 0x000fc4000f8e023f */
[----:B------:R-:W-:Y:S01]  /*fcd0*/  UIMAD.WIDE.U32 UR8, UR15, UR16, UR8 ;  /* 0x000000100f0872a5 */ /* 0x000fe2000f8e0008 */
[----:B------:R-:W-:Y:S01]  /*fce0*/  IMAD.MOV.U32 R5, RZ, RZ, R6 ;  /* 0x000000ffff057224 */ /* 0x000fe200078e0006 */
[----:B------:R-:W-:Y:S01]  /*fcf0*/  UIMAD UR4, UR15, UR17, UR4 ;  /* 0x000000110f0472a4 */ /* 0x000fe2000f8e0204 */
[----:B------:R-:W-:-:S03]  /*fd00*/  ULDC.64 UR10, c[0x0][0xaf0] ;  /* 0x0002bc00000a7ab9 */ /* 0x000fc60000000a00 */
[----:B------:R-:W-:Y:S02]  /*fd10*/  UIADD3 UR9, UR9, UR4, URZ ;  /* 0x0000000409097290 */ /* 0x000fe4000fffe03f */
[----:B------:R-:W-:Y:S01]  /*fd20*/  UIMAD UR4, UR14, UR10, URZ ;  /* 0x0000000a0e0472a4 */ /* 0x000fe2000f8e023f */
[----:B0-----:R-:W-:Y:S01]  /*fd30*/  @P0 SHF.R.U32.HI R5, RZ, R3, R2 ;  /* 0x00000003ff050219 */ /* 0x001fe20000011602 */
[----:B------:R-:W-:Y:S02]  /*fd40*/  UIMAD.WIDE.U32 UR8, UR13, UR10, UR8 ;  /* 0x0000000a0d0872a5 */ /* 0x000fe4000f8e0008 */
[----:B------:R-:W-:Y:S01]  /*fd50*/  UIMAD UR4, UR13, UR11, UR4 ;  /* 0x0000000b0d0472a4 */ /* 0x000fe2000f8e0204 */
[--C-:B------:R-:W-:Y:S01]  /*fd60*/  SHF.R.S32.HI R2, RZ, 0x1f, R5.reuse ;  /* 0x0000001fff027819 */ /* 0x100fe20000011405 */
[----:B------:R-:W-:Y:S01]  /*fd70*/  IMAD.MOV R7, RZ, RZ, -R5 ;  /* 0x000000ffff077224 */ /* 0x000fe200078e0a05 */
[----:B------:R-:W-:Y:S01]  /*fd80*/  ULDC.64 UR10, c[0x0][0xae0] ;  /* 0x0002b800000a7ab9 */ /* 0x000fe20000000a00 */
[----:B------:R-:W-:-:S02]  /*fd90*/  UIADD3 UR4, UR9, UR4, URZ ;  /* 0x0000000409047290 */ /* 0x000fc4000fffe03f */
[----:B------:R-:W-:Y:S02]  /*fda0*/  IMAD.U32 R3, RZ, RZ, UR9 ;  /* 0x00000009ff037e24 */ /* 0x000fe4000f8e00ff */
[----:B------:R-:W-:Y:S02]  /*fdb0*/  IMAD R4, R2, UR10, RZ ;  /* 0x0000000a02047c24 */ /* 0x000fe4000f8e02ff */
[----:B------:R-:W-:Y:S02]  /*fdc0*/  IMAD R7, R11, R7, R6 ;  /* 0x000000070b077224 */ /* 0x000fe400078e0206 */
[----:B------:R-:W-:Y:S01]  /*fdd0*/  IMAD.U32 R2, RZ, RZ, UR8 ;  /* 0x00000008ff027e24 */ /* 0x000fe2000f8e00ff */
[----:B------:R-:W-:Y:S01]  /*fde0*/  ULDC.64 UR8, c[0x0][0xad8] ;  /* 0x0002b60000087ab9 */ /* 0x000fe20000000a00 */
[----:B------:R-:W-:Y:S02]  /*fdf0*/  IMAD.U32 R3, RZ, RZ, UR4 ;  /* 0x00000004ff037e24 */ /* 0x000fe4000f8e00ff */
[C---:B------:R-:W-:Y:S01]  /*fe00*/  IMAD R9, R5.reuse, UR11, R4 ;  /* 0x0000000b05097c24 */ /* 0x040fe2000f8e0204 */
[----:B------:R-:W-:Y:S01]  /*fe10*/  SHF.R.S32.HI R4, RZ, 0x1f, R7 ;  /* 0x0000001fff047819 */ /* 0x000fe20000011407 */
[----:B------:R-:W-:-:S04]  /*fe20*/  IMAD.WIDE.U32 R2, R5, UR10, R2 ;  /* 0x0000000a05027c25 */ /* 0x000fc8000f8e0002 */
[----:B------:R-:W-:Y:S02]  /*fe30*/  IMAD.IADD R3, R3, 0x1, R9 ;  /* 0x0000000103037824 */ /* 0x000fe400078e0209 */
[----:B------:R-:W-:Y:S02]  /*fe40*/  IMAD R4, R4, UR8, RZ ;  /* 0x0000000804047c24 */ /* 0x000fe4000f8e02ff */
[----:B------:R-:W-:Y:S02]  /*fe50*/  VIADD R6, R195, UR39 ;  /* 0x00000027c3067c36 */ /* 0x000fe40008000000 */
[----:B-----5:R-:W-:Y:S02]  /*fe60*/  IMAD R11, R0, R11, RZ ;  /* 0x0000000b000b7224 */ /* 0x020fe400078e02ff */
        /* <DEDUP_REMOVED lines=24> */
[----:B------:R3:W-:Y:S01]  /*fff0*/  @!P4 ST.E.128 desc[UR8][R8.64], RZ ;  /* 0x000000ff0800c985 */ /* 0x0007e2000c101d08 */
[----:B------:R-:W-:-:S03]  /*10000*/  @!P2 LEA.HI.X R3, R192, R0, R203, 0x1, P6 ;  /* 0x00000000c003a211 */ /* 0x000fc600030f0ccb */
[----:B------:R3:W-:Y:S04]  /*10010*/  @!P3 ST.E.128 desc[UR8][R12.64], RZ ;  /* 0x000000ff0c00b985 */ /* 0x0007e8000c101d08 */
[----:B------:R3:W-:Y:S02]  /*10020*/  @!P2 ST.E.128 desc[UR8][R2.64], RZ ;  /* 0x000000ff0200a985 */ /* 0x0007e4000c101d08 */
.L_x_1459:
[----:B------:R-:W-:Y:S05]  /*10030*/  BSYNC B1 ;  /* 0x0000000000017941 */ /* 0x000fea0003800000 */
.L_x_1458:
        /* <DEDUP_REMOVED lines=18> */
.L_x_1461:
[----:B------:R-:W-:Y:S05]  /*10160*/  BSYNC B1 ;  /* 0x0000000000017941 */ /* 0x000fea0003800000 */
.L_x_1460:
        /* <DEDUP_REMOVED lines=18> */
.L_x_1463:
[----:B------:R-:W-:Y:S05]  /*10290*/  BSYNC B1 ;  /* 0x0000000000017941 */ /* 0x000fea0003800000 */
.L_x_1462:
        /* <DEDUP_REMOVED lines=19> */
.L_x_1454:
[----:B------:R-:W-:Y:S05]  /*103d0*/  BSYNC B0 ;  /* 0x0000000000007941 */ /* 0x000fea0003800000 */
.L_x_1445:
[----:B------:R-:W-:Y:S02]  /*103e0*/  ULDC UR4, c[0x0][0xc3c] ;  /* 0x00030f0000047ab9 */ /* 0x000fe40000000800 */
[----:B------:R-:W-:-:S06]  /*103f0*/  UISETP.GE.AND UP0, UPT, UR6, UR4, UPT ;  /* 0x000000040600728c */ /* 0x000fcc000bf06270 */
[----:B------:R-:W-:-:S13]  /*10400*/  PLOP3.LUT P0, PT, PT, PT, UP0, 0x80, 0x0 ;  /* 0x000000000000781c */ /* 0x000fda0003f0f008 */
[----:B------:R-:W-:Y:S05]  /*10410*/  @!P0 BRA `(.L_x_1464) ;  /* 0xffffff08008c8947 */ /* 0x000fea000383ffff */
[----:B------:R-:W-:Y:S05]  /*10420*/  EXIT ;  /* 0x000000000000794d */ /* 0x000fea0003800000 */
.L_x_1363:
        /* <DEDUP_REMOVED lines=15> */
[----:B------:R-:W2:Y:S01]  /*10520*/  LDS.128 R16, [UR4+0x308d0] ;  /* 0x0308d004ff107984 */ /* 0x000ea20008000c00 */
[----:B------:R-:W-:Y:S06]  /*10530*/  BAR.ARV 0x4, 0x180 ;  /* 0x0106000000007b1d */ /* 0x000fec0000002000 */
[----:B------:R-:W-:Y:S05]  /*10540*/  BRA `(.L_x_1466) ;  /* 0x0000000800947947 */ /* 0x000fea0003800000 */
.L_x_1465:
[----:B------:R-:W1:Y:S01]  /*10550*/  S2R R0, SR_TID.X ;  /* 0x0000000000007919 */ /* 0x000e620000002100 */
[----:B------:R-:W-:Y:S01]  /*10560*/  ULDC UR4, c[0x0][0xc3c] ;  /* 0x00030f0000047ab9 */ /* 0x000fe20000000800 */
[----:B------:R-:W-:Y:S01]  /*10570*/  ULDC.64 UR6, c[0x0][0x208] ;  /* 0x0000820000067ab9 */ /* 0x000fe20000000a00 */
[----:B------:R-:W-:Y:S01]  /*10580*/  ULDC UR5, c[0x0][0xc38] ;  /* 0x00030e0000057ab9 */ /* 0x000fe20000000800 */
[----:B-1----:R-:W-:-:S04]  /*10590*/  LOP3.LUT R0, R0, 0x1f, RZ, 0xc0, !PT ;  /* 0x0000001f00007812 */ /* 0x002fc800078ec0ff */
[----:B------:R-:W-:-:S04]  /*105a0*/  ISETP.NE.AND P0, PT, R0, 0x1f, PT ;  /* 0x0000001f0000780c */ /* 0x000fc80003f05270 */
[----:B------:R-:W-:-:S13]  /*105b0*/  ISETP.GE.OR P1, PT, R0, UR4, !P0 ;  /* 0x0000000400007c0c */ /* 0x000fda000c726670 */
[----:B0-----:R-:W0:Y:S02]  /*105c0*/  @!P1 LDC.64 R2, c[0x0][0xc80] ;  /* 0x00032000ff029b82 */ /* 0x001e240000000a00 */
[----:B0-----:R-:W-:-:S05]  /*105d0*/  @!P1 IMAD.WIDE.U32 R2, R0, 0x4, R2 ;  /* 0x0000000400029825 */ /* 0x001fca00078e0002 */
[----:B------:R-:W2:Y:S01]  /*105e0*/  @!P1 LDG.E R5, desc[UR6][R2.64] ;  /* 0x0000000602059981 */ /* 0x000ea2000c1e1900 */
[C---:B------:R-:W-:Y:S01]  /*105f0*/  ISETP.NE.AND P1, PT, R0.reuse, RZ, PT ;  /* 0x000000ff0000720c */ /* 0x040fe20003f25270 */
[----:B------:R-:W0:Y:S01]  /*10600*/  S2UR UR6, SR_CTAID.X ;  /* 0x00000000000679c3 */ /* 0x000e220000002500 */
[C---:B------:R-:W-:Y:S01]  /*10610*/  ISETP.GE.U32.AND P2, PT, R0.reuse, 0x2, PT ;  /* 0x000000020000780c */ /* 0x040fe20003f46070 */
[----:B------:R-:W-:Y:S01]  /*10620*/  UMOV UR4, URZ ;  /* 0x0000003f00047c82 */ /* 0x000fe20008000000 */
[C---:B------:R-:W-:Y:S01]  /*10630*/  ISETP.GE.U32.AND P3, PT, R0.reuse, 0x4, PT ;  /* 0x000000040000780c */ /* 0x040fe20003f66070 */
[----:B------:R-:W-:Y:S01]  /*10640*/  IMAD.MOV.U32 R16, RZ, RZ, RZ ;  /* 0x000000ffff107224 */ /* 0x000fe200078e00ff */
[C---:B------:R-:W-:Y:S02]  /*10650*/  ISETP.GE.U32.AND P4, PT, R0.reuse, 0x8, PT ;  /* 0x000000080000780c */ /* 0x040fe40003f86070 */
[----:B------:R-:W-:Y:S01]  /*10660*/  ISETP.GE.U32.AND P5, PT, R0, 0x10, PT ;  /* 0x000000100000780c */ /* 0x000fe20003fa6070 */
[----:B--2---:R-:W1:Y:S02]  /*10670*/  SHFL.UP PT, R4, R5, 0x1, RZ ;  /* 0x0420000005047989 */ /* 0x004e6400000e00ff */
[----:B-1----:R-:W-:-:S05]  /*10680*/  SEL R4, R4, RZ, P1 ;  /* 0x000000ff04047207 */ /* 0x002fca0000800000 */
[----:B------:R-:W-:-:S05]  /*10690*/  IMAD.IADD R4, R5, 0x1, R4 ;  /* 0x0000000105047824 */ /* 0x000fca00078e0204 */
[----:B------:R-:W1:Y:S02]  /*106a0*/  SHFL.UP PT, R6, R4, 0x2, RZ ;  /* 0x0440000004067989 */ /* 0x000e6400000e00ff */
        /* <DEDUP_REMOVED lines=11> */
[----:B------:R-:W1:Y:S02]  /*10760*/  SHFL.IDX PT, R2, R4, 0x1f, 0x1f ;  /* 0x03e01f0004027f89 */ /* 0x000e6400000e0000 */
[----:B-1----:R-:W-:-:S04]  /*10770*/  IMAD R6, R2, UR5, RZ ;  /* 0x0000000502067c24 */ /* 0x002fc8000f8e02ff */
[----:B------:R-:W-:Y:S01]  /*10780*/  IMAD.MOV.U32 R7, RZ, RZ, R6 ;  /* 0x000000ffff077224 */ /* 0x000fe200078e0006 */
[----:B0-----:R-:W-:-:S13]  /*10790*/  ISETP.GT.AND P6, PT, R6, UR6, PT ;  /* 0x0000000606007c0c */ /* 0x001fda000bfc4270 */
[----:B------:R-:W-:Y:S05]  /*107a0*/  @P6 BRA `(.L_x_1467) ;  /* 0x0000000000a06947 */ /* 0x000fea0003800000 */
[----:B------:R-:W0:Y:S01]  /*107b0*/  LDC R4, c[0x0][0xc3c] ;  /* 0x00030f00ff047b82 */ /* 0x000e220000000800 */
[----:B------:R-:W-:Y:S01]  /*107c0*/  IMAD.MOV.U32 R6, RZ, RZ, R7 ;  /* 0x000000ffff067224 */ /* 0x000fe200078e0007 */
[----:B------:R-:W-:Y:S01]  /*107d0*/  UMOV UR4, URZ ;  /* 0x0000003f00047c82 */ /* 0x000fe20008000000 */
[----:B------:R-:W-:Y:S01]  /*107e0*/  ULDC UR7, c[0x0][0xc3c] ;  /* 0x00030f0000077ab9 */ /* 0x000fe20000000800 */
[----:B------:R-:W-:-:S05]  /*107f0*/  ULDC UR5, c[0x0][0xc38] ;  /* 0x00030e0000057ab9 */ /* 0x000fca0000000800 */
.L_x_1471:
        /* <DEDUP_REMOVED lines=9> */
[----:B------:R-:W0:Y:S01]  /*10890*/  LDC.64 R2, c[0x0][0xc80] ;  /* 0x00032000ff027b82 */ /* 0x000e220000000a00 */
[----:B------:R-:W-:Y:S01]  /*108a0*/  ULDC.64 UR8, c[0x0][0x208] ;  /* 0x0000820000087ab9 */ /* 0x000fe20000000a00 */
[----:B0-----:R-:W-:-:S05]  /*108b0*/  IMAD.WIDE R2, R7, 0x4, R2 ;  /* 0x0000000407027825 */ /* 0x001fca00078e0202 */
[----:B------:R0:W5:Y:S02]  /*108c0*/  LDG.E R5, desc[UR8][R2.64] ;  /* 0x0000000802057981 */ /* 0x000164000c1e1900 */
.L_x_1470:
[----:B------:R-:W-:Y:S05]  /*108d0*/  BSYNC B0 ;  /* 0x0000000000007941 */ /* 0x000fea0003800000 */
.L_x_1469:
        /* <DEDUP_REMOVED lines=21> */
.L_x_1467:
[----:B------:R-:W-:Y:S01]  /*10a30*/  IMAD.IADD R7, R6, 0x1, -R7 ;  /* 0x0000000106077824 */ /* 0x000fe200078e0a07 */
[----:B------:R-:W-:-:S03]  /*10a40*/  ULDC.64 UR8, c[0x0][0x208] ;  /* 0x0000820000087ab9 */ /* 0x000fc60000000a00 */
[----:B------:R-:W-:-:S05]  /*10a50*/  IMAD R2, R4, UR5, R7 ;  /* 0x0000000504027c24 */ /* 0x000fca000f8e0207 */
[----:B------:R-:W-:Y:S02]  /*10a60*/  ISETP.GT.AND P0, PT, R2, UR6, PT ;  /* 0x0000000602007c0c */ /* 0x000fe4000bf04270 */
[----:B------:R-:W0:Y:S11]  /*10a70*/  LDC.64 R2, c[0x0][0xc90] ;  /* 0x00032400ff027b82 */ /* 0x000e360000000a00 */
[----:B------:R-:W-:-:S04]  /*10a80*/  VOTE.ANY R11, PT, !P0 ;  /* 0x00000000000b7806 */ /* 0x000fc800040e0100 */
[----:B------:R-:W1:Y:S02]  /*10a90*/  POPC R6, R11 ;  /* 0x0000000b00067309 */ /* 0x000e640000000000 */
[----:B-1----:R-:W-:-:S04]  /*10aa0*/  VIADD R19, R6, UR4 ;  /* 0x0000000406137c36 */ /* 0x002fc80008000000 */
[----:B0-----:R-:W-:-:S05]  /*10ab0*/  IMAD.WIDE R2, R19, 0x4, R2 ;  /* 0x0000000413027825 */ /* 0x001fca00078e0202 */
[----:B------:R-:W2:Y:S01]  /*10ac0*/  LDG.E R10, desc[UR8][R2.64] ;  /* 0x00000008020a7981 */ /* 0x000ea2000c1e1900 */
[----:B------:R-:W-:-:S03]  /*10ad0*/  ISETP.NE.AND P0, PT, R11, RZ, PT ;  /* 0x000000ff0b00720c */ /* 0x000fc60003f05270 */
[----:B------:R-:W2:Y:S02]  /*10ae0*/  SHFL.IDX PT, R5, R5, R6, 0x1f ;  /* 0x00001f0605057589 */ /* 0x000ea400000e0000 */
[----:B--2---:R-:W-:-:S05]  /*10af0*/  IMAD R8, R5, R10, RZ ;  /* 0x0000000a05087224 */ /* 0x004fca00078e02ff */
[----:B------:R-:W-:-:S04]  /*10b00*/  IABS R9, R8 ;  /* 0x0000000800097213 */ /* 0x000fc80000000000 */
[----:B------:R-:W0:Y:S08]  /*10b10*/  I2F.RP R12, R9 ;  /* 0x00000009000c7306 */ /* 0x000e300000209400 */
[----:B0-----:R-:W0:Y:S02]  /*10b20*/  MUFU.RCP R12, R12 ;  /* 0x0000000c000c7308 */ /* 0x001e240000001000 */
[----:B0-----:R-:W-:-:S06]  /*10b30*/  VIADD R13, R12, 0xffffffe ;  /* 0x0ffffffe0c0d7836 */ /* 0x001fcc0000000000 */
[----:B------:R0:W1:Y:S01]  /*10b40*/  F2I.FTZ.U32.TRUNC.NTZ R3, R13 ;  /* 0x0000000d00037305 */ /* 0x000062000021f000 */
[----:B------:R-:W-:Y:S05]  /*10b50*/  @!P0 BRA `(.L_x_1472) ;  /* 0x0000000000088947 */ /* 0x000fea0003800000 */
[----:B------:R-:W-:-:S05]  /*10b60*/  VIADD R11, R6, 0xffffffff ;  /* 0xffffffff060b7836 */ /* 0x000fca0000000000 */
[----:B------:R2:W3:Y:S02]  /*10b70*/  SHFL.IDX PT, R16, R4, R11, 0x1f ;  /* 0x00001f0b04107589 */ /* 0x0004e400000e0000 */
.L_x_1472:
[----:B-1----:R-:W-:Y:S01]  /*10b80*/  IMAD.MOV R2, RZ, RZ, -R3 ;  /* 0x000000ffff027224 */ /* 0x002fe200078e0a03 */
[----:B--2---:R-:W-:Y:S01]  /*10b90*/  IABS R4, R8 ;  /* 0x0000000800047213 */ /* 0x004fe20000000000 */
[----:B---3--:R-:W-:Y:S02]  /*10ba0*/  IMAD R16, R16, UR5, R7 ;  /* 0x0000000510107c24 */ /* 0x008fe4000f8e0207 */
[----:B------:R-:W-:Y:S02]  /*10bb0*/  IMAD R7, R2, R9, RZ ;  /* 0x0000000902077224 */ /* 0x000fe400078e02ff */
[----:B------:R-:W-:Y:S02]  /*10bc0*/  IMAD.MOV.U32 R2, RZ, RZ, RZ ;  /* 0x000000ffff027224 */ /* 0x000fe400078e00ff */
[----:B------:R-:W-:Y:S02]  /*10bd0*/  IMAD.MOV R4, RZ, RZ, -R4 ;  /* 0x000000ffff047224 */ /* 0x000fe400078e0a04 */
[----:B------:R-:W-:Y:S01]  /*10be0*/  IMAD.HI.U32 R2, R3, R7, R2 ;  /* 0x0000000703027227 */ /* 0x000fe200078e0002 */
[----:B------:R-:W-:-:S04]  /*10bf0*/  IADD3 R7, -R16, UR6, RZ ;  /* 0x0000000610077c10 */ /* 0x000fc8000fffe1ff */
[----:B------:R-:W-:-:S05]  /*10c00*/  IABS R3, R7 ;  /* 0x0000000700037213 */ /* 0x000fca0000000000 */
[----:B------:R-:W-:-:S04]  /*10c10*/  IMAD.HI.U32 R2, R2, R3, RZ ;  /* 0x0000000302027227 */ /* 0x000fc800078e00ff */
[----:B------:R-:W-:Y:S01]  /*10c20*/  IMAD R4, R2, R4, R3 ;  /* 0x0000000402047224 */ /* 0x000fe200078e0203 */
[----:B------:R-:W-:-:S04]  /*10c30*/  LOP3.LUT R3, R7, R8, RZ, 0x3c, !PT ;  /* 0x0000000807037212 */ /* 0x000fc800078e3cff */
[----:B------:R-:W-:Y:S02]  /*10c40*/  ISETP.GT.U32.AND P1, PT, R9, R4, PT ;  /* 0x000000040900720c */ /* 0x000fe40003f24070 */
[----:B------:R-:W-:-:S11]  /*10c50*/  ISETP.GE.AND P2, PT, R3, RZ, PT ;  /* 0x000000ff0300720c */ /* 0x000fd60003f46270 */
[----:B------:R-:W-:Y:S02]  /*10c60*/  @!P1 IMAD.IADD R4, R4, 0x1, -R9 ;  /* 0x0000000104049824 */ /* 0x000fe400078e0a09 */
[----:B------:R-:W-:Y:S01]  /*10c70*/  @!P1 VIADD R2, R2, 0x1 ;  /* 0x0000000102029836 */ /* 0x000fe20000000000 */
[----:B------:R-:W-:Y:S02]  /*10c80*/  ISETP.NE.AND P1, PT, R8, RZ, PT ;  /* 0x000000ff0800720c */ /* 0x000fe40003f25270 */
[----:B------:R-:W-:-:S13]  /*10c90*/  ISETP.GE.U32.AND P0, PT, R4, R9, PT ;  /* 0x000000090400720c */ /* 0x000fda0003f06070 */
[----:B------:R-:W-:-:S04]  /*10ca0*/  @P0 VIADD R2, R2, 0x1 ;  /* 0x0000000102020836 */ /* 0x000fc80000000000 */
[----:B------:R-:W-:-:S04]  /*10cb0*/  IMAD.MOV.U32 R9, RZ, RZ, R2 ;  /* 0x000000ffff097224 */ /* 0x000fc800078e0002 */
[----:B------:R-:W-:Y:S01]  /*10cc0*/  @!P2 IMAD.MOV R9, RZ, RZ, -R9 ;  /* 0x000000ffff09a224 */ /* 0x000fe200078e0a09 */
[----:B------:R-:W-:-:S05]  /*10cd0*/  @!P1 LOP3.LUT R9, RZ, R8, RZ, 0x33, !PT ;  /* 0x00000008ff099212 */ /* 0x000fca00078e33ff */
[----:B------:R-:W-:Y:S02]  /*10ce0*/  IMAD R4, R10, R9, RZ ;  /* 0x000000090a047224 */ /* 0x000fe400078e02ff */
[----:B------:R-:W-:Y:S02]  /*10cf0*/  IMAD.MOV R9, RZ, RZ, -R9 ;  /* 0x000000ffff097224 */ /* 0x000fe400078e0a09 */
[----:B------:R-:W-:Y:S02]  /*10d00*/  IMAD.MOV R3, RZ, RZ, -R4 ;  /* 0x000000ffff037224 */ /* 0x000fe400078e0a04 */
[----:B------:R-:W-:-:S03]  /*10d10*/  IMAD R7, R8, R9, R7 ;  /* 0x0000000908077224 */ /* 0x000fc600078e0207 */
[----:B------:R-:W-:Y:S01]  /*10d20*/  VIADDMNMX R10, R3, UR5, R10, PT ;  /* 0x00000005030a7c46 */ /* 0x000fe2000b80010a */
[----:B------:R-:W-:Y:S01]  /*10d30*/  IMAD.IADD R4, R7, 0x1, R4 ;  /* 0x0000000107047824 */ /* 0x000fe200078e0204 */
[----:B------:R-:W-:Y:S02]  /*10d40*/  IABS R8, R7 ;  /* 0x0000000700087213 */ /* 0x000fe40000000000 */
[----:B------:R-:W-:-:S04]  /*10d50*/  IABS R6, R10 ;  /* 0x0000000a00067213 */ /* 0x000fc80000000000 */
[----:B------:R-:W1:Y:S08]  /*10d60*/  I2F.RP R11, R6 ;  /* 0x00000006000b7306 */ /* 0x000e700000209400 */
[----:B-1----:R-:W1:Y:S02]  /*10d70*/  MUFU.RCP R11, R11 ;  /* 0x0000000b000b7308 */ /* 0x002e640000001000 */
[----:B-1----:R-:W-:-:S06]  /*10d80*/  VIADD R2, R11, 0xffffffe ;  /* 0x0ffffffe0b027836 */ /* 0x002fcc0000000000 */
[----:B------:R1:W2:Y:S02]  /*10d90*/  F2I.FTZ.U32.TRUNC.NTZ R3, R2 ;  /* 0x0000000200037305 */ /* 0x0002a4000021f000 */
[----:B-1----:R-:W-:Y:S02]  /*10da0*/  IMAD.MOV.U32 R2, RZ, RZ, RZ ;  /* 0x000000ffff027224 */ /* 0x002fe400078e00ff */
[----:B--2---:R-:W-:-:S04]  /*10db0*/  IMAD.MOV R9, RZ, RZ, -R3 ;  /* 0x000000ffff097224 */ /* 0x004fc800078e0a03 */
[----:B------:R-:W-:-:S04]  /*10dc0*/  IMAD R9, R9, R6, RZ ;  /* 0x0000000609097224 */ /* 0x000fc800078e02ff */
[----:B------:R-:W-:Y:S01]  /*10dd0*/  IMAD.HI.U32 R3, R3, R9, R2 ;  /* 0x0000000903037227 */ /* 0x000fe200078e0002 */
[-C--:B------:R-:W-:Y:S02]  /*10de0*/  IABS R9, R10.reuse ;  /* 0x0000000a00097213 */ /* 0x080fe40000000000 */
[----:B------:R-:W-:-:S03]  /*10df0*/  LOP3.LUT R2, R7, R10, RZ, 0x3c, !PT ;  /* 0x0000000a07027212 */ /* 0x000fc600078e3cff */
[----:B------:R-:W-:Y:S01]  /*10e00*/  IMAD.MOV R9, RZ, RZ, -R9 ;  /* 0x000000ffff097224 */ /* 0x000fe200078e0a09 */
[----:B------:R-:W-:Y:S01]  /*10e10*/  ISETP.GE.AND P2, PT, R2, RZ, PT ;  /* 0x000000ff0200720c */ /* 0x000fe20003f46270 */
[----:B------:R-:W-:-:S04]  /*10e20*/  IMAD.HI.U32 R3, R3, R8, RZ ;  /* 0x0000000803037227 */ /* 0x000fc800078e00ff */
[----:B------:R-:W-:-:S05]  /*10e30*/  IMAD R9, R3, R9, R8 ;  /* 0x0000000903097224 */ /* 0x000fca00078e0208 */
[----:B------:R-:W-:-:S13]  /*10e40*/  ISETP.GT.U32.AND P1, PT, R6, R9, PT ;  /* 0x000000090600720c */ /* 0x000fda0003f24070 */
[----:B------:R-:W-:Y:S02]  /*10e50*/  @!P1 IMAD.IADD R9, R9, 0x1, -R6 ;  /* 0x0000000109099824 */ /* 0x000fe400078e0a06 */
[----:B------:R-:W-:Y:S01]  /*10e60*/  @!P1 VIADD R3, R3, 0x1 ;  /* 0x0000000103039836 */ /* 0x000fe20000000000 */
[----:B------:R-:W-:Y:S02]  /*10e70*/  ISETP.NE.AND P1, PT, R10, RZ, PT ;  /* 0x000000ff0a00720c */ /* 0x000fe40003f25270 */
[----:B------:R-:W-:-:S13]  /*10e80*/  ISETP.GE.U32.AND P0, PT, R9, R6, PT ;  /* 0x000000060900720c */ /* 0x000fda0003f06070 */
[----:B------:R-:W-:-:S04]  /*10e90*/  @P0 VIADD R3, R3, 0x1 ;  /* 0x0000000103030836 */ /* 0x000fc80000000000 */
[----:B------:R-:W-:Y:S01]  /*10ea0*/  @!P2 IMAD.MOV R3, RZ, RZ, -R3 ;  /* 0x000000ffff03a224 */ /* 0x000fe200078e0a03 */
[----:B------:R-:W-:Y:S01]  /*10eb0*/  @!P1 LOP3.LUT R3, RZ, R10, RZ, 0x33, !PT ;  /* 0x0000000aff039212 */ /* 0x000fe200078e33ff */
[----:B------:R-:W-:-:S03]  /*10ec0*/  IMAD.MOV R10, RZ, RZ, -R10 ;  /* 0x000000ffff0a7224 */ /* 0x000fc600078e0a0a */
[----:B------:R-:W-:Y:S01]  /*10ed0*/  LOP3.LUT R2, RZ, R3, RZ, 0x33, !PT ;  /* 0x00000003ff027212 */ /* 0x000fe200078e33ff */
[----:B------:R-:W-:-:S04]  /*10ee0*/  IMAD R18, R3, R10, R4 ;  /* 0x0000000a03127224 */ /* 0x000fc800078e0204 */
[----:B------:R-:W-:Y:S01]  /*10ef0*/  IMAD.IADD R17, R5, 0x1, R2 ;  /* 0x0000000105117824 */ /* 0x000fe200078e0202 */
[----:B------:R-:W-:Y:S06]  /*10f00*/  BRA `(.L_x_1473) ;  /* 0x00000000000c7947 */ /* 0x000fec0003800000 */
.L_x_1468:
[----:B------:R-:W-:Y:S02]  /*10f10*/  IMAD.MOV.U32 R17, RZ, RZ, RZ ;  /* 0x000000ffff117224 */ /* 0x000fe400078e00ff */
[----:B------:R-:W-:Y:S02]  /*10f20*/  IMAD.U32 R16, RZ, RZ, UR6 ;  /* 0x00000006ff107e24 */ /* 0x000fe4000f8e00ff */
[----:B------:R-:W-:-:S07]  /*10f30*/  IMAD.MOV.U32 R18, RZ, RZ, RZ ;  /* 0x000000ffff127224 */ /* 0x000fce00078e00ff */
.L_x_1473:
[----:B------:R-:W-:-:S13]  /*10f40*/  ISETP.NE.AND P0, PT, R0, RZ, PT ;  /* 0x000000ff0000720c */ /* 0x000fda0003f05270 */
[----:B------:R-:W1:Y:S01]  /*10f50*/  @!P0 S2R R3, SR_CgaCtaId ;  /* 0x0000000000038919 */ /* 0x000e620000008800 */
[----:B------:R-:W-:-:S04]  /*10f60*/  @!P0 MOV R0, 0x400 ;  /* 0x0000040000008802 */ /* 0x000fc80000000f00 */
[----:B-1----:R-:W-:-:S05]  /*10f70*/  @!P0 LEA R0, R3, R0, 0x18 ;  /* 0x0000000003008211 */ /* 0x002fca00078ec0ff */
[----:B------:R1:W-:Y:S01]  /*10f80*/  @!P0 STS.128 [R0+0x308d0], R16 ;  /* 0x0308d01000008388 */ /* 0x0003e20000000c00 */
[----:B------:R-:W-:Y:S06]  /*10f90*/  BAR.ARV 0x5, 0x180 ;  /* 0x0146000000007b1d */ /* 0x000fec0000002000 */
.L_x_1466:
[----:B-1----:R-:W-:Y:S01]  /*10fa0*/  IMAD.MOV.U32 R0, RZ, RZ, 0x1 ;  /* 0x00000001ff007424 */ /* 0x002fe200078e00ff */
[----:B------:R1:W-:Y:S01]  /*10fb0*/  STL [R1+0x4], RZ ;  /* 0x000004ff01007387 */ /* 0x0003e20000100800 */
[----:B------:R-:W-:Y:S02]  /*10fc0*/  ULDC UR4, c[0x0][0xc3c] ;  /* 0x00030f0000047ab9 */ /* 0x000fe40000000800 */
[----:B--2---:R-:W-:Y:S01]  /*10fd0*/  ISETP.GE.AND P0, PT, R19, UR4, PT ;  /* 0x0000000413007c0c */ /* 0x004fe2000bf06270 */
[----:B------:R1:W-:Y:S04]  /*10fe0*/  STL [R1+0x10], R0 ;  /* 0x0000100001007387 */ /* 0x0003e80000100800 */
[----:B------:R1:W-:Y:S08]  /*10ff0*/  STL [R1+0x38], RZ ;  /* 0x000038ff01007387 */ /* 0x0003f00000100800 */
[----:B-1----:R-:W-:Y:S05]  /*11000*/  @P0 BRA `(.L_x_1474) ;  /* 0x0000005c00700947 */ /* 0x002fea0003800000 */
[----:B------:R-:W1:Y:S01]  /*11010*/  S2R R5, SR_TID.X ;  /* 0x0000000000057919 */ /* 0x000e620000002100 */
[----:B------:R-:W2:Y:S01]  /*11020*/  S2UR UR5, SR_CgaCtaId ;  /* 0x00000000000579c3 */ /* 0x000ea20000008800 */
[----:B------:R-:W-:Y:S01]  /*11030*/  UMOV UR4, 0x400 ;  /* 0x0000040000047882 */ /* 0x000fe20000000000 */
[----:B------:R-:W-:Y:S01]  /*11040*/  BSSY B8, `(.L_x_1474) ;  /* 0x00005d8000087945 */ /* 0x000fe20003800000 */
[----:B------:R-:W-:Y:S01]  /*11050*/  ULDC UR38, c[0x0][0xc] ;  /* 0x0000030000267ab9 */ /* 0x000fe20000000800 */
[----:B------:R-:W-:Y:S01]  /*11060*/  ULDC.64 UR36, c[0x0][0x198] ;  /* 0x0000660000247ab9 */ /* 0x000fe20000000a00 */
[----:B--2---:R-:W-:Y:S01]  /*11070*/  ULEA UR4, UR5, UR4, 0x18 ;  /* 0x0000000405047291 */ /* 0x004fe2000f8ec03f */
[C---:B-1----:R-:W-:Y:S01]  /*11080*/  IMAD.SHL.U32 R0, R5.reuse, 0x8, RZ ;  /* 0x0000000805007824 */ /* 0x042fe200078e00ff */
[----:B------:R-:W-:-:S04]  /*11090*/  LOP3.LUT R4, R5, 0x7f, RZ, 0xc0, !PT ;  /* 0x0000007f05047812 */ /* 0x000fc800078ec0ff */
[C---:B0-----:R-:W-:Y:S02]  /*110a0*/  LOP3.LUT R2, R0.reuse, 0x1f8, RZ, 0xc0, !PT ;  /* 0x000001f800027812 */ /* 0x041fe400078ec0ff */
        /* <DEDUP_REMOVED lines=9> */
[----:B------:R-:W-:Y:S01]  /*11140*/  STL [R1], R4 ;  /* 0x0000000401007387 */ /* 0x000fe20000100800 */
[----:B------:R-:W-:-:S03]  /*11150*/  IMAD.MOV.U32 R2, RZ, RZ, 0x1 ;  /* 0x00000001ff027424 */ /* 0x000fc600078e00ff */
[----:B------:R-:W-:Y:S04]  /*11160*/  STL [R1+0x1c], R3 ;  /* 0x00001c0301007387 */ /* 0x000fe80000100800 */
[----:B------:R-:W-:Y:S04]  /*11170*/  STL [R1+0x38], RZ ;  /* 0x000038ff01007387 */ /* 0x000fe80000100800 */
[----:B------:R0:W-:Y:S04]  /*11180*/  STL [R1+0x10], R2 ;  /* 0x0000100201007387 */ /* 0x0001e80000100800 */
[----:B------:R1:W-:Y:S01]  /*11190*/  STL [R1+0x4], RZ ;  /* 0x000004ff01007387 */ /* 0x0003e20000100800 */
[----:B0-----:R-:W-:-:S02]  /*111a0*/  LOP3.LUT R2, R0, 0x40, RZ, 0xfc, !PT ;  /* 0x0000004000027812 */ /* 0x001fc400078efcff */
[----:B-1----:R-:W-:-:S07]  /*111b0*/  LOP3.LUT R0, R0, 0x80, RZ, 0xfc, !PT ;  /* 0x0000008000007812 */ /* 0x002fce00078efcff */
.L_x_1588:
[----:B------:R-:W-:Y:S05]  /*111c0*/  YIELD ;  /* 0x0000000000007946 */ /* 0x000fea0003800000 */
[----:B------:R-:W-:Y:S01]  /*111d0*/  ULDC.64 UR4, c[0x0][0xa28] ;  /* 0x00028a0000047ab9 */ /* 0x000fe20000000a00 */
[----:B---3--:R-:W-:Y:S01]  /*111e0*/  IMAD.MOV.U32 R0, RZ, RZ, RZ ;  /* 0x000000ffff007224 */ /* 0x008fe200078e00ff */
[----:B------:R-:W-:Y:S01]  /*111f0*/  ISETP.NE.U32.AND P0, PT, RZ, UR4, PT ;  /* 0x00000004ff007c0c */ /* 0x000fe2000bf05070 */
[----:B0-----:R-:W0:Y:S01]  /*11200*/  LDC.64 R4, c[0x0][0xa00] ;  /* 0x00028000ff047b82 */ /* 0x001e220000000a00 */
[----:B------:R-:W-:Y:S01]  /*11210*/  ULDC.64 UR8, c[0x0][0x208] ;  /* 0x0000820000087ab9 */ /* 0x000fe20000000a00 */
[----:B-1----:R-:W-:-:S02]  /*11220*/  CS2R R8, SRZ ;  /* 0x0000000000087805 */ /* 0x002fc4000001ff00 */
[----:B------:R-:W-:Y:S01]  /*11230*/  ISETP.NE.AND.EX P0, PT, RZ, UR5, PT, P0 ;  /* 0x00000005ff007c0c */ /* 0x000fe2000bf05300 */
[----:B------:R-:W-:Y:S01]  /*11240*/  ULDC.64 UR4, c[0x0][0xa18] ;  /* 0x0002860000047ab9 */ /* 0x000fe20000000a00 */
[----:B------:R-:W-:-:S11]  /*11250*/  ULDC.64 UR6, c[0x0][0xa08] ;  /* 0x0002820000067ab9 */ /* 0x000fd60000000a00 */
[----:B------:R-:W1:Y:S02]  /*11260*/  @P0 LDC.64 R2, c[0x0][0xa28] ;  /* 0x00028a00ff020b82 */ /* 0x000e640000000a00 */
[----:B-1----:R-:W-:-:S05]  /*11270*/  @P0 IMAD.WIDE R2, R19, 0x4, R2 ;  /* 0x0000000413020825 */ /* 0x002fca00078e0202 */
[----:B------:R1:W5:Y:S01]  /*11280*/  @P0 LDG.E R0, desc[UR8][R2.64] ;  /* 0x0000000802000981 */ /* 0x000362000c1e1900 */
[----:B------:R-:W-:Y:S01]  /*11290*/  ISETP.NE.U32.AND P0, PT, RZ, UR4, PT ;  /* 0x00000004ff007c0c */ /* 0x000fe2000bf05070 */
[----:B0-----:R-:W-:Y:S01]  /*112a0*/  IMAD.WIDE R4, R19, 0x4, R4 ;  /* 0x0000000413047825 */ /* 0x001fe200078e0204 */
[----:B------:R-:W-:Y:S02]  /*112b0*/  ISETP.NE.U32.AND P1, PT, RZ, UR6, PT ;  /* 0x00000006ff007c0c */ /* 0x000fe4000bf25070 */
[----:B------:R-:W-:Y:S01]  /*112c0*/  ISETP.NE.AND.EX P2, PT, RZ, UR5, PT, P0 ;  /* 0x00000005ff007c0c */ /* 0x000fe2000bf45300 */
[----:B------:R-:W-:Y:S01]  /*112d0*/  ULDC.64 UR4, c[0x0][0xa00] ;  /* 0x0002800000047ab9 */ /* 0x000fe20000000a00 */
[----:B------:R-:W-:Y:S02]  /*112e0*/  ISETP.NE.AND.EX P1, PT, RZ, UR7, PT, P1 ;  /* 0x00000007ff007c0c */ /* 0x000fe4000bf25310 */
[----:B------:R-:W-:Y:S01]  /*112f0*/  ISETP.NE.U32.AND P0, PT, RZ, UR4, PT ;  /* 0x00000004ff007c0c */ /* 0x000fe2000bf05070 */
[----:B-1----:R-:W0:Y:S03]  /*11300*/  LDC.64 R2, c[0x0][0xa08] ;  /* 0x00028200ff027b82 */ /* 0x002e260000000a00 */
[----:B------:R-:W-:-:S05]  /*11310*/  ISETP.NE.AND.EX P0, PT, RZ, UR5, PT, P0 ;  /* 0x00000005ff007c0c */ /* 0x000fca000bf05300 */
[----:B--2---:R-:W1:Y:S08]  /*11320*/  @P2 LDC.64 R6, c[0x0][0xa18] ;  /* 0x00028600ff062b82 */ /* 0x004e700000000a00 */
[----:B------:R-:W2:Y:S01]  /*11330*/  @P0 LDG.E R9, desc[UR8][R4.64] ;  /* 0x0000000804090981 */ /* 0x000ea2000c1e1900 */
[----:B------:R-:W-:Y:S01]  /*11340*/  ULDC UR4, c[0x0][0x288] ;  /* 0x0000a20000047ab9 */ /* 0x000fe20000000800 */
[----:B0-----:R-:W-:-:S05]  /*11350*/  IMAD.WIDE R2, R19, 0x4, R2 ;  /* 0x0000000413027825 */ /* 0x001fca00078e0202 */
[----:B------:R-:W5:Y:S01]  /*11360*/  @P1 LDG.E R8, desc[UR8][R2.64] ;  /* 0x0000000802081981 */ /* 0x000f62000c1e1900 */
[----:B-1----:R-:W-:-:S03]  /*11370*/  @P2 IMAD.WIDE R6, R19, 0x4, R6 ;  /* 0x0000000413062825 */ /* 0x002fc600078e0206 */
[----:B--2---:R0:W-:Y:S02]  /*11380*/  STL [R1+0x34], R9 ;  /* 0x0000340901007387 */ /* 0x0041e40000100800 */
[----:B0-----:R-:W-:Y:S01]  /*11390*/  IMAD.U32 R9, RZ, RZ, UR4 ;  /* 0x00000004ff097e24 */ /* 0x001fe2000f8e00ff */
[----:B------:R-:W-:-:S05]  /*113a0*/  ULDC.64 UR4, c[0x0][0x418] ;  /* 0x0001060000047ab9 */ /* 0x000fca0000000a00 */
        /* <DEDUP_REMOVED lines=11> */
[----:B------:R-:W-:Y:S02]  /*11460*/  ULDC.64 UR4, c[0x0][0x208] ;  /* 0x0000820000047ab9 */ /* 0x000fe40000000a00 */
[----:B------:R-:W0:Y:S04]  /*11470*/  LDG.E R7, desc[UR4][R4.64] ;  /* 0x0000000404077981 */ /* 0x000e28000c1e1900 */
[----:B------:R-:W0:Y:S02]  /*11480*/  LDG.E R4, desc[UR4][R4.64+0x4] ;  /* 0x0000040404047981 */ /* 0x000e24000c1e1900 */
[----:B0-----:R-:W-:-:S05]  /*11490*/  IMAD.IADD R9, R4, 0x1, -R7 ;  /* 0x0000000104097824 */ /* 0x001fca00078e0a07 */
[----:B------:R1:W-:Y:S02]  /*114a0*/  STL [R1+0x30], R9 ;  /* 0x0000300901007387 */ /* 0x0003e40000100800 */
.L_x_1475:
[----:B-----5:R-:W-:Y:S01]  /*114b0*/  IMAD.IADD R4, R8, 0x1, R0 ;  /* 0x0000000108047824 */ /* 0x020fe200078e0200 */
[----:B------:R-:W-:Y:S02]  /*114c0*/  ULDC.64 UR4, c[0x0][0xa20] ;  /* 0x0002880000047ab9 */ /* 0x000fe40000000a00 */
[----:B------:R-:W-:Y:S02]  /*114d0*/  ISETP.NE.U32.AND P0, PT, RZ, UR4, PT ;  /* 0x00000004ff007c0c */ /* 0x000fe4000bf05070 */
[----:B------:R2:W-:Y:S02]  /*114e0*/  STL [R1+0x14], R4 ;  /* 0x0000140401007387 */ /* 0x0005e40000100800 */
[----:B------:R-:W-:-:S13]  /*114f0*/  ISETP.NE.AND.EX P0, PT, RZ, UR5, PT, P0 ;  /* 0x00000005ff007c0c */ /* 0x000fda000bf05300 */
[----:B--2---:R-:W-:Y:S05]  /*11500*/  @!P0 BRA `(.L_x_1476) ;  /* 0x0000000000148947 */ /* 0x004fea0003800000 */
[----:B------:R-:W2:Y:S01]  /*11510*/  LDC.64 R2, c[0x0][0xa20] ;  /* 0x00028800ff027b82 */ /* 0x000ea20000000a00 */
[----:B------:R-:W-:Y:S01]  /*11520*/  ULDC.64 UR4, c[0x0][0x208] ;  /* 0x0000820000047ab9 */ /* 0x000fe20000000a00 */
[----:B--2---:R-:W-:-:S05]  /*11530*/  IMAD.WIDE R2, R19, 0x4, R2 ;  /* 0x0000000413027825 */ /* 0x004fca00078e0202 */
[----:B------:R2:W5:Y:S01]  /*11540*/  LDG.E R6, desc[UR4][R2.64] ;  /* 0x0000000402067981 */ /* 0x000562000c1e1900 */
[----:B------:R-:W-:Y:S05]  /*11550*/  BRA `(.L_x_1477) ;  /* 0x0000000000147947 */ /* 0x000fea0003800000 */
.L_x_1476:
[----:B------:R-:W-:Y:S05]  /*11560*/  @!P1 BRA `(.L_x_1477) ;  /* 0x0000000000109947 */ /* 0x000fea0003800000 */
[----:B------:R-:W-:Y:S02]  /*11570*/  ULDC.64 UR4, c[0x0][0x208] ;  /* 0x0000820000047ab9 */ /* 0x000fe40000000a00 */
[----:B------:R-:W2:Y:S04]  /*11580*/  LDG.E R6, desc[UR4][R2.64] ;  /* 0x0000000402067981 */ /* 0x000ea8000c1e1900 */
[----:B------:R-:W2:Y:S02]  /*11590*/  LDG.E R2, desc[UR4][R2.64+0x4] ;  /* 0x0000040402027981 */ /* 0x000ea4000c1e1900 */
[----:B--2---:R-:W-:-:S07]  /*115a0*/  IMAD.IADD R6, R2, 0x1, -R6 ;  /* 0x0000000102067824 */ /* 0x004fce00078e0a06 */
.L_x_1477:
[----:B--2---:R-:W2:Y:S01]  /*115b0*/  LDC R2, c[0x0][0x448] ;  /* 0x00011200ff027b82 */ /* 0x004ea20000000800 */
[----:B------:R-:W-:Y:S02]  /*115c0*/  IMAD.SHL.U32 R8, R17, 0x80, RZ ;  /* 0x0000008011087824 */ /* 0x000fe400078e00ff */
[----:B-----5:R-:W-:Y:S02]  /*115d0*/  IMAD.IADD R0, R6, 0x1, -R0 ;  /* 0x0000000106007824 */ /* 0x020fe400078e0a00 */
[----:B------:R-:W-:Y:S01]  /*115e0*/  VIADD R4, R8, 0x7f ;  /* 0x0000007f08047836 */ /* 0x000fe20000000000 */
[----:B------:R3:W-:Y:S03]  /*115f0*/  STL [R1+0x2c], R8 ;  /* 0x00002c0801007387 */ /* 0x0007e60000100800 */
[----:B------:R-:W-:Y:S01]  /*11600*/  IMAD.MOV.U32 R6, RZ, RZ, R4 ;  /* 0x000000ffff067224 */ /* 0x000fe200078e0004 */
[----:B--2---:R-:W-:-:S13]  /*11610*/  ISETP.NE.AND P1, PT, R2, 0x1, PT ;  /* 0x000000010200780c */ /* 0x004fda0003f25270 */
[----:B------:R-:W2:Y:S08]  /*11620*/  @P1 LDC R3, c[0x0][0x44c] ;  /* 0x00011300ff031b82 */ /* 0x000eb00000000800 */
[----:B------:R-:W4:Y:S01]  /*11630*/  @P1 LDC R2, c[0x0][0x450] ;  /* 0x00011400ff021b82 */ /* 0x000f220000000800 */
[----:B--2---:R-:W-:-:S05]  /*11640*/  @P1 IMAD.HI.U32 R3, R4, R3, RZ ;  /* 0x0000000304031227 */ /* 0x004fca00078e00ff */
[----:B----4-:R-:W-:Y:S02]  /*11650*/  @P1 SHF.R.U32.HI R6, RZ, R2, R3 ;  /* 0x00000002ff061219 */ /* 0x010fe40000011603 */
[----:B------:R-:W-:-:S05]  /*11660*/  IADD3 R2, R0, 0x1, -R9 ;  /* 0x0000000100027810 */ /* 0x000fca0007ffe809 */
[----:B------:R-:W-:Y:S02]  /*11670*/  IMAD.IADD R6, R2, 0x1, R6 ;  /* 0x0000000102067824 */ /* 0x000fe400078e0206 */
[----:B------:R-:W2:Y:S02]  /*11680*/  LDC.64 R2, c[0x0][0x9e0] ;  /* 0x00027800ff027b82 */ /* 0x000ea40000000a00 */
[----:B--2---:R-:W-:Y:S01]  /*11690*/  ISETP.GE.AND P2, PT, R3, 0x1, PT ;  /* 0x000000010300780c */ /* 0x004fe20003f46270 */
[----:B------:R-:W-:-:S12]  /*116a0*/  IMAD.IADD R2, R6, 0x1, R2 ;  /* 0x0000000106027824 */ /* 0x000fd800078e0202 */
[----:B---3--:R-:W-:Y:S05]  /*116b0*/  @!P2 BRA `(.L_x_1478) ;  /* 0x000000000048a947 */ /* 0x008fea0003800000 */
[C---:B------:R-:W-:Y:S01]  /*116c0*/  ISETP.GT.AND P0, PT, R6.reuse, RZ, PT ;  /* 0x000000ff0600720c */ /* 0x040fe20003f04270 */
[----:B------:R-:W-:Y:S01]  /*116d0*/  BSSY B0, `(.L_x_1479) ;  /* 0x000000e000007945 */ /* 0x000fe20003800000 */
[----:B------:R-:W-:-:S11]  /*116e0*/  VIADD R7, R6, 0xffffffff ;  /* 0xffffffff06077836 */ /* 0x000fd60000000000 */
[----:B------:R-:W-:Y:S05]  /*116f0*/  @P0 BRA `(.L_x_1480) ;  /* 0x00000000001c0947 */ /* 0x000fea0003800000 */
[----:B------:R-:W-:Y:S01]  /*11700*/  ISETP.NE.AND P0, PT, R3, 0x1, PT ;  /* 0x000000010300780c */ /* 0x000fe20003f05270 */
[----:B------:R-:W-:-:S12]  /*11710*/  IMAD.MOV R6, RZ, RZ, -R6 ;  /* 0x000000ffff067224 */ /* 0x000fd800078e0a06 */
[----:B------:R-:W2:Y:S02]  /*11720*/  @P0 LDC.64 R4, c[0x0][0x9e8] ;  /* 0x00027a00ff040b82 */ /* 0x000ea40000000a00 */
[----:B--2---:R-:W-:-:S05]  /*11730*/  @P0 IMAD.HI.U32 R4, R6, R4, RZ ;  /* 0x0000000406040227 */ /* 0x004fca00078e00ff */
[----:B------:R-:W-:-:S04]  /*11740*/  @P0 SHF.R.U32.HI R6, RZ, R5, R4 ;  /* 0x00000005ff060219 */ /* 0x000fc80000011604 */
[----:B------:R-:W-:Y:S01]  /*11750*/  LOP3.LUT R7, RZ, R6, RZ, 0x33, !PT ;  /* 0x00000006ff077212 */ /* 0x000fe200078e33ff */
[----:B------:R-:W-:Y:S06]  /*11760*/  BRA `(.L_x_1481) ;  /* 0x0000000000107947 */ /* 0x000fec0003800000 */
.L_x_1480:
[----:B------:R-:W-:-:S13]  /*11770*/  ISETP.NE.AND P0, PT, R3, 0x1, PT ;  /* 0x000000010300780c */ /* 0x000fda0003f05270 */
[----:B------:R-:W2:Y:S02]  /*11780*/  @P0 LDC.64 R4, c[0x0][0x9e8] ;  /* 0x00027a00ff040b82 */ /* 0x000ea40000000a00 */
[----:B--2---:R-:W-:-:S05]  /*11790*/  @P0 IMAD.HI.U32 R4, R7, R4, RZ ;  /* 0x0000000407040227 */ /* 0x004fca00078e00ff */
[----:B------:R-:W-:-:S07]  /*117a0*/  @P0 SHF.R.U32.HI R7, RZ, R5, R4 ;  /* 0x00000005ff070219 */ /* 0x000fce0000011604 */
.L_x_1481:
[----:B------:R-:W-:Y:S05]  /*117b0*/  BSYNC B0 ;  /* 0x0000000000007941 */ /* 0x000fea0003800000 */
.L_x_1479:
[----:B------:R-:W-:-:S05]  /*117c0*/  IMAD R7, R7, R3, R3 ;  /* 0x0000000307077224 */ /* 0x000fca00078e0203 */
[----:B------:R-:W-:-:S07]  /*117d0*/  VIMNMX R2, R2, R7, PT ;  /* 0x0000000702027248 */ /* 0x000fce0003fe0100 */
.L_x_1478:
[----:B------:R-:W2:Y:S01]  /*117e0*/  @P1 LDC R6, c[0x0][0x44c] ;  /* 0x00011300ff061b82 */ /* 0x000ea20000000800 */
[----:B------:R-:W-:Y:S01]  /*117f0*/  IMAD.MOV.U32 R4, RZ, RZ, R8 ;  /* 0x000000ffff047224 */ /* 0x000fe200078e0008 */
[----:B------:R-:W-:-:S06]  /*11800*/  ULDC UR4, c[0x0][0x9dc] ;  /* 0x0002770000047ab9 */ /* 0x000fcc0000000800 */
[----:B------:R-:W3:Y:S01]  /*11810*/  @P1 LDC R5, c[0x0][0x450] ;  /* 0x00011400ff051b82 */ /* 0x000ee20000000800 */
[----:B--2---:R-:W-:-:S05]  /*11820*/  @P1 IMAD.HI.U32 R6, R8, R6, RZ ;  /* 0x0000000608061227 */ /* 0x004fca00078e00ff */
[----:B---3--:R-:W-:Y:S01]  /*11830*/  @P1 SHF.R.U32.HI R4, RZ, R5, R6 ;  /* 0x00000005ff041219 */ /* 0x008fe20000011606 */
[----:B------:R-:W-:Y:S02]  /*11840*/  VIADD R5, R2, 0x5f ;  /* 0x0000005f02057836 */ /* 0x000fe40000000000 */
[----:B------:R-:W-:Y:S01]  /*11850*/  VIADD R6, R0, 0x5f ;  /* 0x0000005f00067836 */ /* 0x000fe20000000000 */
[----:B------:R-:W-:Y:S01]  /*11860*/  IADD3 R2, R4, R0, -R9 ;  /* 0x0000000004027210 */ /* 0x000fe20007ffe809 */
[----:B------:R-:W-:-:S04]  /*11870*/  IMAD.HI R5, R5, 0x2aaaaaab, RZ ;  /* 0x2aaaaaab05057827 */ /* 0x000fc800078e02ff */
[----:B------:R-:W-:Y:S01]  /*11880*/  IMAD.HI R6, R6, 0x2aaaaaab, RZ ;  /* 0x2aaaaaab06067827 */ /* 0x000fe200078e02ff */
[----:B------:R-:W-:-:S04]  /*11890*/  SHF.R.U32.HI R0, RZ, 0x1f, R5 ;  /* 0x0000001fff007819 */ /* 0x000fc80000011605 */
[----:B------:R-:W-:Y:S02]  /*118a0*/  SHF.R.U32.HI R4, RZ, 0x1f, R6 ;  /* 0x0000001fff047819 */ /* 0x000fe40000011606 */
[----:B------:R-:W-:Y:S02]  /*118b0*/  LEA.HI.SX32 R0, R5, R0, 0x1c ;  /* 0x0000000005007211 */ /* 0x000fe400078fe2ff */
[----:B------:R-:W-:-:S04]  /*118c0*/  LEA.HI.SX32 R4, R6, R4, 0x1c ;  /* 0x0000000406047211 */ /* 0x000fc800078fe2ff */
[----:B------:R-:W-:Y:S01]  /*118d0*/  VIMNMX R7, R4, R0, PT ;  /* 0x0000000004077248 */ /* 0x000fe20003fe0100 */
[----:B------:R-:W-:-:S04]  /*118e0*/  VIADD R0, R2, -UR4 ;  /* 0x8000000402007c36 */ /* 0x000fc80008000000 */
[----:B------:R2:W-:Y:S01]  /*118f0*/  STL [R1+0x28], R7 ;  /* 0x0000280701007387 */ /* 0x0005e20000100800 */
[----:B------:R-:W-:Y:S05]  /*11900*/  @!P2 BRA `(.L_x_1482) ;  /* 0x000000000044a947 */ /* 0x000fea0003800000 */
[----:B------:R-:W-:Y:S01]  /*11910*/  ISETP.GT.AND P0, PT, R2, -0x1, PT ;  /* 0xffffffff0200780c */ /* 0x000fe20003f04270 */
[----:B------:R-:W-:-:S12]  /*11920*/  BSSY B0, `(.L_x_1483) ;  /* 0x000000d000007945 */ /* 0x000fd80003800000 */
[----:B------:R-:W-:Y:S05]  /*11930*/  @P0 BRA `(.L_x_1484) ;  /* 0x00000000001c0947 */ /* 0x000fea0003800000 */
[----:B------:R-:W-:Y:S02]  /*11940*/  ISETP.NE.AND P0, PT, R3, 0x1, PT ;  /* 0x000000010300780c */ /* 0x000fe40003f05270 */
[----:B------:R-:W-:-:S11]  /*11950*/  LOP3.LUT R2, RZ, R2, RZ, 0x33, !PT ;  /* 0x00000002ff027212 */ /* 0x000fd600078e33ff */
[----:B------:R-:W3:Y:S02]  /*11960*/  @P0 LDC.64 R4, c[0x0][0x9e8] ;  /* 0x00027a00ff040b82 */ /* 0x000ee40000000a00 */
[----:B---3--:R-:W-:-:S05]  /*11970*/  @P0 IMAD.HI.U32 R4, R2, R4, RZ ;  /* 0x0000000402040227 */ /* 0x008fca00078e00ff */
[----:B------:R-:W-:-:S04]  /*11980*/  @P0 SHF.R.U32.HI R2, RZ, R5, R4 ;  /* 0x00000005ff020219 */ /* 0x000fc80000011604 */
[----:B------:R-:W-:Y:S01]  /*11990*/  LOP3.LUT R2, RZ, R2, RZ, 0x33, !PT ;  /* 0x00000002ff027212 */ /* 0x000fe200078e33ff */
[----:B------:R-:W-:Y:S06]  /*119a0*/  BRA `(.L_x_1485) ;  /* 0x0000000000107947 */ /* 0x000fec0003800000 */
.L_x_1484:
[----:B------:R-:W-:-:S13]  /*119b0*/  ISETP.NE.AND P0, PT, R3, 0x1, PT ;  /* 0x000000010300780c */ /* 0x000fda0003f05270 */
[----:B------:R-:W3:Y:S02]  /*119c0*/  @P0 LDC.64 R4, c[0x0][0x9e8] ;  /* 0x00027a00ff040b82 */ /* 0x000ee40000000a00 */
[----:B---3--:R-:W-:-:S05]  /*119d0*/  @P0 IMAD.HI.U32 R4, R2, R4, RZ ;  /* 0x0000000402040227 */ /* 0x008fca00078e00ff */
[----:B------:R-:W-:-:S07]  /*119e0*/  @P0 SHF.R.U32.HI R2, RZ, R5, R4 ;  /* 0x00000005ff020219 */ /* 0x000fce0000011604 */
.L_x_1485:
[----:B------:R-:W-:Y:S05]  /*119f0*/  BSYNC B0 ;  /* 0x0000000000007941 */ /* 0x000fea0003800000 */
.L_x_1483:
[----:B------:R-:W-:-:S05]  /*11a00*/  IMAD R2, R2, R3, RZ ;  /* 0x0000000302027224 */ /* 0x000fca00078e02ff */
[----:B------:R-:W-:-:S07]  /*11a10*/  VIMNMX R0, R0, R2, !PT ;  /* 0x0000000200007248 */ /* 0x000fce0007fe0100 */
.L_x_1482:
[----:B------:R-:W-:Y:S01]  /*11a20*/  IMAD.HI R0, R0, 0x2aaaaaab, RZ ;  /* 0x2aaaaaab00007827 */ /* 0x000fe200078e02ff */
[----:B------:R-:W-:Y:S04]  /*11a30*/  BSSY B7, `(.L_x_1486) ;  /* 0x000046f000077945 */ /* 0x000fe80003800000 */
[----:B------:R-:W-:-:S04]  /*11a40*/  SHF.R.U32.HI R2, RZ, 0x1f, R0 ;  /* 0x0000001fff027819 */ /* 0x000fc80000011600 */
[----:B------:R-:W-:-:S04]  /*11a50*/  LEA.HI.SX32 R2, R0, R2, 0x1c ;  /* 0x0000000200027211 */ /* 0x000fc800078fe2ff */
[----:B------:R-:W-:-:S04]  /*11a60*/  VIMNMX R3, RZ, R2, !PT ;  /* 0x00000002ff037248 */ /* 0x000fc80007fe0100 */
[----:B------:R-:W-:Y:S01]  /*11a70*/  ISETP.GT.AND P0, PT, R7, R3, PT ;  /* 0x000000030700720c */ /* 0x000fe20003f04270 */
[----:B------:R3:W-:-:S12]  /*11a80*/  STL [R1+0x20], R3 ;  /* 0x0000200301007387 */ /* 0x0007d80000100800 */
[----:B---3--:R-:W-:Y:S05]  /*11a90*/  @P0 BRA `(.L_x_1487) ;  /* 0x0000000000480947 */ /* 0x008fea0003800000 */
[----:B------:R-:W3:Y:S02]  /*11aa0*/  S2R R3, SR_TID.X ;  /* 0x0000000000037919 */ /* 0x000ee40000002100 */
[----:B---3--:R-:W-:-:S04]  /*11ab0*/  LOP3.LUT R3, R3, 0x7f, RZ, 0xc0, !PT ;  /* 0x0000007f03037812 */ /* 0x008fc800078ec0ff */
[----:B------:R-:W-:-:S13]  /*11ac0*/  ISETP.NE.AND P0, PT, R3, RZ, PT ;  /* 0x000000ff0300720c */ /* 0x000fda0003f05270 */
[----:B------:R-:W-:Y:S05]  /*11ad0*/  @P0 BRA `(.L_x_1488) ;  /* 0x0000004400900947 */ /* 0x000fea0003800000 */
[----:B------:R-:W3:Y:S01]  /*11ae0*/  S2R R5, SR_LANEID ;  /* 0x0000000000057919 */ /* 0x000ee20000000000 */
[----:B------:R-:W-:Y:S01]  /*11af0*/  VOTEU.ANY UR4, UPT, PT ;  /* 0x0000000000047886 */ /* 0x000fe200038e0100 */
[----:B------:R-:W4:Y:S01]  /*11b00*/  LDC.64 R2, c[0x0][0xc60] ;  /* 0x00031800ff027b82 */ /* 0x000f220000000a00 */
[----:B------:R-:W3:Y:S01]  /*11b10*/  FLO.U32 R0, UR4 ;  /* 0x0000000400007d00 */ /* 0x000ee200080e0000 */
[----:B------:R-:W-:Y:S01]  /*11b20*/  ULDC.64 UR6, c[0x0][0x208] ;  /* 0x0000820000067ab9 */ /* 0x000fe20000000a00 */
[----:B---3--:R-:W-:-:S06]  /*11b30*/  ISETP.EQ.U32.AND P0, PT, R0, R5, PT ;  /* 0x000000050000720c */ /* 0x008fcc0003f02070 */
[----:B------:R-:W4:Y:S07]  /*11b40*/  POPC R5, UR4 ;  /* 0x0000000400057d09 */ /* 0x000f2e0008000000 */
[----:B----4-:R-:W3:Y:S01]  /*11b50*/  @P0 ATOMG.E.ADD.STRONG.GPU PT, R3, desc[UR6][R2.64], R5 ;  /* 0x00000005020309a8 */ /* 0x010ee200081ee1c6 */
[----:B------:R-:W4:Y:S02]  /*11b60*/  S2R R4, SR_LTMASK ;  /* 0x0000000000047919 */ /* 0x000f240000003900 */
[----:B----4-:R-:W-:-:S04]  /*11b70*/  LOP3.LUT R4, R4, UR4, RZ, 0xc0, !PT ;  /* 0x0000000404047c12 */ /* 0x010fc8000f8ec0ff */
[----:B--2---:R-:W2:Y:S01]  /*11b80*/  POPC R7, R4 ;  /* 0x0000000400077309 */ /* 0x004ea20000000000 */
[----:B---3--:R-:W2:Y:S02]  /*11b90*/  SHFL.IDX PT, R0, R3, R0, 0x1f ;  /* 0x00001f0003007589 */ /* 0x008ea400000e0000 */
[----:B--2---:R-:W-:Y:S01]  /*11ba0*/  IADD3 R16, R0, UR38, R7 ;  /* 0x0000002600107c10 */ /* 0x004fe2000fffe007 */
[----:B------:R-:W-:Y:S06]  /*11bb0*/  BRA `(.L_x_1488) ;  /* 0x0000004400587947 */ /* 0x000fec0003800000 */
.L_x_1487:
[----:B------:R-:W3:Y:S01]  /*11bc0*/  LDL R17, [R1] ;  /* 0x0000000001117983 */ /* 0x000ee20000100800 */
[----:B------:R-:W-:Y:S01]  /*11bd0*/  BSSY B6, `(.L_x_1489) ;  /* 0x0000014000067945 */ /* 0x000fe20003800000 */
[----:B---3--:R-:W-:-:S05]  /*11be0*/  VIADD R0, R17, 0x1e400 ;  /* 0x0001e40011007836 */ /* 0x008fca0000000000 */
[----:B------:R-:W-:-:S13]  /*11bf0*/  LOP3.LUT P0, RZ, R0, 0x3ff, RZ, 0xc0, !PT ;  /* 0x000003ff00ff7812 */ /* 0x000fda000780c0ff */
[----:B------:R-:W-:Y:S05]  /*11c00*/  @!P0 BRA `(.L_x_1490) ;  /* 0x0000000000408947 */ /* 0x000fea0003800000 */
[----:B------:R-:W-:Y:S01]  /*11c10*/  MOV R2, 0x0 ;  /* 0x0000000000027802 */ /* 0x000fe20000000f00 */
[----:B------:R-:W-:Y:S01]  /*11c20*/  ULDC.64 UR6, c[0x4][0xa8] ;  /* 0x01002a0000067ab9 */ /* 0x000fe20000000a00 */
[----:B------:R-:W-:Y:S01]  /*11c30*/  ULDC.64 UR8, c[0x4][0xb0] ;  /* 0x01002c0000087ab9 */ /* 0x000fe20000000a00 */
[----:B------:R-:W-:Y:S01]  /*11c40*/  ULDC.64 UR4, c[0x4][0x30] ;  /* 0x01000c0000047ab9 */ /* 0x000fe20000000a00 */
[----:B------:R-:W-:Y:S02]  /*11c50*/  IMAD.U32 R4, RZ, RZ, UR6 ;  /* 0x00000006ff047e24 */ /* 0x000fe4000f8e00ff */
[----:B------:R-:W3:Y:S01]  /*11c60*/  LDC.64 R2, c[0x4][R2] ;  /* 0x0100000002027b82 */ /* 0x000ee20000000a00 */
[----:B------:R-:W-:Y:S02]  /*11c70*/  IMAD.U32 R5, RZ, RZ, UR7 ;  /* 0x00000007ff057e24 */ /* 0x000fe4000f8e00ff */
[----:B------:R-:W-:Y:S02]  /*11c80*/  IMAD.U32 R6, RZ, RZ, UR8 ;  /* 0x00000008ff067e24 */ /* 0x000fe4000f8e00ff */
[----:B--2---:R-:W-:-:S02]  /*11c90*/  IMAD.U32 R7, RZ, RZ, UR9 ;  /* 0x00000009ff077e24 */ /* 0x004fc4000f8e00ff */
[----:B------:R-:W-:Y:S02]  /*11ca0*/  IMAD.U32 R10, RZ, RZ, UR4 ;  /* 0x00000004ff0a7e24 */ /* 0x000fe4000f8e00ff */
[----:B------:R-:W-:Y:S02]  /*11cb0*/  IMAD.U32 R11, RZ, RZ, UR5 ;  /* 0x00000005ff0b7e24 */ /* 0x000fe4000f8e00ff */
[----:B------:R-:W-:Y:S02]  /*11cc0*/  IMAD.MOV.U32 R8, RZ, RZ, 0x70 ;  /* 0x00000070ff087424 */ /* 0x000fe400078e00ff */
[----:B------:R-:W-:Y:S02]  /*11cd0*/  IMAD.MOV.U32 R12, RZ, RZ, 0x1 ;  /* 0x00000001ff0c7424 */ /* 0x000fe400078e00ff */
[----:B------:R-:W-:-:S07]  /*11ce0*/  IMAD.MOV.U32 R13, RZ, RZ, RZ ;  /* 0x000000ffff0d7224 */ /* 0x000fce00078e00ff */
[----:B------:R-:W-:-:S07]  /*11cf0*/  LEPC R20, `(.L_x_1490) ;  /* 0x000000001014794e */ /* 0x000fce0000000000 */
[----:B01-3--:R-:W-:Y:S05]  /*11d00*/  CALL.ABS.NOINC R2 ;  /* 0x0000000002007343 */ /* 0x00bfea0003c00000 */
.L_x_1490:
[----:B------:R-:W-:Y:S05]  /*11d10*/  BSYNC B6 ;  /* 0x0000000000067941 */ /* 0x000fea0003800000 */
.L_x_1489:
        /* <DEDUP_REMOVED lines=8> */
[----:B------:R3:W4:Y:S01]  /*11da0*/  LDC.64 R2, c[0x4][R17] ;  /* 0x0100000011027b82 */ /* 0x0007220000000a00 */
[----:B------:R-:W-:Y:S02]  /*11db0*/  IMAD.U32 R4, RZ, RZ, UR6 ;  /* 0x00000006ff047e24 */ /* 0x000fe4000f8e00ff */
[----:B------:R-:W-:Y:S02]  /*11dc0*/  IMAD.U32 R5, RZ, RZ, UR7 ;  /* 0x00000007ff057e24 */ /* 0x000fe4000f8e00ff */
[----:B------:R-:W-:Y:S02]  /*11dd0*/  IMAD.U32 R6, RZ, RZ, UR8 ;  /* 0x00000008ff067e24 */ /* 0x000fe4000f8e00ff */
[----:B--2---:R-:W-:-:S02]  /*11de0*/  IMAD.U32 R7, RZ, RZ, UR9 ;  /* 0x00000009ff077e24 */ /* 0x004fc4000f8e00ff */
[----:B------:R-:W-:Y:S02]  /*11df0*/  IMAD.U32 R10, RZ, RZ, UR4 ;  /* 0x00000004ff0a7e24 */ /* 0x000fe4000f8e00ff */
[----:B------:R-:W-:Y:S02]  /*11e00*/  IMAD.U32 R11, RZ, RZ, UR5 ;  /* 0x00000005ff0b7e24 */ /* 0x000fe4000f8e00ff */
[----:B------:R-:W-:Y:S02]  /*11e10*/  IMAD.MOV.U32 R8, RZ, RZ, 0x70 ;  /* 0x00000070ff087424 */ /* 0x000fe400078e00ff */
[----:B------:R-:W-:Y:S02]  /*11e20*/  IMAD.MOV.U32 R12, RZ, RZ, 0x1 ;  /* 0x00000001ff0c7424 */ /* 0x000fe400078e00ff */
[----:B---3--:R-:W-:-:S07]  /*11e30*/  IMAD.MOV.U32 R13, RZ, RZ, RZ ;  /* 0x000000ffff0d7224 */ /* 0x008fce00078e00ff */
[----:B------:R-:W-:-:S07]  /*11e40*/  LEPC R20, `(.L_x_1493) ;  /* 0x000000001014794e */ /* 0x000fce0000000000 */
[----:B01--4-:R-:W-:Y:S05]  /*11e50*/  CALL.ABS.NOINC R2 ;  /* 0x0000000002007343 */ /* 0x013fea0003c00000 */
.L_x_1493:
        /* <DEDUP_REMOVED lines=15> */
.L_x_1492:
[----:B------:R-:W-:Y:S05]  /*11f50*/  BSYNC B6 ;  /* 0x0000000000067941 */ /* 0x000fea0003800000 */
.L_x_1491:
[----:B------:R-:W-:Y:S01]  /*11f60*/  ULDC.64 UR4, c[0x0][0x9f8] ;  /* 0x00027e0000047ab9 */ /* 0x000fe20000000a00 */
[----:B------:R-:W3:Y:S01]  /*11f70*/  LDL R17, [R1+0x28] ;  /* 0x0000280001117983 */ /* 0x000ee20000100800 */
[----:B------:R-:W-:Y:S01]  /*11f80*/  ISETP.NE.U32.AND P0, PT, RZ, UR4, PT ;  /* 0x00000004ff007c0c */ /* 0x000fe2000bf05070 */
[----:B--2---:R-:W-:Y:S01]  /*11f90*/  IMAD.MOV.U32 R7, RZ, RZ, R19 ;  /* 0x000000ffff077224 */ /* 0x004fe200078e0013 */
[----:B------:R-:W-:Y:S02]  /*11fa0*/  ULDC.64 UR6, c[0x0][0x208] ;  /* 0x0000820000067ab9 */ /* 0x000fe40000000a00 */
[----:B------:R-:W-:Y:S01]  /*11fb0*/  ISETP.NE.AND.EX P0, PT, RZ, UR5, PT, P0 ;  /* 0x00000005ff007c0c */ /* 0x000fe2000bf05300 */
[----:B------:R-:W-:-:S12]  /*11fc0*/  ULDC.64 UR4, c[0x0][0xa08] ;  /* 0x0002820000047ab9 */ /* 0x000fd80000000a00 */
[----:B------:R-:W2:Y:S02]  /*11fd0*/  @P0 LDC.64 R2, c[0x0][0x9f8] ;  /* 0x00027e00ff020b82 */ /* 0x000ea40000000a00 */
[----:B--2---:R-:W-:-:S05]  /*11fe0*/  @P0 IMAD.WIDE R2, R19, 0x4, R2 ;  /* 0x0000000413020825 */ /* 0x004fca00078e0202 */
[----:B------:R2:W4:Y:S02]  /*11ff0*/  @P0 LDG.E R7, desc[UR6][R2.64] ;  /* 0x0000000602070981 */ /* 0x000524000c1e1900 */
[----:B--2---:R-:W2:Y:S02]  /*12000*/  LDC.64 R2, c[0x0][0x418] ;  /* 0x00010600ff027b82 */ /* 0x004ea40000000a00 */
[----:B--2---:R-:W-:Y:S01]  /*12010*/  LOP3.LUT P0, RZ, R2, UR4, RZ, 0xfc, !PT ;  /* 0x0000000402ff7c12 */ /* 0x004fe2000f80fcff */
[----:B------:R-:W-:-:S03]  /*12020*/  UMOV UR4, 0xffffffff ;  /* 0xffffffff00047882 */ /* 0x000fc60000000000 */
[----:B------:R-:W-:Y:S01]  /*12030*/  LOP3.LUT P0, RZ, R3, UR5, RZ, 0xfc, P0 ;  /* 0x0000000503ff7c12 */ /* 0x000fe2000800fcff */
[----:B---3--:R-:W-:Y:S01]  /*12040*/  VIADD R0, R17, 0xffffffff ;  /* 0xffffffff11007836 */ /* 0x008fe20000000000 */
[----:B----4-:R-:W-:Y:S01]  /*12050*/  SHF.R.S32.HI R8, RZ, 0x1f, R7 ;  /* 0x0000001fff087819 */ /* 0x010fe20000011407 */
[----:B------:R2:W-:Y:S01]  /*12060*/  STL [R1+0xc], R7 ;  /* 0x00000c0701007387 */ /* 0x0005e20000100800 */
[----:B------:R-:W-:-:S03]  /*12070*/  SEL R17, R7, RZ, !P0 ;  /* 0x000000ff07117207 */ /* 0x000fc60004000000 */
[----:B------:R2:W-:Y:S01]  /*12080*/  STL [R1+0x18], R8 ;  /* 0x0000180801007387 */ /* 0x0005e20000100800 */
[----:B------:R-:W-:Y:S05]  /*12090*/  BRA.DIV UR4, `(.L_x_1494) ;  /* 0x00000056041c7947 */ /* 0x000fea000b800000 */
[----:B------:R-:W3:Y:S02]  /*120a0*/  S2R R4, SR_TID.X ;  /* 0x0000000000047919 */ /* 0x000ee40000002100 */
[----:B---3--:R-:W-:-:S04]  /*120b0*/  SHF.R.U32.HI R4, RZ, 0x5, R4 ;  /* 0x00000005ff047819 */ /* 0x008fc80000011604 */
[----:B------:R-:W-:-:S05]  /*120c0*/  LOP3.LUT R4, R4, 0x3, RZ, 0xc0, !PT ;  /* 0x0000000304047812 */ /* 0x000fca00078ec0ff */
[----:B------:R3:W4:Y:S02]  /*120d0*/  SHFL.IDX PT, R14, R4, RZ, 0x1f ;  /* 0x00001fff040e7589 */ /* 0x00072400000e0000 */
.L_x_1604:
[----:B---3--:R-:W3:Y:S01]  /*120e0*/  LDL.LU R4, [R1+0x24] ;  /* 0x0000240001047983 */ /* 0x008ee20000300800 */
[----:B------:R-:W-:Y:S02]  /*120f0*/  PLOP3.LUT P1, PT, PT, PT, PT, 0x8, 0x0 ;  /* 0x000000000000781c */ /* 0x000fe40003f2e170 */
[----:B----4-:R-:W-:Y:S01]  /*12100*/  ISETP.NE.AND P0, PT, R14, RZ, PT ;  /* 0x000000ff0e00720c */ /* 0x010fe20003f05270 */
[----:B------:R4:W-:Y:S01]  /*12110*/  STL [R1+0x8], R0 ;  /* 0x0000080001007387 */ /* 0x0009e20000100800 */
[----:B---3--:R-:W-:-:S09]  /*12120*/  LOP3.LUT R4, R4, 0xfffffffe, RZ, 0xc0, !PT ;  /* 0xfffffffe04047812 */ /* 0x008fd200078ec0ff */
[----:B------:R-:W-:-:S05]  /*12130*/  @P1 LOP3.LUT R4, R4, 0x1, RZ, 0xfc, !PT ;  /* 0x0000000104041812 */ /* 0x000fca00078efcff */
[----:B------:R4:W-:Y:S01]  /*12140*/  STL [R1+0x24], R4 ;  /* 0x0000240401007387 */ /* 0x0009e20000100800 */
[----:B------:R-:W-:Y:S05]  /*12150*/  @P0 BRA `(.L_x_1495) ;  /* 0x00000004004c0947 */ /* 0x000fea0003800000 */
[----:B------:R-:W-:-:S03]  /*12160*/  UMOV UR4, 0xffffffff ;  /* 0xffffffff00047882 */ /* 0x000fc60000000000 */
[----:B------:R-:W-:Y:S05]  /*12170*/  BRA.DIV UR4, `(.L_x_1496) ;  /* 0x0000005604187947 */ /* 0x000fea000b800000 */
[----:B------:R-:W-:-:S13]  /*12180*/  ELECT P6, URZ, PT ;  /* 0x00000000003f782f */ /* 0x000fda00038c0000 */
.L_x_1607:
[----:B------:R-:W-:Y:S05]  /*12190*/  @!P6 BRA `(.L_x_1495) ;  /* 0x00000004003ce947 */ /* 0x000fea0003800000 */
[----:B------:R-:W-:-:S04]  /*121a0*/  ISETP.NE.U32.AND P0, PT, R2, RZ, PT ;  /* 0x000000ff0200720c */ /* 0x000fc80003f05070 */
[----:B------:R-:W-:-:S13]  /*121b0*/  ISETP.NE.AND.EX P0, PT, R3, RZ, PT, P0 ;  /* 0x000000ff0300720c */ /* 0x000fda0003f05300 */
[----:B------:R-:W-:Y:S05]  /*121c0*/  @!P0 BRA `(.L_x_1497) ;  /* 0x0000000000548947 */ /* 0x000fea0003800000 */
[----:B------:R-:W3:Y:S01]  /*121d0*/  LDC R6, c[0x0][0x43c] ;  /* 0x00010f00ff067b82 */ /* 0x000ee20000000800 */
[----:B01----:R-:W-:Y:S01]  /*121e0*/  IMAD.MOV.U32 R9, RZ, RZ, R0 ;  /* 0x000000ffff097224 */ /* 0x003fe200078e0000 */
[----:B------:R-:W-:Y:S01]  /*121f0*/  ULDC.64 UR4, c[0x0][0x428] ;  /* 0x00010a0000047ab9 */ /* 0x000fe20000000a00 */
[----:B------:R-:W-:Y:S02]  /*12200*/  ULDC.64 UR6, c[0x0][0x208] ;  /* 0x0000820000067ab9 */ /* 0x000fe40000000a00 */
[----:B----4-:R-:W-:Y:S01]  /*12210*/  IMAD.MOV.U32 R0, RZ, RZ, R9 ;  /* 0x000000ffff007224 */ /* 0x010fe200078e0009 */
[----:B---3--:R-:W-:-:S13]  /*12220*/  ISETP.NE.AND P0, PT, R6, 0x1, PT ;  /* 0x000000010600780c */ /* 0x008fda0003f05270 */
[----:B------:R-:W0:Y:S02]  /*12230*/  @P0 LDC.64 R4, c[0x0][0x440] ;  /* 0x00011000ff040b82 */ /* 0x000e240000000a00 */
[----:B0-----:R-:W-:-:S05]  /*12240*/  @P0 IMAD.HI.U32 R4, R9, R4, RZ ;  /* 0x0000000409040227 */ /* 0x001fca00078e00ff */
[----:B------:R-:W-:-:S04]  /*12250*/  @P0 SHF.R.U32.HI R0, RZ, R5, R4 ;  /* 0x00000005ff000219 */ /* 0x000fc80000011604 */
[--C-:B------:R-:W-:Y:S01]  /*12260*/  SHF.R.S32.HI R5, RZ, 0x1f, R0.reuse ;  /* 0x0000001fff057819 */ /* 0x100fe20000011400 */
[----:B------:R-:W-:-:S04]  /*12270*/  IMAD.MOV R4, RZ, RZ, -R0 ;  /* 0x000000ffff047224 */ /* 0x000fc800078e0a00 */
[----:B------:R-:W-:Y:S02]  /*12280*/  IMAD R9, R6, R4, R9 ;  /* 0x0000000406097224 */ /* 0x000fe400078e0209 */
[----:B------:R-:W-:Y:S02]  /*12290*/  IMAD R6, R8, UR4, RZ ;  /* 0x0000000408067c24 */ /* 0x000fe4000f8e02ff */
[----:B------:R-:W-:Y:S01]  /*122a0*/  IMAD.MOV.U32 R4, RZ, RZ, R0 ;  /* 0x000000ffff047224 */ /* 0x000fe200078e0000 */
[----:B------:R3:W-:Y:S01]  /*122b0*/  STL [R1+0x8], R9 ;  /* 0x0000080901007387 */ /* 0x0007e20000100800 */
[C---:B------:R-:W-:Y:S02]  /*122c0*/  IMAD R0, R7.reuse, UR5, R6 ;  /* 0x0000000507007c24 */ /* 0x040fe4000f8e0206 */
[----:B------:R-:W-:-:S04]  /*122d0*/  IMAD.WIDE.U32 R4, R7, UR4, R4 ;  /* 0x0000000407047c25 */ /* 0x000fc8000f8e0004 */
[----:B------:R-:W-:Y:S01]  /*122e0*/  IMAD.IADD R0, R5, 0x1, R0 ;  /* 0x0000000105007824 */ /* 0x000fe200078e0200 */
[----:B------:R-:W-:-:S04]  /*122f0*/  LEA R2, P0, R4, R2, 0x2 ;  /* 0x0000000204027211 */ /* 0x000fc800078010ff */
[----:B------:R-:W-:-:S05]  /*12300*/  LEA.HI.X R3, R4, R3, R0, 0x2, P0 ;  /* 0x0000000304037211 */ /* 0x000fca00000f1400 */
[----:B------:R3:W5:Y:S04]  /*12310*/  LDG.E R17, desc[UR6][R2.64] ;  /* 0x0000000602117981 */ /* 0x000768000c1e1900 */
.L_x_1497:
[----:B--2---:R-:W2:Y:S04]  /*12320*/  LDL R7, [R1] ;  /* 0x0000000001077983 */ /* 0x004ea80000100800 */
[----:B----4-:R-:W2:Y:S04]  /*12330*/  LDL R0, [R1+0x4] ;  /* 0x0000040001007983 */ /* 0x010ea80000100800 */
[----:B---3--:R-:W3:Y:S01]  /*12340*/  LDL R2, [R1+0x10] ;  /* 0x0000100001027983 */ /* 0x008ee20000100800 */
[----:B--2---:R-:W-:Y:S01]  /*12350*/  IMAD R0, R0, 0x8, R7 ;  /* 0x0000000800007824 */ /* 0x004fe200078e0207 */
[----:B---3--:R-:W-:-:S04]  /*12360*/  SHF.L.U32 R2, R2, 0x1f, RZ ;  /* 0x0000001f02027819 */ /* 0x008fc800000006ff */
[----:B------:R-:W2:Y:S02]  /*12370*/  SYNCS.PHASECHK.TRANS64.TRYWAIT P0, [R0+URZ+0x30840], R2 ;  /* 0x03084002000075a7 */ /* 0x000ea4000800017f */
[----:B--2---:R-:W-:Y:S05]  /*12380*/  @!P0 BRA `(.L_x_1498) ;  /* 0x0000005000b48947 */ /* 0x004fea0003800000 */
.L_x_1608:
[----:B------:R-:W3:Y:S02]  /*12390*/  S2R R3, SR_TID.X ;  /* 0x0000000000037919 */ /* 0x000ee40000002100 */
[----:B---3--:R-:W-:-:S04]  /*123a0*/  LOP3.LUT R3, R3, 0x7f, RZ, 0xc0, !PT ;  /* 0x0000007f03037812 */ /* 0x008fc800078ec0ff */
[----:B------:R-:W-:-:S13]  /*123b0*/  ISETP.NE.AND P0, PT, R3, RZ, PT ;  /* 0x000000ff0300720c */ /* 0x000fda0003f05270 */
        /* <DEDUP_REMOVED lines=8> */
.L_x_1499:
[----:B------:R-:W3:Y:S04]  /*12440*/  LDL R6, [R1] ;  /* 0x0000000001067983 */ /* 0x000ee80000100800 */
[----:B------:R-:W3:Y:S04]  /*12450*/  LDL R5, [R1+0x4] ;  /* 0x0000040001057983 */ /* 0x000ee80000100800 */
[----:B------:R-:W4:Y:S04]  /*12460*/  LDL R4, [R1+0x8] ;  /* 0x0000080001047983 */ /* 0x000f280000100800 */
[----:B------:R-:W4:Y:S04]  /*12470*/  LDL R3, [R1+0x14] ;  /* 0x0000140001037983 */ /* 0x000f280000100800 */
[----:B--2---:R-:W2:Y:S01]  /*12480*/  LDL.LU R2, [R1+0x24] ;  /* 0x0000240001027983 */ /* 0x004ea20000300800 */
[----:B------:R-:W-:Y:S01]  /*12490*/  R2UR UR9, R0 ;  /* 0x00000000000972ca */ /* 0x000fe200000e0000 */
[----:B------:R-:W-:Y:S01]  /*124a0*/  UIADD3 UR4, UP0, UR36, 0x370, URZ ;  /* 0x0000037024047890 */ /* 0x000fe2000ff1e03f */
[----:B------:R-:W-:Y:S01]  /*124b0*/  R2UR UR12, R18 ;  /* 0x00000000120c72ca */ /* 0x000fe200000e0000 */
[----:B------:R-:W-:Y:S01]  /*124c0*/  UMOV UR10, URZ ;  /* 0x0000003f000a7c82 */ /* 0x000fe20008000000 */
[----:B-----5:R-:W-:Y:S01]  /*124d0*/  R2UR UR13, R17 ;  /* 0x00000000110d72ca */ /* 0x020fe200000e0000 */
[----:B------:R-:W-:Y:S01]  /*124e0*/  UMOV UR6, 0x0 ;  /* 0x0000000000067882 */ /* 0x000fe20000000000 */
[----:B------:R-:W-:Y:S01]  /*124f0*/  PLOP3.LUT P0, PT, PT, PT, PT, 0x80, 0x0 ;  /* 0x000000000000781c */ /* 0x000fe20003f0f070 */
[----:B------:R-:W-:Y:S01]  /*12500*/  UMOV UR7, 0x14f00000 ;  /* 0x14f0000000077882 */ /* 0x000fe20000000000 */
[----:B------:R-:W-:-:S05]  /*12510*/  UMOV UR16, 0x40 ;  /* 0x0000004000107882 */ /* 0x000fca0000000000 */
[----:B------:R-:W-:Y:S01]  /*12520*/  UIADD3 UR9, UR9, 0x30830, URZ ;  /* 0x0003083009097890 */ /* 0x000fe2000fffe03f */
[----:B---3--:R-:W-:Y:S01]  /*12530*/  IMAD R0, R5, 0x9000, R6 ;  /* 0x0000900005007824 */ /* 0x008fe200078e0206 */
[----:B----4-:R-:W-:-:S04]  /*12540*/  R2UR UR11, R4 ;  /* 0x00000000040b72ca */ /* 0x010fc800000e0000 */
[----:B------:R-:W-:Y:S02]  /*12550*/  R2UR UR8, R0 ;  /* 0x00000000000872ca */ /* 0x000fe400000e0000 */
[----:B------:R-:W-:Y:S02]  /*12560*/  R2UR UR5, R3 ;  /* 0x00000000030572ca */ /* 0x000fe400000e0000 */
[----:B--2---:R-:W-:-:S04]  /*12570*/  LOP3.LUT R2, R2, 0xfffffffe, RZ, 0xc0, !PT ;  /* 0xfffffffe02027812 */ /* 0x004fc800078ec0ff */
[----:B------:R-:W-:-:S05]  /*12580*/  @P0 LOP3.LUT R2, R2, 0x1, RZ, 0xfc, !PT ;  /* 0x0000000102020812 */ /* 0x000fca00078efcff */
[----:B------:R-:W-:Y:S02]  /*12590*/  UIADD3 UR14, UR8, 0x1e400, URZ ;  /* 0x0001e400080e7890 */ /* 0x000fe4000fffe03f */
[----:B------:R-:W-:Y:S01]  /*125a0*/  UIMAD UR11, UR11, 0x60, UR5 ;  /* 0x000000600b0b78a4 */ /* 0x000fe2000f8e0205 */
[----:B------:R3:W-:Y:S01]  /*125b0*/  STL [R1+0x24], R2 ;  /* 0x0000240201007387 */ /* 0x0007e20000100800 */
[----:B------:R-:W-:Y:S02]  /*125c0*/  UIADD3.X UR5, URZ, UR37, URZ, UP0, !UPT ;  /* 0x000000253f057290 */ /* 0x000fe400087fe43f */
[----:B------:R-:W-:Y:S02]  /*125d0*/  UIADD3 UR15, UR8, 0x21400, URZ ;  /* 0x00021400080f7890 */ /* 0x000fe4000fffe03f */
[----:B------:R-:W-:-:S03]  /*125e0*/  UIADD3 UR17, UR8, 0x24400, URZ ;  /* 0x0002440008117890 */ /* 0x000fc6000fffe03f */
[----:B------:R-:W-:Y:S01]  /*125f0*/  UMOV UR8, UR14 ;  /* 0x0000000e00087c82 */ /* 0x000fe20008000000 */
[----:B------:R-:W-:Y:S01]  /*12600*/  UMOV UR14, 0x80 ;  /* 0x00000080000e7882 */ /* 0x000fe20000000000 */
[----:B------:R2:W-:Y:S02]  /*12610*/  UTMALDG.4D [UR8], [UR4], desc[UR6] ;  /* 0x00000608040075b4 */ /* 0x0005e40008019000 */
[----:B--2---:R-:W-:Y:S01]  /*12620*/  UMOV UR8, UR15 ;  /* 0x0000000f00087c82 */ /* 0x004fe20008000000 */
[----:B------:R-:W-:Y:S02]  /*12630*/  UMOV UR10, UR16 ;  /* 0x00000010000a7c82 */ /* 0x000fe40008000000 */
[----:B------:R2:W-:Y:S02]  /*12640*/  UTMALDG.4D [UR8], [UR4], desc[UR6] ;  /* 0x00000608040075b4 */ /* 0x0005e40008019000 */
[----:B--2---:R-:W-:Y:S01]  /*12650*/  UMOV UR8, UR17 ;  /* 0x0000001100087c82 */ /* 0x004fe20008000000 */
[----:B------:R-:W-:-:S02]  /*12660*/  UMOV UR10, UR14 ;  /* 0x0000000e000a7c82 */ /* 0x000fc40008000000 */
[----:B------:R3:W-:Y:S02]  /*12670*/  UTMALDG.4D [UR8], [UR4], desc[UR6] ;  /* 0x00000608040075b4 */ /* 0x0007e40008019000 */
[----:B---3--:R-:W-:Y:S01]  /*12680*/  NOP ;  /* 0x0000000000007918 */ /* 0x008fe20000000000 */
.L_x_1495:
[----:B----4-:R-:W3:Y:S04]  /*12690*/  LDL R0, [R1] ;  /* 0x0000000001007983 */ /* 0x010ee80000100800 */
[----:B------:R-:W4:Y:S01]  /*126a0*/  LDL.LU R3, [R1+0x34] ;  /* 0x0000340001037983 */ /* 0x000f220000300800 */
[----:B------:R-:W-:Y:S05]  /*126b0*/  WARPSYNC.ALL ;  /* 0x0000000000007948 */ /* 0x000fea0003800000 */
[----:B------:R-:W-:Y:S01]  /*126c0*/  ULDC.64 UR4, c[0x0][0x298] ;  /* 0x0000a60000047ab9 */ /* 0x000fe20000000a00 */
[----:B------:R-:W-:Y:S01]  /*126d0*/  BSSY B6, `(.L_x_1500) ;  /* 0x000001c000067945 */ /* 0x000fe20003800000 */
[----:B------:R-:W-:Y:S01]  /*126e0*/  BAR.SYNC.DEFER_BLOCKING 0x8, 0x180 ;  /* 0x0206000000007b1d */ /* 0x000fe20000010000 */
[----:B---3--:R-:W-:Y:S01]  /*126f0*/  VIADD R0, R0, 0x12400 ;  /* 0x0001240000007836 */ /* 0x008fe20000000000 */
[----:B----4-:R-:W-:Y:S01]  /*12700*/  SHF.R.S32.HI R2, RZ, 0x1f, R3 ;  /* 0x0000001fff027819 */ /* 0x010fe20000011403 */
[----:B------:R-:W-:-:S03]  /*12710*/  IMAD.WIDE.U32 R4, R3, UR4, RZ ;  /* 0x0000000403047c25 */ /* 0x000fc6000f8e00ff */
[----:B------:R-:W-:Y:S01]  /*12720*/  LOP3.LUT P0, RZ, R0, 0x3ff, RZ, 0xc0, !PT ;  /* 0x000003ff00ff7812 */ /* 0x000fe2000780c0ff */
[----:B------:R-:W-:Y:S01]  /*12730*/  IMAD R2, R2, UR4, RZ ;  /* 0x0000000402027c24 */ /* 0x000fe2000f8e02ff */
[----:B------:R3:W-:Y:S03]  /*12740*/  STL.64 [R1+0x40], R4 ;  /* 0x0000400401007387 */ /* 0x0007e60000100a00 */
[----:B------:R-:W-:-:S04]  /*12750*/  IMAD R2, R3, UR5, R2 ;  /* 0x0000000503027c24 */ /* 0x000fc8000f8e0202 */
[----:B------:R-:W-:-:S05]  /*12760*/  IMAD.IADD R0, R5, 0x1, R2 ;  /* 0x0000000105007824 */ /* 0x000fca00078e0202 */
[----:B------:R3:W-:Y:S01]  /*12770*/  STL [R1+0x34], R0 ;  /* 0x0000340001007387 */ /* 0x0007e20000100800 */
[----:B------:R-:W-:Y:S05]  /*12780*/  @!P0 BRA `(.L_x_1501) ;  /* 0x0000000000408947 */ /* 0x000fea0003800000 */
[----:B------:R-:W-:Y:S01]  /*12790*/  MOV R2, 0x0 ;  /* 0x0000000000027802 */ /* 0x000fe20000000f00 */
[----:B------:R-:W-:Y:S01]  /*127a0*/  ULDC.64 UR6, c[0x4][0xa8] ;  /* 0x01002a0000067ab9 */ /* 0x000fe20000000a00 */
[----:B------:R-:W-:Y:S01]  /*127b0*/  ULDC.64 UR8, c[0x4][0xb0] ;  /* 0x01002c0000087ab9 */ /* 0x000fe20000000a00 */
[----:B------:R-:W-:Y:S01]  /*127c0*/  ULDC.64 UR4, c[0x4][0x20] ;  /* 0x0100080000047ab9 */ /* 0x000fe20000000a00 */
[----:B---3--:R-:W-:Y:S02]  /*127d0*/  IMAD.U32 R4, RZ, RZ, UR6 ;  /* 0x00000006ff047e24 */ /* 0x008fe4000f8e00ff */
        /* <DEDUP_REMOVED lines=11> */
.L_x_1501:
[----:B------:R-:W-:Y:S05]  /*12890*/  BSYNC B6 ;  /* 0x0000000000067941 */ /* 0x000fea0003800000 */
.L_x_1500:
[----:B---3--:R-:W3:Y:S01]  /*128a0*/  LDL.LU R0, [R1+0x34] ;  /* 0x0000340001007983 */ /* 0x008ee20000300800 */
[----:B--2---:R-:W2:Y:S01]  /*128b0*/  LDC R7, c[0x0][0x448] ;  /* 0x00011200ff077b82 */ /* 0x004ea20000000800 */
[----:B------:R-:W-:Y:S01]  /*128c0*/  ULDC.64 UR4, c[0x0][0x2d8] ;  /* 0x0000b60000047ab9 */ /* 0x000fe20000000a00 */
[----:B------:R-:W-:Y:S01]  /*128d0*/  ULDC.64 UR6, c[0x0][0x280] ;  /* 0x0000a00000067ab9 */ /* 0x000fe20000000a00 */
[----:B------:R-:W3:Y:S04]  /*128e0*/  LDL.LU.64 R2, [R1+0x40] ;  /* 0x0000400001027983 */ /* 0x000ee80000300a00 */
[----:B01----:R-:W4:Y:S01]  /*128f0*/  LDL R9, [R1+0x2c] ;  /* 0x00002c0001097983 */ /* 0x003f220000100800 */
[----:B------:R-:W0:Y:S01]  /*12900*/  S2R R5, SR_TID.X ;  /* 0x0000000000057919 */ /* 0x000e220000002100 */
[----:B------:R-:W1:Y:S01]  /*12910*/  S2R R6, SR_TID.X ;  /* 0x0000000000067919 */ /* 0x000e620000002100 */
[----:B------:R-:W1:Y:S01]  /*12920*/  S2R R10, SR_TID.X ;  /* 0x00000000000a7919 */ /* 0x000e620000002100 */
[----:B0-----:R-:W-:-:S04]  /*12930*/  LOP3.LUT R5, R5, 0x7f, RZ, 0xc0, !PT ;  /* 0x0000007f05057812 */ /* 0x001fc800078ec0ff */
[----:B------:R-:W-:Y:S01]  /*12940*/  SHF.R.U32.HI R5, RZ, 0x3, R5 ;  /* 0x00000003ff057819 */ /* 0x000fe20000011605 */
[----:B-1----:R-:W-:-:S05]  /*12950*/  IMAD.SHL.U32 R8, R6, 0x10, RZ ;  /* 0x0000001006087824 */ /* 0x002fca00078e00ff */
[----:B------:R-:W-:Y:S01]  /*12960*/  LOP3.LUT R8, R5, 0x70, R8, 0xf8, !PT ;  /* 0x0000007005087812 */ /* 0x000fe200078ef808 */
[----:B------:R-:W-:-:S05]  /*12970*/  IMAD.SHL.U32 R10, R10, 0x8, RZ ;  /* 0x000000080a0a7824 */ /* 0x000fca00078e00ff */
[----:B------:R-:W-:-:S04]  /*12980*/  LOP3.LUT R10, R10, 0x38, RZ, 0xc0, !PT ;  /* 0x000000380a0a7812 */ /* 0x000fc800078ec0ff */
[C---:B------:R-:W-:Y:S02]  /*12990*/  LOP3.LUT R11, R10.reuse, 0x40, RZ, 0xfc, !PT ;  /* 0x000000400a0b7812 */ /* 0x040fe400078efcff */
[----:B------:R-:W-:Y:S01]  /*129a0*/  LOP3.LUT R10, R10, 0x80, RZ, 0xfc, !PT ;  /* 0x000000800a0a7812 */ /* 0x000fe200078efcff */
[----:B---3--:R-:W-:Y:S01]  /*129b0*/  IMAD.MOV.U32 R3, RZ, RZ, R0 ;  /* 0x000000ffff037224 */ /* 0x008fe200078e0000 */
[----:B------:R-:W-:-:S05]  /*129c0*/  SHF.R.S32.HI R0, RZ, 0x1f, R18 ;  /* 0x0000001fff007819 */ /* 0x000fca0000011412 */
[----:B------:R-:W-:Y:S02]  /*129d0*/  IMAD R0, R0, UR4, RZ ;  /* 0x0000000400007c24 */ /* 0x000fe4000f8e02ff */
[----:B------:R-:W-:-:S04]  /*129e0*/  IMAD.WIDE.U32 R2, R18, UR4, R2 ;  /* 0x0000000412027c25 */ /* 0x000fc8000f8e0002 */
[----:B------:R-:W-:Y:S01]  /*129f0*/  IMAD R0, R18, UR5, R0 ;  /* 0x0000000512007c24 */ /* 0x000fe2000f8e0200 */
[----:B------:R-:W-:Y:S02]  /*12a00*/  ULDC.64 UR4, c[0x0][0xa00] ;  /* 0x0002800000047ab9 */ /* 0x000fe40000000a00 */
[----:B------:R-:W-:Y:S01]  /*12a10*/  ISETP.NE.U32.AND P0, PT, RZ, UR4, PT ;  /* 0x00000004ff007c0c */ /* 0x000fe2000bf05070 */
[----:B------:R-:W-:Y:S01]  /*12a20*/  IMAD.IADD R3, R3, 0x1, R0 ;  /* 0x0000000103037824 */ /* 0x000fe200078e0200 */
[----:B------:R-:W-:Y:S02]  /*12a30*/  SHF.R.S32.HI R0, RZ, 0x1f, R19 ;  /* 0x0000001fff007819 */ /* 0x000fe40000011413 */
[----:B------:R-:W-:Y:S01]  /*12a40*/  ISETP.NE.AND.EX P0, PT, RZ, UR5, PT, P0 ;  /* 0x00000005ff007c0c */ /* 0x000fe2000bf05300 */
[----:B------:R-:W-:-:S03]  /*12a50*/  ULDC.64 UR4, c[0x0][0x2e0] ;  /* 0x0000b80000047ab9 */ /* 0x000fc60000000a00 */
[----:B------:R-:W-:Y:S02]  /*12a60*/  SEL R4, R0, RZ, !P0 ;  /* 0x000000ff00047207 */ /* 0x000fe40004000000 */
[----:B------:R-:W-:Y:S02]  /*12a70*/  SEL R0, R19, RZ, !P0 ;  /* 0x000000ff13007207 */ /* 0x000fe40004000000 */
[----:B--2---:R-:W-:Y:S01]  /*12a80*/  ISETP.NE.AND P0, PT, R7, 0x1, PT ;  /* 0x000000010700780c */ /* 0x004fe20003f05270 */
[----:B------:R-:W-:-:S12]  /*12a90*/  IMAD R4, R4, UR4, RZ ;  /* 0x0000000404047c24 */ /* 0x000fd8000f8e02ff */
[----:B------:R-:W0:Y:S08]  /*12aa0*/  @P0 LDC R5, c[0x0][0x44c] ;  /* 0x00011300ff050b82 */ /* 0x000e300000000800 */
[----:B------:R-:W1:Y:S01]  /*12ab0*/  @P0 LDC R6, c[0x0][0x450] ;  /* 0x00011400ff060b82 */ /* 0x000e620000000800 */
[----:B------:R-:W-:-:S04]  /*12ac0*/  IMAD.WIDE.U32 R2, R0, UR4, R2 ;  /* 0x0000000400027c25 */ /* 0x000fc8000f8e0002 */
[----:B------:R-:W-:Y:S01]  /*12ad0*/  IMAD R0, R0, UR5, R4 ;  /* 0x0000000500007c24 */ /* 0x000fe2000f8e0204 */
[----:B------:R-:W-:-:S03]  /*12ae0*/  ULDC.64 UR4, c[0x0][0x2d0] ;  /* 0x0000b40000047ab9 */ /* 0x000fc60000000a00 */
[----:B------:R-:W-:Y:S02]  /*12af0*/  IMAD.IADD R3, R3, 0x1, R0 ;  /* 0x0000000103037824 */ /* 0x000fe400078e0200 */
[----:B----4-:R-:W-:-:S04]  /*12b00*/  IMAD.IADD R0, R8, 0x1, R9 ;  /* 0x0000000108007824 */ /* 0x010fc800078e0209 */
[----:B0-----:R-:W-:-:S04]  /*12b10*/  @P0 IMAD.HI.U32 R5, R0, R5, RZ ;  /* 0x0000000500050227 */ /* 0x001fc800078e00ff */
[----:B------:R-:W-:Y:S01]  /*12b20*/  IMAD.MOV.U32 R4, RZ, RZ, R0 ;  /* 0x000000ffff047224 */ /* 0x000fe200078e0000 */
[----:B-1----:R-:W-:-:S05]  /*12b30*/  @P0 SHF.R.U32.HI R4, RZ, R6, R5 ;  /* 0x00000006ff040219 */ /* 0x002fca0000011605 */
[----:B------:R-:W-:-:S04]  /*12b40*/  IMAD.MOV R5, RZ, RZ, -R4 ;  /* 0x000000ffff057224 */ /* 0x000fc800078e0a04 */
[----:B------:R-:W-:Y:S01]  /*12b50*/  IMAD R0, R7, R5, R0 ;  /* 0x0000000507007224 */ /* 0x000fe200078e0200 */
[----:B------:R-:W-:Y:S01]  /*12b60*/  SHF.R.S32.HI R5, RZ, 0x1f, R4 ;  /* 0x0000001fff057819 */ /* 0x000fe20000011404 */
        /* <DEDUP_REMOVED lines=9> */
[----:B------:R-:W-:Y:S02]  /*12c00*/  ISETP.GE.AND P0, PT, R10, UR4, PT ;  /* 0x000000040a007c0c */ /* 0x000fe4000bf06270 */
[----:B------:R0:W5:Y:S01]  /*12c10*/  LDL R10, [R1+0x1c] ;  /* 0x00001c00010a7983 */ /* 0x0001620000100800 */
[----:B------:R-:W1:Y:S01]  /*12c20*/  S2R R5, SR_TID.X ;  /* 0x0000000000057919 */ /* 0x000e620000002100 */
[----:B------:R-:W-:Y:S01]  /*12c30*/  IMAD R0, R0, UR5, R4 ;  /* 0x0000000500007c24 */ /* 0x000fe2000f8e0204 */
[----:B------:R-:W-:-:S03]  /*12c40*/  LEA R4, P3, R2, UR6, 0x1 ;  /* 0x0000000602047c11 */ /* 0x000fc6000f8608ff */
[----:B------:R-:W-:Y:S01]  /*12c50*/  IMAD.IADD R0, R3, 0x1, R0 ;  /* 0x0000000103007824 */ /* 0x000fe200078e0200 */
[----:B------:R-:W-:-:S04]  /*12c60*/  ISETP.GE.AND P1, PT, R11, UR4, PT ;  /* 0x000000040b007c0c */ /* 0x000fc8000bf26270 */
[----:B------:R-:W-:Y:S01]  /*12c70*/  LEA.HI.X R3, R2, UR7, R0, 0x1, P3 ;  /* 0x0000000702037c11 */ /* 0x000fe200098f0c00 */
[----:B-1----:R-:W-:-:S05]  /*12c80*/  IMAD.SHL.U32 R8, R5, 0x8, RZ ;  /* 0x0000000805087824 */ /* 0x002fca00078e00ff */
[----:B------:R-:W-:-:S04]  /*12c90*/  LOP3.LUT R8, R8, 0x38, RZ, 0xc0, !PT ;  /* 0x0000003808087812 */ /* 0x000fc800078ec0ff */
[----:B------:R-:W-:Y:S01]  /*12ca0*/  ISETP.GE.AND P2, PT, R8, UR4, PT ;  /* 0x0000000408007c0c */ /* 0x000fe2000bf46270 */
[----:B------:R-:W-:-:S03]  /*12cb0*/  UMOV UR4, 0xffffffff ;  /* 0xffffffff00047882 */ /* 0x000fc60000000000 */
[----:B0-----:R-:W-:Y:S09]  /*12cc0*/  BRA.DIV UR4, `(.L_x_1502) ;  /* 0x0000004a04787947 */ /* 0x001ff2000b800000 */
[----:B------:R-:W0:Y:S01]  /*12cd0*/  S2R R5, SR_TID.X ;  /* 0x0000000000057919 */ /* 0x000e220000002100 */
[----:B------:R-:W2:Y:S01]  /*12ce0*/  LDL.LU R8, [R1+0x2c] ;  /* 0x00002c0001087983 */ /* 0x000ea20000300800 */
[----:B0-----:R-:W-:-:S04]  /*12cf0*/  LOP3.LUT R5, R5, 0x7f, RZ, 0xc0, !PT ;  /* 0x0000007f05057812 */ /* 0x001fc800078ec0ff */
[----:B------:R-:W-:Y:S02]  /*12d00*/  SHF.R.U32.HI R6, RZ, 0x3, R5 ;  /* 0x00000003ff067819 */ /* 0x000fe40000011605 */
[----:B------:R-:W3:Y:S04]  /*12d10*/  LDL.LU R5, [R1+0x30] ;  /* 0x0000300001057983 */ /* 0x000ee80000300800 */
[----:B------:R-:W-:Y:S01]  /*12d20*/  SHFL.IDX PT, R9, R3, 0x1, 0x181f ;  /* 0x00381f0003097f89 */ /* 0x000fe200000e0000 */
[----:B------:R-:W-:Y:S01]  /*12d30*/  ULDC.64 UR4, c[0x0][0x208] ;  /* 0x0000820000047ab9 */ /* 0x000fe20000000a00 */
[----:B--2---:R-:W-:Y:S02]  /*12d40*/  IMAD.IADD R0, R6, 0x1, R8 ;  /* 0x0000000106007824 */ /* 0x004fe400078e0208 */
[----:B------:R-:W0:Y:S01]  /*12d50*/  S2R R6, SR_TID.X ;  /* 0x0000000000067919 */ /* 0x000e220000002100 */
[----:B---3--:R-:W-:-:S02]  /*12d60*/  IMAD R2, R5, R7, RZ ;  /* 0x0000000705027224 */ /* 0x008fc400078e02ff */
[----:B------:R-:W1:Y:S01]  /*12d70*/  SHFL.IDX PT, R7, R4, RZ, 0x181f ;  /* 0x00181fff04077589 */ /* 0x000e6200000e0000 */
[----:B0-----:R-:W-:-:S03]  /*12d80*/  IMAD.SHL.U32 R11, R6, 0x8, RZ ;  /* 0x00000008060b7824 */ /* 0x001fc600078e00ff */
[----:B------:R-:W0:Y:S01]  /*12d90*/  SHFL.IDX PT, R6, R3, RZ, 0x181f ;  /* 0x00181fff03067589 */ /* 0x000e2200000e0000 */
[C---:B------:R-:W-:Y:S01]  /*12da0*/  VIADD R5, R0.reuse, 0x10 ;  /* 0x0000001000057836 */ /* 0x040fe20000000000 */
[----:B------:R-:W-:-:S04]  /*12db0*/  ISETP.GE.AND P4, PT, R0, R2, PT ;  /* 0x000000020000720c */ /* 0x000fc80003f86270 */
[----:B------:R-:W-:Y:S02]  /*12dc0*/  ISETP.GE.AND P3, PT, R5, R2, PT ;  /* 0x000000020500720c */ /* 0x000fe40003f66270 */
[----:B------:R-:W2:Y:S01]  /*12dd0*/  SHFL.IDX PT, R5, R4, 0x1, 0x181f ;  /* 0x00381f0004057f89 */ /* 0x000ea200000e0000 */
[----:B------:R-:W-:-:S06]  /*12de0*/  LOP3.LUT R11, R11, 0x38, RZ, 0xc0, !PT ;  /* 0x000000380b0b7812 */ /* 0x000fcc00078ec0ff */
[----:B-1----:R-:W-:-:S05]  /*12df0*/  @!P4 LEA R7, P5, R11, R7, 0x1 ;  /* 0x000000070b07c211 */ /* 0x002fca00078a08ff */
[----:B0-----:R-:W-:-:S05]  /*12e00*/  @!P4 IMAD.X R6, RZ, RZ, R6, P5 ;  /* 0x000000ffff06c224 */ /* 0x001fca00028e0606 */
[----:B------:R-:W-:-:S04]  /*12e10*/  @!P4 LOP3.LUT R7, R7, R6, RZ, 0x3c, !PT ;  /* 0x000000060707c212 */ /* 0x000fc800078e3cff */
[----:B------:R-:W-:Y:S02]  /*12e20*/  @!P4 LOP3.LUT R6, R7, R6, RZ, 0x3c, !PT ;  /* 0x000000060706c212 */ /* 0x000fe400078e3cff */
[----:B--2---:R-:W-:Y:S02]  /*12e30*/  @!P3 LEA R8, P5, R11, R5, 0x1 ;  /* 0x000000050b08b211 */ /* 0x004fe400078a08ff */
[----:B------:R-:W-:-:S03]  /*12e40*/  @!P4 LOP3.LUT R7, R7, R6, RZ, 0x3c, !PT ;  /* 0x000000060707c212 */ /* 0x000fc600078e3cff */
[----:B------:R-:W-:Y:S02]  /*12e50*/  @!P3 IMAD.X R5, RZ, RZ, R9, P5 ;  /* 0x000000ffff05b224 */ /* 0x000fe400028e0609 */
[----:B-----5:R-:W-:Y:S04]  /*12e60*/  @!P4 LDGSTS.E.BYPASS.LTC128B.128 [R10+0x12400], desc[UR4][R6.64], !P2 ;  /* 0x12400000060acfae */ /* 0x020fe8000d101d44 */
[----:B------:R-:W-:Y:S04]  /*12e70*/  @!P4 LDGSTS.E.BYPASS.LTC128B.128 [R10+0x16400], desc[UR4][R6.64+0x80], !P1 ;  /* 0x16400080060acfae */ /* 0x000fe8000c901d44 */
[----:B------:R0:W-:Y:S02]  /*12e80*/  @!P4 LDGSTS.E.BYPASS.LTC128B.128 [R10+0x1a400], desc[UR4][R6.64+0x100], !P0 ;  /* 0x1a400100060acfae */ /* 0x0001e4000c101d44 */
[----:B0-----:R-:W-:-:S02]  /*12e90*/  @!P3 IMAD.MOV.U32 R6, RZ, RZ, R8 ;  /* 0x000000ffff06b224 */ /* 0x001fc400078e0008 */
[----:B------:R-:W-:Y:S02]  /*12ea0*/  @!P3 IMAD.MOV.U32 R7, RZ, RZ, R5 ;  /* 0x000000ffff07b224 */ /* 0x000fe400078e0005 */
[----:B------:R-:W-:-:S03]  /*12eb0*/  VIADD R5, R0, 0x20 ;  /* 0x0000002000057836 */ /* 0x000fc60000000000 */
[----:B------:R-:W-:Y:S04]  /*12ec0*/  @!P3 LDGSTS.E.BYPASS.LTC128B.128 [R10+0x12c00], desc[UR4][R6.64], !P2 ;  /* 0x12c00000060abfae */ /* 0x000fe8000d101d44 */
[----:B------:R-:W-:Y:S04]  /*12ed0*/  @!P3 LDGSTS.E.BYPASS.LTC128B.128 [R10+0x16c00], desc[UR4][R6.64+0x80], !P1 ;  /* 0x16c00080060abfae */ /* 0x000fe8000c901d44 */
[----:B------:R0:W-:Y:S01]  /*12ee0*/  @!P3 LDGSTS.E.BYPASS.LTC128B.128 [R10+0x1ac00], desc[UR4][R6.64+0x100], !P0 ;  /* 0x1ac00100060abfae */ /* 0x0001e2000c101d44 */
[----:B------:R-:W-:-:S03]  /*12ef0*/  ISETP.GE.AND P3, PT, R5, R2, PT ;  /* 0x000000020500720c */ /* 0x000fc60003f66270 */
[----:B------:R-:W1:Y:S04]  /*12f00*/  SHFL.IDX PT, R5, R4, 0x2, 0x181f ;  /* 0x00581f0004057f89 */ /* 0x000e6800000e0000 */
[----:B------:R-:W0:Y:S06]  /*12f10*/  SHFL.IDX PT, R8, R3, 0x2, 0x181f ;  /* 0x00581f0003087f89 */ /* 0x000e2c00000e0000 */
        /* <DEDUP_REMOVED lines=44> */
[----:B0-----:R-:W-:-:S03]  /*131e0*/  @!P4 LEA R5, P3, R11, R5, 0x1 ;  /* 0x000000050b05c211 */ /* 0x001fc600078608ff */
[----:B------:R-:W0:Y:S04]  /*131f0*/  SHFL.IDX PT, R3, R3, 0x7, 0x181f ;  /* 0x00f81f0003037f89 */ /* 0x000e2800000e0000 */
[----:B------:R-:W2:Y:S01]  /*13200*/  SHFL.IDX PT, R4, R4, 0x7, 0x181f ;  /* 0x00f81f0004047f89 */ /* 0x000ea200000e0000 */
[----:B-1----:R-:W-:-:S04]  /*13210*/  @!P4 IMAD.X R6, RZ, RZ, R6, P3 ;  /* 0x000000ffff06c224 */ /* 0x002fc800018e0606 */
[----:B------:R-:W-:Y:S02]  /*13220*/  @!P4 IMAD.MOV.U32 R7, RZ, RZ, R6 ;  /* 0x000000ffff07c224 */ /* 0x000fe400078e0006 */
[----:B------:R-:W-:-:S05]  /*13230*/  @!P4 IMAD.MOV.U32 R6, RZ, RZ, R5 ;  /* 0x000000ffff06c224 */ /* 0x000fca00078e0005 */
[----:B------:R1:W-:Y:S04]  /*13240*/  @!P4 LDGSTS.E.BYPASS.LTC128B.128 [R10+0x15400], desc[UR4][R6.64], !P2 ;  /* 0x15400000060acfae */ /* 0x0003e8000d101d44 */
[----:B------:R1:W-:Y:S04]  /*13250*/  @!P4 LDGSTS.E.BYPASS.LTC128B.128 [R10+0x19400], desc[UR4][R6.64+0x80], !P1 ;  /* 0x19400080060acfae */ /* 0x0003e8000c901d44 */
[----:B0-2---:R1:W-:Y:S02]  /*13260*/  @!P4 LDGSTS.E.BYPASS.LTC128B.128 [R10+0x1d400], desc[UR4][R6.64+0x100], !P0 ;  /* 0x1d400100060acfae */ /* 0x0053e4000c101d44 */
.L_x_1625:
[----:B------:R-:W-:Y:S01]  /*13270*/  VIADD R0, R0, 0x70 ;  /* 0x0000007000007836 */ /* 0x000fe20000000000 */
[----:B------:R-:W-:Y:S04]  /*13280*/  BSSY B0, `(.L_x_1503) ;  /* 0x000000f000007945 */ /* 0x000fe80003800000 */
[----:B------:R-:W-:-:S13]  /*13290*/  ISETP.GE.AND P3, PT, R0, R2, PT ;  /* 0x000000020000720c */ /* 0x000fda0003f66270 */
[----:B------:R-:W-:Y:S05]  /*132a0*/  @P3 BRA `(.L_x_1504) ;  /* 0x0000000000303947 */ /* 0x000fea0003800000 */
[----:B------:R-:W0:Y:S01]  /*132b0*/  S2R R5, SR_TID.X ;  /* 0x0000000000057919 */ /* 0x000e220000002100 */
[----:B------:R-:W-:Y:S01]  /*132c0*/  ULDC.64 UR4, c[0x0][0x208] ;  /* 0x0000820000047ab9 */ /* 0x000fe20000000a00 */
[----:B0-----:R-:W-:-:S05]  /*132d0*/  IMAD.SHL.U32 R5, R5, 0x8, RZ ;  /* 0x0000000805057824 */ /* 0x001fca00078e00ff */
        /* <DEDUP_REMOVED lines=9> */
.L_x_1504:
[----:B------:R-:W-:Y:S05]  /*13370*/  BSYNC B0 ;  /* 0x0000000000007941 */ /* 0x000fea0003800000 */
.L_x_1503:
[----:B01----:R-:W2:Y:S01]  /*13380*/  LDL R10, [R1] ;  /* 0x00000000010a7983 */ /* 0x003ea20000100800 */
[----:B------:R-:W-:Y:S01]  /*13390*/  PLOP3.LUT P0, PT, PT, PT, PT, 0x80, 0x0 ;  /* 0x000000000000781c */ /* 0x000fe20003f0f070 */
[----:B------:R-:W-:Y:S01]  /*133a0*/  NOP ;  /* 0x0000000000007918 */ /* 0x000fe20000000000 */
[----:B--2---:R-:W-:-:S11]  /*133b0*/  VIADD R10, R10, 0x30800 ;  /* 0x000308000a0a7836 */ /* 0x004fd60000000000 */
.L_x_1505:
[----:B------:R-:W2:Y:S01]  /*133c0*/  LDL R2, [R1] ;  /* 0x0000000001027983 */ /* 0x000ea20000100800 */
        /* <DEDUP_REMOVED lines=18> */
.L_x_1626:
[----:B------:R-:W-:Y:S05]  /*134f0*/  BSYNC B0 ;  /* 0x0000000000007941 */ /* 0x000fea0003800000 */
.L_x_1506:
[----:B------:R-:W2:Y:S04]  /*13500*/  LDL R3, [R1+0x28] ;  /* 0x0000280001037983 */ /* 0x000ea80000100800 */
[----:B0-----:R-:W3:Y:S01]  /*13510*/  LDL R2, [R1+0x20] ;  /* 0x0000200001027983 */ /* 0x001ee20000100800 */
[----:B------:R-:W-:Y:S01]  /*13520*/  BSSY B0, `(.L_x_1508) ;  /* 0x0000254000007945 */ /* 0x000fe20003800000 */
[----:B--2---:R-:W-:-:S05]  /*13530*/  VIADD R0, R3, 0xfffffffe ;  /* 0xfffffffe03007836 */ /* 0x004fca0000000000 */
[----:B---3--:R-:W-:-:S13]  /*13540*/  ISETP.GE.AND P0, PT, R0, R2, PT ;  /* 0x000000020000720c */ /* 0x008fda0003f06270 */
[----:B------:R-:W-:Y:S05]  /*13550*/  @!P0 BRA `(.L_x_1509) ;  /* 0x0000002400408947 */ /* 0x000fea0003800000 */
[----:B------:R-:W-:Y:S01]  /*13560*/  LOP3.LUT R8, RZ, R2, RZ, 0x33, !PT ;  /* 0x00000002ff087212 */ /* 0x000fe200078e33ff */
[----:B------:R-:W-:Y:S01]  /*13570*/  IMAD.MOV R2, RZ, RZ, -R3 ;  /* 0x000000ffff027224 */ /* 0x000fe200078e0a03 */
[----:B------:R-:W-:Y:S04]  /*13580*/  BSSY B2, `(.L_x_1510) ;  /* 0x00000ca000027945 */ /* 0x000fe80003800000 */
[----:B------:R-:W-:-:S05]  /*13590*/  VIADDMNMX R8, R2, 0x1, R8, !PT ;  /* 0x0000000102087846 */ /* 0x000fca0007800108 */
[----:B------:R-:W-:-:S05]  /*135a0*/  IMAD.IADD R2, R3, 0x1, R8 ;  /* 0x0000000103027824 */ /* 0x000fca00078e0208 */
[----:B------:R-:W-:-:S04]  /*135b0*/  LOP3.LUT R2, R2, 0x1, RZ, 0xc0, !PT ;  /* 0x0000000102027812 */ /* 0x000fc800078ec0ff */
[----:B------:R-:W-:-:S13]  /*135c0*/  ISETP.NE.U32.AND P0, PT, R2, 0x1, PT ;  /* 0x000000010200780c */ /* 0x000fda0003f05070 */
        /* <DEDUP_REMOVED lines=37> */
.L_x_1514:
[----:B------:R-:W2:Y:S01]  /*13820*/  LDL R2, [R1] ;  /* 0x0000000001027983 */ /* 0x000ea20000100800 */
[----:B------:R-:W-:Y:S01]  /*13830*/  BSSY B3, `(.L_x_1515) ;  /* 0x0000005000037945 */ /* 0x000fe20003800000 */
[----:B--2---:R-:W-:Y:S01]  /*13840*/  IMAD R3, R7, 0x8, R2 ;  /* 0x0000000807037824 */ /* 0x004fe200078e0202 */
[----:B------:R-:W-:-:S04]  /*13850*/  SHF.L.U32 R2, R9, 0x1f, RZ ;  /* 0x0000001f09027819 */ /* 0x000fc800000006ff */
[----:B------:R-:W1:Y:S02]  /*13860*/  SYNCS.PHASECHK.TRANS64.TRYWAIT P0, [R3+URZ+0x30840], R2 ;  /* 0x03084002030075a7 */ /* 0x000e64000800017f */
[----:B-1----:R-:W-:Y:S05]  /*13870*/  @!P0 BRA `(.L_x_1516) ;  /* 0x00000048009c8947 */ /* 0x002fea0003800000 */
.L_x_1627:
[----:B------:R-:W-:Y:S05]  /*13880*/  BSYNC B3 ;  /* 0x0000000000037941 */ /* 0x000fea0003800000 */
.L_x_1515:
        /* <DEDUP_REMOVED lines=12> */
.L_x_1518:
[----:B------:R-:W-:Y:S05]  /*13950*/  BSYNC B3 ;  /* 0x0000000000037941 */ /* 0x000fea0003800000 */
.L_x_1517:
[----:B------:R-:W2:Y:S04]  /*13960*/  LDL R5, [R1] ;  /* 0x0000000001057983 */ /* 0x000ea80000100800 */
        /* <DEDUP_REMOVED lines=12> */
.L_x_1519:
        /* <DEDUP_REMOVED lines=16> */
.L_x_1520:
        /* <DEDUP_REMOVED lines=16> */
.L_x_1521:
        /* <DEDUP_REMOVED lines=17> */
.L_x_1628:
[----:B------:R-:W-:Y:S05]  /*13d40*/  BSYNC B3 ;  /* 0x0000000000037941 */ /* 0x000fea0003800000 */
.L_x_1522:
[----:B------:R-:W-:Y:S01]  /*13d50*/  BSSY B3, `(.L_x_1524) ;  /* 0x000000e000037945 */ /* 0x000fe20003800000 */
[----:B------:R-:W-:Y:S02]  /*13d60*/  IMAD.MOV.U32 R12, RZ, RZ, 0x0 ;  /* 0x00000000ff0c7424 */ /* 0x000fe400078e00ff */
[----:B------:R-:W-:Y:S01]  /*13d70*/  IMAD.MOV.U32 R13, RZ, RZ, 0x14f00000 ;  /* 0x14f00000ff0d7424 */ /* 0x000fe200078e00ff */
[----:B------:R-:W-:Y:S06]  /*13d80*/  @P1 BRA `(.L_x_1525) ;  /* 0x0000000000281947 */ /* 0x000fec0003800000 */
[----:B0-----:R-:W2:Y:S04]  /*13d90*/  LDL R3, [R1] ;  /* 0x0000000001037983 */ /* 0x001ea80000100800 */
[----:B------:R-:W2:Y:S01]  /*13da0*/  LDL R6, [R1+0x4] ;  /* 0x0000040001067983 */ /* 0x000ea20000100800 */
[----:B------:R-:W0:Y:S02]  /*13db0*/  S2R R5, SR_TID.X ;  /* 0x0000000000057919 */ /* 0x000e240000002100 */
[----:B0-----:R-:W-:-:S04]  /*13dc0*/  LOP3.LUT R5, R5, 0x1f, RZ, 0xc0, !PT ;  /* 0x0000001f05057812 */ /* 0x001fc800078ec0ff */
[----:B------:R-:W-:Y:S01]  /*13dd0*/  ISETP.NE.AND P0, PT, R5, RZ, PT ;  /* 0x000000ff0500720c */ /* 0x000fe20003f05270 */
[----:B--2---:R-:W-:Y:S02]  /*13de0*/  IMAD R2, R6, 0x8, R3 ;  /* 0x0000000806027824 */ /* 0x004fe400078e0203 */
[----:B------:R-:W-:-:S04]  /*13df0*/  IMAD.MOV.U32 R3, RZ, RZ, 0x9000 ;  /* 0x00009000ff037424 */ /* 0x000fc800078e00ff */
[----:B------:R1:W-:Y:S06]  /*13e00*/  SYNCS.ARRIVE.TRANS64 RZ, [R2+URZ+0x30850], R3 ;  /* 0x0308500302ff79a7 */ /* 0x0003ec000800003f */
[----:B------:R-:W-:Y:S05]  /*13e10*/  @!P0 BRA `(.L_x_1525) ;  /* 0x0000000000048947 */ /* 0x000fea0003800000 */
[----:B------:R-:W-:Y:S01]  /*13e20*/  BPT.TRAP 0x1 ;  /* 0x000000040000795c */ /* 0x000fe20000300000 */
.L_x_1525:
[----:B------:R-:W-:Y:S05]  /*13e30*/  BSYNC B3 ;  /* 0x0000000000037941 */ /* 0x000fea0003800000 */
.L_x_1524:
[----:B01----:R-:W2:Y:S01]  /*13e40*/  LDL.LU R2, [R1+0x4] ;  /* 0x0000040001027983 */ /* 0x003ea20000300800 */
[----:B------:R-:W-:-:S03]  /*13e50*/  R2UR UR10, R11 ;  /* 0x000000000b0a72ca */ /* 0x000fc600000e0000 */
[----:B------:R-:W3:Y:S04]  /*13e60*/  LDL R6, [R1+0x14] ;  /* 0x0000140001067983 */ /* 0x000ee80000100800 */
[----:B------:R-:W3:Y:S04]  /*13e70*/  LDL.LU R5, [R1+0x8] ;  /* 0x0000080001057983 */ /* 0x000ee80000300800 */
[----:B------:R-:W2:Y:S01]  /*13e80*/  LDL R11, [R1] ;  /* 0x00000000010b7983 */ /* 0x000ea20000100800 */
[----:B------:R-:W-:Y:S01]  /*13e90*/  R2UR UR6, R12 ;  /* 0x000000000c0672ca */ /* 0x000fe200000e0000 */
[----:B------:R-:W-:Y:S01]  /*13ea0*/  UIADD3 UR4, UP0, UR36, 0x470, URZ ;  /* 0x0000047024047890 */ /* 0x000fe2000ff1e03f */
[----:B------:R-:W-:-:S02]  /*13eb0*/  R2UR UR7, R13 ;  /* 0x000000000d0772ca */ /* 0x000fc400000e0000 */
[----:B------:R-:W-:Y:S01]  /*13ec0*/  PLOP3.LUT P0, PT, PT, PT, PT, 0x80, 0x0 ;  /* 0x000000000000781c */ /* 0x000fe20003f0f070 */
[----:B------:R-:W-:Y:S01]  /*13ed0*/  UIADD3.X UR5, URZ, UR37, URZ, UP0, !UPT ;  /* 0x000000253f057290 */ /* 0x000fe200087fe43f */
[----:B---3--:R-:W-:Y:S02]  /*13ee0*/  IMAD R5, R5, 0x60, R6 ;  /* 0x0000006005057824 */ /* 0x008fe400078e0206 */
[C-C-:B--2---:R-:W-:Y:S02]  /*13ef0*/  IMAD R3, R2.reuse, 0x8, R11.reuse ;  /* 0x0000000802037824 */ /* 0x144fe400078e020b */
[----:B------:R-:W-:Y:S02]  /*13f00*/  IMAD R2, R2, 0x9000, R11 ;  /* 0x0000900002027824 */ /* 0x000fe400078e020b */
[----:B------:R-:W-:Y:S02]  /*13f10*/  VIADD R3, R3, 0x30850 ;  /* 0x0003085003037836 */ /* 0x000fe40000000000 */
[----:B------:R-:W-:-:S07]  /*13f20*/  VIADD R6, R2, 0x400 ;  /* 0x0000040002067836 */ /* 0x000fce0000000000 */
.L_x_1526:
        /* <DEDUP_REMOVED lines=15> */
.L_x_1527:
        /* <DEDUP_REMOVED lines=15> */
.L_x_1528:
        /* <DEDUP_REMOVED lines=12> */
.L_x_1513:
[----:B------:R-:W-:Y:S05]  /*141d0*/  BSYNC B1 ;  /* 0x0000000000017941 */ /* 0x000fea0003800000 */
.L_x_1512:
[----:B0-----:R-:W2:Y:S04]  /*141e0*/  LDL R0, [R1+0x28] ;  /* 0x0000280001007983 */ /* 0x001ea80000100800 */
[----:B------:R0:W-:Y:S04]  /*141f0*/  STL [R1+0x4], R7 ;  /* 0x0000040701007387 */ /* 0x0001e80000100800 */
[----:B------:R0:W-:Y:S02]  /*14200*/  STL [R1+0x10], R9 ;  /* 0x0000100901007387 */ /* 0x0001e40000100800 */
[----:B0-2---:R-:W-:-:S07]  /*14210*/  VIADD R0, R0, 0xfffffffd ;  /* 0xfffffffd00007836 */ /* 0x005fce0000000000 */
.L_x_1511:
[----:B------:R-:W-:Y:S05]  /*14220*/  BSYNC B2 ;  /* 0x0000000000027941 */ /* 0x000fea0003800000 */
.L_x_1510:
[----:B------:R-:W2:Y:S01]  /*14230*/  LDL.LU R2, [R1+0x28] ;  /* 0x0000280001027983 */ /* 0x000ea20000300800 */
[----:B------:R-:W-:Y:S01]  /*14240*/  VIADD R8, R8, 0xfffffffe ;  /* 0xfffffffe08087836 */ /* 0x000fe20000000000 */
[----:B--2---:R-:W-:-:S04]  /*14250*/  LOP3.LUT R2, RZ, R2, RZ, 0x33, !PT ;  /* 0x00000002ff027212 */ /* 0x004fc800078e33ff */
[----:B------:R-:W-:-:S13]  /*14260*/  ISETP.NE.AND P0, PT, R8, R2, PT ;  /* 0x000000020800720c */ /* 0x000fda0003f05270 */
[----:B------:R-:W-:Y:S05]  /*14270*/  @!P0 BRA `(.L_x_1509) ;  /* 0x0000001400f88947 */ /* 0x000fea0003800000 */
[----:B------:R-:W-:-:S07]  /*14280*/  IMAD.MOV.U32 R9, RZ, RZ, R17 ;  /* 0x000000ffff097224 */ /* 0x000fce00078e0011 */
.L_x_1563:
[----:B--2---:R-:W2:Y:S04]  /*14290*/  LDL R4, [R1+0x24] ;  /* 0x0000240001047983 */ /* 0x004ea80000100800 */
[----:B------:R-:W3:Y:S04]  /*142a0*/  LDL R3, [R1+0x4] ;  /* 0x0000040001037983 */ /* 0x000ee80000100800 */
[----:B------:R-:W4:Y:S01]  /*142b0*/  LDL R2, [R1+0x10] ;  /* 0x0000100001027983 */ /* 0x000f220000100800 */
        /* <DEDUP_REMOVED lines=8> */
[----:B01----:R-:W-:Y:S06]  /*14340*/  @!P1 BRA `(.L_x_1530) ;  /* 0x0000000800c09947 */ /* 0x003fec0003800000 */
        /* <DEDUP_REMOVED lines=20> */
[----:B------:R-:W-:-:S04]  /*14490*/  IMAD.WIDE.U32 R2, R11, UR6, R2 ;  /* 0x000000060b027c25 */ /* 0x000fc8000f8e0002 */
[----:B------:R-:W-:Y:S01]  /*144a0*/  IMAD.IADD R3, R6, 0x1, R3 ;  /* 0x0000000106037824 */ /* 0x000fe200078e0203 */
[----:B------:R-:W-:-:S04]  /*144b0*/  LEA R6, P0, R2, UR4, 0x2 ;  /* 0x0000000402067c11 */ /* 0x000fc8000f8010ff */
[----:B------:R-:W-:-:S05]  /*144c0*/  LEA.HI.X R7, R2, UR5, R3, 0x2, P0 ;  /* 0x0000000502077c11 */ /* 0x000fca00080f1403 */
[----:B------:R0:W5:Y:S04]  /*144d0*/  LDG.E R9, desc[UR8][R6.64] ;  /* 0x0000000806097981 */ /* 0x000168000c1e1900 */
.L_x_1531:
[----:B------:R-:W2:Y:S01]  /*144e0*/  LDL R2, [R1] ;  /* 0x0000000001027983 */ /* 0x000ea20000100800 */
[----:B------:R-:W-:Y:S01]  /*144f0*/  BSSY B2, `(.L_x_1532) ;  /* 0x0000005000027945 */ /* 0x000fe20003800000 */
[----:B--2---:R-:W-:Y:S01]  /*14500*/  IMAD R3, R4, 0x8, R2 ;  /* 0x0000000804037824 */ /* 0x004fe200078e0202 */
[----:B------:R-:W-:-:S04]  /*14510*/  SHF.L.U32 R2, R5, 0x1f, RZ ;  /* 0x0000001f05027819 */ /* 0x000fc800000006ff */
[----:B------:R-:W1:Y:S02]  /*14520*/  SYNCS.PHASECHK.TRANS64.TRYWAIT P0, [R3+URZ+0x30840], R2 ;  /* 0x03084002030075a7 */ /* 0x000e64000800017f */
[----:B-1----:R-:W-:Y:S05]  /*14530*/  @!P0 BRA `(.L_x_1533) ;  /* 0x0000003c00948947 */ /* 0x002fea0003800000 */
.L_x_1629:
[----:B------:R-:W-:Y:S05]  /*14540*/  BSYNC B2 ;  /* 0x0000000000027941 */ /* 0x000fea0003800000 */
.L_x_1532:
        /* <DEDUP_REMOVED lines=12> */
.L_x_1535:
[----:B------:R-:W-:Y:S05]  /*14610*/  BSYNC B2 ;  /* 0x0000000000027941 */ /* 0x000fea0003800000 */
.L_x_1534:
        /* <DEDUP_REMOVED lines=13> */
.L_x_1536:
        /* <DEDUP_REMOVED lines=16> */
.L_x_1537:
        /* <DEDUP_REMOVED lines=16> */
.L_x_1538:
        /* <DEDUP_REMOVED lines=17> */
.L_x_1630:
[----:B------:R-:W-:Y:S05]  /*14a00*/  BSYNC B2 ;  /* 0x0000000000027941 */ /* 0x000fea0003800000 */
.L_x_1539:
        /* <DEDUP_REMOVED lines=11> */
.L_x_1542:
[----:B------:R-:W-:Y:S05]  /*14ac0*/  BSYNC B2 ;  /* 0x0000000000027941 */ /* 0x000fea0003800000 */
.L_x_1541:
[----:B0-----:R-:W2:Y:S01]  /*14ad0*/  LDL.LU R3, [R1+0x4] ;  /* 0x0000040001037983 */ /* 0x001ea20000300800 */
[----:B------:R-:W-:-:S03]  /*14ae0*/  R2UR UR10, R11 ;  /* 0x000000000b0a72ca */ /* 0x000fc600000e0000 */
[----:B------:R-:W3:Y:S04]  /*14af0*/  LDL R7, [R1+0x14] ;  /* 0x0000140001077983 */ /* 0x000ee80000100800 */
[----:B------:R-:W3:Y:S04]  /*14b00*/  LDL.LU R6, [R1+0x8] ;  /* 0x0000080001067983 */ /* 0x000ee80000300800 */
[----:B------:R-:W2:Y:S01]  /*14b10*/  LDL R11, [R1] ;  /* 0x00000000010b7983 */ /* 0x000ea20000100800 */
[----:B------:R-:W-:Y:S01]  /*14b20*/  R2UR UR6, R12 ;  /* 0x000000000c0672ca */ /* 0x000fe200000e0000 */
[----:B------:R-:W-:Y:S01]  /*14b30*/  UIADD3 UR4, UP0, UR36, 0x470, URZ ;  /* 0x0000047024047890 */ /* 0x000fe2000ff1e03f */
[----:B------:R-:W-:Y:S01]  /*14b40*/  R2UR UR7, R13 ;  /* 0x000000000d0772ca */ /* 0x000fe200000e0000 */
[----:B------:R-:W-:Y:S01]  /*14b50*/  VIADD R2, R2, 0x50 ;  /* 0x0000005002027836 */ /* 0x000fe20000000000 */
[----:B------:R-:W-:Y:S01]  /*14b60*/  PLOP3.LUT P0, PT, PT, PT, PT, 0x80, 0x0 ;  /* 0x000000000000781c */ /* 0x000fe20003f0f070 */
[----:B------:R-:W-:Y:S01]  /*14b70*/  UIADD3.X UR5, URZ, UR37, URZ, UP0, !UPT ;  /* 0x000000253f057290 */ /* 0x000fe200087fe43f */
[----:B---3--:R-:W-:-:S02]  /*14b80*/  IMAD R6, R6, 0x60, R7 ;  /* 0x0000006006067824 */ /* 0x008fc400078e0207 */
[----:B--2---:R-:W-:-:S04]  /*14b90*/  IMAD R3, R3, 0x9000, R11 ;  /* 0x0000900003037824 */ /* 0x004fc800078e020b */
[----:B------:R-:W-:-:S07]  /*14ba0*/  VIADD R7, R3, 0x400 ;  /* 0x0000040003077836 */ /* 0x000fce0000000000 */
.L_x_1543:
        /* <DEDUP_REMOVED lines=15> */
.L_x_1544:
        /* <DEDUP_REMOVED lines=15> */
.L_x_1545:
        /* <DEDUP_REMOVED lines=12> */
.L_x_1530:
[----:B------:R-:W-:Y:S05]  /*14e50*/  BSYNC B1 ;  /* 0x0000000000017941 */ /* 0x000fea0003800000 */
.L_x_1529:
[----:B------:R-:W2:Y:S01]  /*14e60*/  LDL R2, [R1+0x24] ;  /* 0x0000240001027983 */ /* 0x000ea20000100800 */
[----:B------:R-:W-:Y:S01]  /*14e70*/  VIADD R3, R4, 0x1 ;  /* 0x0000000104037836 */ /* 0x000fe20000000000 */
[----:B------:R-:W-:Y:S01]  /*14e80*/  BSSY B1, `(.L_x_1546) ;  /* 0x00000b9000017945 */ /* 0x000fe20003800000 */
[----:B------:R-:W-:-:S03]  /*14e90*/  VIADD R6, R0, 0xffffffff ;  /* 0xffffffff00067836 */ /* 0x000fc60000000000 */
[----:B------:R-:W-:-:S04]  /*14ea0*/  ISETP.NE.AND P0, PT, R3, 0x2, PT ;  /* 0x000000020300780c */ /* 0x000fc80003f05270 */
[----:B------:R-:W-:Y:S02]  /*14eb0*/  SEL R12, R3, RZ, P0 ;  /* 0x000000ff030c7207 */ /* 0x000fe40000000000 */
[----:B--2---:R-:W-:Y:S02]  /*14ec0*/  LOP3.LUT P1, RZ, R2, 0x1, RZ, 0xc0, !PT ;  /* 0x0000000102ff7812 */ /* 0x004fe4000782c0ff */
[----:B------:R-:W-:-:S04]  /*14ed0*/  SEL R2, RZ, 0x1, P0 ;  /* 0x00000001ff027807 */ /* 0x000fc80000000000 */
[----:B------:R-:W-:-:S05]  /*14ee0*/  LOP3.LUT R11, R5, R2, RZ, 0x3c, !PT ;  /* 0x00000002050b7212 */ /* 0x000fca00078e3cff */
[----:B------:R1:W-:Y:S04]  /*14ef0*/  STL [R1+0x10], R11 ;  /* 0x0000100b01007387 */ /* 0x0003e80000100800 */
[----:B------:R1:W-:Y:S01]  /*14f00*/  STL [R1+0x4], R12 ;  /* 0x0000040c01007387 */ /* 0x0003e20000100800 */
[----:B------:R-:W-:Y:S05]  /*14f10*/  @!P1 BRA `(.L_x_1547) ;  /* 0x0000000800bc9947 */ /* 0x000fea0003800000 */
[----:B------:R-:W-:Y:S01]  /*14f20*/  ULDC.64 UR4, c[0x0][0x418] ;  /* 0x0001060000047ab9 */ /* 0x000fe20000000a00 */
[----:B------:R-:W-:Y:S01]  /*14f30*/  IMAD.MOV.U32 R7, RZ, RZ, R6 ;  /* 0x000000ffff077224 */ /* 0x000fe200078e0006 */
[----:B------:R-:W-:-:S04]  /*14f40*/  ISETP.NE.U32.AND P0, PT, RZ, UR4, PT ;  /* 0x00000004ff007c0c */ /* 0x000fc8000bf05070 */
[----:B------:R-:W-:-:S13]  /*14f50*/  ISETP.NE.AND.EX P0, PT, RZ, UR5, PT, P0 ;  /* 0x00000005ff007c0c */ /* 0x000fda000bf05300 */
[----:B------:R-:W-:Y:S05]  /*14f60*/  @!P0 BRA `(.L_x_1548) ;  /* 0x0000000000508947 */ /* 0x000fea0003800000 */
[----:B------:R-:W2:Y:S01]  /*14f70*/  LDL R14, [R1+0x18] ;  /* 0x00001800010e7983 */ /* 0x000ea20000100800 */
[----:B0-----:R-:W0:Y:S01]  /*14f80*/  LDC R8, c[0x0][0x43c] ;  /* 0x00010f00ff087b82 */ /* 0x001e220000000800 */
        /* <DEDUP_REMOVED lines=16> */
[----:B------:R-:W-:-:S06]  /*15090*/  LEA.HI.X R9, R2, UR5, R3, 0x2, P0 ;  /* 0x0000000502097c11 */ /* 0x000fcc00080f1403 */
[----:B------:R2:W5:Y:S03]  /*150a0*/  LDG.E R9, desc[UR8][R8.64] ;  /* 0x0000000808097981 */ /* 0x000566000c1e1900 */
.L_x_1548:
[----:B------:R-:W3:Y:S01]  /*150b0*/  LDL R2, [R1] ;  /* 0x0000000001027983 */ /* 0x000ee20000100800 */
[----:B------:R-:W-:Y:S01]  /*150c0*/  SHF.L.U32 R3, R11, 0x1f, RZ ;  /* 0x0000001f0b037819 */ /* 0x000fe200000006ff */
[----:B------:R-:W-:Y:S01]  /*150d0*/  BSSY B2, `(.L_x_1549) ;  /* 0x0000004000027945 */ /* 0x000fe20003800000 */
[----:B---3--:R-:W-:-:S04]  /*150e0*/  IMAD R2, R12, 0x8, R2 ;  /* 0x000000080c027824 */ /* 0x008fc800078e0202 */
[----:B------:R-:W3:Y:S02]  /*150f0*/  SYNCS.PHASECHK.TRANS64.TRYWAIT P0, [R2+URZ+0x30840], R3 ;  /* 0x03084003020075a7 */ /* 0x000ee4000800017f */
[----:B---3--:R-:W-:Y:S05]  /*15100*/  @!P0 BRA `(.L_x_1550) ;  /* 0x0000003000c88947 */ /* 0x008fea0003800000 */
.L_x_1631:
[----:B------:R-:W-:Y:S05]  /*15110*/  BSYNC B2 ;  /* 0x0000000000027941 */ /* 0x000fea0003800000 */
.L_x_1549:
[----:B0-2---:R-:W0:Y:S01]  /*15120*/  S2R R8, SR_TID.X ;  /* 0x0000000000087919 */ /* 0x005e220000002100 */
[----:B------:R-:W-:Y:S01]  /*15130*/  BSSY B2, `(.L_x_1551) ;  /* 0x000000b000027945 */ /* 0x000fe20003800000 */
[----:B0-----:R-:W-:-:S04]  /*15140*/  LOP3.LUT R8, R8, 0x7f, RZ, 0xc0, !PT ;  /* 0x0000007f08087812 */ /* 0x001fc800078ec0ff */
[----:B------:R-:W-:-:S13]  /*15150*/  ISETP.NE.AND P1, PT, R8, RZ, PT ;  /* 0x000000ff0800720c */ /* 0x000fda0003f25270 */
[----:B------:R-:W-:Y:S05]  /*15160*/  @P1 BRA `(.L_x_1552) ;  /* 0x00000000001c1947 */ /* 0x000fea0003800000 */
[----:B------:R-:W0:Y:S01]  /*15170*/  S2R R8, SR_TID.X ;  /* 0x0000000000087919 */ /* 0x000e220000002100 */
[----:B---3--:R-:W-:-:S04]  /*15180*/  IMAD.MOV.U32 R3, RZ, RZ, 0x9000 ;  /* 0x00009000ff037424 */ /* 0x008fc800078e00ff */
[----:B------:R2:W-:Y:S01]  /*15190*/  SYNCS.ARRIVE.TRANS64 RZ, [R2+URZ+0x30830], R3 ;  /* 0x0308300302ff79a7 */ /* 0x0005e2000800003f */
[----:B0-----:R-:W-:-:S04]  /*151a0*/  LOP3.LUT R8, R8, 0x1f, RZ, 0xc0, !PT ;  /* 0x0000001f08087812 */ /* 0x001fc800078ec0ff */
[----:B------:R-:W-:-:S13]  /*151b0*/  ISETP.NE.AND P0, PT, R8, RZ, PT ;  /* 0x000000ff0800720c */ /* 0x000fda0003f05270 */
[----:B--2---:R-:W-:Y:S05]  /*151c0*/  @!P0 BRA `(.L_x_1552) ;  /* 0x0000000000048947 */ /* 0x004fea0003800000 */
[----:B------:R-:W-:Y:S01]  /*151d0*/  BPT.TRAP 0x1 ;  /* 0x000000040000795c */ /* 0x000fe20000300000 */
.L_x_1552:
[----:B------:R-:W-:Y:S05]  /*151e0*/  BSYNC B2 ;  /* 0x0000000000027941 */ /* 0x000fea0003800000 */
.L_x_1551:
[----:B------:R-:W2:Y:S04]  /*151f0*/  LDL R8, [R1+0x4] ;  /* 0x0000040001087983 */ /* 0x000ea80000100800 */
[----:B-1----:R-:W4:Y:S04]  /*15200*/  LDL R11, [R1] ;  /* 0x00000000010b7983 */ /* 0x002f280000100800 */
[----:B---3--:R-:W3:Y:S01]  /*15210*/  LDL R2, [R1+0x14] ;  /* 0x0000140001027983 */ /* 0x008ee20000100800 */
        /* <DEDUP_REMOVED lines=8> */
[----:B----4-:R-:W-:Y:S02]  /*152a0*/  IMAD R8, R8, 0x9000, R11 ;  /* 0x0000900008087824 */ /* 0x010fe400078e020b */
[----:B------:R-:W-:-:S02]  /*152b0*/  VIADD R3, R3, 0x30 ;  /* 0x0000003003037836 */ /* 0x000fc40000000000 */
[----:B---3--:R-:W-:Y:S02]  /*152c0*/  IMAD R2, R7, 0x60, R2 ;  /* 0x0000006007027824 */ /* 0x008fe400078e0202 */
[----:B------:R-:W-:-:S07]  /*152d0*/  VIADD R11, R8, 0x1e400 ;  /* 0x0001e400080b7836 */ /* 0x000fce0000000000 */
.L_x_1553:
        /* <DEDUP_REMOVED lines=16> */
.L_x_1554:
        /* <DEDUP_REMOVED lines=16> */
.L_x_1555:
        /* <DEDUP_REMOVED lines=15> */
.L_x_1632:
[----:B------:R-:W-:Y:S05]  /*155d0*/  BSYNC B2 ;  /* 0x0000000000027941 */ /* 0x000fea0003800000 */
.L_x_1556:
        /* <DEDUP_REMOVED lines=11> */
.L_x_1559:
[----:B------:R-:W-:Y:S05]  /*15690*/  BSYNC B2 ;  /* 0x0000000000027941 */ /* 0x000fea0003800000 */
.L_x_1558:
[----:B------:R-:W2:Y:S04]  /*156a0*/  LDL R8, [R1] ;  /* 0x0000000001087983 */ /* 0x000ea80000100800 */
        /* <DEDUP_REMOVED lines=12> */
.L_x_1560:
        /* <DEDUP_REMOVED lines=15> */
.L_x_1561:
        /* <DEDUP_REMOVED lines=15> */
.L_x_1562:
        /* <DEDUP_REMOVED lines=12> */
.L_x_1547:
[----:B------:R-:W-:Y:S05]  /*15a10*/  BSYNC B1 ;  /* 0x0000000000017941 */ /* 0x000fea0003800000 */
.L_x_1546:
[----:B------:R-:W3:Y:S01]  /*15a20*/  LDL R2, [R1+0x20] ;  /* 0x0000200001027983 */ /* 0x000ee20000100800 */
[----:B------:R-:W-:Y:S01]  /*15a30*/  VIADD R0, R0, 0xfffffffe ;  /* 0xfffffffe00007836 */ /* 0x000fe20000000000 */
[----:B---3--:R-:W-:-:S13]  /*15a40*/  ISETP.GT.AND P0, PT, R6, R2, PT ;  /* 0x000000020600720c */ /* 0x008fda0003f04270 */
[----:B------:R-:W-:Y:S05]  /*15a50*/  @P0 BRA `(.L_x_1563) ;  /* 0xffffffe8000c0947 */ /* 0x000fea000383ffff */
.L_x_1509:
[----:B------:R-:W-:Y:S05]  /*15a60*/  BSYNC B0 ;  /* 0x0000000000007941 */ /* 0x000fea0003800000 */
.L_x_1508:
[----:B------:R-:W3:Y:S01]  /*15a70*/  S2R R2, SR_TID.X ;  /* 0x0000000000027919 */ /* 0x000ee20000002100 */
[----:B------:R-:W-:Y:S01]  /*15a80*/  BSSY B0, `(.L_x_1564) ;  /* 0x0000011000007945 */ /* 0x000fe20003800000 */
        /* <DEDUP_REMOVED lines=10> */
[----:B----4-:R-:W3:Y:S04]  /*15b30*/  @P0 ATOMG.E.ADD.STRONG.GPU PT, R2, desc[UR6][R4.64], R2 ;  /* 0x00000002040209a8 */ /* 0x010ee800081ee1c6 */
[----:B---3--:R3:W4:Y:S02]  /*15b40*/  SHFL.IDX PT, R2, R2, R0, 0x1f ;  /* 0x00001f0002027589 */ /* 0x00872400000e0000 */
[----:B---3--:R-:W3:Y:S02]  /*15b50*/  S2R R0, SR_LTMASK ;  /* 0x0000000000007919 */ /* 0x008ee40000003900 */
[----:B---3--:R-:W-:-:S06]  /*15b60*/  LOP3.LUT R0, R0, UR4, RZ, 0xc0, !PT ;  /* 0x0000000400007c12 */ /* 0x008fcc000f8ec0ff */
[----:B------:R-:W4:Y:S02]  /*15b70*/  POPC R0, R0 ;  /* 0x0000000000007309 */ /* 0x000f240000000000 */
[----:B----4-:R-:W-:-:S07]  /*15b80*/  IADD3 R16, R2, UR38, R0 ;  /* 0x0000002602107c10 */ /* 0x010fce000fffe000 */
.L_x_1565:
[----:B------:R-:W-:Y:S05]  /*15b90*/  BSYNC B0 ;  /* 0x0000000000007941 */ /* 0x000fea0003800000 */
.L_x_1564:
[----:B------:R-:W3:Y:S01]  /*15ba0*/  LDL R0, [R1+0x24] ;  /* 0x0000240001007983 */ /* 0x000ee20000100800 */
[----:B------:R-:W-:Y:S01]  /*15bb0*/  BSSY B0, `(.L_x_1566) ;  /* 0x000004d000007945 */ /* 0x000fe20003800000 */
[----:B---3--:R-:W-:-:S13]  /*15bc0*/  LOP3.LUT P0, RZ, R0, 0x1, RZ, 0xc0, !PT ;  /* 0x0000000100ff7812 */ /* 0x008fda000780c0ff */
[----:B------:R-:W-:Y:S05]  /*15bd0*/  @!P0 BRA `(.L_x_1567) ;  /* 0x0000000400288947 */ /* 0x000fea0003800000 */
[----:B------:R-:W3:Y:S04]  /*15be0*/  LDL R4, [R1] ;  /* 0x0000000001047983 */ /* 0x000ee80000100800 */
[----:B------:R-:W3:Y:S04]  /*15bf0*/  LDL R0, [R1+0x4] ;  /* 0x0000040001007983 */ /* 0x000ee80000100800 */
[----:B------:R-:W4:Y:S01]  /*15c00*/  LDL R2, [R1+0x10] ;  /* 0x0000100001027983 */ /* 0x000f220000100800 */
[----:B------:R-:W-:Y:S01]  /*15c10*/  BSSY B1, `(.L_x_1568) ;  /* 0x0000006000017945 */ /* 0x000fe20003800000 */
[----:B------:R-:W-:Y:S01]  /*15c20*/  ISETP.NE.AND P1, PT, R3, RZ, PT ;  /* 0x000000ff0300720c */ /* 0x000fe20003f25270 */
[----:B---3--:R-:W-:Y:S01]  /*15c30*/  IMAD R0, R0, 0x8, R4 ;  /* 0x0000000800007824 */ /* 0x008fe200078e0204 */
[----:B----4-:R-:W-:-:S04]  /*15c40*/  SHF.L.U32 R2, R2, 0x1f, RZ ;  /* 0x0000001f02027819 */ /* 0x010fc800000006ff */
[----:B------:R-:W3:Y:S02]  /*15c50*/  SYNCS.PHASECHK.TRANS64.TRYWAIT P0, [R0+URZ+0x30860], R2 ;  /* 0x03086002000075a7 */ /* 0x000ee4000800017f */
[----:B---3--:R-:W-:Y:S05]  /*15c60*/  @!P0 BRA `(.L_x_1569) ;  /* 0x0000002800188947 */ /* 0x008fea0003800000 */
.L_x_1633:
[----:B------:R-:W-:Y:S05]  /*15c70*/  BSYNC B1 ;  /* 0x0000000000017941 */ /* 0x000fea0003800000 */
.L_x_1568:
[----:B------:R-:W-:Y:S04]  /*15c80*/  BSSY B1, `(.L_x_1570) ;  /* 0x0000009000017945 */ /* 0x000fe80003800000 */
        /* <DEDUP_REMOVED lines=8> */
.L_x_1571:
[----:B------:R-:W-:Y:S05]  /*15d10*/  BSYNC B1 ;  /* 0x0000000000017941 */ /* 0x000fea0003800000 */
.L_x_1570:
[----:B------:R-:W4:Y:S04]  /*15d20*/  LDL.LU R5, [R1+0x14] ;  /* 0x0000140001057983 */ /* 0x000f280000300800 */
[----:B------:R-:W4:Y:S04]  /*15d30*/  LDL.LU R3, [R1+0x8] ;  /* 0x0000080001037983 */ /* 0x000f280000300800 */
[----:B------:R-:W5:Y:S04]  /*15d40*/  LDL R4, [R1] ;  /* 0x0000000001047983 */ /* 0x000f680000100800 */
[----:B---3--:R-:W5:Y:S01]  /*15d50*/  LDL R2, [R1+0x4] ;  /* 0x0000040001027983 */ /* 0x008f620000100800 */
[----:B------:R-:W-:Y:S01]  /*15d60*/  UIADD3 UR4, UP0, UR36, 0x470, URZ ;  /* 0x0000047024047890 */ /* 0x000fe2000ff1e03f */
[----:B------:R-:W-:Y:S01]  /*15d70*/  PLOP3.LUT P0, PT, PT, PT, PT, 0x80, 0x0 ;  /* 0x000000000000781c */ /* 0x000fe20003f0f070 */
[----:B------:R-:W-:Y:S01]  /*15d80*/  VIADD R0, R0, 0x30850 ;  /* 0x0003085000007836 */ /* 0x000fe20000000000 */
[----:B------:R-:W-:Y:S01]  /*15d90*/  UMOV UR6, 0x0 ;  /* 0x0000000000067882 */ /* 0x000fe20000000000 */
[----:B------:R-:W-:Y:S01]  /*15da0*/  UIADD3.X UR5, URZ, UR37, URZ, UP0, !UPT ;  /* 0x000000253f057290 */ /* 0x000fe200087fe43f */
[----:B------:R-:W-:Y:S01]  /*15db0*/  UMOV UR7, 0x14f00000 ;  /* 0x14f0000000077882 */ /* 0x000fe20000000000 */
[----:B------:R-:W-:Y:S01]  /*15dc0*/  UMOV UR10, URZ ;  /* 0x0000003f000a7c82 */ /* 0x000fe20008000000 */
[----:B----4-:R-:W-:-:S02]  /*15dd0*/  IMAD R3, R3, 0x60, R5 ;  /* 0x0000006003037824 */ /* 0x010fc400078e0205 */
[----:B-----5:R-:W-:-:S04]  /*15de0*/  IMAD R2, R2, 0x9000, R4 ;  /* 0x0000900002027824 */ /* 0x020fc800078e0204 */
[----:B------:R-:W-:-:S07]  /*15df0*/  VIADD R4, R2, 0x400 ;  /* 0x0000040002047836 */ /* 0x000fce0000000000 */
.L_x_1572:
        /* <DEDUP_REMOVED lines=10> */
[----:B------:R-:W-:Y:S01]  /*15ea0*/  PLOP3.LUT P0, PT, PT, PT, PT, 0x80, 0x0 ;  /* 0x000000000000781c */ /* 0x000fe20003f0f070 */
[----:B------:R-:W-:Y:S01]  /*15eb0*/  VIADD R4, R2, 0x3400 ;  /* 0x0000340002047836 */ /* 0x000fe20000000000 */
[----:B------:R-:W-:Y:S01]  /*15ec0*/  UMOV UR6, 0x0 ;  /* 0x0000000000067882 */ /* 0x000fe20000000000 */
[----:B------:R-:W-:Y:S01]  /*15ed0*/  UMOV UR7, 0x14f00000 ;  /* 0x14f0000000077882 */ /* 0x000fe20000000000 */
[----:B------:R-:W-:-:S09]  /*15ee0*/  UMOV UR10, 0x40 ;  /* 0x00000040000a7882 */ /* 0x000fd20000000000 */
.L_x_1573:
        /* <DEDUP_REMOVED lines=15> */
.L_x_1574:
        /* <DEDUP_REMOVED lines=10> */
.L_x_1567:
[----:B------:R-:W-:Y:S05]  /*16080*/  BSYNC B0 ;  /* 0x0000000000007941 */ /* 0x000fea0003800000 */
.L_x_1566:
[----:B------:R-:W3:Y:S04]  /*16090*/  LDL.LU R5, [R1+0x4] ;  /* 0x0000040001057983 */ /* 0x000ee80000300800 */
[----:B------:R-:W4:Y:S01]  /*160a0*/  LDL.LU R4, [R1+0x10] ;  /* 0x0000100001047983 */ /* 0x000f220000300800 */
[----:B---3--:R-:W-:-:S05]  /*160b0*/  VIADD R0, R5, 0x1 ;  /* 0x0000000105007836 */ /* 0x008fca0000000000 */
[----:B------:R-:W-:-:S04]  /*160c0*/  ISETP.NE.AND P0, PT, R0, 0x2, PT ;  /* 0x000000020000780c */ /* 0x000fc80003f05270 */
[----:B------:R-:W-:Y:S02]  /*160d0*/  SEL R2, RZ, 0x1, P0 ;  /* 0x00000001ff027807 */ /* 0x000fe40000000000 */
[----:B------:R-:W-:Y:S02]  /*160e0*/  SEL R0, R0, RZ, P0 ;  /* 0x000000ff00007207 */ /* 0x000fe40000000000 */
[----:B----4-:R-:W-:-:S03]  /*160f0*/  LOP3.LUT R4, R4, R2, RZ, 0x3c, !PT ;  /* 0x0000000204047212 */ /* 0x010fc600078e3cff */
[----:B------:R3:W-:Y:S04]  /*16100*/  STL [R1+0x4], R0 ;  /* 0x0000040001007387 */ /* 0x0007e80000100800 */
[----:B------:R3:W-:Y:S02]  /*16110*/  STL [R1+0x10], R4 ;  /* 0x0000100401007387 */ /* 0x0007e40000100800 */
.L_x_1488:
[----:B------:R-:W-:Y:S05]  /*16120*/  BSYNC B7 ;  /* 0x0000000000077941 */ /* 0x000fea0003800000 */
.L_x_1486:
[----:B---3--:R-:W3:Y:S02]  /*16130*/  LDL R0, [R1+0x24] ;  /* 0x0000240001007983 */ /* 0x008ee40000100800 */
[----:B---3--:R-:W-:-:S13]  /*16140*/  LOP3.LUT P0, RZ, R0, 0x2, RZ, 0xc0, !PT ;  /* 0x0000000200ff7812 */ /* 0x008fda000780c0ff */
[----:B------:R-:W-:Y:S05]  /*16150*/  @!P0 BRA `(.L_x_1575) ;  /* 0x0000000000288947 */ /* 0x000fea0003800000 */
[----:B------:R-:W-:Y:S05]  /*16160*/  WARPSYNC.ALL ;  /* 0x0000000000007948 */ /* 0x000fea0003800000 */
[----:B------:R-:W3:Y:S08]  /*16170*/  S2UR UR5, SR_CgaCtaId ;  /* 0x00000000000579c3 */ /* 0x000ef00000008800 */
[----:B------:R-:W-:Y:S06]  /*16180*/  BAR.SYNC.DEFER_BLOCKING 0x5, 0x180 ;  /* 0x0146000000007b1d */ /* 0x000fec0000010000 */
[----:B------:R-:W-:-:S02]  /*16190*/  UMOV UR4, 0x400 ;  /* 0x0000040000047882 */ /* 0x000fc40000000000 */
[----:B---3--:R-:W-:-:S06]  /*161a0*/  ULEA UR4, UR5, UR4, 0x18 ;  /* 0x0000000405047291 */ /* 0x008fcc000f8ec03f */
[----:B------:R-:W-:-:S05]  /*161b0*/  IMAD.U32 R0, RZ, RZ, UR4 ;  /* 0x00000004ff007e24 */ /* 0x000fca000f8e00ff */
[----:B------:R3:W4:Y:S04]  /*161c0*/  LDS.128 R16, [R0+0x308d0] ;  /* 0x0308d00000107984 */ /* 0x0007280000000c00 */
[----:B------:R3:W-:Y:S01]  /*161d0*/  STL [R1], R0 ;  /* 0x0000000001007387 */ /* 0x0007e20000100800 */
[----:B------:R-:W-:Y:S06]  /*161e0*/  BAR.ARV 0x4, 0x180 ;  /* 0x0106000000007b1d */ /* 0x000fec0000002000 */
[----:B------:R-:W-:Y:S05]  /*161f0*/  BRA `(.L_x_1576) ;  /* 0x0000000800e47947 */ /* 0x000fea0003800000 */
.L_x_1575:
[----:B------:R-:W3:Y:S01]  /*16200*/  S2R R0, SR_TID.X ;  /* 0x0000000000007919 */ /* 0x000ee20000002100 */
[----:B------:R-:W-:Y:S01]  /*16210*/  UMOV UR4, 0xffffffff ;  /* 0xffffffff00047882 */ /* 0x000fe20000000000 */
[----:B---3--:R-:W-:-:S04]  /*16220*/  LOP3.LUT R6, R0, 0x1f, RZ, 0xc0, !PT ;  /* 0x0000001f00067812 */ /* 0x008fc800078ec0ff */
[----:B------:R-:W-:Y:S01]  /*16230*/  ISETP.NE.AND P0, PT, R6, 0x1f, PT ;  /* 0x0000001f0600780c */ /* 0x000fe20003f05270 */
[----:B------:R-:W-:-:S12]  /*16240*/  BRA.DIV UR4, `(.L_x_1577) ;  /* 0x0000002204b47947 */ /* 0x000fd8000b800000 */
[----:B------:R-:W-:Y:S01]  /*16250*/  IMAD.IADD R5, R19, 0x1, R6 ;  /* 0x0000000113057824 */ /* 0x000fe200078e0206 */
[----:B------:R-:W-:Y:S01]  /*16260*/  ULDC UR4, c[0x0][0xc3c] ;  /* 0x00030f0000047ab9 */ /* 0x000fe20000000800 */
[----:B------:R-:W-:-:S03]  /*16270*/  ULDC.64 UR6, c[0x0][0x208] ;  /* 0x0000820000067ab9 */ /* 0x000fc60000000a00 */
[----:B------:R-:W-:-:S13]  /*16280*/  ISETP.GE.OR P1, PT, R5, UR4, !P0 ;  /* 0x0000000405007c0c */ /* 0x000fda000c726670 */
[----:B------:R-:W3:Y:S02]  /*16290*/  @!P1 LDC.64 R2, c[0x0][0xc80] ;  /* 0x00032000ff029b82 */ /* 0x000ee40000000a00 */
[----:B---3--:R-:W-:-:S06]  /*162a0*/  @!P1 IMAD.WIDE R2, R5, 0x4, R2 ;  /* 0x0000000405029825 */ /* 0x008fcc00078e0202 */
[----:B------:R3:W4:Y:S01]  /*162b0*/  @!P1 LDG.E R3, desc[UR6][R2.64] ;  /* 0x0000000602039981 */ /* 0x000722000c1e1900 */
[C---:B------:R-:W-:Y:S02]  /*162c0*/  ISETP.GE.U32.AND P2, PT, R6.reuse, 0x2, PT ;  /* 0x000000020600780c */ /* 0x040fe40003f46070 */
[C---:B------:R-:W-:Y:S01]  /*162d0*/  ISETP.GE.U32.AND P3, PT, R6.reuse, 0x4, PT ;  /* 0x000000040600780c */ /* 0x040fe20003f66070 */
[----:B------:R-:W-:Y:S01]  /*162e0*/  SHFL.IDX PT, R0, R16, RZ, 0x1f ;  /* 0x00001fff10007589 */ /* 0x000fe200000e0000 */
[C---:B------:R-:W-:Y:S02]  /*162f0*/  ISETP.GE.U32.AND P4, PT, R6.reuse, 0x8, PT ;  /* 0x000000080600780c */ /* 0x040fe40003f86070 */
[C---:B------:R-:W-:Y:S01]  /*16300*/  ISETP.GE.U32.AND P5, PT, R6.reuse, 0x10, PT ;  /* 0x000000100600780c */ /* 0x040fe20003fa6070 */
[----:B---3--:R-:W-:Y:S02]  /*16310*/  IMAD.MOV.U32 R2, RZ, RZ, RZ ;  /* 0x000000ffff027224 */ /* 0x008fe400078e00ff */
[----:B----4-:R-:W-:Y:S01]  /*16320*/  @!P1 IMAD.MOV.U32 R2, RZ, RZ, R3 ;  /* 0x000000ffff029224 */ /* 0x010fe200078e0003 */
[----:B------:R-:W-:-:S04]  /*16330*/  ISETP.NE.AND P1, PT, R6, RZ, PT ;  /* 0x000000ff0600720c */ /* 0x000fc80003f25270 */
[----:B------:R-:W3:Y:S02]  /*16340*/  SHFL.UP PT, R14, R2, 0x1, RZ ;  /* 0x04200000020e7989 */ /* 0x000ee400000e00ff */
[----:B---3--:R-:W-:-:S05]  /*16350*/  SEL R5, R14, RZ, P1 ;  /* 0x000000ff0e057207 */ /* 0x008fca0000800000 */
[----:B------:R-:W-:Y:S02]  /*16360*/  IMAD.IADD R3, R2, 0x1, R5 ;  /* 0x0000000102037824 */ /* 0x000fe400078e0205 */
[----:B------:R-:W-:Y:S04]  /*16370*/  SHFL.IDX PT, R5, R16, 0x1, 0x1f ;  /* 0x00201f0010057f89 */ /* 0x000fe800000e0000 */
[----:B------:R-:W3:Y:S02]  /*16380*/  SHFL.UP PT, R4, R3, 0x2, RZ ;  /* 0x0440000003047989 */ /* 0x000ee400000e00ff */
[----:B---3--:R-:W-:-:S05]  /*16390*/  SEL R4, R4, RZ, P2 ;  /* 0x000000ff04047207 */ /* 0x008fca0001000000 */
[----:B------:R-:W-:-:S05]  /*163a0*/  IMAD.IADD R3, R3, 0x1, R4 ;  /* 0x0000000103037824 */ /* 0x000fca00078e0204 */
        /* <DEDUP_REMOVED lines=9> */
[----:B------:R3:W4:Y:S02]  /*16440*/  SHFL.IDX PT, R16, R3, 0x1f, 0x1f ;  /* 0x03e01f0003107f89 */ /* 0x00072400000e0000 */
.L_x_1643:
[----:B------:R-:W-:Y:S02]  /*16450*/  ULDC UR4, c[0x0][0xc38] ;  /* 0x00030e0000047ab9 */ /* 0x000fe40000000800 */
[----:B------:R-:W-:-:S04]  /*16460*/  IMAD.U32 R4, RZ, RZ, UR4 ;  /* 0x00000004ff047e24 */ /* 0x000fc8000f8e00ff */
[----:B----4-:R-:W-:-:S04]  /*16470*/  IMAD R16, R16, R4, RZ ;  /* 0x0000000410107224 */ /* 0x010fc800078e02ff */
[----:B------:R-:W-:-:S05]  /*16480*/  IMAD.IADD R5, R5, 0x1, R16 ;  /* 0x0000000105057824 */ /* 0x000fca00078e0210 */
[----:B------:R-:W-:-:S13]  /*16490*/  ISETP.GT.AND P6, PT, R5, R0, PT ;  /* 0x000000000500720c */ /* 0x000fda0003fc4270 */
[----:B------:R-:W-:Y:S05]  /*164a0*/  @P6 BRA `(.L_x_1578) ;  /* 0x0000000000a06947 */ /* 0x000fea0003800000 */
.L_x_1583:
[----:B------:R-:W4:Y:S01]  /*164b0*/  LDC R2, c[0x0][0xc3c] ;  /* 0x00030f00ff027b82 */ /* 0x000f220000000800 */
[----:B------:R-:W-:-:S05]  /*164c0*/  VIADD R19, R19, 0x1f ;  /* 0x0000001f13137836 */ /* 0x000fca0000000000 */
[----:B----4-:R-:W-:-:S13]  /*164d0*/  ISETP.GE.AND P6, PT, R19, R2, PT ;  /* 0x000000021300720c */ /* 0x010fda0003fc6270 */
[----:B------:R-:W-:Y:S05]  /*164e0*/  @P6 BRA `(.L_x_1579) ;  /* 0x0000000400dc6947 */ /* 0x000fea0003800000 */
[----:B---3--:R-:W3:Y:S01]  /*164f0*/  S2R R3, SR_TID.X ;  /* 0x0000000000037919 */ /* 0x008ee20000002100 */
[----:B------:R-:W-:Y:S01]  /*16500*/  BSSY B0, `(.L_x_1580) ;  /* 0x000000a000007945 */ /* 0x000fe20003800000 */
[----:B---3--:R-:W-:-:S05]  /*16510*/  LOP3.LUT R3, R3, 0x1f, RZ, 0xc0, !PT ;  /* 0x0000001f03037812 */ /* 0x008fca00078ec0ff */
[----:B------:R-:W-:-:S05]  /*16520*/  IMAD.IADD R4, R19, 0x1, R3 ;  /* 0x0000000113047824 */ /* 0x000fca00078e0203 */
[----:B------:R-:W-:Y:S01]  /*16530*/  ISETP.GE.OR P6, PT, R4, R2, !P0 ;  /* 0x000000020400720c */ /* 0x000fe200047c6670 */
[----:B------:R-:W-:-:S12]  /*16540*/  IMAD.MOV.U32 R2, RZ, RZ, RZ ;  /* 0x000000ffff027224 */ /* 0x000fd800078e00ff */
[----:B------:R-:W-:Y:S05]  /*16550*/  @P6 BRA `(.L_x_1581) ;  /* 0x0000000000106947 */ /* 0x000fea0003800000 */
[----:B------:R-:W3:Y:S01]  /*16560*/  LDC.64 R2, c[0x0][0xc80] ;  /* 0x00032000ff027b82 */ /* 0x000ee20000000a00 */
[----:B------:R-:W-:Y:S01]  /*16570*/  ULDC.64 UR4, c[0x0][0x208] ;  /* 0x0000820000047ab9 */ /* 0x000fe20000000a00 */
[----:B---3--:R-:W-:-:S06]  /*16580*/  IMAD.WIDE R2, R4, 0x4, R2 ;  /* 0x0000000404027825 */ /* 0x008fcc00078e0202 */
[----:B------:R3:W5:Y:S02]  /*16590*/  LDG.E R2, desc[UR4][R2.64] ;  /* 0x0000000402027981 */ /* 0x000764000c1e1900 */
.L_x_1581:
[----:B------:R-:W-:Y:S05]  /*165a0*/  BSYNC B0 ;  /* 0x0000000000007941 */ /* 0x000fea0003800000 */
.L_x_1580:
[----:B------:R-:W-:-:S03]  /*165b0*/  UMOV UR4, 0xffffffff ;  /* 0xffffffff00047882 */ /* 0x000fc60000000000 */
[----:B------:R-:W-:Y:S05]  /*165c0*/  BRA.DIV UR4, `(.L_x_1582) ;  /* 0x0000002604107947 */ /* 0x000fea000b800000 */
[----:B-----5:R-:W3:Y:S02]  /*165d0*/  SHFL.UP PT, R14, R2, 0x1, RZ ;  /* 0x04200000020e7989 */ /* 0x020ee400000e00ff */
        /* <DEDUP_REMOVED lines=15> */
.L_x_1651:
[----:B------:R-:W-:Y:S02]  /*166d0*/  ULDC UR4, c[0x0][0xc38] ;  /* 0x00030e0000047ab9 */ /* 0x000fe40000000800 */
[----:B------:R-:W-:-:S04]  /*166e0*/  IMAD.U32 R4, RZ, RZ, UR4 ;  /* 0x00000004ff047e24 */ /* 0x000fc8000f8e00ff */
[----:B----4-:R-:W-:-:S04]  /*166f0*/  IMAD R16, R16, R4, RZ ;  /* 0x0000000410107224 */ /* 0x010fc800078e02ff */
[----:B------:R-:W-:-:S05]  /*16700*/  IMAD.IADD R5, R16, 0x1, R5 ;  /* 0x0000000110057824 */ /* 0x000fca00078e0205 */
[----:B------:R-:W-:-:S13]  /*16710*/  ISETP.GT.AND P6, PT, R5, R0, PT ;  /* 0x000000000500720c */ /* 0x000fda0003fc4270 */
[----:B------:R-:W-:Y:S05]  /*16720*/  @!P6 BRA `(.L_x_1583) ;  /* 0xfffffffc0060e947 */ /* 0x000fea000383ffff */
.L_x_1578:
[----:B------:R-:W-:Y:S01]  /*16730*/  IMAD.IADD R16, R5, 0x1, -R16 ;  /* 0x0000000105107824 */ /* 0x000fe200078e0a10 */
[----:B------:R-:W-:-:S03]  /*16740*/  UMOV UR4, 0xffffffff ;  /* 0xffffffff00047882 */ /* 0x000fc60000000000 */
[----:B------:R-:W-:-:S05]  /*16750*/  IMAD R5, R3, R4, R16 ;  /* 0x0000000403057224 */ /* 0x000fca00078e0210 */
[----:B------:R-:W-:Y:S01]  /*16760*/  ISETP.GT.AND P6, PT, R5, R0, PT ;  /* 0x000000000500720c */ /* 0x000fe20003fc4270 */
[----:B------:R-:W-:-:S12]  /*16770*/  BRA.DIV UR4, `(.L_x_1584) ;  /* 0x0000002604687947 */ /* 0x000fd8000b800000 */
[----:B------:R-:W-:-:S04]  /*16780*/  VOTE.ANY R5, PT, !P6 ;  /* 0x0000000000057806 */ /* 0x000fc800070e0100 */
[----:B------:R-:W4:Y:S02]  /*16790*/  POPC R6, R5 ;  /* 0x0000000500067309 */ /* 0x000f240000000000 */
[----:B----4-:R4:W0:Y:S02]  /*167a0*/  SHFL.IDX PT, R17, R2, R6, 0x1f ;  /* 0x00001f0602117589 */ /* 0x01082400000e0000 */
.L_x_1655:
[----:B------:R-:W-:Y:S01]  /*167b0*/  ISETP.NE.AND P0, PT, R5, RZ, PT ;  /* 0x000000ff0500720c */ /* 0x000fe20003f05270 */
[----:B------:R-:W-:-:S12]  /*167c0*/  IMAD.MOV.U32 R5, RZ, RZ, RZ ;  /* 0x000000ffff057224 */ /* 0x000fd800078e00ff */
[----:B------:R-:W-:Y:S05]  /*167d0*/  @!P0 BRA `(.L_x_1585) ;  /* 0x0000000000148947 */ /* 0x000fea0003800000 */
[----:B------:R-:W-:Y:S01]  /*167e0*/  UMOV UR4, 0xffffffff ;  /* 0xffffffff00047882 */ /* 0x000fe20000000000 */
[----:B-1----:R-:W-:Y:S02]  /*167f0*/  VIADD R12, R6, 0xffffffff ;  /* 0xffffffff060c7836 */ /* 0x002fe40000000000 */
[----:B------:R-:W-:Y:S05]  /*16800*/  BRA.DIV UR4, `(.L_x_1586) ;  /* 0x00000026048c7947 */ /* 0x000fea000b800000 */
[----:B---3--:R1:W3:Y:S02]  /*16810*/  SHFL.IDX PT, R3, R3, R12, 0x1f ;  /* 0x00001f0c03037589 */ /* 0x0082e400000e0000 */
.L_x_1658:
[----:B---3--:R-:W-:-:S07]  /*16820*/  IMAD.MOV.U32 R5, RZ, RZ, R3 ;  /* 0x000000ffff057224 */ /* 0x008fce00078e0003 */
.L_x_1585:
[----:B---34-:R-:W3:Y:S01]  /*16830*/  LDC.64 R2, c[0x0][0xc90] ;  /* 0x00032400ff027b82 */ /* 0x018ee20000000a00 */
[----:B------:R-:W-:Y:S01]  /*16840*/  IMAD.IADD R19, R6, 0x1, R19 ;  /* 0x0000000106137824 */ /* 0x000fe200078e0213 */
[----:B------:R-:W-:-:S03]  /*16850*/  ULDC.64 UR4, c[0x0][0x208] ;  /* 0x0000820000047ab9 */ /* 0x000fc60000000a00 */
[----:B---3--:R-:W-:-:S05]  /*16860*/  IMAD.WIDE R2, R19, 0x4, R2 ;  /* 0x0000000413027825 */ /* 0x008fca00078e0202 */
[----:B--2---:R-:W0:Y:S01]  /*16870*/  LDG.E R7, desc[UR4][R2.64] ;  /* 0x0000000402077981 */ /* 0x004e22000c1e1900 */
[----:B------:R-:W-:-:S04]  /*16880*/  IMAD R16, R5, R4, R16 ;  /* 0x0000000405107224 */ /* 0x000fc800078e0210 */
[----:B------:R-:W-:Y:S02]  /*16890*/  IMAD.IADD R0, R0, 0x1, -R16 ;  /* 0x0000000100007824 */ /* 0x000fe400078e0a10 */
[----:B0-----:R-:W-:-:S05]  /*168a0*/  IMAD R6, R17, R7, RZ ;  /* 0x0000000711067224 */ /* 0x001fca00078e02ff */
[----:B------:R-:W-:-:S04]  /*168b0*/  IABS R8, R6 ;  /* 0x0000000600087213 */ /* 0x000fc80000000000 */
[----:B------:R-:W0:Y:S08]  /*168c0*/  I2F.RP R2, R8 ;  /* 0x0000000800027306 */ /* 0x000e300000209400 */
[----:B0-----:R-:W0:Y:S02]  /*168d0*/  MUFU.RCP R2, R2 ;  /* 0x0000000200027308 */ /* 0x001e240000001000 */
[----:B0-----:R-:W-:-:S06]  /*168e0*/  VIADD R2, R2, 0xffffffe ;  /* 0x0ffffffe02027836 */ /* 0x001fcc0000000000 */
[----:B------:R-:W0:Y:S02]  /*168f0*/  F2I.FTZ.U32.TRUNC.NTZ R3, R2 ;  /* 0x0000000200037305 */ /* 0x000e24000021f000 */
[----:B0-----:R-:W-:-:S04]  /*16900*/  IMAD.MOV R2, RZ, RZ, -R3 ;  /* 0x000000ffff027224 */ /* 0x001fc800078e0a03 */
[----:B------:R-:W-:Y:S02]  /*16910*/  IMAD R5, R2, R8, RZ ;  /* 0x0000000802057224 */ /* 0x000fe400078e02ff */
[----:B------:R-:W-:-:S04]  /*16920*/  IMAD.MOV.U32 R2, RZ, RZ, RZ ;  /* 0x000000ffff027224 */ /* 0x000fc800078e00ff */
[----:B------:R-:W-:Y:S01]  /*16930*/  IMAD.HI.U32 R2, R3, R5, R2 ;  /* 0x0000000503027227 */ /* 0x000fe200078e0002 */
[----:B------:R-:W-:Y:S02]  /*16940*/  IABS R3, R0 ;  /* 0x0000000000037213 */ /* 0x000fe40000000000 */
[----:B------:R-:W-:-:S03]  /*16950*/  IABS R5, R6 ;  /* 0x0000000600057213 */ /* 0x000fc60000000000 */
[----:B------:R-:W-:-:S04]  /*16960*/  IMAD.HI.U32 R2, R2, R3, RZ ;  /* 0x0000000302027227 */ /* 0x000fc800078e00ff */
[----:B------:R-:W-:-:S04]  /*16970*/  IMAD.MOV R5, RZ, RZ, -R5 ;  /* 0x000000ffff057224 */ /* 0x000fc800078e0a05 */
        /* <DEDUP_REMOVED lines=11> */
[----:B------:R-:W-:Y:S02]  /*16a30*/  IMAD R5, R7, R2, RZ ;  /* 0x0000000207057224 */ /* 0x000fe400078e02ff */
[----:B------:R-:W-:Y:S02]  /*16a40*/  IMAD.MOV R2, RZ, RZ, -R2 ;  /* 0x000000ffff027224 */ /* 0x000fe400078e0a02 */
[----:B------:R-:W-:Y:S02]  /*16a50*/  IMAD.MOV R3, RZ, RZ, -R5 ;  /* 0x000000ffff037224 */ /* 0x000fe400078e0a05 */
[----:B------:R-:W-:-:S03]  /*16a60*/  IMAD R0, R6, R2, R0 ;  /* 0x0000000206007224 */ /* 0x000fc600078e0200 */
[----:B------:R-:W-:Y:S01]  /*16a70*/  VIADDMNMX R4, R3, R4, R7, PT ;  /* 0x0000000403047246 */ /* 0x000fe20003800107 */
[----:B------:R-:W-:-:S03]  /*16a80*/  IMAD.IADD R5, R0, 0x1, R5 ;  /* 0x0000000100057824 */ /* 0x000fc600078e0205 */
        /* <DEDUP_REMOVED lines=23> */
[----:B------:R-:W-:Y:S01]  /*16c00*/  @!P1 LOP3.LUT R2, RZ, R4, RZ, 0x33, !PT ;  /* 0x00000004ff029212 */ /* 0x000fe200078e33ff */
[----:B------:R-:W-:-:S04]  /*16c10*/  IMAD.MOV R4, RZ, RZ, -R4 ;  /* 0x000000ffff047224 */ /* 0x000fc800078e0a04 */
[----:B------:R-:W-:Y:S01]  /*16c20*/  IMAD R18, R2, R4, R5 ;  /* 0x0000000402127224 */ /* 0x000fe200078e0205 */
[----:B------:R-:W-:-:S05]  /*16c30*/  LOP3.LUT R2, RZ, R2, RZ, 0x33, !PT ;  /* 0x00000002ff027212 */ /* 0x000fca00078e33ff */
[----:B------:R-:W-:Y:S01]  /*16c40*/  IMAD.IADD R17, R17, 0x1, R2 ;  /* 0x0000000111117824 */ /* 0x000fe200078e0202 */
[----:B------:R-:W-:Y:S06]  /*16c50*/  BRA `(.L_x_1587) ;  /* 0x00000000001c7947 */ /* 0x000fec0003800000 */
.L_x_1579:
[----:B------:R-:W-:Y:S01]  /*16c60*/  UMOV UR4, URZ ;  /* 0x0000003f00047c82 */ /* 0x000fe20008000000 */
[----:B------:R-:W-:Y:S01]  /*16c70*/  UMOV UR5, URZ ;  /* 0x0000003f00057c82 */ /* 0x000fe20008000000 */
[----:B------:R-:W-:Y:S01]  /*16c80*/  ULDC UR6, c[0x0][0xc3c] ;  /* 0x00030f0000067ab9 */ /* 0x000fe20000000800 */
[----:B------:R-:W-:Y:S02]  /*16c90*/  IMAD.MOV.U32 R16, RZ, RZ, R0 ;  /* 0x000000ffff107224 */ /* 0x000fe400078e0000 */
[----:B------:R-:W-:Y:S02]  /*16ca0*/  IMAD.U32 R17, RZ, RZ, UR4 ;  /* 0x00000004ff117e24 */ /* 0x000fe4000f8e00ff */
[----:B------:R-:W-:Y:S02]  /*16cb0*/  IMAD.U32 R18, RZ, RZ, UR5 ;  /* 0x00000005ff127e24 */ /* 0x000fe4000f8e00ff */
[----:B------:R-:W-:-:S07]  /*16cc0*/  IMAD.U32 R19, RZ, RZ, UR6 ;  /* 0x00000006ff137e24 */ /* 0x000fce000f8e00ff */
.L_x_1587:
[----:B------:R4:W5:Y:S01]  /*16cd0*/  LDL R2, [R1] ;  /* 0x0000000001027983 */ /* 0x0009620000100800 */
[----:B------:R-:W0:Y:S01]  /*16ce0*/  S2R R0, SR_TID.X ;  /* 0x0000000000007919 */ /* 0x000e220000002100 */
[----:B------:R-:W-:Y:S05]  /*16cf0*/  WARPSYNC.ALL ;  /* 0x0000000000007948 */ /* 0x000fea0003800000 */
[----:B0-----:R-:W-:Y:S01]  /*16d00*/  LOP3.LUT R0, R0, 0x1f, RZ, 0xc0, !PT ;  /* 0x0000001f00007812 */ /* 0x001fe200078ec0ff */
[----:B------:R-:W-:Y:S03]  /*16d10*/  BAR.SYNC.DEFER_BLOCKING 0x4, 0x180 ;  /* 0x0106000000007b1d */ /* 0x000fe60000010000 */
[----:B------:R-:W-:-:S13]  /*16d20*/  ISETP.NE.AND P0, PT, R0, RZ, PT ;  /* 0x000000ff0000720c */ /* 0x000fda0003f05270 */
[----:B---3--:R-:W5:Y:S01]  /*16d30*/  @!P0 S2R R3, SR_CgaCtaId ;  /* 0x0000000000038919 */ /* 0x008f620000008800 */
[----:B------:R-:W-:-:S04]  /*16d40*/  @!P0 MOV R0, 0x400 ;  /* 0x0000040000008802 */ /* 0x000fc80000000f00 */
[----:B-----5:R-:W-:-:S05]  /*16d50*/  @!P0 LEA R2, R3, R0, 0x18 ;  /* 0x0000000003028211 */ /* 0x020fca00078ec0ff */
[----:B------:R4:W-:Y:S04]  /*16d60*/  @!P0 STS.128 [R2+0x308d0], R16 ;  /* 0x0308d01002008388 */ /* 0x0009e80000000c00 */
[----:B------:R4:W-:Y:S01]  /*16d70*/  @!P0 STL [R1], R2 ;  /* 0x0000000201008387 */ /* 0x0009e20000100800 */
[----:B------:R-:W-:Y:S06]  /*16d80*/  BAR.ARV 0x5, 0x180 ;  /* 0x0146000000007b1d */ /* 0x000fec0000002000 */
.L_x_1576:
[----:B------:R-:W-:Y:S02]  /*16d90*/  ULDC UR4, c[0x0][0xc3c] ;  /* 0x00030f0000047ab9 */ /* 0x000fe40000000800 */
[----:B----4-:R-:W-:-:S13]  /*16da0*/  ISETP.GE.AND P0, PT, R19, UR4, PT ;  /* 0x0000000413007c0c */ /* 0x010fda000bf06270 */
[----:B------:R-:W-:Y:S05]  /*16db0*/  @!P0 BRA `(.L_x_1588) ;  /* 0xffffffa400008947 */ /* 0x000fea000383ffff */
[----:B------:R-:W-:Y:S05]  /*16dc0*/  BSYNC B8 ;  /* 0x0000000000087941 */ /* 0x000fea0003800000 */
.L_x_1474:
[----:B---3--:R-:W3:Y:S01]  /*16dd0*/  LDL.LU R0, [R1+0x38] ;  /* 0x0000380001007983 */ /* 0x008ee20000300800 */
[----:B------:R-:W-:Y:S01]  /*16de0*/  BSSY B0, `(.L_x_1589) ;  /* 0x000000b000007945 */ /* 0x000fe20003800000 */
[----:B------:R-:W4:Y:S01]  /*16df0*/  S2R R5, SR_CgaCtaId ;  /* 0x0000000000057919 */ /* 0x000f220000008800 */
[----:B---3--:R-:W-:-:S05]  /*16e00*/  VIADD R0, R0, 0x1 ;  /* 0x0000000100007836 */ /* 0x008fca0000000000 */
[----:B0-----:R-:W-:-:S04]  /*16e10*/  LEA.HI R2, R0, R0, RZ, 0x1 ;  /* 0x0000000000027211 */ /* 0x001fc800078f08ff */
[----:B------:R-:W-:-:S05]  /*16e20*/  LOP3.LUT R3, R2, 0xfffffffe, RZ, 0xc0, !PT ;  /* 0xfffffffe02037812 */ /* 0x000fca00078ec0ff */
[----:B------:R-:W-:Y:S01]  /*16e30*/  IMAD.IADD R3, R0, 0x1, -R3 ;  /* 0x0000000100037824 */ /* 0x000fe200078e0a03 */
[----:B------:R-:W-:-:S04]  /*16e40*/  MOV R0, 0x400 ;  /* 0x0000040000007802 */ /* 0x000fc80000000f00 */
[----:B----4-:R-:W-:Y:S02]  /*16e50*/  LEA R0, R5, R0, 0x18 ;  /* 0x0000000005007211 */ /* 0x010fe400078ec0ff */
[----:B------:R-:W-:-:S04]  /*16e60*/  SHF.L.U32 R3, R3, 0x1f, RZ ;  /* 0x0000001f03037819 */ /* 0x000fc800000006ff */
[----:B------:R-:W0:Y:S02]  /*16e70*/  SYNCS.PHASECHK.TRANS64.TRYWAIT P0, [R0+URZ+0x30820], R3 ;  /* 0x03082003000075a7 */ /* 0x000e24000800017f */
[----:B0-----:R-:W-:Y:S05]  /*16e80*/  @!P0 BRA `(.L_x_1590) ;  /* 0x0000002000148947 */ /* 0x001fea0003800000 */
.L_x_1659:
[----:B------:R-:W-:Y:S05]  /*16e90*/  BSYNC B0 ;  /* 0x0000000000007941 */ /* 0x000fea0003800000 */
.L_x_1589:
[----:B------:R-:W-:-:S03]  /*16ea0*/  UMOV UR4, 0xffffffff ;  /* 0xffffffff00047882 */ /* 0x000fc60000000000 */
[----:B------:R-:W-:Y:S05]  /*16eb0*/  BRA.DIV UR4, `(.L_x_1591) ;  /* 0x00000022041c7947 */ /* 0x000fea000b800000 */
[----:B------:R-:W3:Y:S02]  /*16ec0*/  S2R R2, SR_TID.X ;  /* 0x0000000000027919 */ /* 0x000ee40000002100 */
[----:B---3--:R-:W-:-:S04]  /*16ed0*/  SHF.R.U32.HI R2, RZ, 0x5, R2 ;  /* 0x00000005ff027819 */ /* 0x008fc80000011602 */
[----:B------:R-:W-:-:S05]  /*16ee0*/  LOP3.LUT R2, R2, 0x3, RZ, 0xc0, !PT ;  /* 0x0000000302027812 */ /* 0x000fca00078ec0ff */
[----:B------:R3:W4:Y:S02]  /*16ef0*/  SHFL.IDX PT, R14, R2, RZ, 0x1f ;  /* 0x00001fff020e7589 */ /* 0x00072400000e0000 */
.L_x_1662:
[----:B----4-:R-:W-:Y:S01]  /*16f00*/  ISETP.NE.AND P0, PT, R14, RZ, PT ;  /* 0x000000ff0e00720c */ /* 0x010fe20003f05270 */
[----:B------:R-:W-:-:S12]  /*16f10*/  BSSY B0, `(.L_x_1592) ;  /* 0x0000029000007945 */ /* 0x000fd80003800000 */
[----:B------:R-:W-:Y:S05]  /*16f20*/  @P0 BRA `(.L_x_1593) ;  /* 0x00000000009c0947 */ /* 0x000fea0003800000 */
[----:B------:R-:W-:-:S03]  /*16f30*/  UMOV UR4, 0xffffffff ;  /* 0xffffffff00047882 */ /* 0x000fc60000000000 */
[----:B------:R-:W-:Y:S05]  /*16f40*/  BRA.DIV UR4, `(.L_x_1594) ;  /* 0x00000022042c7947 */ /* 0x000fea000b800000 */
[----:B------:R-:W-:-:S13]  /*16f50*/  ELECT P6, URZ, PT ;  /* 0x00000000003f782f */ /* 0x000fda00038c0000 */
.L_x_1665:
[----:B------:R-:W-:Y:S05]  /*16f60*/  @!P6 BRA `(.L_x_1593) ;  /* 0x00000000008ce947 */ /* 0x000fea0003800000 */
[----:B---3--:R-:W3:Y:S02]  /*16f70*/  LDL R2, [R1+0x48] ;  /* 0x0000480001027983 */ /* 0x008ee40000100800 */
[----:B---3--:R-:W-:-:S13]  /*16f80*/  R2UR UR4, R2 ;  /* 0x00000000020472ca */ /* 0x008fda00000e0000 */
[----:B------:R-:W-:-:S06]  /*16f90*/  ULOP3.LUT UR4, UR4, 0x2, URZ, 0xfc, !UPT ;  /* 0x0000000204047892 */ /* 0x000fcc000f8efc3f */
[----:B------:R-:W-:-:S05]  /*16fa0*/  IMAD.U32 R2, RZ, RZ, UR4 ;  /* 0x00000004ff027e24 */ /* 0x000fca000f8e00ff */
[----:B------:R-:W-:-:S13]  /*16fb0*/  ISETP.NE.AND P2, PT, R2, 0x3, PT ;  /* 0x000000030200780c */ /* 0x000fda0003f45270 */
[----:B------:R-:W-:Y:S05]  /*16fc0*/  @!P2 BRA `(.L_x_1595) ;  /* 0x000000000004a947 */ /* 0x000fea0003800000 */
[----:B------:R-:W-:Y:S01]  /*16fd0*/  BPT.TRAP 0x1 ;  /* 0x000000040000795c */ /* 0x000fe20000300000 */
.L_x_1595:
[----:B0-----:R-:W3:Y:S04]  /*16fe0*/  LDL R3, [R1+0x4] ;  /* 0x0000040001037983 */ /* 0x001ee80000100800 */
[----:B--2---:R-:W2:Y:S01]  /*16ff0*/  LDL.LU R7, [R1+0x10] ;  /* 0x0000100001077983 */ /* 0x004ea20000300800 */
[----:B------:R-:W-:-:S04]  /*17000*/  VIADD R2, R0, 0x30840 ;  /* 0x0003084000027836 */ /* 0x000fc80000000000 */
[C---:B---3--:R-:W-:Y:S02]  /*17010*/  IMAD R6, R3.reuse, 0x8, R2 ;  /* 0x0000000803067824 */ /* 0x048fe400078e0202 */
        /* <DEDUP_REMOVED lines=10> */
.L_x_1666:
[----:B------:R-:W2:Y:S02]  /*170c0*/  SYNCS.PHASECHK.TRANS64.TRYWAIT P0, [R7+URZ], R2 ;  /* 0x00000002070075a7 */ /* 0x000ea4000800017f */
[----:B--2---:R-:W-:Y:S05]  /*170d0*/  @!P0 BRA `(.L_x_1597) ;  /* 0x0000001c00fc8947 */ /* 0x004fea0003800000 */
.L_x_1667:
[----:B------:R-:W-:Y:S05]  /*170e0*/  @!P2 BRA `(.L_x_1598) ;  /* 0x000000000004a947 */ /* 0x000fea0003800000 */
[----:B------:R-:W-:Y:S01]  /*170f0*/  BPT.TRAP 0x1 ;  /* 0x000000040000795c */ /* 0x000fe20000300000 */
.L_x_1598:
[----:B------:R-:W3:Y:S01]  /*17100*/  LDL.LU R4, [R1+0x4] ;  /* 0x0000040001047983 */ /* 0x000ee20000300800 */
[----:B------:R-:W-:-:S04]  /*17110*/  VIADD R0, R0, 0x30860 ;  /* 0x0003086000007836 */ /* 0x000fc80000000000 */
[----:B---3--:R-:W-:-:S04]  /*17120*/  IMAD R4, R4, 0x8, R0 ;  /* 0x0000000804047824 */ /* 0x008fc800078e0200 */
[----:B------:R-:W3:Y:S02]  /*17130*/  SYNCS.PHASECHK.TRANS64.TRYWAIT P0, [R4+URZ], R5 ;  /* 0x00000005040075a7 */ /* 0x000ee4000800017f */
[----:B---3--:R-:W-:Y:S05]  /*17140*/  @!P0 BRA `(.L_x_1599) ;  /* 0x0000001c00f48947 */ /* 0x008fea0003800000 */
.L_x_1668:
[----:B------:R-:W-:-:S07]  /*17150*/  IMAD R3, R3, 0x8, R0 ;  /* 0x0000000803037824 */ /* 0x000fce00078e0200 */
.L_x_1600:
[----:B----4-:R4:W0:Y:S02]  /*17160*/  SYNCS.PHASECHK.TRANS64.TRYWAIT P0, [R3+URZ], R2 ;  /* 0x00000002030075a7 */ /* 0x010824000800017f */
[----:B0-----:R-:W-:Y:S05]  /*17170*/  @!P0 NANOSLEEP.SYNCS 0x989680 ;  /* 0x009896800000895d */ /* 0x001fea0003900000 */
[----:B------:R-:W0:Y:S02]  /*17180*/  @!P0 SYNCS.PHASECHK.TRANS64 P0, [R3+URZ], R2 ;  /* 0x00000002030085a7 */ /* 0x000e24000800007f */
[----:B0-----:R-:W-:Y:S05]  /*17190*/  @!P0 BRA `(.L_x_1600) ;  /* 0xfffffffc00f08947 */ /* 0x001fea000383ffff */
.L_x_1593:
[----:B------:R-:W-:Y:S05]  /*171a0*/  BSYNC B0 ;  /* 0x0000000000007941 */ /* 0x000fea0003800000 */
.L_x_1592:
[----:B------:R-:W-:Y:S05]  /*171b0*/  EXIT ;  /* 0x000000000000794d */ /* 0x000fea0003800000 */
.L_x_1376:
[----:B0-----:R-:W-:-:S04]  /*171c0*/  IMAD.U32 R3, RZ, RZ, UR37 ;  /* 0x00000025ff037e24 */ /* 0x001fc8000f8e00ff */
[----:B------:R0:W1:Y:S03]  /*171d0*/  SYNCS.PHASECHK.TRANS64.TRYWAIT P1, [R3+URZ+0x30800], R0 ;  /* 0x03080000030075a7 */ /* 0x000066000802017f */
[----:B-1----:R-:W-:Y:S05]  /*171e0*/  @!P1 NANOSLEEP.SYNCS 0x989680 ;  /* 0x009896800000995d */ /* 0x002fea0003900000 */
[----:B------:R-:W1:Y:S02]  /*171f0*/  @!P1 SYNCS.PHASECHK.TRANS64 P1, [R3+URZ+0x30800], R0 ;  /* 0x03080000030095a7 */ /* 0x000e64000802007f */
[----:B-1----:R-:W-:Y:S05]  /*17200*/  @!P1 BRA `(.L_x_1376) ;  /* 0xfffffffc00ec9947 */ /* 0x002fea000383ffff */
[----:B------:R-:W-:Y:S05]  /*17210*/  BRA `(.L_x_1601) ;  /* 0xfffffea800c87947 */ /* 0x000fea000383ffff */
.L_x_1380:
[----:B-1----:R1:W3:Y:S02]  /*17220*/  SYNCS.PHASECHK.TRANS64.TRYWAIT P1, [R3+URZ+0x30830], R0 ;  /* 0x03083000030075a7 */ /* 0x0022e4000802017f */
[----:B---3--:R-:W-:Y:S05]  /*17230*/  @!P1 NANOSLEEP.SYNCS 0x989680 ;  /* 0x009896800000995d */ /* 0x008fea0003900000 */
[----:B------:R-:W3:Y:S02]  /*17240*/  @!P1 SYNCS.PHASECHK.TRANS64 P1, [R3+URZ+0x30830], R0 ;  /* 0x03083000030095a7 */ /* 0x000ee4000802007f */
[----:B---3--:R-:W-:Y:S05]  /*17250*/  @!P1 BRA `(.L_x_1380) ;  /* 0xfffffffc00f09947 */ /* 0x008fea000383ffff */
[----:B------:R-:W-:Y:S05]  /*17260*/  BRA `(.L_x_1379) ;  /* 0xfffffea800fc7947 */ /* 0x000fea000383ffff */
.L_x_1396:
[----:B-1----:R-:W-:-:S04]  /*17270*/  IMAD.U32 R11, RZ, RZ, UR6 ;  /* 0x00000006ff0b7e24 */ /* 0x002fc8000f8e00ff */
[----:B------:R1:W2:Y:S03]  /*17280*/  SYNCS.PHASECHK.TRANS64.TRYWAIT P1, [R11+URZ+0x30830], R0 ;  /* 0x030830000b0075a7 */ /* 0x0002a6000802017f */
[----:B--2---:R-:W-:Y:S05]  /*17290*/  @!P1 NANOSLEEP.SYNCS 0x989680 ;  /* 0x009896800000995d */ /* 0x004fea0003900000 */
[----:B------:R-:W2:Y:S02]  /*172a0*/  @!P1 SYNCS.PHASECHK.TRANS64 P1, [R11+URZ+0x30830], R0 ;  /* 0x030830000b0095a7 */ /* 0x000ea4000802007f */
[----:B--2---:R-:W-:Y:S05]  /*172b0*/  @!P1 BRA `(.L_x_1396) ;  /* 0xfffffffc00ec9947 */ /* 0x004fea000383ffff */
[----:B------:R-:W-:Y:S05]  /*172c0*/  BRA `(.L_x_1395) ;  /* 0xfffffed800107947 */ /* 0x000fea000383ffff */
.L_x_1400:
[----:B-1----:R-:W-:-:S04]  /*172d0*/  IMAD.U32 R3, RZ, RZ, UR5 ;  /* 0x00000005ff037e24 */ /* 0x002fc8000f8e00ff */
[----:B------:R1:W2:Y:S03]  /*172e0*/  SYNCS.PHASECHK.TRANS64.TRYWAIT P1, [R3+URZ+0x30850], R0 ;  /* 0x03085000030075a7 */ /* 0x0002a6000802017f */
[----:B--2---:R-:W-:Y:S05]  /*172f0*/  @!P1 NANOSLEEP.SYNCS 0x989680 ;  /* 0x009896800000995d */ /* 0x004fea0003900000 */
[----:B------:R-:W2:Y:S02]  /*17300*/  @!P1 SYNCS.PHASECHK.TRANS64 P1, [R3+URZ+0x30850], R0 ;  /* 0x03085000030095a7 */ /* 0x000ea4000802007f */
[----:B--2---:R-:W-:Y:S05]  /*17310*/  @!P1 BRA `(.L_x_1400) ;  /* 0xfffffffc00ec9947 */ /* 0x004fea000383ffff */
[----:B------:R-:W-:Y:S05]  /*17320*/  BRA `(.L_x_1399) ;  /* 0xfffffee000a87947 */ /* 0x000fea000383ffff */
.L_x_1417:
[----:B-1----:R-:W-:-:S04]  /*17330*/  IMAD.U32 R5, RZ, RZ, UR5 ;  /* 0x00000005ff057e24 */ /* 0x002fc8000f8e00ff */
[----:B------:R1:W2:Y:S03]  /*17340*/  SYNCS.PHASECHK.TRANS64.TRYWAIT P1, [R5+URZ+0x30830], R0 ;  /* 0x03083000050075a7 */ /* 0x0002a6000802017f */
[----:B--2---:R-:W-:Y:S05]  /*17350*/  @!P1 NANOSLEEP.SYNCS 0x989680 ;  /* 0x009896800000995d */ /* 0x004fea0003900000 */
[----:B------:R-:W2:Y:S02]  /*17360*/  @!P1 SYNCS.PHASECHK.TRANS64 P1, [R5+URZ+0x30830], R0 ;  /* 0x03083000050095a7 */ /* 0x000ea4000802007f */
[----:B--2---:R-:W-:Y:S05]  /*17370*/  @!P1 BRA `(.L_x_1417) ;  /* 0xfffffffc00ec9947 */ /* 0x004fea000383ffff */
[----:B------:R-:W-:Y:S05]  /*17380*/  BRA `(.L_x_1416) ;  /* 0xffffff0800787947 */ /* 0x000fea000383ffff */
.L_x_1421:
[----:B-1----:R-:W-:-:S04]  /*17390*/  IMAD.U32 R3, RZ, RZ, UR5 ;  /* 0x00000005ff037e24 */ /* 0x002fc8000f8e00ff */
[----:B------:R1:W2:Y:S03]  /*173a0*/  SYNCS.PHASECHK.TRANS64.TRYWAIT P1, [R3+URZ+0x30850], R0 ;  /* 0x03085000030075a7 */ /* 0x0002a6000802017f */
[----:B--2---:R-:W-:Y:S05]  /*173b0*/  @!P1 NANOSLEEP.SYNCS 0x989680 ;  /* 0x009896800000995d */ /* 0x004fea0003900000 */
[----:B------:R-:W2:Y:S02]  /*173c0*/  @!P1 SYNCS.PHASECHK.TRANS64 P1, [R3+URZ+0x30850], R0 ;  /* 0x03085000030095a7 */ /* 0x000ea4000802007f */
[----:B--2---:R-:W-:Y:S05]  /*173d0*/  @!P1 BRA `(.L_x_1421) ;  /* 0xfffffffc00ec9947 */ /* 0x004fea000383ffff */
[----:B------:R-:W-:Y:S05]  /*173e0*/  BRA `(.L_x_1420) ;  /* 0xffffff1400107947 */ /* 0x000fea000383ffff */
.L_x_1427:
[----:B-1----:R-:W-:-:S04]  /*173f0*/  IMAD.U32 R5, RZ, RZ, UR5 ;  /* 0x00000005ff057e24 */ /* 0x002fc8000f8e00ff */
[----:B------:R1:W2:Y:S03]  /*17400*/  SYNCS.PHASECHK.TRANS64.TRYWAIT P1, [R5+URZ+0x30830], R0 ;  /* 0x03083000050075a7 */ /* 0x0002a6000802017f */
[----:B--2---:R-:W-:Y:S05]  /*17410*/  @!P1 NANOSLEEP.SYNCS 0x989680 ;  /* 0x009896800000995d */ /* 0x004fea0003900000 */
[----:B------:R-:W2:Y:S02]  /*17420*/  @!P1 SYNCS.PHASECHK.TRANS64 P1, [R5+URZ+0x30830], R0 ;  /* 0x03083000050095a7 */ /* 0x000ea4000802007f */
[----:B--2---:R-:W-:Y:S05]  /*17430*/  @!P1 BRA `(.L_x_1427) ;  /* 0xfffffffc00ec9947 */ /* 0x004fea000383ffff */
[----:B------:R-:W-:Y:S05]  /*17440*/  BRA `(.L_x_1426) ;  /* 0xffffff2400d47947 */ /* 0x000fea000383ffff */
.L_x_1431:
[----:B-1----:R-:W-:-:S04]  /*17450*/  IMAD.U32 R3, RZ, RZ, UR5 ;  /* 0x00000005ff037e24 */ /* 0x002fc8000f8e00ff */
[----:B------:R1:W2:Y:S03]  /*17460*/  SYNCS.PHASECHK.TRANS64.TRYWAIT P1, [R3+URZ+0x30850], R0 ;  /* 0x03085000030075a7 */ /* 0x0002a6000802017f */
[----:B--2---:R-:W-:Y:S05]  /*17470*/  @!P1 NANOSLEEP.SYNCS 0x989680 ;  /* 0x009896800000995d */ /* 0x004fea0003900000 */
[----:B------:R-:W2:Y:S02]  /*17480*/  @!P1 SYNCS.PHASECHK.TRANS64 P1, [R3+URZ+0x30850], R0 ;  /* 0x03085000030095a7 */ /* 0x000ea4000802007f */
[----:B--2---:R-:W-:Y:S05]  /*17490*/  @!P1 BRA `(.L_x_1431) ;  /* 0xfffffffc00ec9947 */ /* 0x004fea000383ffff */
[----:B------:R-:W-:Y:S05]  /*174a0*/  BRA `(.L_x_1430) ;  /* 0xffffff30006c7947 */ /* 0x000fea000383ffff */
.L_x_1444:
[----:B-1----:R-:W-:-:S04]  /*174b0*/  IMAD.U32 R3, RZ, RZ, UR5 ;  /* 0x00000005ff037e24 */ /* 0x002fc8000f8e00ff */
[----:B------:R1:W2:Y:S03]  /*174c0*/  SYNCS.PHASECHK.TRANS64.TRYWAIT P0, [R3+URZ+0x30850], R2 ;  /* 0x03085002030075a7 */ /* 0x0002a6000800017f */
[----:B--2---:R-:W-:Y:S05]  /*174d0*/  @!P0 NANOSLEEP.SYNCS 0x989680 ;  /* 0x009896800000895d */ /* 0x004fea0003900000 */
[----:B------:R-:W2:Y:S02]  /*174e0*/  @!P0 SYNCS.PHASECHK.TRANS64 P0, [R3+URZ+0x30850], R2 ;  /* 0x03085002030085a7 */ /* 0x000ea4000800007f */
[----:B--2---:R-:W-:Y:S05]  /*174f0*/  @!P0 BRA `(.L_x_1444) ;  /* 0xfffffffc00ec8947 */ /* 0x004fea000383ffff */
[----:B------:R-:W-:Y:S05]  /*17500*/  BRA `(.L_x_1443) ;  /* 0xffffff5800e07947 */ /* 0x000fea000383ffff */
.L_x_1494:
[----:B------:R-:W3:Y:S01]  /*17510*/  S2R R4, SR_TID.X ;  /* 0x0000000000047919 */ /* 0x000ee20000002100 */
[----:B------:R-:W-:Y:S01]  /*17520*/  BSSY B0, `(.L_x_1602) ;  /* 0x000000a000007945 */ /* 0x000fe20003800000 */
[----:B------:R-:W-:Y:S02]  /*17530*/  IMAD.MOV.U32 R12, RZ, RZ, RZ ;  /* 0x000000ffff0c7224 */ /* 0x000fe400078e00ff */
[----:B------:R-:W-:Y:S02]  /*17540*/  IMAD.MOV.U32 R11, RZ, RZ, 0x1f ;  /* 0x0000001fff0b7424 */ /* 0x000fe400078e00ff */
[----:B------:R-:W-:Y:S01]  /*17550*/  IMAD.MOV.U32 R15, RZ, RZ, -0x1 ;  /* 0xffffffffff0f7424 */ /* 0x000fe200078e00ff */
[----:B---3--:R-:W-:-:S04]  /*17560*/  SHF.R.U32.HI R4, RZ, 0x5, R4 ;  /* 0x00000005ff047819 */ /* 0x008fc80000011604 */
[----:B------:R-:W-:-:S05]  /*17570*/  LOP3.LUT R4, R4, 0x3, RZ, 0xc0, !PT ;  /* 0x0000000304047812 */ /* 0x000fca00078ec0ff */
[----:B------:R-:W-:-:S07]  /*17580*/  IMAD.MOV.U32 R13, RZ, RZ, R4 ;  /* 0x000000ffff0d7224 */ /* 0x000fce00078e0004 */
[----:B012---:R-:W-:Y:S05]  /*17590*/  WARPSYNC.COLLECTIVE R15, `(.L_x_1603) ;  /* 0x000000000f087348 */ /* 0x007fea0003c00000 */
[----:B------:R3:W4:Y:S02]  /*175a0*/  SHFL.IDX P6, R14, R13, R12, R11 ;  /* 0x0000000c0d0e7389 */ /* 0x00072400000c000b */
[----:B01234-:R-:W-:Y:S01]  /*175b0*/  ENDCOLLECTIVE ;  /* 0x000000000000791b */ /* 0x01ffe20003800000 */
.L_x_1603:
[----:B------:R-:W-:Y:S05]  /*175c0*/  BSYNC B0 ;  /* 0x0000000000007941 */ /* 0x000fea0003800000 */
.L_x_1602:
[----:B------:R-:W-:Y:S05]  /*175d0*/  BRA `(.L_x_1604) ;  /* 0xffffffa800c07947 */ /* 0x000fea000383ffff */
.L_x_1496:
[----:B------:R-:W-:Y:S01]  /*175e0*/  BSSY B0, `(.L_x_1605) ;  /* 0x0000006000007945 */ /* 0x000fe20003800000 */
[----:B------:R-:W-:-:S07]  /*175f0*/  IMAD.MOV.U32 R15, RZ, RZ, -0x1 ;  /* 0xffffffffff0f7424 */ /* 0x000fce00078e00ff */
[----:B012-4-:R-:W-:Y:S05]  /*17600*/  WARPSYNC.COLLECTIVE R15, `(.L_x_1606) ;  /* 0x000000000f0c7348 */ /* 0x017fea0003c00000 */
[----:B------:R-:W-:Y:S02]  /*17610*/  ELECT P6, UR62, PT ;  /* 0x00000000003e782f */ /* 0x000fe400038c0000 */
[----:B------:R-:W-:Y:S01]  /*17620*/  MOV R14, UR62 ;  /* 0x0000003e000e7c02 */ /* 0x000fe20008000f00 */
[----:B012-4-:R-:W-:Y:S10]  /*17630*/  ENDCOLLECTIVE ;  /* 0x000000000000791b */ /* 0x017ff40003800000 */
.L_x_1606:
[----:B------:R-:W-:Y:S05]  /*17640*/  BSYNC B0 ;  /* 0x0000000000007941 */ /* 0x000fea0003800000 */
.L_x_1605:
[----:B------:R-:W-:Y:S05]  /*17650*/  BRA `(.L_x_1607) ;  /* 0xffffffa800cc7947 */ /* 0x000fea000383ffff */
.L_x_1498:
[----:B--2---:R2:W3:Y:S02]  /*17660*/  SYNCS.PHASECHK.TRANS64.TRYWAIT P0, [R0+URZ+0x30840], R2 ;  /* 0x03084002000075a7 */ /* 0x0044e4000800017f */
[----:B---3--:R-:W-:Y:S05]  /*17670*/  @!P0 NANOSLEEP.SYNCS 0x989680 ;  /* 0x009896800000895d */ /* 0x008fea0003900000 */
[----:B------:R-:W3:Y:S02]  /*17680*/  @!P0 SYNCS.PHASECHK.TRANS64 P0, [R0+URZ+0x30840], R2 ;  /* 0x03084002000085a7 */ /* 0x000ee4000800007f */
[----:B---3--:R-:W-:Y:S05]  /*17690*/  @!P0 BRA `(.L_x_1498) ;  /* 0xfffffffc00f08947 */ /* 0x008fea000383ffff */
[----:B------:R-:W-:Y:S05]  /*176a0*/  BRA `(.L_x_1608) ;  /* 0xffffffac00387947 */ /* 0x000fea000383ffff */
.L_x_1502:
[----:B------:R-:W2:Y:S01]  /*176b0*/  LDL.LU R11, [R1+0x30] ;  /* 0x00003000010b7983 */ /* 0x000ea20000300800 */
[----:B------:R-:W-:Y:S01]  /*176c0*/  IMAD.MOV.U32 R13, RZ, RZ, R3 ;  /* 0x000000ffff0d7224 */ /* 0x000fe200078e0003 */
[----:B------:R-:W-:Y:S01]  /*176d0*/  LOP3.LUT R5, R5, 0x7f, RZ, 0xc0, !PT ;  /* 0x0000007f05057812 */ /* 0x000fe200078ec0ff */
[----:B------:R-:W-:Y:S02]  /*176e0*/  IMAD.MOV.U32 R12, RZ, RZ, RZ ;  /* 0x000000ffff0c7224 */ /* 0x000fe400078e00ff */
[----:B------:R-:W-:Y:S01]  /*176f0*/  IMAD.MOV.U32 R15, RZ, RZ, -0x1 ;  /* 0xffffffffff0f7424 */ /* 0x000fe200078e00ff */
[----:B------:R-:W-:-:S05]  /*17700*/  SHF.R.U32.HI R5, RZ, 0x3, R5 ;  /* 0x00000003ff057819 */ /* 0x000fca0000011605 */
[----:B------:R-:W-:-:S04]  /*17710*/  IMAD.IADD R0, R5, 0x1, R9 ;  /* 0x0000000105007824 */ /* 0x000fc800078e0209 */
[----:B------:R-:W-:Y:S02]  /*17720*/  VIADD R5, R0, 0x10 ;  /* 0x0000001000057836 */ /* 0x000fe40000000000 */
[----:B--2---:R-:W-:Y:S02]  /*17730*/  IMAD R2, R11, R7, RZ ;  /* 0x000000070b027224 */ /* 0x004fe400078e02ff */
[----:B------:R-:W-:-:S03]  /*17740*/  IMAD.MOV.U32 R11, RZ, RZ, 0x181f ;  /* 0x0000181fff0b7424 */ /* 0x000fc600078e00ff */
[----:B------:R-:W-:-:S13]  /*17750*/  ISETP.GE.AND P3, PT, R0, R2, PT ;  /* 0x000000020000720c */ /* 0x000fda0003f66270 */
[----:B-----5:R-:W-:Y:S05]  /*17760*/  WARPSYNC.COLLECTIVE R15, `(.L_x_1609) ;  /* 0x000000000f087348 */ /* 0x020fea0003c00000 */
[----:B------:R0:W1:Y:S02]  /*17770*/  SHFL.IDX P6, R14, R13, R12, R11 ;  /* 0x0000000c0d0e7389 */ /* 0x00006400000c000b */
[----:B01---5:R-:W-:Y:S01]  /*17780*/  ENDCOLLECTIVE ;  /* 0x000000000000791b */ /* 0x023fe20003800000 */
.L_x_1609:
[----:B------:R-:W-:Y:S02]  /*17790*/  IMAD.MOV.U32 R13, RZ, RZ, R4 ;  /* 0x000000ffff0d7224 */ /* 0x000fe400078e0004 */
[----:B------:R-:W-:-:S07]  /*177a0*/  IMAD.MOV.U32 R6, RZ, RZ, R14 ;  /* 0x000000ffff067224 */ /* 0x000fce00078e000e */
[----:B------:R-:W-:Y:S05]  /*177b0*/  WARPSYNC.COLLECTIVE R15, `(.L_x_1610) ;  /* 0x000000000f087348 */ /* 0x000fea0003c00000 */
[----:B------:R0:W1:Y:S02]  /*177c0*/  SHFL.IDX P6, R14, R13, R12, R11 ;  /* 0x0000000c0d0e7389 */ /* 0x00006400000c000b */
[----:B01----:R-:W-:Y:S01]  /*177d0*/  ENDCOLLECTIVE ;  /* 0x000000000000791b */ /* 0x003fe20003800000 */
.L_x_1610:
        /* <DEDUP_REMOVED lines=19> */
.L_x_1611:
[----:B------:R-:W-:Y:S02]  /*17910*/  IMAD.MOV.U32 R13, RZ, RZ, R4 ;  /* 0x000000ffff0d7224 */ /* 0x000fe400078e0004 */
[----:B------:R-:W-:-:S07]  /*17920*/  IMAD.MOV.U32 R9, RZ, RZ, R14 ;  /* 0x000000ffff097224 */ /* 0x000fce00078e000e */
[----:B------:R-:W-:Y:S05]  /*17930*/  WARPSYNC.COLLECTIVE R15, `(.L_x_1612) ;  /* 0x000000000f087348 */ /* 0x000fea0003c00000 */
[----:B------:R0:W1:Y:S02]  /*17940*/  SHFL.IDX P6, R14, R13, R12, R11 ;  /* 0x0000000c0d0e7389 */ /* 0x00006400000c000b */
[----:B01----:R-:W-:Y:S01]  /*17950*/  ENDCOLLECTIVE ;  /* 0x000000000000791b */ /* 0x003fe20003800000 */
.L_x_1612:
[----:B------:R-:W-:Y:S01]  /*17960*/  ULDC.64 UR4, c[0x0][0x208] ;  /* 0x0000820000047ab9 */ /* 0x000fe20000000a00 */
[----:B------:R-:W-:Y:S02]  /*17970*/  IMAD.MOV.U32 R13, RZ, RZ, R3 ;  /* 0x000000ffff0d7224 */ /* 0x000fe400078e0003 */
[----:B------:R-:W-:Y:S02]  /*17980*/  IMAD.MOV.U32 R12, RZ, RZ, 0x2 ;  /* 0x00000002ff0c7424 */ /* 0x000fe400078e00ff */
[----:B------:R-:W-:-:S05]  /*17990*/  IMAD.MOV.U32 R5, RZ, RZ, R14 ;  /* 0x000000ffff057224 */ /* 0x000fca00078e000e */
[----:B------:R-:W-:-:S05]  /*179a0*/  @!P3 LEA R8, P5, R8, R5, 0x1 ;  /* 0x000000050808b211 */ /* 0x000fca00078a08ff */
[----:B------:R-:W-:Y:S02]  /*179b0*/  @!P3 IMAD.X R5, RZ, RZ, R9, P5 ;  /* 0x000000ffff05b224 */ /* 0x000fe400028e0609 */
[----:B------:R-:W-:Y:S01]  /*179c0*/  @!P3 IMAD.MOV.U32 R6, RZ, RZ, R8 ;  /* 0x000000ffff06b224 */ /* 0x000fe200078e0008 */
[----:B------:R-:W0:Y:S01]  /*179d0*/  S2R R9, SR_TID.X ;  /* 0x0000000000097919 */ /* 0x000e220000002100 */
        /* <DEDUP_REMOVED lines=12> */
.L_x_1613:
[----:B------:R-:W-:Y:S02]  /*17aa0*/  IMAD.MOV.U32 R13, RZ, RZ, R4 ;  /* 0x000000ffff0d7224 */ /* 0x000fe400078e0004 */
[----:B------:R-:W-:-:S05]  /*17ab0*/  IMAD.SHL.U32 R9, R9, 0x8, RZ ;  /* 0x0000000809097824 */ /* 0x000fca00078e00ff */
[----:B------:R-:W-:Y:S01]  /*17ac0*/  LOP3.LUT R9, R9, 0x38, RZ, 0xc0, !PT ;  /* 0x0000003809097812 */ /* 0x000fe200078ec0ff */
[----:B------:R-:W-:-:S07]  /*17ad0*/  IMAD.MOV.U32 R8, RZ, RZ, R14 ;  /* 0x000000ffff087224 */ /* 0x000fce00078e000e */
[----:B------:R-:W-:Y:S05]  /*17ae0*/  WARPSYNC.COLLECTIVE R15, `(.L_x_1614) ;  /* 0x000000000f087348 */ /* 0x000fea0003c00000 */
[----:B------:R0:W1:Y:S02]  /*17af0*/  SHFL.IDX P6, R14, R13, R12, R11 ;  /* 0x0000000c0d0e7389 */ /* 0x00006400000c000b */
[----:B01----:R-:W-:Y:S01]  /*17b00*/  ENDCOLLECTIVE ;  /* 0x000000000000791b */ /* 0x003fe20003800000 */
.L_x_1614:
        /* <DEDUP_REMOVED lines=19> */
.L_x_1615:
[----:B------:R-:W-:Y:S02]  /*17c40*/  IMAD.MOV.U32 R13, RZ, RZ, R4 ;  /* 0x000000ffff0d7224 */ /* 0x000fe400078e0004 */
[----:B------:R-:W-:-:S07]  /*17c50*/  IMAD.MOV.U32 R6, RZ, RZ, R14 ;  /* 0x000000ffff067224 */ /* 0x000fce00078e000e */
[----:B------:R-:W-:Y:S05]  /*17c60*/  WARPSYNC.COLLECTIVE R15, `(.L_x_1616) ;  /* 0x000000000f087348 */ /* 0x000fea0003c00000 */
[----:B------:R0:W1:Y:S02]  /*17c70*/  SHFL.IDX P6, R14, R13, R12, R11 ;  /* 0x0000000c0d0e7389 */ /* 0x00006400000c000b */
[----:B01----:R-:W-:Y:S01]  /*17c80*/  ENDCOLLECTIVE ;  /* 0x000000000000791b */ /* 0x003fe20003800000 */
.L_x_1616:
        /* <DEDUP_REMOVED lines=19> */
.L_x_1617:
[----:B------:R-:W-:Y:S02]  /*17dc0*/  IMAD.MOV.U32 R13, RZ, RZ, R4 ;  /* 0x000000ffff0d7224 */ /* 0x000fe400078e0004 */
[----:B------:R-:W-:-:S07]  /*17dd0*/  IMAD.MOV.U32 R6, RZ, RZ, R14 ;  /* 0x000000ffff067224 */ /* 0x000fce00078e000e */
[----:B------:R-:W-:Y:S05]  /*17de0*/  WARPSYNC.COLLECTIVE R15, `(.L_x_1618) ;  /* 0x000000000f087348 */ /* 0x000fea0003c00000 */
[----:B------:R0:W1:Y:S02]  /*17df0*/  SHFL.IDX P6, R14, R13, R12, R11 ;  /* 0x0000000c0d0e7389 */ /* 0x00006400000c000b */
[----:B01----:R-:W-:Y:S01]  /*17e00*/  ENDCOLLECTIVE ;  /* 0x000000000000791b */ /* 0x003fe20003800000 */
.L_x_1618:
        /* <DEDUP_REMOVED lines=19> */
.L_x_1619:
[----:B------:R-:W-:Y:S02]  /*17f40*/  IMAD.MOV.U32 R13, RZ, RZ, R4 ;  /* 0x000000ffff0d7224 */ /* 0x000fe400078e0004 */
[----:B------:R-:W-:-:S07]  /*17f50*/  IMAD.MOV.U32 R6, RZ, RZ, R14 ;  /* 0x000000ffff067224 */ /* 0x000fce00078e000e */
[----:B------:R-:W-:Y:S05]  /*17f60*/  WARPSYNC.COLLECTIVE R15, `(.L_x_1620) ;  /* 0x000000000f087348 */ /* 0x000fea0003c00000 */
[----:B------:R0:W1:Y:S02]  /*17f70*/  SHFL.IDX P6, R14, R13, R12, R11 ;  /* 0x0000000c0d0e7389 */ /* 0x00006400000c000b */
[----:B01----:R-:W-:Y:S01]  /*17f80*/  ENDCOLLECTIVE ;  /* 0x000000000000791b */ /* 0x003fe20003800000 */
.L_x_1620:
        /* <DEDUP_REMOVED lines=17> */
.L_x_1621:
[----:B------:R-:W-:-:S05]  /*180a0*/  VIADD R7, R0, 0x60 ;  /* 0x0000006000077836 */ /* 0x000fca0000000000 */
[----:B------:R-:W-:Y:S01]  /*180b0*/  ISETP.GE.AND P4, PT, R7, R2, PT ;  /* 0x000000020700720c */ /* 0x000fe20003f86270 */
[----:B------:R-:W-:Y:S02]  /*180c0*/  IMAD.MOV.U32 R13, RZ, RZ, R4 ;  /* 0x000000ffff0d7224 */ /* 0x000fe400078e0004 */
[----:B------:R-:W-:-:S10]  /*180d0*/  IMAD.MOV.U32 R6, RZ, RZ, R14 ;  /* 0x000000ffff067224 */ /* 0x000fd400078e000e */
[----:B------:R-:W-:Y:S05]  /*180e0*/  WARPSYNC.COLLECTIVE R15, `(.L_x_1622) ;  /* 0x000000000f087348 */ /* 0x000fea0003c00000 */
[----:B------:R0:W1:Y:S02]  /*180f0*/  SHFL.IDX P6, R14, R13, R12, R11 ;  /* 0x0000000c0d0e7389 */ /* 0x00006400000c000b */
[----:B01----:R-:W-:Y:S01]  /*18100*/  ENDCOLLECTIVE ;  /* 0x000000000000791b */ /* 0x003fe20003800000 */
.L_x_1622:
        /* <DEDUP_REMOVED lines=17> */
.L_x_1623:
[----:B------:R-:W-:Y:S02]  /*18220*/  IMAD.MOV.U32 R13, RZ, RZ, R4 ;  /* 0x000000ffff0d7224 */ /* 0x000fe400078e0004 */
[----:B------:R-:W-:-:S07]  /*18230*/  IMAD.MOV.U32 R3, RZ, RZ, R14 ;  /* 0x000000ffff037224 */ /* 0x000fce00078e000e */
[----:B------:R-:W-:Y:S05]  /*18240*/  WARPSYNC.COLLECTIVE R15, `(.L_x_1624) ;  /* 0x000000000f087348 */ /* 0x000fea0003c00000 */
[----:B------:R0:W1:Y:S02]  /*18250*/  SHFL.IDX P6, R14, R13, R12, R11 ;  /* 0x0000000c0d0e7389 */ /* 0x00006400000c000b */
[----:B01----:R-:W-:Y:S01]  /*18260*/  ENDCOLLECTIVE ;  /* 0x000000000000791b */ /* 0x003fe20003800000 */
.L_x_1624:
[----:B------:R-:W-:Y:S01]  /*18270*/  IMAD.MOV.U32 R4, RZ, RZ, R14 ;  /* 0x000000ffff047224 */ /* 0x000fe200078e000e */
[----:B------:R-:W-:Y:S06]  /*18280*/  BRA `(.L_x_1625) ;  /* 0xffffffac00f87947 */ /* 0x000fec000383ffff */
.L_x_1507:
[----:B0-----:R-:W2:Y:S02]  /*18290*/  LDL R2, [R1] ;  /* 0x0000000001027983 */ /* 0x001ea40000100800 */
[----:B--2---:R0:W1:Y:S02]  /*182a0*/  SYNCS.PHASECHK.TRANS64.TRYWAIT P0, [R2+URZ+0x30820], R0 ;  /* 0x03082000020075a7 */ /* 0x004064000800017f */
[----:B-1----:R-:W-:Y:S05]  /*182b0*/  @!P0 NANOSLEEP.SYNCS 0x989680 ;  /* 0x009896800000895d */ /* 0x002fea0003900000 */
[----:B------:R-:W1:Y:S02]  /*182c0*/  @!P0 SYNCS.PHASECHK.TRANS64 P0, [R2+URZ+0x30820], R0 ;  /* 0x03082000020085a7 */ /* 0x000e64000800007f */
[----:B-1----:R-:W-:Y:S05]  /*182d0*/  @!P0 BRA `(.L_x_1507) ;  /* 0xfffffffc00ec8947 */ /* 0x002fea000383ffff */
[----:B------:R-:W-:Y:S05]  /*182e0*/  BRA `(.L_x_1626) ;  /* 0xffffffb000807947 */ /* 0x000fea000383ffff */
.L_x_1516:
[----:B-1----:R1:W2:Y:S02]  /*182f0*/  SYNCS.PHASECHK.TRANS64.TRYWAIT P0, [R3+URZ+0x30840], R2 ;  /* 0x03084002030075a7 */ /* 0x0022a4000800017f */
[----:B--2---:R-:W-:Y:S05]  /*18300*/  @!P0 NANOSLEEP.SYNCS 0x989680 ;  /* 0x009896800000895d */ /* 0x004fea0003900000 */
[----:B------:R-:W2:Y:S02]  /*18310*/  @!P0 SYNCS.PHASECHK.TRANS64 P0, [R3+URZ+0x30840], R2 ;  /* 0x03084002030085a7 */ /* 0x000ea4000800007f */
[----:B--2---:R-:W-:Y:S05]  /*18320*/  @!P0 BRA `(.L_x_1516) ;  /* 0xfffffffc00f08947 */ /* 0x004fea000383ffff */
[----:B------:R-:W-:Y:S05]  /*18330*/  BRA `(.L_x_1627) ;  /* 0xffffffb400507947 */ /* 0x000fea000383ffff */
.L_x_1523:
[----:B0-----:R0:W1:Y:S02]  /*18340*/  SYNCS.PHASECHK.TRANS64.TRYWAIT P0, [R3+URZ+0x60], R2 ;  /* 0x00006002030075a7 */ /* 0x001064000800017f */
[----:B-1----:R-:W-:Y:S05]  /*18350*/  @!P0 NANOSLEEP.SYNCS 0x989680 ;  /* 0x009896800000895d */ /* 0x002fea0003900000 */
[----:B------:R-:W1:Y:S02]  /*18360*/  @!P0 SYNCS.PHASECHK.TRANS64 P0, [R3+URZ+0x60], R2 ;  /* 0x00006002030085a7 */ /* 0x000e64000800007f */
[----:B-1----:R-:W-:Y:S05]  /*18370*/  @!P0 BRA `(.L_x_1523) ;  /* 0xfffffffc00f08947 */ /* 0x002fea000383ffff */
[----:B------:R-:W-:Y:S05]  /*18380*/  BRA `(.L_x_1628) ;  /* 0xffffffb8006c7947 */ /* 0x000fea000383ffff */
.L_x_1533:
[----:B-1----:R1:W2:Y:S02]  /*18390*/  SYNCS.PHASECHK.TRANS64.TRYWAIT P0, [R3+URZ+0x30840], R2 ;  /* 0x03084002030075a7 */ /* 0x0022a4000800017f */
[----:B--2---:R-:W-:Y:S05]  /*183a0*/  @!P0 NANOSLEEP.SYNCS 0x989680 ;  /* 0x009896800000895d */ /* 0x004fea0003900000 */
[----:B------:R-:W2:Y:S02]  /*183b0*/  @!P0 SYNCS.PHASECHK.TRANS64 P0, [R3+URZ+0x30840], R2 ;  /* 0x03084002030085a7 */ /* 0x000ea4000800007f */
[----:B--2---:R-:W-:Y:S05]  /*183c0*/  @!P0 BRA `(.L_x_1533) ;  /* 0xfffffffc00f08947 */ /* 0x004fea000383ffff */
[----:B------:R-:W-:Y:S05]  /*183d0*/  BRA `(.L_x_1629) ;  /* 0xffffffc000587947 */ /* 0x000fea000383ffff */
.L_x_1540:
[----:B0-----:R0:W1:Y:S02]  /*183e0*/  SYNCS.PHASECHK.TRANS64.TRYWAIT P0, [R2+URZ+0x60], R3 ;  /* 0x00006003020075a7 */ /* 0x001064000800017f */
[----:B-1----:R-:W-:Y:S05]  /*183f0*/  @!P0 NANOSLEEP.SYNCS 0x989680 ;  /* 0x009896800000895d */ /* 0x002fea0003900000 */
[----:B------:R-:W1:Y:S02]  /*18400*/  @!P0 SYNCS.PHASECHK.TRANS64 P0, [R2+URZ+0x60], R3 ;  /* 0x00006003020085a7 */ /* 0x000e64000800007f */
[----:B-1----:R-:W-:Y:S05]  /*18410*/  @!P0 BRA `(.L_x_1540) ;  /* 0xfffffffc00f08947 */ /* 0x002fea000383ffff */
[----:B------:R-:W-:Y:S05]  /*18420*/  BRA `(.L_x_1630) ;  /* 0xffffffc400747947 */ /* 0x000fea000383ffff */
.L_x_1550:
[----:B---3--:R3:W4:Y:S02]  /*18430*/  SYNCS.PHASECHK.TRANS64.TRYWAIT P0, [R2+URZ+0x30840], R3 ;  /* 0x03084003020075a7 */ /* 0x008724000800017f */
[----:B----4-:R-:W-:Y:S05]  /*18440*/  @!P0 NANOSLEEP.SYNCS 0x989680 ;  /* 0x009896800000895d */ /* 0x010fea0003900000 */
[----:B------:R-:W4:Y:S02]  /*18450*/  @!P0 SYNCS.PHASECHK.TRANS64 P0, [R2+URZ+0x30840], R3 ;  /* 0x03084003020085a7 */ /* 0x000f24000800007f */
[----:B----4-:R-:W-:Y:S05]  /*18460*/  @!P0 BRA `(.L_x_1550) ;  /* 0xfffffffc00f08947 */ /* 0x010fea000383ffff */
[----:B------:R-:W-:Y:S05]  /*18470*/  BRA `(.L_x_1631) ;  /* 0xffffffcc00247947 */ /* 0x000fea000383ffff */
.L_x_1557:
[----:B0-----:R0:W1:Y:S02]  /*18480*/  SYNCS.PHASECHK.TRANS64.TRYWAIT P0, [R2+URZ+0x60], R5 ;  /* 0x00006005020075a7 */ /* 0x001064000800017f */
[----:B-1----:R-:W-:Y:S05]  /*18490*/  @!P0 NANOSLEEP.SYNCS 0x989680 ;  /* 0x009896800000895d */ /* 0x002fea0003900000 */
[----:B------:R-:W1:Y:S02]  /*184a0*/  @!P0 SYNCS.PHASECHK.TRANS64 P0, [R2+URZ+0x60], R5 ;  /* 0x00006005020085a7 */ /* 0x000e64000800007f */
[----:B-1----:R-:W-:Y:S05]  /*184b0*/  @!P0 BRA `(.L_x_1557) ;  /* 0xfffffffc00f08947 */ /* 0x002fea000383ffff */
[----:B------:R-:W-:Y:S05]  /*184c0*/  BRA `(.L_x_1632) ;  /* 0xffffffd000407947 */ /* 0x000fea000383ffff */
.L_x_1569:
[----:B---3--:R3:W4:Y:S02]  /*184d0*/  SYNCS.PHASECHK.TRANS64.TRYWAIT P0, [R0+URZ+0x30860], R2 ;  /* 0x03086002000075a7 */ /* 0x008724000800017f */
[----:B----4-:R-:W-:Y:S05]  /*184e0*/  @!P0 NANOSLEEP.SYNCS 0x989680 ;  /* 0x009896800000895d */ /* 0x010fea0003900000 */
[----:B------:R-:W4:Y:S02]  /*184f0*/  @!P0 SYNCS.PHASECHK.TRANS64 P0, [R0+URZ+0x30860], R2 ;  /* 0x03086002000085a7 */ /* 0x000f24000800007f */
[----:B----4-:R-:W-:Y:S05]  /*18500*/  @!P0 BRA `(.L_x_1569) ;  /* 0xfffffffc00f08947 */ /* 0x010fea000383ffff */
[----:B------:R-:W-:Y:S05]  /*18510*/  BRA `(.L_x_1633) ;  /* 0xffffffd400d47947 */ /* 0x000fea000383ffff */
.L_x_1577:
[----:B------:R-:W-:Y:S01]  /*18520*/  BSSY B0, `(.L_x_1634) ;  /* 0x0000008000007945 */ /* 0x000fe20003800000 */
[----:B------:R-:W-:Y:S02]  /*18530*/  IMAD.MOV.U32 R13, RZ, RZ, R16 ;  /* 0x000000ffff0d7224 */ /* 0x000fe400078e0010 */
[----:B-1----:R-:W-:Y:S02]  /*18540*/  IMAD.MOV.U32 R12, RZ, RZ, RZ ;  /* 0x000000ffff0c7224 */ /* 0x002fe400078e00ff */
[----:B------:R-:W-:Y:S02]  /*18550*/  IMAD.MOV.U32 R11, RZ, RZ, 0x1f ;  /* 0x0000001fff0b7424 */ /* 0x000fe400078e00ff */
[----:B------:R-:W-:-:S07]  /*18560*/  IMAD.MOV.U32 R15, RZ, RZ, -0x1 ;  /* 0xffffffffff0f7424 */ /* 0x000fce00078e00ff */
[----:B0-2---:R-:W-:Y:S05]  /*18570*/  WARPSYNC.COLLECTIVE R15, `(.L_x_1635) ;  /* 0x000000000f087348 */ /* 0x005fea0003c00000 */
[----:B------:R1:W3:Y:S02]  /*18580*/  SHFL.IDX P6, R14, R13, R12, R11 ;  /* 0x0000000c0d0e7389 */ /* 0x0002e400000c000b */
[----:B0123--:R-:W-:Y:S01]  /*18590*/  ENDCOLLECTIVE ;  /* 0x000000000000791b */ /* 0x00ffe20003800000 */
.L_x_1635:
[----:B------:R-:W-:Y:S05]  /*185a0*/  BSYNC B0 ;  /* 0x0000000000007941 */ /* 0x000fea0003800000 */
.L_x_1634:
        /* <DEDUP_REMOVED lines=9> */
.L_x_1636:
[----:B------:R-:W-:Y:S01]  /*18640*/  ULDC UR4, c[0x0][0xc3c] ;  /* 0x00030f0000047ab9 */ /* 0x000fe20000000800 */
[----:B------:R-:W-:Y:S01]  /*18650*/  ULDC.64 UR6, c[0x0][0x208] ;  /* 0x0000820000067ab9 */ /* 0x000fe20000000a00 */
        /* <DEDUP_REMOVED lines=17> */
.L_x_1637:
[----:B------:R-:W-:Y:S01]  /*18770*/  IMAD.MOV.U32 R12, RZ, RZ, 0x2 ;  /* 0x00000002ff0c7424 */ /* 0x000fe200078e00ff */
[----:B------:R-:W-:-:S05]  /*18780*/  SEL R7, R14, RZ, P1 ;  /* 0x000000ff0e077207 */ /* 0x000fca0000800000 */
[----:B------:R-:W-:-:S04]  /*18790*/  IMAD.IADD R3, R2, 0x1, R7 ;  /* 0x0000000102037824 */ /* 0x000fc800078e0207 */
[----:B------:R-:W-:-:S07]  /*187a0*/  IMAD.MOV.U32 R13, RZ, RZ, R3 ;  /* 0x000000ffff0d7224 */ /* 0x000fce00078e0003 */
[----:B------:R-:W-:Y:S05]  /*187b0*/  WARPSYNC.COLLECTIVE R15, `(.L_x_1638) ;  /* 0x000000000f087348 */ /* 0x000fea0003c00000 */
[----:B------:R0:W1:Y:S02]  /*187c0*/  SHFL.UP P6, R14, R13, R12, R11 ;  /* 0x0400000c0d0e7389 */ /* 0x00006400000c000b */
[----:B01----:R-:W-:Y:S01]  /*187d0*/  ENDCOLLECTIVE ;  /* 0x000000000000791b */ /* 0x003fe20003800000 */
.L_x_1638:
        /* <DEDUP_REMOVED lines=8> */
.L_x_1639:
        /* <DEDUP_REMOVED lines=8> */
.L_x_1640:
        /* <DEDUP_REMOVED lines=8> */
.L_x_1641:
        /* <DEDUP_REMOVED lines=9> */
.L_x_1642:
[----:B------:R-:W-:Y:S01]  /*189f0*/  IMAD.MOV.U32 R16, RZ, RZ, R14 ;  /* 0x000000ffff107224 */ /* 0x000fe200078e000e */
[----:B------:R-:W-:Y:S06]  /*18a00*/  BRA `(.L_x_1643) ;  /* 0xffffffd800907947 */ /* 0x000fec000383ffff */
.L_x_1582:
[----:B------:R-:W-:Y:S01]  /*18a10*/  BSSY B0, `(.L_x_1644) ;  /* 0x0000008000007945 */ /* 0x000fe20003800000 */
[----:B-----5:R-:W-:Y:S02]  /*18a20*/  IMAD.MOV.U32 R13, RZ, RZ, R2 ;  /* 0x000000ffff0d7224 */ /* 0x020fe400078e0002 */
[----:B-1----:R-:W-:Y:S02]  /*18a30*/  IMAD.MOV.U32 R12, RZ, RZ, 0x1 ;  /* 0x00000001ff0c7424 */ /* 0x002fe400078e00ff */
[----:B------:R-:W-:Y:S02]  /*18a40*/  IMAD.MOV.U32 R11, RZ, RZ, RZ ;  /* 0x000000ffff0b7224 */ /* 0x000fe400078e00ff */
[----:B------:R-:W-:-:S07]  /*18a50*/  IMAD.MOV.U32 R15, RZ, RZ, -0x1 ;  /* 0xffffffffff0f7424 */ /* 0x000fce00078e00ff */
[----:B0-23--:R-:W-:Y:S05]  /*18a60*/  WARPSYNC.COLLECTIVE R15, `(.L_x_1645) ;  /* 0x000000000f087348 */ /* 0x00dfea0003c00000 */
[----:B------:R1:W4:Y:S02]  /*18a70*/  SHFL.UP P6, R14, R13, R12, R11 ;  /* 0x0400000c0d0e7389 */ /* 0x00032400000c000b */
[----:B01234-:R-:W-:Y:S01]  /*18a80*/  ENDCOLLECTIVE ;  /* 0x000000000000791b */ /* 0x01ffe20003800000 */
.L_x_1645:
[----:B------:R-:W-:Y:S05]  /*18a90*/  BSYNC B0 ;  /* 0x0000000000007941 */ /* 0x000fea0003800000 */
.L_x_1644:
        /* <DEDUP_REMOVED lines=9> */
.L_x_1646:
[----:B------:R-:W-:Y:S01]  /*18b30*/  IMAD.MOV.U32 R12, RZ, RZ, 0x4 ;  /* 0x00000004ff0c7424 */ /* 0x000fe200078e00ff */
[----:B------:R-:W-:-:S05]  /*18b40*/  SEL R14, R14, RZ, P2 ;  /* 0x000000ff0e0e7207 */ /* 0x000fca0001000000 */
[----:B------:R-:W-:-:S04]  /*18b50*/  IMAD.IADD R3, R3, 0x1, R14 ;  /* 0x0000000103037824 */ /* 0x000fc800078e020e */
[----:B------:R-:W-:-:S07]  /*18b60*/  IMAD.MOV.U32 R13, RZ, RZ, R3 ;  /* 0x000000ffff0d7224 */ /* 0x000fce00078e0003 */
[----:B------:R-:W-:Y:S05]  /*18b70*/  WARPSYNC.COLLECTIVE R15, `(.L_x_1647) ;  /* 0x000000000f087348 */ /* 0x000fea0003c00000 */
[----:B------:R0:W1:Y:S02]  /*18b80*/  SHFL.UP P6, R14, R13, R12, R11 ;  /* 0x0400000c0d0e7389 */ /* 0x00006400000c000b */
[----:B01----:R-:W-:Y:S01]  /*18b90*/  ENDCOLLECTIVE ;  /* 0x000000000000791b */ /* 0x003fe20003800000 */
.L_x_1647:
[----:B------:R-:W-:Y:S01]  /*18ba0*/  IMAD.MOV.U32 R12, RZ, RZ, 0x8 ;  /* 0x00000008ff0c7424 */ /* 0x000fe200078e00ff */
[----:B------:R-:W-:-:S05]  /*18bb0*/  SEL R14, R14, RZ, P3 ;  /* 0x000000ff0e0e7207 */ /* 0x000fca0001800000 */
[----:B------:R-:W-:-:S04]  /*18bc0*/  IMAD.IADD R3, R3, 0x1, R14 ;  /* 0x0000000103037824 */ /* 0x000fc800078e020e */
[----:B------:R-:W-:-:S07]  /*18bd0*/  IMAD.MOV.U32 R13, RZ, RZ, R3 ;  /* 0x000000ffff0d7224 */ /* 0x000fce00078e0003 */
[----:B------:R-:W-:Y:S05]  /*18be0*/  WARPSYNC.COLLECTIVE R15, `(.L_x_1648) ;  /* 0x000000000f087348 */ /* 0x000fea0003c00000 */
[----:B------:R0:W1:Y:S02]  /*18bf0*/  SHFL.UP P6, R14, R13, R12, R11 ;  /* 0x0400000c0d0e7389 */ /* 0x00006400000c000b */
[----:B01----:R-:W-:Y:S01]  /*18c00*/  ENDCOLLECTIVE ;  /* 0x000000000000791b */ /* 0x003fe20003800000 */
.L_x_1648:
[----:B------:R-:W-:Y:S01]  /*18c10*/  IMAD.MOV.U32 R12, RZ, RZ, 0x10 ;  /* 0x00000010ff0c7424 */ /* 0x000fe200078e00ff */
[----:B------:R-:W-:-:S05]  /*18c20*/  SEL R14, R14, RZ, P4 ;  /* 0x000000ff0e0e7207 */ /* 0x000fca0002000000 */
[----:B------:R-:W-:-:S04]  /*18c30*/  IMAD.IADD R3, R3, 0x1, R14 ;  /* 0x0000000103037824 */ /* 0x000fc800078e020e */
[----:B------:R-:W-:-:S07]  /*18c40*/  IMAD.MOV.U32 R13, RZ, RZ, R3 ;  /* 0x000000ffff0d7224 */ /* 0x000fce00078e0003 */
[----:B------:R-:W-:Y:S05]  /*18c50*/  WARPSYNC.COLLECTIVE R15, `(.L_x_1649) ;  /* 0x000000000f087348 */ /* 0x000fea0003c00000 */
[----:B------:R0:W1:Y:S02]  /*18c60*/  SHFL.UP P6, R14, R13, R12, R11 ;  /* 0x0400000c0d0e7389 */ /* 0x00006400000c000b */
[----:B01----:R-:W-:Y:S01]  /*18c70*/  ENDCOLLECTIVE ;  /* 0x000000000000791b */ /* 0x003fe20003800000 */
.L_x_1649:
[----:B------:R-:W-:Y:S02]  /*18c80*/  IMAD.MOV.U32 R12, RZ, RZ, 0x1f ;  /* 0x0000001fff0c7424 */ /* 0x000fe400078e00ff */
[----:B------:R-:W-:Y:S01]  /*18c90*/  IMAD.MOV.U32 R11, RZ, RZ, 0x1f ;  /* 0x0000001fff0b7424 */ /* 0x000fe200078e00ff */
[----:B------:R-:W-:-:S05]  /*18ca0*/  SEL R14, R14, RZ, P5 ;  /* 0x000000ff0e0e7207 */ /* 0x000fca0002800000 */
[----:B------:R-:W-:-:S04]  /*18cb0*/  IMAD.IADD R3, R3, 0x1, R14 ;  /* 0x0000000103037824 */ /* 0x000fc800078e020e */
[----:B------:R-:W-:-:S07]  /*18cc0*/  IMAD.MOV.U32 R13, RZ, RZ, R3 ;  /* 0x000000ffff0d7224 */ /* 0x000fce00078e0003 */
[----:B------:R-:W-:Y:S05]  /*18cd0*/  WARPSYNC.COLLECTIVE R15, `(.L_x_1650) ;  /* 0x000000000f087348 */ /* 0x000fea0003c00000 */
[----:B------:R0:W1:Y:S02]  /*18ce0*/  SHFL.IDX P6, R14, R13, R12, R11 ;  /* 0x0000000c0d0e7389 */ /* 0x00006400000c000b */
[----:B01----:R-:W-:Y:S01]  /*18cf0*/  ENDCOLLECTIVE ;  /* 0x000000000000791b */ /* 0x003fe20003800000 */
.L_x_1650:
[----:B------:R-:W-:Y:S01]  /*18d00*/  IMAD.MOV.U32 R16, RZ, RZ, R14 ;  /* 0x000000ffff107224 */ /* 0x000fe200078e000e */
[----:B------:R-:W-:Y:S06]  /*18d10*/  BRA `(.L_x_1651) ;  /* 0xffffffd8006c7947 */ /* 0x000fec000383ffff */
.L_x_1584:
[----:B------:R-:W-:Y:S01]  /*18d20*/  BSSY B0, `(.L_x_1652) ;  /* 0x0000006000007945 */ /* 0x000fe20003800000 */
[----:B------:R-:W-:Y:S01]  /*18d30*/  PLOP3.LUT P6, PT, P6, PT, PT, 0x8, 0x0 ;  /* 0x000000000000781c */ /* 0x000fe200037ce170 */
[----:B------:R-:W-:-:S12]  /*18d40*/  IMAD.MOV.U32 R15, RZ, RZ, -0x1 ;  /* 0xffffffffff0f7424 */ /* 0x000fd800078e00ff */
[----:B0123--:R-:W-:Y:S05]  /*18d50*/  WARPSYNC.COLLECTIVE R15, `(.L_x_1653) ;  /* 0x000000000f087348 */ /* 0x00ffea0003c00000 */
[----:B------:R-:W-:Y:S01]  /*18d60*/  VOTE.ANY R14, PT, P6 ;  /* 0x00000000000e7806 */ /* 0x000fe200030e0100 */
[----:B0123--:R-:W-:Y:S06]  /*18d70*/  ENDCOLLECTIVE ;  /* 0x000000000000791b */ /* 0x00ffec0003800000 */
.L_x_1653:
[----:B------:R-:W-:Y:S05]  /*18d80*/  BSYNC B0 ;  /* 0x0000000000007941 */ /* 0x000fea0003800000 */
.L_x_1652:
        /* <DEDUP_REMOVED lines=9> */
.L_x_1654:
[----:B------:R-:W-:Y:S01]  /*18e20*/  IMAD.MOV.U32 R17, RZ, RZ, R14 ;  /* 0x000000ffff117224 */ /* 0x000fe200078e000e */
[----:B------:R-:W-:Y:S06]  /*18e30*/  BRA `(.L_x_1655) ;  /* 0xffffffd8005c7947 */ /* 0x000fec000383ffff */
.L_x_1586:
[----:B------:R-:W-:Y:S01]  /*18e40*/  BSSY B0, `(.L_x_1656) ;  /* 0x0000007000007945 */ /* 0x000fe20003800000 */
[----:B------:R-:W-:Y:S02]  /*18e50*/  IMAD.MOV.U32 R13, RZ, RZ, R3 ;  /* 0x000000ffff0d7224 */ /* 0x000fe400078e0003 */
[----:B------:R-:W-:Y:S02]  /*18e60*/  IMAD.MOV.U32 R11, RZ, RZ, 0x1f ;  /* 0x0000001fff0b7424 */ /* 0x000fe400078e00ff */
[----:B------:R-:W-:-:S07]  /*18e70*/  IMAD.MOV.U32 R15, RZ, RZ, -0x1 ;  /* 0xffffffffff0f7424 */ /* 0x000fce00078e00ff */
[----:B0-234-:R-:W-:Y:S05]  /*18e80*/  WARPSYNC.COLLECTIVE R15, `(.L_x_1657) ;  /* 0x000000000f087348 */ /* 0x01dfea0003c00000 */
[----:B------:R1:W0:Y:S02]  /*18e90*/  SHFL.IDX P6, R14, R13, R12, R11 ;  /* 0x0000000c0d0e7389 */ /* 0x00022400000c000b */
[----:B01234-:R-:W-:Y:S01]  /*18ea0*/  ENDCOLLECTIVE ;  /* 0x000000000000791b */ /* 0x01ffe20003800000 */
.L_x_1657:
[----:B------:R-:W-:Y:S05]  /*18eb0*/  BSYNC B0 ;  /* 0x0000000000007941 */ /* 0x000fea0003800000 */
.L_x_1656:
[----:B------:R-:W-:Y:S01]  /*18ec0*/  IMAD.MOV.U32 R3, RZ, RZ, R14 ;  /* 0x000000ffff037224 */ /* 0x000fe200078e000e */
[----:B------:R-:W-:Y:S06]  /*18ed0*/  BRA `(.L_x_1658) ;  /* 0xffffffd800507947 */ /* 0x000fec000383ffff */
.L_x_1590:
[----:B0-----:R0:W3:Y:S02]  /*18ee0*/  SYNCS.PHASECHK.TRANS64.TRYWAIT P0, [R0+URZ+0x30820], R3 ;  /* 0x03082003000075a7 */ /* 0x0010e4000800017f */
[----:B---3--:R-:W-:Y:S05]  /*18ef0*/  @!P0 NANOSLEEP.SYNCS 0x989680 ;  /* 0x009896800000895d */ /* 0x008fea0003900000 */
[----:B------:R-:W3:Y:S02]  /*18f00*/  @!P0 SYNCS.PHASECHK.TRANS64 P0, [R0+URZ+0x30820], R3 ;  /* 0x03082003000085a7 */ /* 0x000ee4000800007f */
[----:B---3--:R-:W-:Y:S05]  /*18f10*/  @!P0 BRA `(.L_x_1590) ;  /* 0xfffffffc00f08947 */ /* 0x008fea000383ffff */
[----:B------:R-:W-:Y:S05]  /*18f20*/  BRA `(.L_x_1659) ;  /* 0xffffffdc00d87947 */ /* 0x000fea000383ffff */
.L_x_1591:
[----:B------:R-:W3:Y:S01]  /*18f30*/  S2R R2, SR_TID.X ;  /* 0x0000000000027919 */ /* 0x000ee20000002100 */
[----:B------:R-:W-:Y:S01]  /*18f40*/  BSSY B0, `(.L_x_1660) ;  /* 0x000000a000007945 */ /* 0x000fe20003800000 */
[----:B-1----:R-:W-:Y:S02]  /*18f50*/  IMAD.MOV.U32 R12, RZ, RZ, RZ ;  /* 0x000000ffff0c7224 */ /* 0x002fe400078e00ff */
[----:B------:R-:W-:Y:S02]  /*18f60*/  IMAD.MOV.U32 R11, RZ, RZ, 0x1f ;  /* 0x0000001fff0b7424 */ /* 0x000fe400078e00ff */
[----:B------:R-:W-:Y:S01]  /*18f70*/  IMAD.MOV.U32 R15, RZ, RZ, -0x1 ;  /* 0xffffffffff0f7424 */ /* 0x000fe200078e00ff */
[----:B---3--:R-:W-:-:S04]  /*18f80*/  SHF.R.U32.HI R2, RZ, 0x5, R2 ;  /* 0x00000005ff027819 */ /* 0x008fc80000011602 */
[----:B------:R-:W-:-:S05]  /*18f90*/  LOP3.LUT R2, R2, 0x3, RZ, 0xc0, !PT ;  /* 0x0000000302027812 */ /* 0x000fca00078ec0ff */
[----:B------:R-:W-:-:S07]  /*18fa0*/  IMAD.MOV.U32 R13, RZ, RZ, R2 ;  /* 0x000000ffff0d7224 */ /* 0x000fce00078e0002 */
[----:B0-2---:R-:W-:Y:S05]  /*18fb0*/  WARPSYNC.COLLECTIVE R15, `(.L_x_1661) ;  /* 0x000000000f087348 */ /* 0x005fea0003c00000 */
[----:B------:R1:W3:Y:S02]  /*18fc0*/  SHFL.IDX P6, R14, R13, R12, R11 ;  /* 0x0000000c0d0e7389 */ /* 0x0002e400000c000b */
[----:B0123--:R-:W-:Y:S01]  /*18fd0*/  ENDCOLLECTIVE ;  /* 0x000000000000791b */ /* 0x00ffe20003800000 */
.L_x_1661:
[----:B------:R-:W-:Y:S05]  /*18fe0*/  BSYNC B0 ;  /* 0x0000000000007941 */ /* 0x000fea0003800000 */
.L_x_1660:
[----:B------:R-:W-:Y:S05]  /*18ff0*/  BRA `(.L_x_1662) ;  /* 0xffffffdc00c07947 */ /* 0x000fea000383ffff */
.L_x_1594:
[----:B------:R-:W-:Y:S01]  /*19000*/  BSSY B1, `(.L_x_1663) ;  /* 0x0000006000017945 */ /* 0x000fe20003800000 */
[----:B------:R-:W-:-:S07]  /*19010*/  IMAD.MOV.U32 R15, RZ, RZ, -0x1 ;  /* 0xffffffffff0f7424 */ /* 0x000fce00078e00ff */
[----:B0123--:R-:W-:Y:S05]  /*19020*/  WARPSYNC.COLLECTIVE R15, `(.L_x_1664) ;  /* 0x000000000f0c7348 */ /* 0x00ffea0003c00000 */
[----:B------:R-:W-:Y:S02]  /*19030*/  ELECT P6, UR62, PT ;  /* 0x00000000003e782f */ /* 0x000fe400038c0000 */
[----:B------:R-:W-:Y:S01]  /*19040*/  MOV R14, UR62 ;  /* 0x0000003e000e7c02 */ /* 0x000fe20008000f00 */
[----:B0123--:R-:W-:Y:S10]  /*19050*/  ENDCOLLECTIVE ;  /* 0x000000000000791b */ /* 0x00fff40003800000 */
.L_x_1664:
[----:B------:R-:W-:Y:S05]  /*19060*/  BSYNC B1 ;  /* 0x0000000000017941 */ /* 0x000fea0003800000 */
.L_x_1663:
[----:B------:R-:W-:Y:S05]  /*19070*/  BRA `(.L_x_1665) ;  /* 0xffffffdc00b87947 */ /* 0x000fea000383ffff */
.L_x_1596:
[----:B0-----:R0:W2:Y:S02]  /*19080*/  SYNCS.PHASECHK.TRANS64.TRYWAIT P0, [R6+URZ], R5 ;  /* 0x00000005060075a7 */ /* 0x0010a4000800017f */
[----:B--2---:R-:W-:Y:S05]  /*19090*/  @!P0 NANOSLEEP.SYNCS 0x989680 ;  /* 0x009896800000895d */ /* 0x004fea0003900000 */
[----:B------:R-:W2:Y:S02]  /*190a0*/  @!P0 SYNCS.PHASECHK.TRANS64 P0, [R6+URZ], R5 ;  /* 0x00000005060085a7 */ /* 0x000ea4000800007f */
[----:B--2---:R-:W-:Y:S05]  /*190b0*/  @!P0 BRA `(.L_x_1596) ;  /* 0xfffffffc00f08947 */ /* 0x004fea000383ffff */
[----:B------:R-:W-:Y:S05]  /*190c0*/  BRA `(.L_x_1666) ;  /* 0xffffffdc00fc7947 */ /* 0x000fea000383ffff */
.L_x_1597:
[----:B--2---:R2:W3:Y:S02]  /*190d0*/  SYNCS.PHASECHK.TRANS64.TRYWAIT P0, [R7+URZ], R2 ;  /* 0x00000002070075a7 */ /* 0x0044e4000800017f */
[----:B---3--:R-:W-:Y:S05]  /*190e0*/  @!P0 NANOSLEEP.SYNCS 0x989680 ;  /* 0x009896800000895d */ /* 0x008fea0003900000 */
[----:B------:R-:W3:Y:S02]  /*190f0*/  @!P0 SYNCS.PHASECHK.TRANS64 P0, [R7+URZ], R2 ;  /* 0x00000002070085a7 */ /* 0x000ee4000800007f */
[----:B---3--:R-:W-:Y:S05]  /*19100*/  @!P0 BRA `(.L_x_1597) ;  /* 0xfffffffc00f08947 */ /* 0x008fea000383ffff */
[----:B------:R-:W-:Y:S05]  /*19110*/  BRA `(.L_x_1667) ;  /* 0xffffffdc00f07947 */ /* 0x000fea000383ffff */
.L_x_1599:
[----:B---3--:R3:W4:Y:S02]  /*19120*/  SYNCS.PHASECHK.TRANS64.TRYWAIT P0, [R4+URZ], R5 ;  /* 0x00000005040075a7 */ /* 0x008724000800017f */
[----:B----4-:R-:W-:Y:S05]  /*19130*/  @!P0 NANOSLEEP.SYNCS 0x989680 ;  /* 0x009896800000895d */ /* 0x010fea0003900000 */
[----:B------:R-:W4:Y:S02]  /*19140*/  @!P0 SYNCS.PHASECHK.TRANS64 P0, [R4+URZ], R5 ;  /* 0x00000005040085a7 */ /* 0x000f24000800007f */
[----:B----4-:R-:W-:Y:S05]  /*19150*/  @!P0 BRA `(.L_x_1599) ;  /* 0xfffffffc00f08947 */ /* 0x010fea000383ffff */
[----:B------:R-:W-:Y:S05]  /*19160*/  BRA `(.L_x_1668) ;  /* 0xffffffdc00f87947 */ /* 0x000fea000383ffff */
.L_x_1669:
        /* <DEDUP_REMOVED lines=9> */
.L_x_3244:


//--------------------- .text._ZN7cutlass13device_kernelIN5flash11enable_sm90INS1_16FlashAttnFwdSm90INS1_25CollectiveMainloopFwdSm90ILi2EN4cute5tupleIJNS5_1CILi1EEES8_S8_EEENS6_IJNS7_ILi128EEENS7_ILi96EEENS7_ILi192EEEEEELi192ENS_6half_tEfNS_4arch4Sm90ELb0ELb1ELb0ELb1ELb0ELb1ELb0ELb1ELb1ELb1ELb0ELb0EEENS1_21CollectiveEpilogueFwdINS6_IJSA_SC_SB_EEES9_SE_SG_Li256ELb1ELb1ELb0ELb0EEENS1_36VarlenDynamicPersistentTileSchedulerILi128ELi96ELi256ELi128ELb0ELb1ELb1ELb1ELb0ELb1EEEEEEEEEvNT_6ParamsE --------------------------
	.section	.text._ZN7cutlass13device_kernelIN5flash11enable_sm90INS1_16FlashAttnFwdSm90INS1_25CollectiveMainloopFwdSm90ILi2EN4cute5tupleIJNS5_1CILi1EEES8_S8_EEENS6_IJNS7_ILi128EEENS7_ILi96EEENS7_ILi192EEEEEELi192ENS_6half_tEfNS_4arch4Sm90ELb0ELb1ELb0ELb1ELb0ELb1ELb0ELb1ELb1ELb1ELb0ELb0EEENS1_21CollectiveEpilogueFwdINS6_IJSA_SC_SB_EEES9_SE_SG_Li256ELb1ELb1ELb0ELb0EEENS1_36VarlenDynamicPersistentTileSchedulerILi128ELi96ELi256ELi128ELb0ELb1ELb1ELb1ELb0ELb1EEEEEEEEEvNT_6ParamsE,"ax",@progbits
	.align	128
.text._ZN7cutlass13device_kernelIN5flash11enable_sm90INS1_16FlashAttnFwdSm90INS1_25CollectiveMainloopFwdSm90ILi2EN4cute5tupleIJNS5_1CILi1EEES8_S8_EEENS6_IJNS7_ILi128EEENS7_ILi96EEENS7_ILi192EEEEEELi192ENS_6half_tEfNS_4arch4Sm90ELb0ELb1ELb0ELb1ELb0ELb1ELb0ELb1ELb1ELb1ELb0ELb0EEENS1_21CollectiveEpilogueFwdINS6_IJSA_SC_SB_EEES9_SE_SG_Li256ELb1ELb1ELb0ELb0EEENS1_36VarlenDynamicPersistentTileSchedulerILi128ELi96ELi256ELi128ELb0ELb1ELb1ELb1ELb0ELb1EEEEEEEEEvNT_6ParamsE:
        .type           _ZN7cutlass13device_kernelIN5flash11enable_sm90INS1_16FlashAttnFwdSm90INS1_25CollectiveMainloopFwdSm90ILi2EN4cute5tupleIJNS5_1CILi1EEES8_S8_EEENS6_IJNS7_ILi128EEENS7_ILi96EEENS7_ILi192EEEEEELi192ENS_6half_tEfNS_4arch4Sm90ELb0ELb1ELb0ELb1ELb0ELb1ELb0ELb1ELb1ELb1ELb0ELb0EEENS1_21CollectiveEpilogueFwdINS6_IJSA_SC_SB_EEES9_SE_SG_Li256ELb1ELb1ELb0ELb0EEENS1_36VarlenDynamicPersistentTileSchedulerILi128ELi96ELi256ELi128ELb0ELb1ELb1ELb1ELb0ELb1EEEEEEEEEvNT_6ParamsE,@function
        .size           _ZN7cutlass13device_kernelIN5flash11enable_sm90INS1_16FlashAttnFwdSm90INS1_25CollectiveMainloopFwdSm90ILi2EN4cute5tupleIJNS5_1CILi1EEES8_S8_EEENS6_IJNS7_ILi128EEENS7_ILi96EEENS7_ILi192EEEEEELi192ENS_6half_tEfNS_4arch4Sm90ELb0ELb1ELb0ELb1ELb0ELb1ELb0ELb1ELb1ELb1ELb0ELb0EEENS1_21CollectiveEpilogueFwdINS6_IJSA_SC_SB_EEES9_SE_SG_Li256ELb1ELb1ELb0ELb0EEENS1_36VarlenDynamicPersistentTileSchedulerILi128ELi96ELi256ELi128ELb0ELb1ELb1ELb1ELb0ELb1EEEEEEEEEvNT_6ParamsE,(.L_x_3245 - _ZN7cutlass13device_kernelIN5flash11enable_sm90INS1_16FlashAttnFwdSm90INS1_25CollectiveMainloopFwdSm90ILi2EN4cute5tupleIJNS5_1CILi1EEES8_S8_EEENS6_IJNS7_ILi128EEENS7_ILi96EEENS7_ILi192EEEEEELi192ENS_6half_tEfNS_4arch4Sm90ELb0ELb1ELb0ELb1ELb0ELb1ELb0ELb1ELb1ELb1ELb0ELb0EEENS1_21CollectiveEpilogueFwdINS6_IJSA_SC_SB_EEES9_SE_SG_Li256ELb1ELb1ELb0ELb0EEENS1_36VarlenDynamicPersistentTileSchedulerILi128ELi96ELi256ELi128ELb0ELb1ELb1ELb1ELb0ELb1EEEEEEEEEvNT_6ParamsE)
        .other          _ZN7cutlass13device_kernelIN5flash11enable_sm90INS1_16FlashAttnFwdSm90INS1_25CollectiveMainloopFwdSm90ILi2EN4cute5tupleIJNS5_1CILi1EEES8_S8_EEENS6_IJNS7_ILi128EEENS7_ILi96EEENS7_ILi192EEEEEELi192ENS_6half_tEfNS_4arch4Sm90ELb0ELb1ELb0ELb1ELb0ELb1ELb0ELb1ELb1ELb1ELb0ELb0EEENS1_21CollectiveEpilogueFwdINS6_IJSA_SC_SB_EEES9_SE_SG_Li256ELb1ELb1ELb0ELb0EEENS1_36VarlenDynamicPersistentTileSchedulerILi128ELi96ELi256ELi128ELb0ELb1ELb1ELb1ELb0ELb1EEEEEEEEEvNT_6ParamsE,@"STO_CUDA_ENTRY STV_DEFAULT"
_ZN7cutlass13device_kernelIN5flash11enable_sm90INS1_16FlashAttnFwdSm90INS1_25CollectiveMainloopFwdSm90ILi2EN4cute5tupleIJNS5_1CILi1EEES8_S8_EEENS6_IJNS7_ILi128EEENS7_ILi96EEENS7_ILi192EEEEEELi192ENS_6half_tEfNS_4arch4Sm90ELb0ELb1ELb0ELb1ELb0ELb1ELb0ELb1ELb1ELb1ELb0ELb0EEENS1_21CollectiveEpilogueFwdINS6_IJSA_SC_SB_EEES9_SE_SG_Li256ELb1ELb1ELb0ELb0EEENS1_36VarlenDynamicPersistentTileSchedulerILi128ELi96ELi256ELi128ELb0ELb1ELb1ELb1ELb0ELb1EEEEEEEEEvNT_6ParamsE:
        /* <DEDUP_REMOVED lines=24> */
.L_x_1671:
[----:B------:R-:W-:Y:S05]  /*0180*/  BSYNC B0 ;  /* 0x0000000000007941 */ /* 0x000fea0003800000 */
.L_x_1670:
        /* <DEDUP_REMOVED lines=41> */
.L_x_1672:
        /* <DEDUP_REMOVED lines=22> */
.L_x_1673:
        /* <DEDUP_REMOVED lines=18> */
.L_x_1674:
        /* <DEDUP_REMOVED lines=22> */
.L_x_1675:
        /* <DEDUP_REMOVED lines=22> */
.L_x_1676:
        /* <DEDUP_REMOVED lines=10> */
.L_x_1679:
        /* <DEDUP_REMOVED lines=16> */
[----:B------:R-:W-:Y:S01]  /*0b00*/  VIADD R4, R4, 0xffffff80 ;  /* 0xffffff8004047836 */ /* 0x000fe20000000000 */
[----:B------:R-:W-:Y:S01]  /*0b10*/  R2UR UR4, R16 ;  /* 0x00000000100472ca */ /* 0x000fe200000e0000 */
[----:B------:R-:W-:Y:S01]  /*0b20*/  IMAD.MOV.U32 R221, RZ, RZ, RZ ;  /* 0x000000ffffdd7224 */ /* 0x000fe200078e00ff */
[----:B------:R-:W-:Y:S01]  /*0b30*/  CS2R R22, SRZ ;  /* 0x0000000000167805 */ /* 0x000fe2000001ff00 */
[----:B------:R-:W-:Y:S01]  /*0b40*/  IMAD.MOV.U32 R17, RZ, RZ, RZ ;  /* 0x000000ffff117224 */ /* 0x000fe200078e00ff */
[----:B------:R-:W-:Y:S01]  /*0b50*/  SHF.R.S32.HI R3, RZ, 0x1f, R4 ;  /* 0x0000001fff037819 */ /* 0x000fe20000011404 */
[----:B------:R-:W-:-:S03]  /*0b60*/  IMAD.MOV.U32 R199, RZ, RZ, RZ ;  /* 0x000000ffffc77224 */ /* 0x000fc600078e00ff */
[CC--:B0-----:R-:W-:Y:S02]  /*0b70*/  LEA.HI R2, R3.reuse, R4.reuse, RZ, 0x4 ;  /* 0x0000000403027211 */ /* 0x0c1fe400078f20ff */
[CC--:B------:R-:W-:Y:S02]  /*0b80*/  LEA.HI R224, R3.reuse, R4.reuse, RZ, 0x3 ;  /* 0x0000000403e07211 */ /* 0x0c0fe400078f18ff */
[----:B------:R-:W-:Y:S01]  /*0b90*/  SHF.R.S32.HI R5, RZ, 0x4, R2 ;  /* 0x00000004ff057819 */ /* 0x000fe20000011402 */
[----:B------:R-:W-:Y:S01]  /*0ba0*/  UIADD3 UR4, UR4, 0x12400, URZ ;  /* 0x0001240004047890 */ /* 0x000fe2000fffe03f */
[----:B--2---:R-:W-:Y:S02]  /*0bb0*/  R2UR UR5, R0 ;  /* 0x00000000000572ca */ /* 0x004fe400000e0000 */
[----:B------:R-:W-:-:S04]  /*0bc0*/  LEA.HI R0, R3, R4, RZ, 0x7 ;  /* 0x0000000403007211 */ /* 0x000fc800078f38ff */
[----:B------:R-:W-:Y:S02]  /*0bd0*/  LOP3.LUT R233, R0, 0xffffff80, RZ, 0xc0, !PT ;  /* 0xffffff8000e97812 */ /* 0x000fe400078ec0ff */
[----:B------:R-:W-:-:S03]  /*0be0*/  SHF.R.S32.HI R12, RZ, 0x7, R0 ;  /* 0x00000007ff0c7819 */ /* 0x000fc60000011400 */
[----:B------:R-:W-:Y:S01]  /*0bf0*/  IMAD.IADD R233, R4, 0x1, -R233 ;  /* 0x0000000104e97824 */ /* 0x000fe200078e0ae9 */
[----:B------:R-:W-:Y:S01]  /*0c00*/  LEA.HI R0, R0, R12, RZ, 0x1 ;  /* 0x0000000c00007211 */ /* 0x000fe200078f08ff */
[----:B------:R0:W-:Y:S01]  /*0c10*/  STL [R1+0x50], R12 ;  /* 0x0000500c01007387 */ /* 0x0001e20000100800 */
[----:B------:R-:W-:Y:S02]  /*0c20*/  ULOP3.LUT UR5, UR5, 0x1, URZ, 0xfc, !UPT ;  /* 0x0000000105057892 */ /* 0x000fe4000f8efc3f */
[----:B------:R-:W-:-:S04]  /*0c30*/  SHF.R.S32.HI R8, RZ, 0x1f, R233 ;  /* 0x0000001fff087819 */ /* 0x000fc800000114e9 */
[CC--:B------:R-:W-:Y:S02]  /*0c40*/  LEA.HI R9, R8.reuse, R233.reuse, RZ, 0x2 ;  /* 0x000000e908097211 */ /* 0x0c0fe400078f10ff */
[----:B------:R-:W-:Y:S02]  /*0c50*/  LEA.HI R8, R8, R233, RZ, 0x5 ;  /* 0x000000e908087211 */ /* 0x000fe400078f28ff */
[--C-:B------:R-:W-:Y:S02]  /*0c60*/  SHF.R.S32.HI R7, RZ, 0x2, R9.reuse ;  /* 0x00000002ff077819 */ /* 0x100fe40000011409 */
[----:B------:R-:W-:Y:S02]  /*0c70*/  SHF.R.S32.HI R6, RZ, 0x1f, R9 ;  /* 0x0000001fff067819 */ /* 0x000fe40000011409 */
[----:B------:R-:W-:Y:S02]  /*0c80*/  SHF.R.S32.HI R8, RZ, 0x5, R8 ;  /* 0x00000005ff087819 */ /* 0x000fe40000011408 */
[----:B------:R-:W-:-:S02]  /*0c90*/  LEA.HI R10, R6, R7, RZ, 0x3 ;  /* 0x00000007060a7211 */ /* 0x000fc400078f18ff */
[----:B------:R-:W-:Y:S02]  /*0ca0*/  LEA.HI R6, R2, R5, RZ, 0x1 ;  /* 0x0000000502067211 */ /* 0x000fe400078f08ff */
[----:B------:R-:W-:Y:S02]  /*0cb0*/  LOP3.LUT R10, R10, 0xfffffff8, RZ, 0xc0, !PT ;  /* 0xfffffff80a0a7812 */ /* 0x000fe400078ec0ff */
[----:B------:R-:W-:Y:S02]  /*0cc0*/  LOP3.LUT R6, R6, 0x1ffffffe, RZ, 0xc0, !PT ;  /* 0x1ffffffe06067812 */ /* 0x000fe400078ec0ff */
[----:B------:R-:W-:Y:S01]  /*0cd0*/  LOP3.LUT R212, R9, 0x7ffffffc, RZ, 0xc0, !PT ;  /* 0x7ffffffc09d47812 */ /* 0x000fe200078ec0ff */
[----:B------:R-:W-:Y:S02]  /*0ce0*/  IMAD.IADD R7, R7, 0x1, -R10 ;  /* 0x0000000107077824 */ /* 0x000fe400078e0a0a */
[----:B------:R-:W-:Y:S01]  /*0cf0*/  IMAD.IADD R6, R5, 0x1, -R6 ;  /* 0x0000000105067824 */ /* 0x000fe200078e0a06 */
[CC--:B------:R-:W-:Y:S01]  /*0d00*/  LEA.HI R5, R3.reuse, R4.reuse, RZ, 0x5 ;  /* 0x0000000403057211 */ /* 0x0c0fe200078f28ff */
[----:B------:R-:W-:Y:S01]  /*0d10*/  IMAD R11, R8, 0x10, R7 ;  /* 0x00000010080b7824 */ /* 0x000fe200078e0207 */
[----:B------:R-:W-:Y:S01]  /*0d20*/  LEA.HI R7, R3, R4, RZ, 0x2 ;  /* 0x0000000403077211 */ /* 0x000fe200078f10ff */
[----:B------:R-:W-:Y:S01]  /*0d30*/  IMAD.IADD R212, R233, 0x1, -R212 ;  /* 0x00000001e9d47824 */ /* 0x000fe200078e0ad4 */
[----:B------:R-:W-:-:S02]  /*0d40*/  LOP3.LUT R3, R2, 0x3fffff0, RZ, 0xc0, !PT ;  /* 0x03fffff002037812 */ /* 0x000fc400078ec0ff */
[----:B------:R-:W-:Y:S02]  /*0d50*/  LOP3.LUT R223, R7, 0xfffffffc, RZ, 0xc0, !PT ;  /* 0xfffffffc07df7812 */ /* 0x000fe400078ec0ff */
[----:B------:R-:W-:Y:S02]  /*0d60*/  SHF.R.S32.HI R208, RZ, 0x5, R5 ;  /* 0x00000005ffd07819 */ /* 0x000fe40000011405 */
[C---:B------:R-:W-:Y:S01]  /*0d70*/  IADD3 R3, R4.reuse, -R3, RZ ;  /* 0x8000000304037210 */ /* 0x040fe20007ffe0ff */
[----:B------:R-:W-:Y:S01]  /*0d80*/  IMAD.IADD R223, R4, 0x1, -R223 ;  /* 0x0000000104df7824 */ /* 0x000fe200078e0adf */
[----:B------:R-:W-:Y:S02]  /*0d90*/  SHF.R.S32.HI R195, RZ, 0x2, R7 ;  /* 0x00000002ffc37819 */ /* 0x000fe40000011407 */
[----:B------:R-:W-:Y:S01]  /*0da0*/  LOP3.LUT R2, R0, 0x3fffffe, RZ, 0xc0, !PT ;  /* 0x03fffffe00027812 */ /* 0x000fe200078ec0ff */
[----:B------:R-:W-:Y:S01]  /*0db0*/  IMAD R3, R208, 0x10, R3 ;  /* 0x00000010d0037824 */ /* 0x000fe200078e0203 */
[----:B------:R-:W-:Y:S01]  /*0dc0*/  SHF.R.S32.HI R0, RZ, 0x1f, R7 ;  /* 0x0000001fff007819 */ /* 0x000fe20000011407 */
[----:B------:R-:W-:Y:S01]  /*0dd0*/  VIADD R222, R195, 0x40 ;  /* 0x00000040c3de7836 */ /* 0x000fe20000000000 */
[----:B------:R-:W-:Y:S01]  /*0de0*/  SHF.L.U32 R192, R223, 0x2, RZ ;  /* 0x00000002dfc07819 */ /* 0x000fe200000006ff */
[----:B------:R-:W-:Y:S01]  /*0df0*/  IMAD.IADD R2, R12, 0x1, -R2 ;  /* 0x000000010c027824 */ /* 0x000fe200078e0a02 */
[----:B------:R-:W-:Y:S01]  /*0e00*/  LEA.HI R0, R0, R195, RZ, 0x3 ;  /* 0x000000c300007211 */ /* 0x000fe200078f18ff */
[----:B0-----:R-:W-:Y:S01]  /*0e10*/  IMAD R12, R3, 0x8, R6 ;  /* 0x00000008030c7824 */ /* 0x001fe200078e0206 */
[----:B------:R-:W-:Y:S01]  /*0e20*/  SHF.R.S32.HI R3, RZ, 0x1f, R222 ;  /* 0x0000001fff037819 */ /* 0x000fe200000114de */
[----:B------:R-:W-:Y:S01]  /*0e30*/  VIADD R201, R192, 0x20 ;  /* 0x00000020c0c97836 */ /* 0x000fe20000000000 */
[----:B------:R-:W-:Y:S01]  /*0e40*/  LOP3.LUT R0, R0, 0xfffffff8, RZ, 0xc0, !PT ;  /* 0xfffffff800007812 */ /* 0x000fe200078ec0ff */
[C---:B------:R-:W-:Y:S01]  /*0e50*/  VIADD R200, R192.reuse, 0x40 ;  /* 0x00000040c0c87836 */ /* 0x040fe20000000000 */
[----:B------:R-:W-:Y:S01]  /*0e60*/  LEA.HI R3, R3, R222, RZ, 0x3 ;  /* 0x000000de03037211 */ /* 0x000fe200078f18ff */
[----:B------:R-:W-:Y:S01]  /*0e70*/  IMAD.IADD R197, R192, 0x1, R201 ;  /* 0x00000001c0c57824 */ /* 0x000fe200078e02c9 */
[----:B------:R-:W-:Y:S01]  /*0e80*/  LOP3.LUT R5, R224, 0xfffffff8, RZ, 0xc0, !PT ;  /* 0xfffffff8e0057812 */ /* 0x000fe200078ec0ff */
[----:B------:R-:W-:Y:S01]  /*0e90*/  IMAD.IADD R215, R195, 0x1, -R0 ;  /* 0x00000001c3d77824 */ /* 0x000fe200078e0a00 */
[C---:B------:R-:W-:Y:S01]  /*0ea0*/  IADD3 R203, R192.reuse, 0x10, RZ ;  /* 0x00000010c0cb7810 */ /* 0x040fe20007ffe0ff */
[----:B------:R-:W-:Y:S01]  /*0eb0*/  IMAD.SHL.U32 R3, R3, 0x40, RZ ;  /* 0x0000004003037824 */ /* 0x000fe200078e00ff */
[----:B------:R-:W-:Y:S01]  /*0ec0*/  SHF.R.S32.HI R0, RZ, 0x1f, R197 ;  /* 0x0000001fff007819 */ /* 0x000fe200000114c5 */
[----:B------:R-:W-:Y:S01]  /*0ed0*/  IMAD.IADD R198, R192, 0x1, R200 ;  /* 0x00000001c0c67824 */ /* 0x000fe200078e02c8 */
[----:B------:R-:W-:Y:S01]  /*0ee0*/  SHF.R.S32.HI R224, RZ, 0x3, R224 ;  /* 0x00000003ffe07819 */ /* 0x000fe200000114e0 */
[----:B------:R-:W-:Y:S01]  /*0ef0*/  IMAD.SHL.U32 R206, R215, 0x40, RZ ;  /* 0x00000040d7ce7824 */ /* 0x000fe200078e00ff */
[----:B------:R-:W-:Y:S01]  /*0f00*/  LOP3.LUT R210, R3, 0xfffffe00, RZ, 0xc0, !PT ;  /* 0xfffffe0003d27812 */ /* 0x000fe200078ec0ff */
[----:B------:R-:W-:Y:S01]  /*0f10*/  IMAD.SHL.U32 R205, R222, 0x40, RZ ;  /* 0x00000040decd7824 */ /* 0x000fe200078e00ff */
[-C--:B------:R-:W-:Y:S01]  /*0f20*/  LEA.HI R225, R0, R197.reuse, RZ, 0x3 ;  /* 0x000000c500e17211 */ /* 0x080fe200078f18ff */
[----:B------:R-:W-:Y:S01]  /*0f30*/  IMAD.IADD R218, R4, 0x1, -R5 ;  /* 0x0000000104da7824 */ /* 0x000fe200078e0a05 */
[----:B------:R-:W-:Y:S01]  /*0f40*/  SHF.R.S32.HI R3, RZ, 0x1f, R198 ;  /* 0x0000001fff037819 */ /* 0x000fe200000114c6 */
[----:B------:R-:W-:Y:S01]  /*0f50*/  IMAD R11, R2, 0x40, R11 ;  /* 0x00000040020b7824 */ /* 0x000fe200078e020b */
[----:B------:R-:W-:Y:S01]  /*0f60*/  LEA.HI R0, R0, R197, RZ, 0x6 ;  /* 0x000000c500007211 */ /* 0x000fe200078f30ff */
[----:B------:R-:W-:Y:S01]  /*0f70*/  IMAD.SHL.U32 R214, R218, 0x8, RZ ;  /* 0x00000008dad67824 */ /* 0x000fe200078e00ff */
[----:B------:R-:W-:Y:S01]  /*0f80*/  LOP3.LUT R206, R206, 0x1c0, RZ, 0xc0, !PT ;  /* 0x000001c0cece7812 */ /* 0x000fe200078ec0ff */
[----:B------:R-:W-:Y:S01]  /*0f90*/  IMAD.SHL.U32 R208, R208, 0x200, RZ ;  /* 0x00000200d0d07824 */ /* 0x000fe200078e00ff */
[----:B------:R-:W-:Y:S01]  /*0fa0*/  LOP3.LUT R205, R205, 0x1c0, RZ, 0xc0, !PT ;  /* 0x000001c0cdcd7812 */ /* 0x000fe200078ec0ff */
[----:B------:R-:W-:Y:S01]  /*0fb0*/  VIADD R217, R214, 0x80 ;  /* 0x00000080d6d97836 */ /* 0x000fe20000000000 */
[----:B------:R-:W-:Y:S01]  /*0fc0*/  LEA.HI R4, R3, R198, RZ, 0x6 ;  /* 0x000000c603047211 */ /* 0x000fe200078f30ff */
[----:B------:R-:W-:Y:S01]  /*0fd0*/  STL [R1+0x54], R11 ;  /* 0x0000540b01007387 */ /* 0x000fe20000100800 */
[----:B------:R-:W-:Y:S01]  /*0fe0*/  SHF.L.U32 R2, R0, 0x7, RZ ;  /* 0x0000000700027819 */ /* 0x000fe200000006ff */
[----:B------:R-:W-:Y:S01]  /*0ff0*/  IMAD.SHL.U32 R18, R223, 0x8, RZ ;  /* 0x00000008df127824 */ /* 0x000fe200078e00ff */
[----:B------:R-:W-:Y:S01]  /*1000*/  SHF.R.U32.HI R207, RZ, 0x3, R206 ;  /* 0x00000003ffcf7819 */ /* 0x000fe200000116ce */
[----:B------:R-:W-:Y:S01]  /*1010*/  IMAD.SHL.U32 R6, R4, 0x80, RZ ;  /* 0x0000008004067824 */ /* 0x000fe200078e00ff */
[----:B------:R-:W-:Y:S01]  /*1020*/  LOP3.LUT R0, R206, 0x38, R225, 0xf8, !PT ;  /* 0x00000038ce007812 */ /* 0x000fe200078ef8e1 */
[----:B------:R-:W-:Y:S01]  /*1030*/  VIADD R216, R214, 0x40 ;  /* 0x00000040d6d87836 */ /* 0x000fe20000000000 */
[----:B------:R-:W-:Y:S01]  /*1040*/  SHF.R.U32.HI R13, RZ, 0x3, R205 ;  /* 0x00000003ff0d7819 */ /* 0x000fe200000116cd */
[C---:B------:R-:W-:Y:S01]  /*1050*/  VIADD R202, R192.reuse, 0x30 ;  /* 0x00000030c0ca7836 */ /* 0x040fe20000000000 */
[----:B------:R-:W-:Y:S01]  /*1060*/  LOP3.LUT R7, R205, 0x38, R225, 0xf8, !PT ;  /* 0x00000038cd077812 */ /* 0x000fe200078ef8e1 */
[----:B------:R-:W-:Y:S01]  /*1070*/  VIADD R204, R192, 0x50 ;  /* 0x00000050c0cc7836 */ /* 0x000fe20000000000 */
[----:B------:R-:W-:-:S02]  /*1080*/  LOP3.LUT R5, R2, 0xffffe000, RZ, 0xc0, !PT ;  /* 0xffffe00002057812 */ /* 0x000fc400078ec0ff */
[----:B------:R-:W-:Y:S02]  /*1090*/  LOP3.LUT R0, R0, R207, RZ, 0x3c, !PT ;  /* 0x000000cf00007212 */ /* 0x000fe400078e3cff */
[----:B------:R-:W-:Y:S02]  /*10a0*/  LOP3.LUT R8, R7, R13, RZ, 0x3c, !PT ;  /* 0x0000000d07087212 */ /* 0x000fe400078e3cff */
[-C--:B------:R-:W-:Y:S01]  /*10b0*/  IADD3 R2, R0, R5.reuse, R208 ;  /* 0x0000000500027210 */ /* 0x080fe20007ffe0d0 */
[----:B------:R-:W-:Y:S01]  /*10c0*/  IMAD.U32 R0, RZ, RZ, UR5 ;  /* 0x00000005ff007e24 */ /* 0x000fe2000f8e00ff */
[----:B------:R-:W-:Y:S02]  /*10d0*/  LOP3.LUT R7, R6, 0xffffe000, RZ, 0xc0, !PT ;  /* 0xffffe00006077812 */ /* 0x000fe400078ec0ff */
[----:B------:R-:W-:Y:S01]  /*10e0*/  IADD3 R8, R8, R5, R210 ;  /* 0x0000000508087210 */ /* 0x000fe20007ffe0d2 */
[----:B------:R-:W-:Y:S01]  /*10f0*/  IMAD.U32 R5, RZ, RZ, UR4 ;  /* 0x00000004ff057e24 */ /* 0x000fe2000f8e00ff */
[----:B------:R-:W-:Y:S01]  /*1100*/  SHF.R.S32.HI R6, RZ, 0x1f, R217 ;  /* 0x0000001fff067819 */ /* 0x000fe200000114d9 */
[----:B------:R-:W-:Y:S01]  /*1110*/  IMAD.SHL.U32 R6, R12, 0x8, RZ ;  /* 0x000000080c067824 */ /* 0x000fe200078e00ff */
[----:B------:R-:W-:Y:S01]  /*1120*/  LEA R2, R2, UR4, 0x1 ;  /* 0x0000000402027c11 */ /* 0x000fe2000f8e08ff */
[----:B------:R0:W-:Y:S01]  /*1130*/  STL [R1+0x4], R0 ;  /* 0x0000040001007387 */ /* 0x0001e20000100800 */
[----:B------:R-:W-:-:S02]  /*1140*/  LEA.HI R3, R3, R198, RZ, 0x3 ;  /* 0x000000c603037211 */ /* 0x000fc400078f18ff */
[----:B------:R-:W-:Y:S01]  /*1150*/  SHF.R.S32.HI R232, RZ, 0x1f, R203 ;  /* 0x0000001fffe87819 */ /* 0x000fe200000114cb */
[----:B------:R1:W-:Y:S01]  /*1160*/  STL [R1+0x48], R5 ;  /* 0x0000480501007387 */ /* 0x0003e20000100800 */
[--C-:B------:R-:W-:Y:S02]  /*1170*/  LOP3.LUT R4, R206, 0x38, R3.reuse, 0xf8, !PT ;  /* 0x00000038ce047812 */ /* 0x100fe400078ef803 */
[----:B------:R-:W-:Y:S01]  /*1180*/  LOP3.LUT R10, R205, 0x38, R3, 0xf8, !PT ;  /* 0x00000038cd0a7812 */ /* 0x000fe200078ef803 */
[----:B------:R2:W-:Y:S01]  /*1190*/  STL [R1+0x58], R6 ;  /* 0x0000580601007387 */ /* 0x0005e20000100800 */
[----:B------:R-:W-:Y:S02]  /*11a0*/  LOP3.LUT R4, R4, R207, RZ, 0x3c, !PT ;  /* 0x000000cf04047212 */ /* 0x000fe400078e3cff */
[----:B0-----:R-:W-:Y:S01]  /*11b0*/  LEA.HI R0, R223, R223, RZ, 0x1 ;  /* 0x000000dfdf007211 */ /* 0x001fe200078f08ff */
[----:B------:R2:W-:Y:S01]  /*11c0*/  STL [R1+0x44], R2 ;  /* 0x0000440201007387 */ /* 0x0005e20000100800 */
[----:B------:R-:W-:-:S02]  /*11d0*/  LOP3.LUT R10, R10, R13, RZ, 0x3c, !PT ;  /* 0x0000000d0a0a7212 */ /* 0x000fc400078e3cff */
[----:B------:R-:W-:Y:S02]  /*11e0*/  LOP3.LUT R0, R0, 0x1ffffffe, RZ, 0xc0, !PT ;  /* 0x1ffffffe00007812 */ /* 0x000fe400078ec0ff */
[----:B-1----:R-:W-:Y:S02]  /*11f0*/  SHF.R.S32.HI R5, RZ, 0x1f, R214 ;  /* 0x0000001fff057819 */ /* 0x002fe400000114d6 */
[----:B------:R-:W-:Y:S01]  /*1200*/  LOP3.LUT R5, R205, 0x38, R18, 0xf8, !PT ;  /* 0x00000038cd057812 */ /* 0x000fe200078ef812 */
[----:B------:R-:W-:Y:S01]  /*1210*/  IMAD.IADD R0, R223, 0x1, -R0 ;  /* 0x00000001df007824 */ /* 0x000fe200078e0a00 */
[-C--:B------:R-:W-:Y:S02]  /*1220*/  IADD3 R4, R4, R7.reuse, R208 ;  /* 0x0000000704047210 */ /* 0x080fe40007ffe0d0 */
[----:B------:R-:W-:Y:S01]  /*1230*/  IADD3 R10, R10, R7, R210 ;  /* 0x000000070a0a7210 */ /* 0x000fe20007ffe0d2 */
[----:B------:R-:W-:Y:S01]  /*1240*/  IMAD R213, R0, 0x8, R11 ;  /* 0x0000000800d57824 */ /* 0x000fe200078e020b */
[----:B------:R-:W-:-:S02]  /*1250*/  LOP3.LUT R5, R210, R5, R13, 0xf6, !PT ;  /* 0x00000005d2057212 */ /* 0x000fc400078ef60d */
[----:B------:R-:W-:Y:S02]  /*1260*/  SHF.R.S32.HI R7, RZ, 0x1f, R216 ;  /* 0x0000001fff077819 */ /* 0x000fe400000114d8 */
[----:B------:R-:W-:Y:S02]  /*1270*/  SHF.R.S32.HI R231, RZ, 0x1f, R201 ;  /* 0x0000001fffe77819 */ /* 0x000fe400000114c9 */
[----:B------:R-:W-:Y:S02]  /*1280*/  SHF.R.S32.HI R230, RZ, 0x1f, R202 ;  /* 0x0000001fffe67819 */ /* 0x000fe400000114ca */
[----:B------:R-:W-:Y:S02]  /*1290*/  SHF.R.S32.HI R229, RZ, 0x1f, R200 ;  /* 0x0000001fffe57819 */ /* 0x000fe400000114c8 */
[----:B------:R-:W-:Y:S02]  /*12a0*/  SHF.R.S32.HI R228, RZ, 0x1f, R204 ;  /* 0x0000001fffe47819 */ /* 0x000fe400000114cc */
[----:B------:R-:W-:-:S02]  /*12b0*/  SHF.R.S32.HI R225, RZ, 0x3, R225 ;  /* 0x00000003ffe17819 */ /* 0x000fc400000114e1 */
[----:B------:R-:W-:Y:S02]  /*12c0*/  SHF.R.S32.HI R226, RZ, 0x3, R3 ;  /* 0x00000003ffe27819 */ /* 0x000fe40000011403 */
[----:B------:R-:W-:Y:S02]  /*12d0*/  LEA R237, R5, UR4, 0x1 ;  /* 0x0000000405ed7c11 */ /* 0x000fe4000f8e08ff */
[----:B------:R-:W-:Y:S02]  /*12e0*/  LEA R235, R8, UR4, 0x1 ;  /* 0x0000000408eb7c11 */ /* 0x000fe4000f8e08ff */
[----:B------:R-:W-:Y:S02]  /*12f0*/  LEA R236, R4, UR4, 0x1 ;  /* 0x0000000404ec7c11 */ /* 0x000fe4000f8e08ff */
[----:B--2---:R-:W-:-:S07]  /*1300*/  LEA R234, R10, UR4, 0x1 ;  /* 0x000000040aea7c11 */ /* 0x004fce000f8e08ff */
.L_x_1966:
[----:B------:R-:W-:Y:S01]  /*1310*/  ULDC.64 UR4, c[0x0][0xa28] ;  /* 0x00028a0000047ab9 */ /* 0x000fe20000000a00 */
[----:B0---4-:R-:W0:Y:S01]  /*1320*/  LDC.64 R4, c[0x0][0xa08] ;  /* 0x00028200ff047b82 */ /* 0x011e220000000a00 */
[----:B------:R-:W-:Y:S01]  /*1330*/  ISETP.NE.U32.AND P0, PT, RZ, UR4, PT ;  /* 0x00000004ff007c0c */ /* 0x000fe2000bf05070 */
[----:B------:R-:W-:Y:S01]  /*1340*/  IMAD.MOV.U32 R28, RZ, RZ, RZ ;  /* 0x000000ffff1c7224 */ /* 0x000fe200078e00ff */
[----:B------:R-:W-:Y:S01]  /*1350*/  MOV R0, RZ ;  /* 0x000000ff00007202 */ /* 0x000fe20000000f00 */
[----:B------:R-:W-:Y:S01]  /*1360*/  ULDC UR6, c[0x0][0x424] ;  /* 0x0001090000067ab9 */ /* 0x000fe20000000800 */
[----:B------:R-:W-:Y:S01]  /*1370*/  ISETP.NE.AND.EX P0, PT, RZ, UR5, PT, P0 ;  /* 0x00000005ff007c0c */ /* 0x000fe2000bf05300 */
[----:B------:R-:W-:Y:S02]  /*1380*/  ULDC.64 UR4, c[0x0][0xa18] ;  /* 0x0002860000047ab9 */ /* 0x000fe40000000a00 */
[----:B------:R-:W-:-:S04]  /*1390*/  ISETP.NE.U32.AND P1, PT, RZ, UR4, PT ;  /* 0x00000004ff007c0c */ /* 0x000fc8000bf25070 */
[----:B------:R-:W-:Y:S01]  /*13a0*/  ISETP.NE.AND.EX P1, PT, RZ, UR5, PT, P1 ;  /* 0x00000005ff007c0c */ /* 0x000fe2000bf25310 */
[----:B------:R-:W-:Y:S02]  /*13b0*/  ULDC.64 UR4, c[0x0][0xa08] ;  /* 0x0002820000047ab9 */ /* 0x000fe40000000a00 */
[----:B------:R-:W-:-:S03]  /*13c0*/  ISETP.NE.U32.AND P3, PT, RZ, UR4, PT ;  /* 0x00000004ff007c0c */ /* 0x000fc6000bf65070 */
[----:B-12---:R-:W1:Y:S01]  /*13d0*/  @P0 LDC.64 R2, c[0x0][0xa28] ;  /* 0x00028a00ff020b82 */ /* 0x006e620000000a00 */
[----:B------:R-:W-:Y:S01]  /*13e0*/  ISETP.NE.AND.EX P3, PT, RZ, UR5, PT, P3 ;  /* 0x00000005ff007c0c */ /* 0x000fe2000bf65330 */
[----:B0-----:R-:W-:-:S06]  /*13f0*/  IMAD.WIDE R8, R27, 0x4, R4 ;  /* 0x000000041b087825 */ /* 0x001fcc00078e0204 */
[----:B------:R-:W0:Y:S01]  /*1400*/  @P1 LDC.64 R6, c[0x0][0xa18] ;  /* 0x00028600ff061b82 */ /* 0x000e220000000a00 */
[----:B------:R-:W-:Y:S02]  /*1410*/  ULDC UR4, c[0x0][0x288] ;  /* 0x0000a20000047ab9 */ /* 0x000fe40000000800 */
[----:B------:R-:W-:Y:S01]  /*1420*/  IMAD.U32 R194, RZ, RZ, UR4 ;  /* 0x00000004ffc27e24 */ /* 0x000fe2000f8e00ff */
[----:B------:R-:W-:Y:S02]  /*1430*/  ULDC.64 UR4, c[0x0][0x418] ;  /* 0x0001060000047ab9 */ /* 0x000fe40000000a00 */
[----:B------:R2:W5:Y:S01]  /*1440*/  @P3 LDG.E R28, desc[UR60][R8.64] ;  /* 0x0000003c081c3981 */ /* 0x000562000c1e1900 */
[----:B-1----:R-:W-:-:S05]  /*1450*/  @P0 IMAD.WIDE R2, R27, 0x4, R2 ;  /* 0x000000041b020825 */ /* 0x002fca00078e0202 */
[----:B------:R2:W5:Y:S01]  /*1460*/  @P0 LDG.E R0, desc[UR60][R2.64] ;  /* 0x0000003c02000981 */ /* 0x000562000c1e1900 */
[----:B0-----:R-:W-:-:S05]  /*1470*/  @P1 IMAD.WIDE R4, R27, 0x4, R6 ;  /* 0x000000041b041825 */ /* 0x001fca00078e0206 */
[----:B------:R2:W5:Y:S01]  /*1480*/  @P1 LDG.E R194, desc[UR60][R4.64] ;  /* 0x0000003c04c21981 */ /* 0x000562000c1e1900 */
[----:B------:R-:W-:-:S04]  /*1490*/  UISETP.NE.U32.AND UP0, UPT, UR4, URZ, UPT ;  /* 0x0000003f0400728c */ /* 0x000fc8000bf05070 */
[----:B------:R-:W-:-:S03]  /*14a0*/  UISETP.NE.AND.EX UP0, UPT, UR5, URZ, UPT, UP0 ;  /* 0x0000003f0500728c */ /* 0x000fc6000bf05300 */
[----:B------:R-:W-:Y:S02]  /*14b0*/  ULDC.64 UR4, c[0x0][0xa20] ;  /* 0x0002880000047ab9 */ /* 0x000fe40000000a00 */
[----:B------:R-:W-:Y:S01]  /*14c0*/  ISETP.NE.U32.AND P2, PT, RZ, UR4, PT ;  /* 0x00000004ff007c0c */ /* 0x000fe2000bf45070 */
[----:B------:R-:W-:-:S03]  /*14d0*/  USEL UR4, UR6, 0x1, UP0 ;  /* 0x0000000106047887 */ /* 0x000fc60008000000 */
[----:B------:R-:W-:Y:S01]  /*14e0*/  ULDC UR6, c[0x0][0x2f0] ;  /* 0x0000bc0000067ab9 */ /* 0x000fe20000000800 */
[----:B------:R-:W-:Y:S01]  /*14f0*/  ISETP.NE.AND.EX P2, PT, RZ, UR5, PT, P2 ;  /* 0x00000005ff007c0c */ /* 0x000fe2000bf45320 */
[----:B------:R-:W-:Y:S01]  /*1500*/  UIMAD UR6, UR4, UR6, URZ ;  /* 0x00000006040672a4 */ /* 0x000fe2000f8e023f */
[----:B------:R-:W-:Y:S01]  /*1510*/  ULDC UR7, c[0x0][0x348] ;  /* 0x0000d20000077ab9 */ /* 0x000fe20000000800 */
[----:B------:R-:W-:Y:S02]  /*1520*/  IMAD.MOV.U32 R219, RZ, RZ, R26 ;  /* 0x000000ffffdb7224 */ /* 0x000fe400078e001a */
[----:B------:R-:W-:Y:S01]  /*1530*/  IMAD.MOV.U32 R220, RZ, RZ, R27 ;  /* 0x000000ffffdc7224 */ /* 0x000fe200078e001b */
[----:B--23--:R-:W-:Y:S07]  /*1540*/  @P1 BRA `(.L_x_1681) ;  /* 0x0000000000241947 */ /* 0x00cfee0003800000 */
        /* <DEDUP_REMOVED lines=8> */
[----:B--2---:R-:W-:-:S07]  /*15d0*/  IMAD.IADD R194, R5, 0x1, -R194 ;  /* 0x0000000105c27824 */ /* 0x004fce00078e0ac2 */
.L_x_1681:
[----:B------:R-:W-:Y:S02]  /*15e0*/  IMAD.U32 R2, RZ, RZ, UR7 ;  /* 0x00000007ff027e24 */ /* 0x000fe4000f8e00ff */
[----:B------:R-:W-:Y:S01]  /*15f0*/  IMAD.U32 R29, RZ, RZ, UR6 ;  /* 0x00000006ff1d7e24 */ /* 0x000fe2000f8e00ff */
[----:B------:R-:W-:Y:S06]  /*1600*/  @!P2 BRA `(.L_x_1682) ;  /* 0x000000000010a947 */ /* 0x000fec0003800000 */
[----:B------:R-:W0:Y:S02]  /*1610*/  LDC.64 R4, c[0x0][0xa20] ;  /* 0x00028800ff047b82 */ /* 0x000e240000000a00 */
[----:B0-----:R-:W-:-:S05]  /*1620*/  IMAD.WIDE R4, R27, 0x4, R4 ;  /* 0x000000041b047825 */ /* 0x001fca00078e0204 */
[----:B------:R0:W5:Y:S01]  /*1630*/  LDG.E R29, desc[UR60][R4.64] ;  /* 0x0000003c041d7981 */ /* 0x000162000c1e1900 */
[----:B------:R-:W-:Y:S05]  /*1640*/  BRA `(.L_x_1683) ;  /* 0x0000000000107947 */ /* 0x000fea0003800000 */
.L_x_1682:
[----:B------:R-:W-:Y:S05]  /*1650*/  @!P3 BRA `(.L_x_1683) ;  /* 0x00000000000cb947 */ /* 0x000fea0003800000 */
[----:B------:R-:W2:Y:S04]  /*1660*/  LDG.E R4, desc[UR60][R8.64] ;  /* 0x0000003c08047981 */ /* 0x000ea8000c1e1900 */
[----:B------:R-:W2:Y:S02]  /*1670*/  LDG.E R29, desc[UR60][R8.64+0x4] ;  /* 0x0000043c081d7981 */ /* 0x000ea4000c1e1900 */
[----:B--2---:R-:W-:-:S07]  /*1680*/  IMAD.IADD R29, R29, 0x1, -R4 ;  /* 0x000000011d1d7824 */ /* 0x004fce00078e0a04 */
.L_x_1683:
[----:B------:R-:W-:Y:S01]  /*1690*/  ULDC.64 UR4, c[0x0][0xa10] ;  /* 0x0002840000047ab9 */ /* 0x000fe20000000a00 */
[----:B------:R-:W1:Y:S01]  /*16a0*/  LDC R9, c[0x0][0x448] ;  /* 0x00011200ff097b82 */ /* 0x000e620000000800 */
[----:B------:R-:W-:-:S04]  /*16b0*/  ISETP.NE.U32.AND P0, PT, RZ, UR4, PT ;  /* 0x00000004ff007c0c */ /* 0x000fc8000bf05070 */
[----:B------:R-:W-:Y:S01]  /*16c0*/  ISETP.NE.AND.EX P0, PT, RZ, UR5, PT, P0 ;  /* 0x00000005ff007c0c */ /* 0x000fe2000bf05300 */
[----:B------:R-:W-:Y:S02]  /*16d0*/  ULDC.64 UR4, c[0x0][0xa30] ;  /* 0x00028c0000047ab9 */ /* 0x000fe40000000a00 */
[----:B------:R-:W-:Y:S01]  /*16e0*/  ISETP.NE.U32.AND P1, PT, RZ, UR4, PT ;  /* 0x00000004ff007c0c */ /* 0x000fe2000bf25070 */
[----:B------:R-:W2:Y:S03]  /*16f0*/  LDC.64 R14, c[0x0][0x9e0] ;  /* 0x00027800ff0e7b82 */ /* 0x000ea60000000a00 */
[----:B------:R-:W-:-:S06]  /*1700*/  ISETP.NE.AND.EX P1, PT, RZ, UR5, PT, P1 ;  /* 0x00000005ff007c0c */ /* 0x000fcc000bf25310 */
[----:B0-----:R-:W0:Y:S08]  /*1710*/  @P0 LDC.64 R4, c[0x0][0xa10] ;  /* 0x00028400ff040b82 */ /* 0x001e300000000a00 */
[----:B------:R-:W3:Y:S01]  /*1720*/  @P1 LDC.64 R6, c[0x0][0xa30] ;  /* 0x00028c00ff061b82 */ /* 0x000ee20000000a00 */
[----:B0-----:R-:W-:-:S05]  /*1730*/  @P0 IMAD.WIDE R4, R27, 0x4, R4 ;  /* 0x000000041b040825 */ /* 0x001fca00078e0204 */
[----:B------:R-:W4:Y:S04]  /*1740*/  @P0 LDG.E R3, desc[UR60][R4.64] ;  /* 0x0000003c04030981 */ /* 0x000f28000c1e1900 */
[----:B------:R-:W4:Y:S01]  /*1750*/  @P0 LDG.E R8, desc[UR60][R4.64+0x4] ;  /* 0x0000043c04080981 */ /* 0x000f22000c1e1900 */
[----:B-----5:R-:W-:Y:S01]  /*1760*/  MOV R145, R29 ;  /* 0x0000001d00917202 */ /* 0x020fe20000000f00 */
[----:B---3--:R-:W-:-:S05]  /*1770*/  @P1 IMAD.WIDE R6, R27, 0x4, R6 ;  /* 0x000000041b061825 */ /* 0x008fca00078e0206 */
[----:B------:R0:W5:Y:S01]  /*1780*/  @P1 LDG.E R145, desc[UR60][R6.64] ;  /* 0x0000003c06911981 */ /* 0x000162000c1e1900 */
[----:B-1----:R-:W-:Y:S01]  /*1790*/  ISETP.NE.AND P1, PT, R9, 0x1, PT ;  /* 0x000000010900780c */ /* 0x002fe20003f25270 */
[----:B------:R-:W-:Y:S01]  /*17a0*/  IMAD.SHL.U32 R209, R25, 0x80, RZ ;  /* 0x0000008019d17824 */ /* 0x000fe200078e00ff */
[----:B--2---:R-:W-:-:S11]  /*17b0*/  ISETP.GE.AND P2, PT, R15, 0x1, PT ;  /* 0x000000010f00780c */ /* 0x004fd60003f46270 */
[----:B------:R-:W1:Y:S08]  /*17c0*/  @P1 LDC R10, c[0x0][0x44c] ;  /* 0x00011300ff0a1b82 */ /* 0x000e700000000800 */
[----:B------:R-:W2:Y:S01]  /*17d0*/  @P1 LDC R12, c[0x0][0x450] ;  /* 0x00011400ff0c1b82 */ /* 0x000ea20000000800 */
[----:B----4-:R-:W-:Y:S02]  /*17e0*/  @P0 IMAD.IADD R2, R8, 0x1, -R3 ;  /* 0x0000000108020824 */ /* 0x010fe400078e0a03 */
[----:B------:R-:W-:-:S02]  /*17f0*/  IMAD.IADD R8, R29, 0x1, -R0 ;  /* 0x000000011d087824 */ /* 0x000fc400078e0a00 */
[----:B------:R-:W-:Y:S02]  /*1800*/  VIADD R3, R209, 0x7f ;  /* 0x0000007fd1037836 */ /* 0x000fe40000000000 */
[----:B------:R-:W-:Y:S02]  /*1810*/  IMAD.IADD R196, R8, 0x1, R2 ;  /* 0x0000000108c47824 */ /* 0x000fe400078e0202 */
[----:B-1----:R-:W-:-:S04]  /*1820*/  @P1 IMAD.HI.U32 R5, R3, R10, RZ ;  /* 0x0000000a03051227 */ /* 0x002fc800078e00ff */
[----:B------:R-:W-:Y:S02]  /*1830*/  VIADD R0, R196, 0x5f ;  /* 0x0000005fc4007836 */ /* 0x000fe40000000000 */
[----:B------:R-:W-:Y:S01]  /*1840*/  IMAD.MOV.U32 R4, RZ, RZ, R3 ;  /* 0x000000ffff047224 */ /* 0x000fe200078e0003 */
[----:B--2---:R-:W-:Y:S01]  /*1850*/  @P1 SHF.R.U32.HI R4, RZ, R12, R5 ;  /* 0x0000000cff041219 */ /* 0x004fe20000011605 */
[----:B------:R-:W-:Y:S01]  /*1860*/  IMAD.HI R0, R0, 0x2aaaaaab, RZ ;  /* 0x2aaaaaab00007827 */ /* 0x000fe200078e02ff */
[----:B------:R-:W-:-:S04]  /*1870*/  IADD3 R5, R196, 0x1, -R194 ;  /* 0x00000001c4057810 */ /* 0x000fc80007ffe8c2 */
[----:B------:R-:W-:Y:S01]  /*1880*/  SHF.R.U32.HI R3, RZ, 0x1f, R0 ;  /* 0x0000001fff037819 */ /* 0x000fe20000011600 */
[----:B0-----:R-:W-:-:S03]  /*1890*/  IMAD.IADD R7, R5, 0x1, R4 ;  /* 0x0000000105077824 */ /* 0x001fc600078e0204 */
[----:B------:R-:W-:Y:S02]  /*18a0*/  LEA.HI.SX32 R150, R0, R3, 0x1c ;  /* 0x0000000300967211 */ /* 0x000fe400078fe2ff */
[----:B------:R-:W-:Y:S01]  /*18b0*/  IADD3 R0, R7, R14, RZ ;  /* 0x0000000e07007210 */ /* 0x000fe20007ffe0ff */
[----:B------:R-:W-:Y:S06]  /*18c0*/  @!P2 BRA `(.L_x_1684) ;  /* 0x000000000048a947 */ /* 0x000fec0003800000 */
[C---:B------:R-:W-:Y:S01]  /*18d0*/  ISETP.GT.AND P0, PT, R7.reuse, RZ, PT ;  /* 0x000000ff0700720c */ /* 0x040fe20003f04270 */
[----:B------:R-:W-:Y:S01]  /*18e0*/  BSSY B0, `(.L_x_1685) ;  /* 0x000000e000007945 */ /* 0x000fe20003800000 */
[----:B------:R-:W-:-:S11]  /*18f0*/  VIADD R3, R7, 0xffffffff ;  /* 0xffffffff07037836 */ /* 0x000fd60000000000 */
        /* <DEDUP_REMOVED lines=8> */
.L_x_1686:
[----:B------:R-:W-:-:S13]  /*1980*/  ISETP.NE.AND P0, PT, R15, 0x1, PT ;  /* 0x000000010f00780c */ /* 0x000fda0003f05270 */
[----:B------:R-:W0:Y:S02]  /*1990*/  @P0 LDC.64 R4, c[0x0][0x9e8] ;  /* 0x00027a00ff040b82 */ /* 0x000e240000000a00 */
[----:B0-----:R-:W-:-:S05]  /*19a0*/  @P0 IMAD.HI.U32 R4, R3, R4, RZ ;  /* 0x0000000403040227 */ /* 0x001fca00078e00ff */
[----:B------:R-:W-:-:S07]  /*19b0*/  @P0 SHF.R.U32.HI R3, RZ, R5, R4 ;  /* 0x00000005ff030219 */ /* 0x000fce0000011604 */
.L_x_1687:
[----:B------:R-:W-:Y:S05]  /*19c0*/  BSYNC B0 ;  /* 0x0000000000007941 */ /* 0x000fea0003800000 */
.L_x_1685:
[----:B------:R-:W-:-:S05]  /*19d0*/  IMAD R3, R3, R15, R15 ;  /* 0x0000000f03037224 */ /* 0x000fca00078e020f */
[----:B------:R-:W-:-:S07]  /*19e0*/  VIMNMX R0, R0, R3, PT ;  /* 0x0000000300007248 */ /* 0x000fce0003fe0100 */
.L_x_1684:
[----:B------:R-:W0:Y:S01]  /*19f0*/  @P1 LDC R4, c[0x0][0x44c] ;  /* 0x00011300ff041b82 */ /* 0x000e220000000800 */
[----:B------:R-:W-:Y:S01]  /*1a00*/  IMAD.IADD R149, R196, 0x1, -R194 ;  /* 0x00000001c4957824 */ /* 0x000fe200078e0ac2 */
[----:B------:R-:W-:-:S06]  /*1a10*/  ULDC UR4, c[0x0][0x9dc] ;  /* 0x0002770000047ab9 */ /* 0x000fcc0000000800 */
[----:B------:R-:W1:Y:S01]  /*1a20*/  @P1 LDC R6, c[0x0][0x450] ;  /* 0x00011400ff061b82 */ /* 0x000e620000000800 */
[----:B0-----:R-:W-:-:S04]  /*1a30*/  @P1 IMAD.HI.U32 R3, R209, R4, RZ ;  /* 0x00000004d1031227 */ /* 0x001fc800078e00ff */
[----:B------:R-:W-:Y:S01]  /*1a40*/  IMAD.MOV.U32 R4, RZ, RZ, R209 ;  /* 0x000000ffff047224 */ /* 0x000fe200078e00d1 */
[----:B-1----:R-:W-:-:S05]  /*1a50*/  @P1 SHF.R.U32.HI R4, RZ, R6, R3 ;  /* 0x00000006ff041219 */ /* 0x002fca0000011603 */
[----:B------:R-:W-:-:S04]  /*1a60*/  IMAD.IADD R3, R149, 0x1, R4 ;  /* 0x0000000195037824 */ /* 0x000fc800078e0204 */
[----:B------:R-:W-:Y:S01]  /*1a70*/  VIADD R4, R3, -UR4 ;  /* 0x8000000403047c36 */ /* 0x000fe20008000000 */
[----:B------:R-:W-:Y:S06]  /*1a80*/  @!P2 BRA `(.L_x_1688) ;  /* 0x000000000044a947 */ /* 0x000fec0003800000 */
[----:B------:R-:W-:Y:S01]  /*1a90*/  ISETP.GT.AND P0, PT, R3, -0x1, PT ;  /* 0xffffffff0300780c */ /* 0x000fe20003f04270 */
[----:B------:R-:W-:-:S12]  /*1aa0*/  BSSY B0, `(.L_x_1689) ;  /* 0x000000d000007945 */ /* 0x000fd80003800000 */
        /* <DEDUP_REMOVED lines=8> */
.L_x_1690:
[----:B------:R-:W-:-:S13]  /*1b30*/  ISETP.NE.AND P0, PT, R15, 0x1, PT ;  /* 0x000000010f00780c */ /* 0x000fda0003f05270 */
[----:B------:R-:W0:Y:S02]  /*1b40*/  @P0 LDC.64 R6, c[0x0][0x9e8] ;  /* 0x00027a00ff060b82 */ /* 0x000e240000000a00 */
[----:B0-----:R-:W-:-:S05]  /*1b50*/  @P0 IMAD.HI.U32 R6, R3, R6, RZ ;  /* 0x0000000603060227 */ /* 0x001fca00078e00ff */
[----:B------:R-:W-:-:S07]  /*1b60*/  @P0 SHF.R.U32.HI R3, RZ, R7, R6 ;  /* 0x00000007ff030219 */ /* 0x000fce0000011606 */
.L_x_1691:
[----:B------:R-:W-:Y:S05]  /*1b70*/  BSYNC B0 ;  /* 0x0000000000007941 */ /* 0x000fea0003800000 */
.L_x_1689:
[----:B------:R-:W-:-:S05]  /*1b80*/  IMAD R3, R3, R15, RZ ;  /* 0x0000000f03037224 */ /* 0x000fca00078e02ff */
[----:B------:R-:W-:-:S07]  /*1b90*/  VIMNMX R4, R4, R3, !PT ;  /* 0x0000000304047248 */ /* 0x000fce0007fe0100 */
.L_x_1688:
[----:B------:R-:W-:Y:S01]  /*1ba0*/  VIADD R0, R0, 0x5f ;  /* 0x0000005f00007836 */ /* 0x000fe20000000000 */
[----:B------:R-:W-:Y:S01]  /*1bb0*/  PLOP3.LUT P2, PT, PT, PT, PT, 0x80, 0x0 ;  /* 0x000000000000781c */ /* 0x000fe20003f4f070 */
[----:B------:R-:W-:-:S04]  /*1bc0*/  IMAD.HI R4, R4, 0x2aaaaaab, RZ ;  /* 0x2aaaaaab04047827 */ /* 0x000fc800078e02ff */
[----:B------:R-:W-:Y:S01]  /*1bd0*/  IMAD.HI R0, R0, 0x2aaaaaab, RZ ;  /* 0x2aaaaaab00007827 */ /* 0x000fe200078e02ff */
[----:B------:R-:W-:-:S04]  /*1be0*/  SHF.R.U32.HI R5, RZ, 0x1f, R4 ;  /* 0x0000001fff057819 */ /* 0x000fc80000011604 */
[----:B------:R-:W-:Y:S02]  /*1bf0*/  SHF.R.U32.HI R3, RZ, 0x1f, R0 ;  /* 0x0000001fff037819 */ /* 0x000fe40000011600 */
[----:B------:R-:W-:Y:S02]  /*1c00*/  LEA.HI.SX32 R5, R4, R5, 0x1c ;  /* 0x0000000504057211 */ /* 0x000fe400078fe2ff */
[----:B------:R-:W-:Y:S02]  /*1c10*/  LEA.HI.SX32 R3, R0, R3, 0x1c ;  /* 0x0000000300037211 */ /* 0x000fe400078fe2ff */
[----:B------:R-:W-:Y:S02]  /*1c20*/  VIMNMX R5, RZ, R5, !PT ;  /* 0x00000005ff057248 */ /* 0x000fe40007fe0100 */
[----:B------:R-:W-:-:S03]  /*1c30*/  VIMNMX R3, R150, R3, PT ;  /* 0x0000000396037248 */ /* 0x000fc60003fe0100 */
[--C-:B------:R-:W-:Y:S02]  /*1c40*/  IMAD R5, R5, 0x60, -R8.reuse ;  /* 0x0000006005057824 */ /* 0x100fe400078e0a08 */
[----:B------:R-:W-:-:S03]  /*1c50*/  IMAD R3, R3, 0x60, -R8 ;  /* 0x0000006003037824 */ /* 0x000fc600078e0a08 */
[----:B------:R-:W-:Y:S02]  /*1c60*/  VIMNMX R5, RZ, R5, !PT ;  /* 0x00000005ff057248 */ /* 0x000fe40007fe0100 */
[----:B------:R-:W-:-:S04]  /*1c70*/  VIMNMX R0, R3, R2, PT ;  /* 0x0000000203007248 */ /* 0x000fc80003fe0100 */
[----:B------:R-:W-:Y:S01]  /*1c80*/  ISETP.GT.AND P0, PT, R0, R5, PT ;  /* 0x000000050000720c */ /* 0x000fe20003f04270 */
[----:B------:R-:W-:-:S05]  /*1c90*/  IMAD.WIDE.U32 R4, R5, -0x55555555, RZ ;  /* 0xaaaaaaab05047825 */ /* 0x000fca00078e00ff */
[----:B------:R-:W-:-:S04]  /*1ca0*/  SHF.R.U32.HI R131, RZ, 0x6, R5 ;  /* 0x00000006ff837819 */ /* 0x000fc80000011605 */
[----:B------:R-:W-:-:S03]  /*1cb0*/  MOV R24, R131 ;  /* 0x0000008300187202 */ /* 0x000fc60000000f00 */
[----:B------:R-:W-:-:S04]  /*1cc0*/  @P0 VIADD R0, R0, 0x5f ;  /* 0x0000005f00000836 */ /* 0x000fc80000000000 */
[----:B------:R-:W-:-:S05]  /*1cd0*/  @P0 IMAD.HI R0, R0, 0x2aaaaaab, RZ ;  /* 0x2aaaaaab00000827 */ /* 0x000fca00078e02ff */
        /* <DEDUP_REMOVED lines=23> */
[----:B-1---5:R-:W-:Y:S05]  /*1e50*/  CALL.ABS.NOINC R14 ;  /* 0x000000000e007343 */ /* 0x022fea0003c00000 */
.L_x_1694:
[----:B------:R-:W-:Y:S05]  /*1e60*/  BSYNC B6 ;  /* 0x0000000000067941 */ /* 0x000fea0003800000 */
.L_x_1693:
        /* <DEDUP_REMOVED lines=20> */
.L_x_1696:
[----:B------:R-:W-:Y:S05]  /*1fb0*/  BSYNC B6 ;  /* 0x0000000000067941 */ /* 0x000fea0003800000 */
.L_x_1695:
[----:B------:R-:W-:Y:S01]  /*1fc0*/  ULDC.64 UR4, c[0x0][0x9f8] ;  /* 0x00027e0000047ab9 */ /* 0x000fe20000000a00 */
[----:B------:R-:W2:Y:S01]  /*1fd0*/  LDL.LU R30, [R1] ;  /* 0x00000000011e7983 */ /* 0x000ea20000300800 */
[----:B------:R-:W-:Y:S01]  /*1fe0*/  ISETP.NE.U32.AND P0, PT, RZ, UR4, PT ;  /* 0x00000004ff007c0c */ /* 0x000fe2000bf05070 */
[----:B------:R-:W0:Y:S01]  /*1ff0*/  LDC.64 R104, c[0x0][0x300] ;  /* 0x0000c000ff687b82 */ /* 0x000e220000000a00 */
[----:B------:R-:W-:Y:S01]  /*2000*/  ULDC UR8, c[0x0][0x2f4] ;  /* 0x0000bd0000087ab9 */ /* 0x000fe20000000800 */
[----:B------:R-:W-:Y:S02]  /*2010*/  SHF.R.S32.HI R9, RZ, 0x1f, R26 ;  /* 0x0000001fff097819 */ /* 0x000fe4000001141a */
[----:B------:R-:W-:Y:S01]  /*2020*/  SHF.R.S32.HI R19, RZ, 0x1f, R18 ;  /* 0x0000001fff137819 */ /* 0x000fe20000011412 */
[----:B------:R-:W-:Y:S01]  /*2030*/  IMAD.IADD R28, R28, 0x1, R29 ;  /* 0x000000011c1c7824 */ /* 0x000fe200078e021d */
[----:B------:R-:W-:Y:S01]  /*2040*/  ISETP.NE.AND.EX P0, PT, RZ, UR5, PT, P0 ;  /* 0x00000005ff007c0c */ /* 0x000fe2000bf05300 */
[----:B------:R-:W-:Y:S01]  /*2050*/  ULDC.64 UR4, c[0x0][0x330] ;  /* 0x0000cc0000047ab9 */ /* 0x000fe20000000a00 */
[----:B------:R-:W1:Y:S01]  /*2060*/  LDC.64 R98, c[0x0][0x408] ;  /* 0x00010200ff627b82 */ /* 0x000e620000000a00 */
[----:B------:R-:W-:Y:S01]  /*2070*/  ULDC.64 UR6, c[0x0][0x308] ;  /* 0x0000c20000067ab9 */ /* 0x000fe20000000a00 */
[----:B------:R-:W-:-:S06]  /*2080*/  SHF.R.S32.HI R147, RZ, 0x1f, R195 ;  /* 0x0000001fff937819 */ /* 0x000fcc00000114c3 */
[----:B------:R-:W3:Y:S08]  /*2090*/  LDC R33, c[0x0][0x3f4] ;  /* 0x0000fd00ff217b82 */ /* 0x000ef00000000800 */
[----:B------:R-:W4:Y:S08]  /*20a0*/  @P0 LDC.64 R4, c[0x0][0x9f8] ;  /* 0x00027e00ff040b82 */ /* 0x000f300000000a00 */
[----:B------:R-:W3:Y:S01]  /*20b0*/  LDC.64 R92, c[0x0][0x3f8] ;  /* 0x0000fe00ff5c7b82 */ /* 0x000ee20000000a00 */
[----:B----4-:R-:W-:-:S05]  /*20c0*/  @P0 IMAD.WIDE R4, R27, 0x4, R4 ;  /* 0x000000041b040825 */ /* 0x010fca00078e0204 */
[----:B------:R4:W2:Y:S01]  /*20d0*/  @P0 LDG.E R27, desc[UR60][R4.64] ;  /* 0x0000003c041b0981 */ /* 0x0008a2000c1e1900 */
[----:B------:R-:W-:Y:S01]  /*20e0*/  ISETP.GE.AND P1, PT, R197, UR8, PT ;  /* 0x00000008c5007c0c */ /* 0x000fe2000bf26270 */
[----:B------:R-:W-:Y:S01]  /*20f0*/  IMAD R3, R9, UR4, RZ ;  /* 0x0000000409037c24 */ /* 0x000fe2000f8e02ff */
[----:B------:R-:W-:Y:S01]  /*2100*/  ISETP.GE.AND P0, PT, R18, UR8, PT ;  /* 0x0000000812007c0c */ /* 0x000fe2000bf06270 */
[C---:B------:R-:W-:Y:S01]  /*2110*/  IMAD.WIDE.U32 R106, R26.reuse, UR4, R18 ;  /* 0x000000041a6a7c25 */ /* 0x040fe2000f8e0012 */
[----:B------:R-:W-:Y:S01]  /*2120*/  SEL R0, RZ, 0xffffffff, P1 ;  /* 0xffffffffff007807 */ /* 0x000fe20000800000 */
[----:B------:R-:W3:Y:S01]  /*2130*/  S2R R151, SR_TID.X ;  /* 0x0000000000977919 */ /* 0x000ee20000002100 */
[----:B------:R-:W-:Y:S01]  /*2140*/  SHF.R.S32.HI R10, RZ, 0x1f, R28 ;  /* 0x0000001fff0a7819 */ /* 0x000fe2000001141c */
[----:B------:R-:W-:Y:S01]  /*2150*/  IMAD R3, R26, UR5, R3 ;  /* 0x000000051a037c24 */ /* 0x000fe2000f8e0203 */
[----:B------:R-:W-:Y:S01]  /*2160*/  ULDC.64 UR4, c[0x0][0xa08] ;  /* 0x0002820000047ab9 */ /* 0x000fe20000000a00 */
[----:B----4-:R-:W-:Y:S01]  /*2170*/  IMAD.SHL.U32 R5, R0, 0x2, RZ ;  /* 0x0000000200057824 */ /* 0x010fe200078e00ff */
[----:B------:R-:W-:Y:S01]  /*2180*/  SEL R4, RZ, 0x1, P0 ;  /* 0x00000001ff047807 */ /* 0x000fe20000000000 */
[----:B------:R-:W-:Y:S01]  /*2190*/  VIADD R0, R18, 0x60 ;  /* 0x0000006012007836 */ /* 0x000fe20000000000 */
[----:B------:R-:W-:Y:S01]  /*21a0*/  ISETP.GE.AND P0, PT, R198, UR8, PT ;  /* 0x00000008c6007c0c */ /* 0x000fe2000bf06270 */
[----:B------:R-:W-:Y:S01]  /*21b0*/  IMAD.IADD R107, R107, 0x1, R3 ;  /* 0x000000016b6b7824 */ /* 0x000fe200078e0203 */
[----:B------:R-:W-:Y:S01]  /*21c0*/  LOP3.LUT R6, R5, 0x2, R4, 0xe2, !PT ;  /* 0x0000000205067812 */ /* 0x000fe200078ee204 */
[----:B------:R-:W-:Y:S01]  /*21d0*/  VIADD R3, R18, 0x80 ;  /* 0x0000008012037836 */ /* 0x000fe20000000000 */
[----:B------:R-:W-:Y:S01]  /*21e0*/  ISETP.GE.AND P1, PT, R0, UR8, PT ;  /* 0x0000000800007c0c */ /* 0x000fe2000bf26270 */
[-C--:B0-----:R-:W-:Y:S01]  /*21f0*/  IMAD R11, R10, R104.reuse, RZ ;  /* 0x000000680a0b7224 */ /* 0x081fe200078e02ff */
[----:B------:R-:W-:Y:S01]  /*2200*/  SEL R7, RZ, 0x4, P0 ;  /* 0x00000004ff077807 */ /* 0x000fe20000000000 */
[----:B------:R-:W-:Y:S01]  /*2210*/  IMAD.WIDE.U32 R4, R28, R104, RZ ;  /* 0x000000681c047225 */ /* 0x000fe200078e00ff */
[----:B------:R-:W-:-:S02]  /*2220*/  ISETP.GE.AND P2, PT, R3, UR8, PT ;  /* 0x0000000803007c0c */ /* 0x000fc4000bf46270 */
[----:B------:R-:W-:Y:S01]  /*2230*/  SEL R8, RZ, 0x8, P1 ;  /* 0x00000008ff087807 */ /* 0x000fe20000800000 */
[----:B------:R-:W-:Y:S01]  /*2240*/  IMAD R11, R28, R105, R11 ;  /* 0x000000691c0b7224 */ /* 0x000fe200078e020b */
[----:B------:R-:W-:Y:S01]  /*2250*/  SEL R21, RZ, 0x10, P2 ;  /* 0x00000010ff157807 */ /* 0x000fe20001000000 */
[----:B------:R-:W-:Y:S01]  /*2260*/  IMAD R9, R9, UR6, RZ ;  /* 0x0000000609097c24 */ /* 0x000fe2000f8e02ff */
[----:B------:R-:W-:Y:S01]  /*2270*/  LOP3.LUT R6, R8, R6, R7, 0xfe, !PT ;  /* 0x0000000608067212 */ /* 0x000fe200078efe07 */
[----:B------:R-:W-:Y:S01]  /*2280*/  IMAD.IADD R5, R5, 0x1, R11 ;  /* 0x0000000105057824 */ /* 0x000fe200078e020b */
[----:B------:R-:W-:Y:S01]  /*2290*/  ISETP.NE.U32.AND P0, PT, RZ, UR4, PT ;  /* 0x00000004ff007c0c */ /* 0x000fe2000bf05070 */
[----:B------:R-:W-:Y:S01]  /*22a0*/  IMAD R9, R26, UR7, R9 ;  /* 0x000000071a097c24 */ /* 0x000fe2000f8e0209 */
[----:B------:R-:W-:Y:S01]  /*22b0*/  LOP3.LUT R21, R6, R21, RZ, 0xfc, !PT ;  /* 0x0000001506157212 */ /* 0x000fe200078efcff */
[----:B------:R-:W-:Y:S01]  /*22c0*/  IMAD.WIDE.U32 R4, R26, UR6, R4 ;  /* 0x000000061a047c25 */ /* 0x000fe2000f8e0004 */
[----:B------:R-:W-:Y:S01]  /*22d0*/  ISETP.NE.AND.EX P0, PT, RZ, UR5, PT, P0 ;  /* 0x00000005ff007c0c */ /* 0x000fe2000bf05300 */
[----:B------:R-:W-:Y:S01]  /*22e0*/  ULDC.64 UR4, c[0x0][0x310] ;  /* 0x0000c40000047ab9 */ /* 0x000fe20000000a00 */
[----:B------:R-:W-:Y:S01]  /*22f0*/  SHF.R.S32.HI R193, RZ, 0x1f, R192 ;  /* 0x0000001fffc17819 */ /* 0x000fe200000114c0 */
[----:B-1----:R-:W-:Y:S01]  /*2300*/  IMAD.WIDE.U32 R100, R195, R98, R18 ;  /* 0x00000062c3647225 */ /* 0x002fe200078e0012 */
[----:B------:R-:W-:-:S02]  /*2310*/  IADD3 R5, R5, R9, RZ ;  /* 0x0000000905057210 */ /* 0x000fc40007ffe0ff */
[-C--:B---3--:R-:W-:Y:S01]  /*2320*/  ISETP.GE.AND P1, PT, R197, R33.reuse, PT ;  /* 0x00000021c500720c */ /* 0x088fe20003f26270 */
[C---:B------:R-:W-:Y:S01]  /*2330*/  IMAD.WIDE.U32 R102, R195.reuse, R98, R192 ;  /* 0x00000062c3667225 */ /* 0x040fe200078e00c0 */
[----:B------:R-:W-:Y:S02]  /*2340*/  ISETP.GE.AND P3, PT, R198, R33, PT ;  /* 0x00000021c600720c */ /* 0x000fe40003f66270 */
[----:B------:R-:W-:Y:S01]  /*2350*/  SHF.R.U32.HI R32, RZ, 0x3, R205 ;  /* 0x00000003ff207819 */ /* 0x000fe200000116cd */
[-C--:B------:R-:W-:Y:S01]  /*2360*/  IMAD.WIDE.U32 R96, R195, R92.reuse, R192 ;  /* 0x0000005cc3607225 */ /* 0x080fe200078e00c0 */
[----:B------:R-:W-:Y:S02]  /*2370*/  LOP3.LUT P2, RZ, R215, 0x4, RZ, 0xc0, !PT ;  /* 0x00000004d7ff7812 */ /* 0x000fe4000784c0ff */
[----:B------:R-:W-:Y:S01]  /*2380*/  SHF.L.U64.HI R135, R104, 0x6, R105 ;  /* 0x0000000668877819 */ /* 0x000fe20000010269 */
[----:B------:R-:W-:Y:S01]  /*2390*/  IMAD.WIDE.U32 R94, R195, R92, R18 ;  /* 0x0000005cc35e7225 */ /* 0x000fe200078e0012 */
[----:B------:R-:W-:-:S02]  /*23a0*/  SHF.L.U64.HI R110, R92, 0x6, R93 ;  /* 0x000000065c6e7819 */ /* 0x000fc4000001025d */
[----:B------:R-:W-:Y:S01]  /*23b0*/  SHF.R.S32.HI R148, RZ, 0x1f, R222 ;  /* 0x0000001fff947819 */ /* 0x000fe200000114de */
[----:B------:R-:W-:Y:S01]  /*23c0*/  IMAD.SHL.U32 R136, R104, 0x40, RZ ;  /* 0x0000004068887824 */ /* 0x000fe200078e00ff */
[----:B------:R-:W-:Y:S01]  /*23d0*/  LEA.HI R151, R151, 0x8, RZ, 0x19 ;  /* 0x0000000897977811 */ /* 0x000fe200078fc8ff */
[----:B------:R-:W-:Y:S02]  /*23e0*/  IMAD R133, R93, 0x60, RZ ;  /* 0x000000605d857824 */ /* 0x000fe400078e02ff */
[----:B------:R-:W-:Y:S02]  /*23f0*/  IMAD.SHL.U32 R111, R92, 0x40, RZ ;  /* 0x000000405c6f7824 */ /* 0x000fe400078e00ff */
[----:B------:R-:W-:Y:S01]  /*2400*/  IMAD.SHL.U32 R130, R33, 0x2, RZ ;  /* 0x0000000221827824 */ /* 0x000fe200078e00ff */
[----:B--2---:R-:W-:-:S04]  /*2410*/  LOP3.LUT R30, R30, 0xfffffffe, RZ, 0xc0, !PT ;  /* 0xfffffffe1e1e7812 */ /* 0x004fc800078ec0ff */
[----:B------:R-:W-:-:S04]  /*2420*/  @P3 LOP3.LUT R30, R30, 0x1, RZ, 0xfc, !PT ;  /* 0x000000011e1e3812 */ /* 0x000fc800078efcff */
[----:B------:R-:W-:-:S04]  /*2430*/  LOP3.LUT R30, R30, 0xfffffffb, RZ, 0xc0, !PT ;  /* 0xfffffffb1e1e7812 */ /* 0x000fc800078ec0ff */
[----:B------:R-:W-:-:S05]  /*2440*/  @P2 LOP3.LUT R30, R30, 0x4, RZ, 0xfc, !PT ;  /* 0x000000041e1e2812 */ /* 0x000fca00078efcff */
[----:B------:R0:W-:Y:S01]  /*2450*/  STL [R1], R30 ;  /* 0x0000001e01007387 */ /* 0x0001e20000100800 */
[----:B------:R-:W-:Y:S02]  /*2460*/  SHF.R.S32.HI R6, RZ, 0x1f, R27 ;  /* 0x0000001fff067819 */ /* 0x000fe4000001141b */
[----:B------:R-:W-:Y:S02]  /*2470*/  SEL R27, R27, RZ, !P0 ;  /* 0x000000ff1b1b7207 */ /* 0x000fe40004000000 */
[----:B------:R-:W-:Y:S01]  /*2480*/  SEL R8, R6, RZ, !P0 ;  /* 0x000000ff06087207 */ /* 0x000fe20004000000 */
[----:B------:R-:W-:Y:S02]  /*2490*/  IMAD R6, R147, R98, RZ ;  /* 0x0000006293067224 */ /* 0x000fe400078e02ff */
[----:B------:R-:W-:-:S04]  /*24a0*/  IMAD.WIDE.U32 R108, R27, UR4, R4 ;  /* 0x000000041b6c7c25 */ /* 0x000fc8000f8e0004 */
[----:B------:R-:W-:Y:S02]  /*24b0*/  IMAD R12, R8, UR4, RZ ;  /* 0x00000004080c7c24 */ /* 0x000fe4000f8e02ff */
[-C--:B------:R-:W-:Y:S02]  /*24c0*/  IMAD R4, R147, R104.reuse, RZ ;  /* 0x0000006893047224 */ /* 0x080fe400078e02ff */
[----:B------:R-:W-:Y:S02]  /*24d0*/  IMAD R9, R195, R99, R6 ;  /* 0x00000063c3097224 */ /* 0x000fe400078e0206 */
[----:B------:R-:W-:Y:S01]  /*24e0*/  IMAD R11, R27, UR5, R12 ;  /* 0x000000051b0b7c24 */ /* 0x000fe2000f8e020c */
[----:B------:R-:W-:Y:S01]  /*24f0*/  ULDC.64 UR4, c[0x0][0x338] ;  /* 0x0000ce0000047ab9 */ /* 0x000fe20000000a00 */
[----:B------:R-:W-:-:S04]  /*2500*/  IMAD.WIDE.U32 R6, R195, R104, R18 ;  /* 0x00000068c3067225 */ /* 0x000fc800078e0012 */
[----:B------:R-:W-:Y:S01]  /*2510*/  IMAD R13, R195, R105, R4 ;  /* 0x00000069c30d7224 */ /* 0x000fe200078e0204 */
[----:B------:R-:W-:Y:S01]  /*2520*/  IADD3 R5, P0, R108, R6, RZ ;  /* 0x000000066c057210 */ /* 0x000fe20007f1e0ff */
[----:B------:R-:W-:Y:S01]  /*2530*/  IMAD.IADD R4, R109, 0x1, R11 ;  /* 0x000000016d047824 */ /* 0x000fe200078e020b */
[----:B------:R-:W-:Y:S01]  /*2540*/  SEL R11, R33, RZ, P3 ;  /* 0x000000ff210b7207 */ /* 0x000fe20001800000 */
[----:B------:R-:W-:Y:S01]  /*2550*/  IMAD R8, R8, UR4, RZ ;  /* 0x0000000408087c24 */ /* 0x000fe2000f8e02ff */
[----:B------:R-:W-:Y:S01]  /*2560*/  IADD3 R122, P3, R195, R28, RZ ;  /* 0x0000001cc37a7210 */ /* 0x000fe20007f7e0ff */
[----:B------:R-:W-:Y:S01]  /*2570*/  IMAD.IADD R103, R103, 0x1, R9 ;  /* 0x0000000167677824 */ /* 0x000fe200078e0209 */
[----:B------:R-:W-:Y:S01]  /*2580*/  IADD3.X R6, R4, R7, R13, P0, !PT ;  /* 0x0000000704067210 */ /* 0x000fe200007fe40d */
[----:B------:R-:W-:Y:S01]  /*2590*/  IMAD R31, R27, UR5, R8 ;  /* 0x000000051b1f7c24 */ /* 0x000fe2000f8e0208 */
[----:B------:R-:W-:Y:S01]  /*25a0*/  ISETP.GE.AND P0, PT, R18, R33, PT ;  /* 0x000000211200720c */ /* 0x000fe20003f06270 */
[----:B------:R-:W-:-:S02]  /*25b0*/  IMAD R8, R147, R92, RZ ;  /* 0x0000005c93087224 */ /* 0x000fc400078e02ff */
[----:B------:R-:W-:Y:S01]  /*25c0*/  IMAD.IADD R101, R9, 0x1, R101 ;  /* 0x0000000109657824 */ /* 0x000fe200078e0265 */
[----:B------:R-:W-:Y:S01]  /*25d0*/  SEL R7, R33, RZ, P0 ;  /* 0x000000ff21077207 */ /* 0x000fe20000000000 */
[----:B------:R-:W-:Y:S01]  /*25e0*/  IMAD R9, R195, R93, R8 ;  /* 0x0000005dc3097224 */ /* 0x000fe200078e0208 */
[----:B------:R-:W-:Y:S01]  /*25f0*/  SEL R8, R33, RZ, P1 ;  /* 0x000000ff21087207 */ /* 0x000fe20000800000 */
[----:B------:R-:W-:Y:S02]  /*2600*/  IMAD.IADD R13, R198, 0x1, R11 ;  /* 0x00000001c60d7824 */ /* 0x000fe400078e020b */
[----:B------:R-:W-:Y:S02]  /*2610*/  IMAD.IADD R7, R18, 0x1, R7 ;  /* 0x0000000112077824 */ /* 0x000fe400078e0207 */
[----:B------:R-:W-:Y:S01]  /*2620*/  IMAD.IADD R97, R97, 0x1, R9 ;  /* 0x0000000161617824 */ /* 0x000fe200078e0209 */
[----:B------:R-:W-:Y:S01]  /*2630*/  SHF.R.S32.HI R26, RZ, 0x1f, R13 ;  /* 0x0000001fff1a7819 */ /* 0x000fe2000001140d */
[----:B------:R-:W-:-:S02]  /*2640*/  IMAD.IADD R95, R9, 0x1, R95 ;  /* 0x00000001095f7824 */ /* 0x000fc400078e025f */
[----:B------:R-:W-:Y:S01]  /*2650*/  IMAD.IADD R9, R197, 0x1, R8 ;  /* 0x00000001c5097824 */ /* 0x000fe200078e0208 */
[----:B------:R-:W-:Y:S01]  /*2660*/  SHF.R.S32.HI R8, RZ, 0x1f, R7 ;  /* 0x0000001fff087819 */ /* 0x000fe20000011407 */
[----:B------:R-:W-:Y:S01]  /*2670*/  IMAD.WIDE.U32 R106, R27, UR4, R106 ;  /* 0x000000041b6a7c25 */ /* 0x000fe2000f8e006a */
[----:B------:R-:W-:Y:S02]  /*2680*/  LEA.HI R25, R26, R13, RZ, 0x3 ;  /* 0x0000000d1a197211 */ /* 0x000fe400078f18ff */
[----:B------:R-:W-:Y:S01]  /*2690*/  SHF.R.S32.HI R12, RZ, 0x1f, R9 ;  /* 0x0000001fff0c7819 */ /* 0x000fe20000011409 */
[CC--:B-----5:R-:W-:Y:S01]  /*26a0*/  IMAD.WIDE.U32 R102, R145.reuse, R98.reuse, R102 ;  /* 0x0000006291667225 */ /* 0x0e0fe200078e0066 */
[CC--:B------:R-:W-:Y:S02]  /*26b0*/  LEA.HI R14, R8.reuse, R7.reuse, RZ, 0x3 ;  /* 0x00000007080e7211 */ /* 0x0c0fe400078f18ff */
[----:B------:R-:W-:Y:S01]  /*26c0*/  LEA.HI R7, R8, R7, RZ, 0x6 ;  /* 0x0000000708077211 */ /* 0x000fe200078f30ff */
[----:B------:R-:W-:Y:S01]  /*26d0*/  IMAD.WIDE.U32 R100, R145, R98, R100 ;  /* 0x0000006291647225 */ /* 0x000fe200078e0064 */
[----:B------:R-:W-:-:S02]  /*26e0*/  LEA.HI R8, R12, R9, RZ, 0x6 ;  /* 0x000000090c087211 */ /* 0x000fc400078f30ff */
[----:B------:R-:W-:Y:S01]  /*26f0*/  LEA.HI R15, R12, R9, RZ, 0x3 ;  /* 0x000000090c0f7211 */ /* 0x000fe200078f18ff */
[-C--:B------:R-:W-:Y:S01]  /*2700*/  IMAD.WIDE.U32 R96, R145, R92.reuse, R96 ;  /* 0x0000005c91607225 */ /* 0x080fe200078e0060 */
[----:B------:R-:W-:Y:S02]  /*2710*/  SHF.R.S32.HI R7, RZ, 0x6, R7 ;  /* 0x00000006ff077819 */ /* 0x000fe40000011407 */
[----:B------:R-:W-:Y:S01]  /*2720*/  SHF.R.S32.HI R9, RZ, 0x6, R8 ;  /* 0x00000006ff097819 */ /* 0x000fe20000011408 */
[----:B------:R-:W-:Y:S01]  /*2730*/  IMAD.X R123, R10, 0x1, R147, P3 ;  /* 0x000000010a7b7824 */ /* 0x000fe200018e0693 */
[C---:B------:R-:W-:Y:S01]  /*2740*/  LOP3.LUT R12, R206.reuse, 0x38, R15, 0xf8, !PT ;  /* 0x00000038ce0c7812 */ /* 0x040fe200078ef80f */
[C---:B------:R-:W-:Y:S01]  /*2750*/  IMAD R143, R7.reuse, 0x1800, R208 ;  /* 0x00001800078f7824 */ /* 0x040fe200078e02d0 */
[----:B------:R-:W-:Y:S01]  /*2760*/  LOP3.LUT R8, R206, 0x38, R14, 0xf8, !PT ;  /* 0x00000038ce087812 */ /* 0x000fe200078ef80e */
[----:B------:R-:W-:Y:S01]  /*2770*/  IMAD R141, R7, 0x1800, R210 ;  /* 0x00001800078d7824 */ /* 0x000fe200078e02d2 */
[-C--:B------:R-:W-:Y:S01]  /*2780*/  LOP3.LUT R7, R12, R207.reuse, RZ, 0x3c, !PT ;  /* 0x000000cf0c077212 */ /* 0x080fe200078e3cff */
[C---:B------:R-:W-:Y:S01]  /*2790*/  IMAD R142, R9.reuse, 0x1800, R208 ;  /* 0x00001800098e7824 */ /* 0x040fe200078e02d0 */
[----:B------:R-:W-:Y:S01]  /*27a0*/  LOP3.LUT R8, R8, R207, RZ, 0x3c, !PT ;  /* 0x000000cf08087212 */ /* 0x000fe200078e3cff */
[----:B------:R-:W-:Y:S01]  /*27b0*/  IMAD R139, R9, 0x1800, R210 ;  /* 0x00001800098b7824 */ /* 0x000fe200078e02d2 */
[C---:B------:R-:W-:Y:S01]  /*27c0*/  LOP3.LUT R11, R205.reuse, 0x38, R14, 0xf8, !PT ;  /* 0x00000038cd0b7812 */ /* 0x040fe200078ef80e */
[----:B------:R-:W-:Y:S01]  /*27d0*/  IMAD.IADD R142, R142, 0x1, R7 ;  /* 0x000000018e8e7824 */ /* 0x000fe200078e0207 */
[----:B------:R-:W-:Y:S01]  /*27e0*/  LOP3.LUT R7, R205, 0x38, R15, 0xf8, !PT ;  /* 0x00000038cd077812 */ /* 0x000fe200078ef80f */
[----:B------:R-:W-:Y:S01]  /*27f0*/  IMAD.WIDE.U32 R94, R145, R92, R94 ;  /* 0x0000005c915e7225 */ /* 0x000fe200078e005e */
[----:B------:R-:W-:-:S02]  /*2800*/  LEA.HI R13, R26, R13, RZ, 0x6 ;  /* 0x0000000d1a0d7211 */ /* 0x000fc400078f30ff */
[----:B------:R-:W-:Y:S01]  /*2810*/  IADD3 R143, R143, R8, RZ ;  /* 0x000000088f8f7210 */ /* 0x000fe20007ffe0ff */
[----:B0-----:R-:W-:Y:S01]  /*2820*/  IMAD.IADD R30, R107, 0x1, R31 ;  /* 0x000000016b1e7824 */ /* 0x001fe200078e021f */
[-C--:B------:R-:W-:Y:S02]  /*2830*/  LOP3.LUT R12, R7, R32.reuse, RZ, 0x3c, !PT ;  /* 0x00000020070c7212 */ /* 0x080fe400078e3cff */
[----:B------:R-:W-:Y:S02]  /*2840*/  LOP3.LUT R20, R11, R32, RZ, 0x3c, !PT ;  /* 0x000000200b147212 */ /* 0x000fe400078e3cff */
[----:B------:R-:W-:Y:S01]  /*2850*/  LOP3.LUT R8, R206, 0x38, R25, 0xf8, !PT ;  /* 0x00000038ce087812 */ /* 0x000fe200078ef819 */
[----:B------:R-:W-:Y:S01]  /*2860*/  IMAD.IADD R139, R139, 0x1, R12 ;  /* 0x000000018b8b7824 */ /* 0x000fe200078e020c */
[----:B------:R-:W-:Y:S01]  /*2870*/  SHF.R.S32.HI R9, RZ, 0x1f, R145 ;  /* 0x0000001fff097819 */ /* 0x000fe20000011491 */
[----:B------:R-:W-:Y:S01]  /*2880*/  IMAD.IADD R141, R141, 0x1, R20 ;  /* 0x000000018d8d7824 */ /* 0x000fe200078e0214 */
[----:B------:R-:W-:-:S02]  /*2890*/  SHF.R.S32.HI R13, RZ, 0x6, R13 ;  /* 0x00000006ff0d7819 */ /* 0x000fc4000001140d */
[----:B------:R-:W-:Y:S01]  /*28a0*/  LOP3.LUT R11, R205, 0x38, R25, 0xf8, !PT ;  /* 0x00000038cd0b7812 */ /* 0x000fe200078ef819 */
[C---:B------:R-:W-:Y:S01]  /*28b0*/  IMAD R12, R9.reuse, R92, RZ ;  /* 0x0000005c090c7224 */ /* 0x040fe200078e02ff */
[----:B------:R-:W-:Y:S01]  /*28c0*/  LOP3.LUT R7, R8, R207, RZ, 0x3c, !PT ;  /* 0x000000cf08077212 */ /* 0x000fe200078e3cff */
[----:B------:R-:W-:Y:S01]  /*28d0*/  IMAD R8, R9, R98, RZ ;  /* 0x0000006209087224 */ /* 0x000fe200078e02ff */
[----:B------:R-:W-:Y:S01]  /*28e0*/  LOP3.LUT R11, R11, R32, RZ, 0x3c, !PT ;  /* 0x000000200b0b7212 */ /* 0x000fe200078e3cff */
[C---:B------:R-:W-:Y:S01]  /*28f0*/  IMAD R138, R13.reuse, 0x1800, R210 ;  /* 0x000018000d8a7824 */ /* 0x040fe200078e02d2 */
[----:B------:R-:W-:Y:S01]  /*2900*/  IADD3 R9, R18, 0xa0, RZ ;  /* 0x000000a012097810 */ /* 0x000fe20007ffe0ff */
[----:B------:R-:W-:Y:S01]  /*2910*/  IMAD R140, R13, 0x1800, R208 ;  /* 0x000018000d8c7824 */ /* 0x000fe200078e02d0 */
[----:B------:R-:W-:Y:S01]  /*2920*/  SHF.R.S32.HI R119, RZ, 0x3, R14 ;  /* 0x00000003ff777819 */ /* 0x000fe2000001140e */
[----:B------:R-:W-:Y:S01]  /*2930*/  IMAD.IADD R138, R138, 0x1, R11 ;  /* 0x000000018a8a7824 */ /* 0x000fe200078e020b */
[----:B------:R-:W-:Y:S01]  /*2940*/  ISETP.GE.AND P2, PT, R9, UR8, PT ;  /* 0x0000000809007c0c */ /* 0x000fe2000bf46270 */
[----:B------:R-:W-:Y:S01]  /*2950*/  IMAD R11, R105, 0x60, RZ ;  /* 0x00000060690b7824 */ /* 0x000fe200078e02ff */
[----:B------:R-:W-:Y:S01]  /*2960*/  SHF.R.S32.HI R118, RZ, 0x3, R15 ;  /* 0x00000003ff767819 */ /* 0x000fe2000001140f */
[----:B------:R-:W-:Y:S01]  /*2970*/  IMAD.WIDE.U32 R104, R104, 0x60, RZ ;  /* 0x0000006068687825 */ /* 0x000fe200078e00ff */
[----:B------:R-:W-:-:S02]  /*2980*/  SEL R26, RZ, 0x20, P2 ;  /* 0x00000020ff1a7807 */ /* 0x000fc40001000000 */
[----:B------:R-:W-:Y:S01]  /*2990*/  LOP3.LUT R14, R14, 0xfffffff8, RZ, 0xc0, !PT ;  /* 0xfffffff80e0e7812 */ /* 0x000fe200078ec0ff */
[----:B------:R-:W-:Y:S01]  /*29a0*/  IMAD R29, R145, R99, R8 ;  /* 0x00000063911d7224 */ /* 0x000fe200078e0208 */
[----:B------:R-:W-:Y:S01]  /*29b0*/  LOP3.LUT R15, R15, 0xfffffff8, RZ, 0xc0, !PT ;  /* 0xfffffff80f0f7812 */ /* 0x000fe200078ec0ff */
[----:B------:R-:W-:Y:S01]  /*29c0*/  IMAD R27, R145, R93, R12 ;  /* 0x0000005d911b7224 */ /* 0x000fe200078e020c */
[----:B------:R-:W-:Y:S01]  /*29d0*/  LOP3.LUT R12, R206, 0x18, R18, 0xf8, !PT ;  /* 0x00000018ce0c7812 */ /* 0x000fe200078ef812 */
[----:B------:R-:W-:Y:S01]  /*29e0*/  IMAD.IADD R140, R140, 0x1, R7 ;  /* 0x000000018c8c7824 */ /* 0x000fe200078e0207 */
[----:B------:R-:W-:Y:S01]  /*29f0*/  SHF.L.U64.HI R7, R98, 0x6, R99 ;  /* 0x0000000662077819 */ /* 0x000fe20000010263 */
[----:B------:R-:W-:Y:S01]  /*2a00*/  IMAD R13, R99, 0x60, RZ ;  /* 0x00000060630d7824 */ /* 0x000fe200078e02ff */
[----:B------:R-:W-:Y:S01]  /*2a10*/  LOP3.LUT R137, R12, R207, RZ, 0x3c, !PT ;  /* 0x000000cf0c897212 */ /* 0x000fe200078e3cff */
[C---:B------:R-:W-:Y:S01]  /*2a20*/  IMAD.SHL.U32 R8, R98.reuse, 0x40, RZ ;  /* 0x0000004062087824 */ /* 0x040fe200078e00ff */
[----:B------:R-:W-:Y:S01]  /*2a30*/  LOP3.LUT R20, R25, 0xfffffff8, RZ, 0xc0, !PT ;  /* 0xfffffff819147812 */ /* 0x000fe200078ec0ff */
[----:B------:R-:W-:Y:S01]  /*2a40*/  IMAD.WIDE.U32 R98, R98, 0x60, RZ ;  /* 0x0000006062627825 */ /* 0x000fe200078e00ff */
[----:B------:R-:W-:-:S02]  /*2a50*/  IADD3 R12, R97, R27, RZ ;  /* 0x0000001b610c7210 */ /* 0x000fc40007ffe0ff */
[----:B------:R-:W-:Y:S01]  /*2a60*/  SHF.R.S32.HI R115, RZ, 0x3, R25 ;  /* 0x00000003ff737819 */ /* 0x000fe20000011419 */
[----:B------:R-:W-:Y:S01]  /*2a70*/  IMAD.IADD R132, R105, 0x1, R11 ;  /* 0x0000000169847824 */ /* 0x000fe200078e020b */
[----:B------:R-:W-:Y:S01]  /*2a80*/  SHF.R.S32.HI R114, RZ, 0x1f, R14 ;  /* 0x0000001fff727819 */ /* 0x000fe2000001140e */
[----:B------:R-:W-:Y:S01]  /*2a90*/  IMAD.IADD R10, R103, 0x1, R29 ;  /* 0x00000001670a7824 */ /* 0x000fe200078e021d */
[----:B------:R-:W-:Y:S01]  /*2aa0*/  SHF.R.S32.HI R113, RZ, 0x1f, R15 ;  /* 0x0000001fff717819 */ /* 0x000fe2000001140f */
[----:B------:R-:W-:Y:S01]  /*2ab0*/  IMAD.IADD R11, R29, 0x1, R101 ;  /* 0x000000011d0b7824 */ /* 0x000fe200078e0265 */
[C---:B------:R-:W-:Y:S01]  /*2ac0*/  LOP3.LUT R29, R21.reuse, R26, RZ, 0xfc, !PT ;  /* 0x0000001a151d7212 */ /* 0x040fe200078efcff */
[----:B------:R-:W-:Y:S01]  /*2ad0*/  IMAD.WIDE.U32 R92, R92, 0x60, RZ ;  /* 0x000000605c5c7825 */ /* 0x000fe200078e00ff */
[----:B------:R-:W-:Y:S02]  /*2ae0*/  LOP3.LUT R21, R21, 0x1, RZ, 0xc0, !PT ;  /* 0x0000000115157812 */ /* 0x000fe400078ec0ff */
[----:B------:R-:W-:Y:S01]  /*2af0*/  LOP3.LUT R25, R29, 0x2, RZ, 0xc0, !PT ;  /* 0x000000021d197812 */ /* 0x000fe200078ec0ff */
[----:B------:R-:W-:Y:S01]  /*2b00*/  IMAD.IADD R134, R99, 0x1, R13 ;  /* 0x0000000163867824 */ /* 0x000fe200078e020d */
[----:B------:R-:W-:Y:S01]  /*2b10*/  LOP3.LUT R26, R29, 0x4, RZ, 0xc0, !PT ;  /* 0x000000041d1a7812 */ /* 0x000fe200078ec0ff */
[----:B------:R-:W-:Y:S01]  /*2b20*/  IMAD.IADD R13, R27, 0x1, R95 ;  /* 0x000000011b0d7824 */ /* 0x000fe200078e025f */
[C---:B------:R-:W-:Y:S01]  /*2b30*/  LOP3.LUT R27, R29.reuse, 0x8, RZ, 0xc0, !PT ;  /* 0x000000081d1b7812 */ /* 0x040fe200078ec0ff */
[----:B------:R-:W-:Y:S01]  /*2b40*/  IMAD.IADD R137, R208, 0x1, R137 ;  /* 0x00000001d0897824 */ /* 0x000fe200078e0289 */
[----:B------:R-:W-:Y:S01]  /*2b50*/  LOP3.LUT R28, R29, 0x10, RZ, 0xc0, !PT ;  /* 0x000000101d1c7812 */ /* 0x000fe200078ec0ff */
[----:B------:R-:W-:Y:S01]  /*2b60*/  IMAD.IADD R133, R93, 0x1, R133 ;  /* 0x000000015d857824 */ /* 0x000fe200078e0285 */
[----:B------:R-:W-:-:S02]  /*2b70*/  SHF.R.S32.HI R112, RZ, 0x1f, R20 ;  /* 0x0000001fff707819 */ /* 0x000fc40000011414 */
[----:B------:R-:W-:-:S07]  /*2b80*/  LOP3.LUT R29, R29, 0x20, RZ, 0xc0, !PT ;  /* 0x000000201d1d7812 */ /* 0x000fce00078ec0ff */
.L_x_1796:
[----:B------:R-:W2:Y:S01]  /*2b90*/  LDL.LU R35, [R1] ;  /* 0x0000000001237983 */ /* 0x000ea20000300800 */
        /* <DEDUP_REMOVED lines=19> */
[-C--:B------:R-:W-:Y:S02]  /*2cd0*/  LEA.HI.X R37, R24, R117.reuse, R32, 0x1, P2 ;  /* 0x0000007518257211 */ /* 0x080fe400010f0c20 */
[----:B-1----:R-:W-:Y:S02]  /*2ce0*/  ISETP.GE.AND P2, PT, R121, 0x1, PT ;  /* 0x000000017900780c */ /* 0x002fe40003f46270 */
[----:B------:R-:W-:Y:S01]  /*2cf0*/  LEA.HI.X R39, R33, R117, R34, 0x1, P4 ;  /* 0x0000007521277211 */ /* 0x000fe200020f0c22 */
[C---:B------:R-:W-:Y:S01]  /*2d00*/  VIADD R33, R31.reuse, 0x20 ;  /* 0x000000201f217836 */ /* 0x040fe20000000000 */
[----:B------:R-:W-:Y:S01]  /*2d10*/  MOV R24, R41 ;  /* 0x0000002900187202 */ /* 0x000fe20000000f00 */
[C---:B------:R-:W-:Y:S02]  /*2d20*/  @P5 VIADD R33, R31.reuse, 0xffffffe0 ;  /* 0xffffffe01f215836 */ /* 0x040fe40000000000 */
[----:B------:R-:W-:-:S02]  /*2d30*/  IMAD R31, R31, 0x2, R120 ;  /* 0x000000021f1f7824 */ /* 0x000fc400078e0278 */
[----:B------:R-:W-:Y:S01]  /*2d40*/  IMAD R88, R33, 0x2, R120 ;  /* 0x0000000221587824 */ /* 0x000fe200078e0278 */
[----:B--2---:R-:W-:-:S04]  /*2d50*/  LOP3.LUT R35, R35, 0xfffffffd, RZ, 0xc0, !PT ;  /* 0xfffffffd23237812 */ /* 0x004fc800078ec0ff */
[----:B------:R-:W-:-:S05]  /*2d60*/  @P3 LOP3.LUT R35, R35, 0x2, RZ, 0xfc, !PT ;  /* 0x0000000223233812 */ /* 0x000fca00078efcff */
[----:B------:R0:W-:Y:S01]  /*2d70*/  STL [R1], R35 ;  /* 0x0000002301007387 */ /* 0x0001e20000100800 */
[----:B------:R-:W-:Y:S05]  /*2d80*/  @!P2 BRA `(.L_x_1698) ;  /* 0x0000006c00c0a947 */ /* 0x000fea0003800000 */
        /* <DEDUP_REMOVED lines=69> */
.L_x_1701:
[----:B------:R-:W-:Y:S05]  /*31e0*/  BSYNC B1 ;  /* 0x0000000000017941 */ /* 0x000fea0003800000 */
.L_x_1700:
        /* <DEDUP_REMOVED lines=56> */
.L_x_1703:
[----:B------:R-:W-:Y:S05]  /*3570*/  BSYNC B1 ;  /* 0x0000000000017941 */ /* 0x000fea0003800000 */
.L_x_1702:
[----:B01----:R-:W2:Y:S01]  /*3580*/  LDL R32, [R1+0x4] ;  /* 0x0000040001207983 */ /* 0x003ea20000100800 */
[----:B------:R-:W-:Y:S01]  /*3590*/  MOV R33, R69 ;  /* 0x0000004500217202 */ /* 0x000fe20000000f00 */
[----:B------:R-:W-:Y:S01]  /*35a0*/  IMAD.MOV.U32 R34, RZ, RZ, R76 ;  /* 0x000000ffff227224 */ /* 0x000fe200078e004c */
[----:B------:R-:W-:Y:S01]  /*35b0*/  PRMT R144, R126, 0x5410, R127 ;  /* 0x000054107e907816 */ /* 0x000fe2000000007f */
[----:B------:R-:W-:Y:S01]  /*35c0*/  IMAD.MOV.U32 R35, RZ, RZ, R77 ;  /* 0x000000ffff237224 */ /* 0x000fe200078e004d */
[----:B------:R-:W-:Y:S01]  /*35d0*/  PRMT R159, R33, 0x7610, R159 ;  /* 0x00007610219f7816 */ /* 0x000fe2000000009f */
[----:B------:R-:W-:-:S03]  /*35e0*/  IMAD.MOV.U32 R33, RZ, RZ, R73 ;  /* 0x000000ffff217224 */ /* 0x000fc600078e0049 */
[----:B------:R-:W-:Y:S01]  /*35f0*/  PRMT R164, R34, 0x5410, R35 ;  /* 0x0000541022a47816 */ /* 0x000fe20000000023 */
[----:B------:R-:W-:Y:S02]  /*3600*/  IMAD.MOV.U32 R34, RZ, RZ, R116 ;  /* 0x000000ffff227224 */ /* 0x000fe400078e0074 */
[----:B------:R-:W-:-:S05]  /*3610*/  IMAD.MOV.U32 R35, RZ, RZ, R117 ;  /* 0x000000ffff237224 */ /* 0x000fca00078e0075 */
[----:B------:R-:W-:Y:S01]  /*3620*/  PRMT R166, R34, 0x5410, R35 ;  /* 0x0000541022a67816 */ /* 0x000fe20000000023 */
[----:B------:R-:W-:Y:S02]  /*3630*/  IMAD.MOV.U32 R34, RZ, RZ, R70 ;  /* 0x000000ffff227224 */ /* 0x000fe400078e0046 */
[----:B------:R-:W-:-:S05]  /*3640*/  IMAD.MOV.U32 R35, RZ, RZ, R71 ;  /* 0x000000ffff237224 */ /* 0x000fca00078e0047 */
[----:B------:R-:W-:Y:S01]  /*3650*/  PRMT R159, R159, 0x5410, R35 ;  /* 0x000054109f9f7816 */ /* 0x000fe20000000023 */
[----:B------:R-:W-:Y:S01]  /*3660*/  IMAD.MOV.U32 R35, RZ, RZ, R79 ;  /* 0x000000ffff237224 */ /* 0x000fe200078e004f */
[----:B--2---:R-:W-:Y:S01]  /*3670*/  R2UR UR4, R32 ;  /* 0x00000000200472ca */ /* 0x004fe200000e0000 */
[----:B------:R-:W-:-:S05]  /*3680*/  IMAD.MOV.U32 R32, RZ, RZ, R68 ;  /* 0x000000ffff207224 */ /* 0x000fca00078e0044 */
[----:B------:R-:W-:Y:S01]  /*3690*/  PRMT R160, R160, 0x5410, R32 ;  /* 0x00005410a0a07816 */ /* 0x000fe20000000020 */
[----:B------:R-:W-:-:S03]  /*36a0*/  IMAD.MOV.U32 R32, RZ, RZ, R72 ;  /* 0x000000ffff207224 */ /* 0x000fc600078e0048 */
[----:B------:R-:W-:Y:S01]  /*36b0*/  PRMT R160, R34, 0x7610, R160 ;  /* 0x0000761022a07816 */ /* 0x000fe200000000a0 */
[----:B------:R-:W-:Y:S01]  /*36c0*/  IMAD.MOV.U32 R34, RZ, RZ, R78 ;  /* 0x000000ffff227224 */ /* 0x000fe200078e004e */
[----:B------:R-:W-:Y:S01]  /*36d0*/  PRMT R163, R33, 0x5410, R32 ;  /* 0x0000541021a37816 */ /* 0x000fe20000000020 */
[----:B------:R-:W-:Y:S01]  /*36e0*/  IMAD.MOV.U32 R32, RZ, RZ, R84 ;  /* 0x000000ffff207224 */ /* 0x000fe200078e0054 */
[----:B------:R-:W-:Y:S01]  /*36f0*/  UISETP.NE.AND UP0, UPT, UR4, 0x3, UPT ;  /* 0x000000030400788c */ /* 0x000fe2000bf05270 */
[----:B------:R-:W-:Y:S01]  /*3700*/  IMAD.MOV.U32 R33, RZ, RZ, R85 ;  /* 0x000000ffff217224 */ /* 0x000fe200078e0055 */
[----:B------:R-:W-:Y:S01]  /*3710*/  PRMT R168, R34, 0x5410, R35 ;  /* 0x0000541022a87816 */ /* 0x000fe20000000023 */
[----:B------:R-:W-:Y:S02]  /*3720*/  IMAD.MOV.U32 R34, RZ, RZ, R124 ;  /* 0x000000ffff227224 */ /* 0x000fe400078e007c */
[----:B------:R-:W-:Y:S01]  /*3730*/  IMAD.MOV.U32 R35, RZ, RZ, R125 ;  /* 0x000000ffff237224 */ /* 0x000fe200078e007d */
[----:B------:R-:W-:Y:S01]  /*3740*/  PRMT R165, R32, 0x5410, R33 ;  /* 0x0000541020a57816 */ /* 0x000fe20000000021 */
[----:B------:R-:W-:Y:S01]  /*3750*/  IMAD.MOV.U32 R33, RZ, RZ, R67 ;  /* 0x000000ffff217224 */ /* 0x000fe200078e0043 */
[----:B------:R-:W-:-:S02]  /*3760*/  MOV R32, R66 ;  /* 0x0000004200207202 */ /* 0x000fc40000000f00 */
[----:B------:R-:W-:Y:S01]  /*3770*/  PRMT R170, R34, 0x5410, R35 ;  /* 0x0000541022aa7816 */ /* 0x000fe20000000023 */
[----:B-----5:R-:W-:Y:S01]  /*3780*/  IMAD.MOV.U32 R34, RZ, RZ, R44 ;  /* 0x000000ffff227224 */ /* 0x020fe200078e002c */
[----:B------:R-:W-:Y:S01]  /*3790*/  PRMT R146, R32, 0x5410, R33 ;  /* 0x0000541020927816 */ /* 0x000fe20000000021 */
[----:B------:R-:W-:Y:S01]  /*37a0*/  IMAD.MOV.U32 R32, RZ, RZ, R74 ;  /* 0x000000ffff207224 */ /* 0x000fe200078e004a */
[----:B------:R-:W-:Y:S01]  /*37b0*/  PLOP3.LUT P2, PT, PT, PT, UP0, 0x80, 0x0 ;  /* 0x000000000000781c */ /* 0x000fe20003f4f008 */
[----:B------:R-:W-:Y:S02]  /*37c0*/  IMAD.MOV.U32 R33, RZ, RZ, R75 ;  /* 0x000000ffff217224 */ /* 0x000fe400078e004b */
[----:B------:R-:W-:-:S03]  /*37d0*/  IMAD.MOV.U32 R35, RZ, RZ, R45 ;  /* 0x000000ffff237224 */ /* 0x000fc600078e002d */
[----:B------:R-:W-:Y:S01]  /*37e0*/  PRMT R167, R32, 0x5410, R33 ;  /* 0x0000541020a77816 */ /* 0x000fe20000000021 */
[----:B------:R-:W-:Y:S01]  /*37f0*/  IMAD.MOV.U32 R32, RZ, RZ, R86 ;  /* 0x000000ffff207224 */ /* 0x000fe200078e0056 */
[----:B------:R-:W-:Y:S02]  /*3800*/  MOV R33, R87 ;  /* 0x0000005700217202 */ /* 0x000fe40000000f00 */
[----:B------:R-:W-:Y:S01]  /*3810*/  PRMT R83, R35, 0x5410, R34 ;  /* 0x0000541023537816 */ /* 0x000fe20000000022 */
[----:B------:R-:W-:Y:S01]  /*3820*/  IMAD.MOV.U32 R35, RZ, RZ, R48 ;  /* 0x000000ffff237224 */ /* 0x000fe200078e0030 */
[----:B------:R-:W-:Y:S01]  /*3830*/  PRMT R169, R32, 0x5410, R33 ;  /* 0x0000541020a97816 */ /* 0x000fe20000000021 */
[----:B------:R-:W-:Y:S02]  /*3840*/  IMAD.MOV.U32 R32, RZ, RZ, R40 ;  /* 0x000000ffff207224 */ /* 0x000fe400078e0028 */
        /* <DEDUP_REMOVED lines=10> */
[----:B------:R-:W-:Y:S01]  /*38f0*/  IMAD.MOV.U32 R32, RZ, RZ, R61 ;  /* 0x000000ffff207224 */ /* 0x000fe200078e003d */
        /* <DEDUP_REMOVED lines=18> */
[----:B------:R-:W-:-:S02]  /*3a20*/  IMAD.MOV.U32 R32, RZ, RZ, R58 ;  /* 0x000000ffff207224 */ /* 0x000fc400078e003a */
[----:B------:R-:W-:-:S03]  /*3a30*/  IMAD.MOV.U32 R35, RZ, RZ, R63 ;  /* 0x000000ffff237224 */ /* 0x000fc600078e003f */
[----:B------:R-:W-:Y:S02]  /*3a40*/  PRMT R161, R32, 0x5410, R33 ;  /* 0x0000541020a17816 */ /* 0x000fe40000000021 */
[----:B------:R-:W-:Y:S01]  /*3a50*/  PRMT R162, R34, 0x5410, R35 ;  /* 0x0000541022a27816 */ /* 0x000fe20000000023 */
[----:B------:R-:W-:Y:S06]  /*3a60*/  @!P2 BRA `(.L_x_1704) ;  /* 0x000000000004a947 */ /* 0x000fec0003800000 */
[----:B------:R-:W-:Y:S01]  /*3a70*/  BPT.TRAP 0x1 ;  /* 0x000000040000795c */ /* 0x000fe20000300000 */
.L_x_1704:
[----:B------:R-:W-:Y:S01]  /*3a80*/  LEA R90, R17, R16, 0x3 ;  /* 0x00000010115a7211 */ /* 0x000fe200078e18ff */
[----:B------:R-:W-:Y:S01]  /*3a90*/  BSSY B1, `(.L_x_1705) ;  /* 0x0000004000017945 */ /* 0x000fe20003800000 */
[----:B------:R-:W-:-:S04]  /*3aa0*/  SHF.L.U32 R91, R199, 0x1f, RZ ;  /* 0x0000001fc75b7819 */ /* 0x000fc800000006ff */
[----:B------:R-:W0:Y:S02]  /*3ab0*/  SYNCS.PHASECHK.TRANS64.TRYWAIT P5, [R90+URZ+0x30890], R91 ;  /* 0x0308905b5a0075a7 */ /* 0x000e2400080a017f */
[----:B0-----:R-:W-:Y:S05]  /*3ac0*/  @!P5 BRA `(.L_x_1706) ;  /* 0x00000260001cd947 */ /* 0x001fea0003800000 */
.L_x_2149:
[----:B------:R-:W-:Y:S05]  /*3ad0*/  BSYNC B1 ;  /* 0x0000000000017941 */ /* 0x000fea0003800000 */
.L_x_1705:
        /* <DEDUP_REMOVED lines=10> */
[----:B--2---:R-:W-:Y:S01]  /*3b80*/  HADD2.F32 R154, -RZ, R33.H0_H0 ;  /* 0x20000021ff9a7230 */ /* 0x004fe20000004100 */
[----:B------:R-:W-:Y:S01]  /*3b90*/  SHF.R.U64 R116, R116, 0x10, R117 ;  /* 0x0000001074747819 */ /* 0x000fe20000001275 */
[----:B------:R-:W-:Y:S01]  /*3ba0*/  HADD2.F32 R152, -RZ, R35.H1_H1 ;  /* 0x30000023ff987230 */ /* 0x000fe20000004100 */
[----:B------:R-:W-:Y:S01]  /*3bb0*/  SHF.R.U32.HI R125, RZ, 0x10, R125 ;  /* 0x00000010ff7d7819 */ /* 0x000fe2000001167d */
[----:B------:R-:W-:Y:S01]  /*3bc0*/  HADD2.F32 R153, -RZ, R124.H0_H0 ;  /* 0x2000007cff997230 */ /* 0x000fe20000004100 */
[----:B------:R-:W-:Y:S01]  /*3bd0*/  SHF.R.U32.HI R117, RZ, 0x10, R117 ;  /* 0x00000010ff757819 */ /* 0x000fe20000011675 */
[----:B------:R-:W-:Y:S02]  /*3be0*/  HADD2.F32 R124, -RZ, R33.H1_H1 ;  /* 0x30000021ff7c7230 */ /* 0x000fe40000004100 */
[----:B------:R-:W-:Y:S02]  /*3bf0*/  HADD2.F32 R155, -RZ, R116.H0_H0 ;  /* 0x20000074ff9b7230 */ /* 0x000fe40000004100 */
[----:B------:R-:W-:-:S02]  /*3c00*/  HADD2.F32 R125, -RZ, R125.H0_H0 ;  /* 0x2000007dff7d7230 */ /* 0x000fc40000004100 */
[-C--:B------:R-:W-:Y:S01]  /*3c10*/  FMUL.FTZ R33, R124, R153.reuse ;  /* 0x000000997c217220 */ /* 0x080fe20000410000 */
[C---:B------:R-:W-:Y:S01]  /*3c20*/  FMUL.FTZ R153, R154.reuse, R153 ;  /* 0x000000999a997220 */ /* 0x040fe20000410000 */
[----:B------:R-:W-:Y:S02]  /*3c30*/  HADD2.F32 R157, -RZ, R117.H0_H0 ;  /* 0x20000075ff9d7230 */ /* 0x000fe40000004100 */
[----:B------:R-:W-:Y:S01]  /*3c40*/  FFMA.FTZ R33, R154, R155, -R33 ;  /* 0x0000009b9a217223 */ /* 0x000fe20000010821 */
[----:B------:R-:W-:Y:S02]  /*3c50*/  HADD2.F32 R154, -RZ, R35.H0_H0 ;  /* 0x20000023ff9a7230 */ /* 0x000fe40000004100 */
[----:B------:R-:W-:Y:S01]  /*3c60*/  FMUL.FTZ R35, R152, R125 ;  /* 0x0000007d98237220 */ /* 0x000fe20000410000 */
[----:B------:R-:W-:Y:S01]  /*3c70*/  FFMA.FTZ R116, R124, R155, R153 ;  /* 0x0000009b7c747223 */ /* 0x000fe20000010099 */
[----:B------:R-:W-:Y:S02]  /*3c80*/  HADD2.F32 R117, -RZ, R170.H0_H0 ;  /* 0x200000aaff757230 */ /* 0x000fe40000004100 */
[----:B------:R-:W-:Y:S01]  /*3c90*/  FMUL.FTZ R125, R154, R125 ;  /* 0x0000007d9a7d7220 */ /* 0x000fe20000410000 */
[----:B------:R-:W-:-:S02]  /*3ca0*/  HADD2.F32 R124, -RZ, R32.H1_H1 ;  /* 0x30000020ff7c7230 */ /* 0x000fc40000004100 */
[-C--:B------:R-:W-:Y:S01]  /*3cb0*/  FFMA.FTZ R35, R154, R157.reuse, -R35 ;  /* 0x0000009d9a237223 */ /* 0x080fe20000010823 */
[----:B------:R-:W-:Y:S02]  /*3cc0*/  HADD2.F32 R154, -RZ, R32.H0_H0 ;  /* 0x20000020ff9a7230 */ /* 0x000fe40000004100 */
[----:B------:R-:W-:Y:S01]  /*3cd0*/  FFMA.FTZ R152, R152, R157, R125 ;  /* 0x0000009d98987223 */ /* 0x000fe2000001007d */
[----:B------:R-:W-:Y:S02]  /*3ce0*/  HADD2.F32 R125, -RZ, R166.H0_H0 ;  /* 0x200000a6ff7d7230 */ /* 0x000fe40000004100 */
[-C--:B------:R-:W-:Y:S01]  /*3cf0*/  FMUL.FTZ R155, R124, R117.reuse ;  /* 0x000000757c9b7220 */ /* 0x080fe20000410000 */
[----:B------:R-:W-:Y:S02]  /*3d00*/  HADD2.F32 R32, -RZ, R170.H1_H1 ;  /* 0x300000aaff207230 */ /* 0x000fe40000004100 */
[----:B------:R-:W-:Y:S01]  /*3d10*/  FMUL.FTZ R117, R154, R117 ;  /* 0x000000759a757220 */ /* 0x000fe20000410000 */
[----:B------:R-:W-:-:S02]  /*3d20*/  HADD2.F32 R153, -RZ, R34.H1_H1 ;  /* 0x30000022ff997230 */ /* 0x000fc40000004100 */
[-C--:B------:R-:W-:Y:S01]  /*3d30*/  FFMA.FTZ R155, R154, R125.reuse, -R155 ;  /* 0x0000007d9a9b7223 */ /* 0x080fe2000001089b */
[----:B------:R-:W-:Y:S02]  /*3d40*/  HADD2.F32 R157, -RZ, R34.H0_H0 ;  /* 0x20000022ff9d7230 */ /* 0x000fe40000004100 */
[----:B------:R-:W-:Y:S01]  /*3d50*/  FFMA.FTZ R124, R124, R125, R117 ;  /* 0x0000007d7c7c7223 */ /* 0x000fe20000010075 */
[----:B------:R-:W-:Y:S02]  /*3d60*/  HADD2.F32 R154, -RZ, R166.H1_H1 ;  /* 0x300000a6ff9a7230 */ /* 0x000fe40000004100 */
[-C--:B------:R-:W-:Y:S01]  /*3d70*/  FMUL.FTZ R34, R153, R32.reuse ;  /* 0x0000002099227220 */ /* 0x080fe20000410000 */
[----:B------:R-:W-:Y:S01]  /*3d80*/  F2FP.F16.F32.PACK_AB R33, R116, R33 ;  /* 0x000000217421723e */ /* 0x000fe200000000ff */
[C---:B------:R-:W-:Y:S01]  /*3d90*/  FMUL.FTZ R32, R157.reuse, R32 ;  /* 0x000000209d207220 */ /* 0x040fe20000410000 */
[----:B------:R-:W-:Y:S01]  /*3da0*/  F2FP.F16.F32.PACK_AB R35, R152, R35 ;  /* 0x000000239823723e */ /* 0x000fe200000000ff */
[----:B------:R-:W-:-:S02]  /*3db0*/  FFMA.FTZ R34, R157, R154, -R34 ;  /* 0x0000009a9d227223 */ /* 0x000fc40000010822 */
[----:B------:R-:W-:Y:S01]  /*3dc0*/  FFMA.FTZ R153, R153, R154, R32 ;  /* 0x0000009a99997223 */ /* 0x000fe20000010020 */
[----:B------:R-:W-:-:S04]  /*3dd0*/  F2FP.F16.F32.PACK_AB R32, R124, R155 ;  /* 0x0000009b7c20723e */ /* 0x000fc800000000ff */
[----:B------:R-:W-:-:S07]  /*3de0*/  F2FP.F16.F32.PACK_AB R34, R153, R34 ;  /* 0x000000229922723e */ /* 0x000fce00000000ff */
.L_x_1712:
[----:B------:R-:W-:Y:S05]  /*3df0*/  BSYNC B3 ;  /* 0x0000000000037941 */ /* 0x000fea0003800000 */
.L_x_1711:
[----:B--2---:R1:W-:Y:S02]  /*3e00*/  STG.E.128 desc[UR60][R38.64], R32 ;  /* 0x0000002026007986 */ /* 0x0043e4000c101d3c */
.L_x_1710:
[----:B------:R-:W-:Y:S05]  /*3e10*/  BSYNC B2 ;  /* 0x0000000000027941 */ /* 0x000fea0003800000 */
.L_x_1709:
        /* <DEDUP_REMOVED lines=8> */
[----:B--2---:R-:W-:Y:S01]  /*3ea0*/  HADD2.F32 R124, -RZ, R35.H0_H0 ;  /* 0x20000023ff7c7230 */ /* 0x004fe20000004100 */
[----:B------:R-:W-:Y:S01]  /*3eb0*/  SHF.R.U32.HI R117, RZ, 0x10, R87 ;  /* 0x00000010ff757819 */ /* 0x000fe20000011657 */
[----:B------:R-:W-:Y:S01]  /*3ec0*/  HADD2.F32 R153, -RZ, R165.H1_H1 ;  /* 0x300000a5ff997230 */ /* 0x000fe20000004100 */
[----:B------:R-:W-:Y:S01]  /*3ed0*/  SHF.R.U32.HI R84, RZ, 0x10, R85 ;  /* 0x00000010ff547819 */ /* 0x000fe20000011655 */
[----:B------:R-:W-:Y:S01]  /*3ee0*/  HADD2.F32 R116, -RZ, R116.H0_H0 ;  /* 0x20000074ff747230 */ /* 0x000fe20000004100 */
[----:B------:R-:W-:Y:S01]  /*3ef0*/  SHF.R.U64 R85, R86, 0x10, R87 ;  /* 0x0000001056557819 */ /* 0x000fe20000001257 */
[----:B------:R-:W-:Y:S02]  /*3f00*/  HADD2.F32 R117, -RZ, R117.H0_H0 ;  /* 0x20000075ff757230 */ /* 0x000fe40000004100 */
[----:B------:R-:W-:Y:S02]  /*3f10*/  HADD2.F32 R86, -RZ, R35.H1_H1 ;  /* 0x30000023ff567230 */ /* 0x000fe40000004100 */
[----:B------:R-:W-:-:S02]  /*3f20*/  HADD2.F32 R152, -RZ, R85.H0_H0 ;  /* 0x20000055ff987230 */ /* 0x000fc40000004100 */
[--C-:B------:R-:W-:Y:S02]  /*3f30*/  HADD2.F32 R85, -RZ, R33.reuse.H1_H1 ;  /* 0x30000021ff557230 */ /* 0x100fe40000004100 */
[-C--:B------:R-:W-:Y:S01]  /*3f40*/  FMUL.FTZ R35, R86, R117.reuse ;  /* 0x0000007556237220 */ /* 0x080fe20000410000 */
[----:B------:R-:W-:Y:S02]  /*3f50*/  HADD2.F32 R33, -RZ, R33.H0_H0 ;  /* 0x20000021ff217230 */ /* 0x000fe40000004100 */
[C---:B------:R-:W-:Y:S01]  /*3f60*/  FMUL.FTZ R117, R124.reuse, R117 ;  /* 0x000000757c757220 */ /* 0x040fe20000410000 */
[----:B------:R-:W-:Y:S02]  /*3f70*/  HADD2.F32 R87, -RZ, R84.H0_H0 ;  /* 0x20000054ff577230 */ /* 0x000fe40000004100 */
[-C--:B------:R-:W-:Y:S01]  /*3f80*/  FMUL.FTZ R84, R85, R152.reuse ;  /* 0x0000009855547220 */ /* 0x080fe20000410000 */
[----:B------:R-:W-:Y:S02]  /*3f90*/  FMUL.FTZ R152, R33, R152 ;  /* 0x0000009821987220 */ /* 0x000fe40000410000 */
[-C--:B------:R-:W-:Y:S01]  /*3fa0*/  FFMA.FTZ R35, R124, R87.reuse, -R35 ;  /* 0x000000577c237223 */ /* 0x080fe20000010823 */
[----:B------:R-:W-:Y:S01]  /*3fb0*/  FFMA.FTZ R86, R86, R87, R117 ;  /* 0x0000005756567223 */ /* 0x000fe20000010075 */
[----:B------:R-:W-:-:S02]  /*3fc0*/  HADD2.F32 R87, -RZ, R169.H0_H0 ;  /* 0x200000a9ff577230 */ /* 0x000fc40000004100 */
[-C--:B------:R-:W-:Y:S01]  /*3fd0*/  FFMA.FTZ R33, R33, R116.reuse, -R84 ;  /* 0x0000007421217223 */ /* 0x080fe20000010854 */
[--C-:B------:R-:W-:Y:S02]  /*3fe0*/  HADD2.F32 R117, -RZ, R32.reuse.H1_H1 ;  /* 0x30000020ff757230 */ /* 0x100fe40000004100 */
[----:B------:R-:W-:Y:S01]  /*3ff0*/  FFMA.FTZ R84, R85, R116, R152 ;  /* 0x0000007455547223 */ /* 0x000fe20000010098 */
[----:B------:R-:W-:Y:S01]  /*4000*/  HADD2.F32 R124, -RZ, R32.H0_H0 ;  /* 0x20000020ff7c7230 */ /* 0x000fe20000004100 */
[----:B------:R-:W-:Y:S01]  /*4010*/  F2FP.F16.F32.PACK_AB R35, R86, R35 ;  /* 0x000000235623723e */ /* 0x000fe200000000ff */
        /* <DEDUP_REMOVED lines=8> */
[-C--:B------:R-:W-:Y:S01]  /*40a0*/  FFMA.FTZ R125, R124, R116.reuse, -R125 ;  /* 0x000000747c7d7223 */ /* 0x080fe2000001087d */
[----:B------:R-:W-:Y:S01]  /*40b0*/  FFMA.FTZ R152, R117, R116, R152 ;  /* 0x0000007475987223 */ /* 0x000fe20000010098 */
[C---:B------:R-:W-:Y:S01]  /*40c0*/  FMUL.FTZ R85, R34.reuse, R85 ;  /* 0x0000005522557220 */ /* 0x040fe20000410000 */
[----:B------:R-:W-:-:S03]  /*40d0*/  FFMA.FTZ R87, R34, R153, -R87 ;  /* 0x0000009922577223 */ /* 0x000fc60000010857 */
[----:B------:R-:W-:Y:S01]  /*40e0*/  FFMA.FTZ R32, R32, R153, R85 ;  /* 0x0000009920207223 */ /* 0x000fe20000010055 */
[----:B------:R-:W-:-:S04]  /*40f0*/  F2FP.F16.F32.PACK_AB R152, R152, R125 ;  /* 0x0000007d9898723e */ /* 0x000fc800000000ff */
[----:B------:R-:W-:Y:S01]  /*4100*/  F2FP.F16.F32.PACK_AB R34, R32, R87 ;  /* 0x000000572022723e */ /* 0x000fe200000000ff */
[----:B------:R-:W-:-:S07]  /*4110*/  IMAD.MOV.U32 R32, RZ, RZ, R152 ;  /* 0x000000ffff207224 */ /* 0x000fce00078e0098 */
.L_x_1716:
[----:B------:R-:W-:Y:S05]  /*4120*/  BSYNC B3 ;  /* 0x0000000000037941 */ /* 0x000fea0003800000 */
.L_x_1715:
[----:B--2---:R2:W-:Y:S02]  /*4130*/  STG.E.128 desc[UR60][R38.64+0x40], R32 ;  /* 0x0000402026007986 */ /* 0x0045e4000c101d3c */
.L_x_1714:
[----:B------:R-:W-:Y:S05]  /*4140*/  BSYNC B2 ;  /* 0x0000000000027941 */ /* 0x000fea0003800000 */
.L_x_1713:
        /* <DEDUP_REMOVED lines=34> */
[----:B------:R-:W-:Y:S02]  /*4370*/  HADD2.F32 R32, -RZ, R34.H1_H1 ;  /* 0x30000022ff207230 */ /* 0x000fe40000004100 */
        /* <DEDUP_REMOVED lines=13> */
.L_x_1720:
[----:B------:R-:W-:Y:S05]  /*4450*/  BSYNC B3 ;  /* 0x0000000000037941 */ /* 0x000fea0003800000 */
.L_x_1719:
[----:B--2---:R3:W-:Y:S02]  /*4460*/  STG.E.128 desc[UR60][R38.64+0x80], R32 ;  /* 0x0000802026007986 */ /* 0x0047e4000c101d3c */
.L_x_1718:
[----:B------:R-:W-:Y:S05]  /*4470*/  BSYNC B2 ;  /* 0x0000000000027941 */ /* 0x000fea0003800000 */
.L_x_1717:
        /* <DEDUP_REMOVED lines=8> */
[----:B--2---:R-:W-:Y:S01]  /*4500*/  HADD2.F32 R78, -RZ, R35.H0_H0 ;  /* 0x20000023ff4e7230 */ /* 0x004fe20000004100 */
[----:B------:R-:W-:Y:S01]  /*4510*/  SHF.R.U32.HI R77, RZ, 0x10, R75 ;  /* 0x00000010ff4d7819 */ /* 0x000fe2000001164b */
[----:B------:R-:W-:Y:S01]  /*4520*/  HADD2.F32 R85, -RZ, R163.H0_H0 ;  /* 0x200000a3ff557230 */ /* 0x000fe20000004100 */
        /* <DEDUP_REMOVED lines=25> */
[----:B------:R-:W-:Y:S01]  /*46c0*/  HADD2.F32 R76, -RZ, R163.H1_H1 ;  /* 0x300000a3ff4c7230 */ /* 0x000fe20000004100 */
        /* <DEDUP_REMOVED lines=11> */
.L_x_1724:
[----:B------:R-:W-:Y:S05]  /*4780*/  BSYNC B3 ;  /* 0x0000000000037941 */ /* 0x000fea0003800000 */
.L_x_1723:
[----:B--2---:R4:W-:Y:S02]  /*4790*/  STG.E.128 desc[UR60][R38.64+0xc0], R32 ;  /* 0x0000c02026007986 */ /* 0x0049e4000c101d3c */
.L_x_1722:
[----:B------:R-:W-:Y:S05]  /*47a0*/  BSYNC B2 ;  /* 0x0000000000027941 */ /* 0x000fea0003800000 */
.L_x_1721:
[----:B------:R-:W-:Y:S01]  /*47b0*/  ISETP.NE.AND P3, PT, R28, RZ, PT ;  /* 0x000000ff1c00720c */ /* 0x000fe20003f65270 */
[----:B------:R-:W-:-:S12]  /*47c0*/  BSSY B2, `(.L_x_1725) ;  /* 0x0000031000027945 */ /* 0x000fd80003800000 */
[----:B------:R-:W-:Y:S05]  /*47d0*/  @!P3 BRA `(.L_x_1726) ;  /* 0x0000000000bcb947 */ /* 0x000fea0003800000 */
[----:B-1234-:R1:W2:Y:S01]  /*47e0*/  LDS.128 R32, [R31+0x24000] ;  /* 0x024000001f207984 */ /* 0x01e2a20000000c00 */
[----:B------:R-:W-:Y:S01]  /*47f0*/  ISETP.GE.AND P3, PT, R200, R121, PT ;  /* 0x00000079c800720c */ /* 0x000fe20003f66270 */
[----:B------:R-:W-:-:S12]  /*4800*/  BSSY B3, `(.L_x_1727) ;  /* 0x000002b000037945 */ /* 0x000fd80003800000 */
[----:B-1----:R-:W-:Y:S05]  /*4810*/  @P3 BRA `(.L_x_1728) ;  /* 0x0000000000a43947 */ /* 0x002fea0003800000 */
[--C-:B------:R-:W-:Y:S02]  /*4820*/  SHF.R.U64 R72, R68, 0x10, R69.reuse ;  /* 0x0000001044487819 */ /* 0x100fe40000001245 */
[----:B------:R-:W-:Y:S01]  /*4830*/  SHF.R.U32.HI R68, RZ, 0x10, R69 ;  /* 0x00000010ff447819 */ /* 0x000fe20000011645 */
[----:B--2---:R-:W-:Y:S01]  /*4840*/  IMAD.MOV.U32 R69, RZ, RZ, R35 ;  /* 0x000000ffff457224 */ /* 0x004fe200078e0023 */
[--C-:B------:R-:W-:Y:S01]  /*4850*/  SHF.R.U64 R74, R70, 0x10, R71.reuse ;  /* 0x00000010464a7819 */ /* 0x100fe20000001247 */
[--C-:B------:R-:W-:Y:S01]  /*4860*/  HADD2.F32 R35, -RZ, R33.reuse.H1_H1 ;  /* 0x30000021ff237230 */ /* 0x100fe20000004100 */
[----:B------:R-:W-:Y:S01]  /*4870*/  SHF.R.U32.HI R73, RZ, 0x10, R71 ;  /* 0x00000010ff497819 */ /* 0x000fe20000011647 */
[----:B------:R-:W-:Y:S02]  /*4880*/  HADD2.F32 R33, -RZ, R33.H0_H0 ;  /* 0x20000021ff217230 */ /* 0x000fe40000004100 */
[----:B------:R-:W-:Y:S02]  /*4890*/  HADD2.F32 R74, -RZ, R74.H0_H0 ;  /* 0x2000004aff4a7230 */ /* 0x000fe40000004100 */
[----:B------:R-:W-:-:S02]  /*48a0*/  HADD2.F32 R73, -RZ, R73.H0_H0 ;  /* 0x20000049ff497230 */ /* 0x000fc40000004100 */
[--C-:B------:R-:W-:Y:S02]  /*48b0*/  HADD2.F32 R70, -RZ, R69.reuse.H1_H1 ;  /* 0x30000045ff467230 */ /* 0x100fe40000004100 */
[----:B------:R-:W-:Y:S02]  /*48c0*/  HADD2.F32 R69, -RZ, R69.H0_H0 ;  /* 0x20000045ff457230 */ /* 0x000fe40000004100 */
[----:B------:R-:W-:Y:S02]  /*48d0*/  HADD2.F32 R72, -RZ, R72.H0_H0 ;  /* 0x20000048ff487230 */ /* 0x000fe40000004100 */
[-C--:B------:R-:W-:Y:S01]  /*48e0*/  FMUL.FTZ R76, R70, R73.reuse ;  /* 0x00000049464c7220 */ /* 0x080fe20000410000 */
[----:B------:R-:W-:Y:S02]  /*48f0*/  HADD2.F32 R71, -RZ, R68.H0_H0 ;  /* 0x20000044ff477230 */ /* 0x000fe40000004100 */
[-C--:B------:R-:W-:Y:S01]  /*4900*/  FMUL.FTZ R68, R35, R74.reuse ;  /* 0x0000004a23447220 */ /* 0x080fe20000410000 */
[----:B------:R-:W-:Y:S01]  /*4910*/  FMUL.FTZ R74, R33, R74 ;  /* 0x0000004a214a7220 */ /* 0x000fe20000410000 */
[----:B------:R-:W-:-:S02]  /*4920*/  FMUL.FTZ R73, R69, R73 ;  /* 0x0000004945497220 */ /* 0x000fc40000410000 */
[-C--:B------:R-:W-:Y:S01]  /*4930*/  FFMA.FTZ R33, R33, R72.reuse, -R68 ;  /* 0x0000004821217223 */ /* 0x080fe20000010844 */
[----:B------:R-:W-:Y:S01]  /*4940*/  FFMA.FTZ R68, R35, R72, R74 ;  /* 0x0000004823447223 */ /* 0x000fe2000001004a */
[-C--:B------:R-:W-:Y:S01]  /*4950*/  FFMA.FTZ R35, R69, R71.reuse, -R76 ;  /* 0x0000004745237223 */ /* 0x080fe2000001084c */
[----:B------:R-:W-:Y:S01]  /*4960*/  FFMA.FTZ R70, R70, R71, R73 ;  /* 0x0000004746467223 */ /* 0x000fe20000010049 */
[----:B------:R-:W-:Y:S02]  /*4970*/  HADD2.F32 R73, -RZ, R160.H0_H0 ;  /* 0x200000a0ff497230 */ /* 0x000fe40000004100 */
[----:B------:R-:W-:Y:S01]  /*4980*/  HADD2.F32 R74, -RZ, R159.H1_H1 ;  /* 0x3000009fff4a7230 */ /* 0x000fe20000004100 */
[----:B------:R-:W-:Y:S01]  /*4990*/  F2FP.F16.F32.PACK_AB R33, R68, R33 ;  /* 0x000000214421723e */ /* 0x000fe200000000ff */
[----:B------:R-:W-:Y:S01]  /*49a0*/  HADD2.F32 R72, -RZ, R32.H1_H1 ;  /* 0x30000020ff487230 */ /* 0x000fe20000004100 */
[----:B------:R-:W-:Y:S01]  /*49b0*/  F2FP.F16.F32.PACK_AB R35, R70, R35 ;  /* 0x000000234623723e */ /* 0x000fe200000000ff */
[----:B------:R-:W-:-:S02]  /*49c0*/  HADD2.F32 R71, -RZ, R34.H1_H1 ;  /* 0x30000022ff477230 */ /* 0x000fc40000004100 */
[----:B------:R-:W-:Y:S02]  /*49d0*/  HADD2.F32 R32, -RZ, R32.H0_H0 ;  /* 0x20000020ff207230 */ /* 0x000fe40000004100 */
[-C--:B------:R-:W-:Y:S01]  /*49e0*/  FMUL.FTZ R75, R72, R73.reuse ;  /* 0x00000049484b7220 */ /* 0x080fe20000410000 */
[----:B------:R-:W-:Y:S02]  /*49f0*/  HADD2.F32 R34, -RZ, R34.H0_H0 ;  /* 0x20000022ff227230 */ /* 0x000fe40000004100 */
[CC--:B------:R-:W-:Y:S01]  /*4a00*/  FMUL.FTZ R77, R71.reuse, R74.reuse ;  /* 0x0000004a474d7220 */ /* 0x0c0fe20000410000 */
[----:B------:R-:W-:Y:S02]  /*4a10*/  HADD2.F32 R69, -RZ, R160.H1_H1 ;  /* 0x300000a0ff457230 */ /* 0x000fe40000004100 */
[----:B------:R-:W-:Y:S01]  /*4a20*/  FMUL.FTZ R73, R32, R73 ;  /* 0x0000004920497220 */ /* 0x000fe20000410000 */
[----:B------:R-:W-:Y:S02]  /*4a30*/  HADD2.F32 R159, -RZ, R159.H0_H0 ;  /* 0x2000009fff9f7230 */ /* 0x000fe40000004100 */
[----:B------:R-:W-:Y:S01]  /*4a40*/  FMUL.FTZ R74, R34, R74 ;  /* 0x0000004a224a7220 */ /* 0x000fe20000410000 */
[-C--:B------:R-:W-:Y:S01]  /*4a50*/  FFMA.FTZ R75, R32, R69.reuse, -R75 ;  /* 0x00000045204b7223 */ /* 0x080fe2000001084b */
[----:B------:R-:W-:Y:S01]  /*4a60*/  FFMA.FTZ R72, R72, R69, R73 ;  /* 0x0000004548487223 */ /* 0x000fe20000010049 */
[-C--:B------:R-:W-:Y:S01]  /*4a70*/  FFMA.FTZ R77, R34, R159.reuse, -R77 ;  /* 0x0000009f224d7223 */ /* 0x080fe2000001084d */
[----:B------:R-:W-:-:S03]  /*4a80*/  FFMA.FTZ R74, R71, R159, R74 ;  /* 0x0000009f474a7223 */ /* 0x000fc6000001004a */
[----:B------:R-:W-:Y:S02]  /*4a90*/  F2FP.F16.F32.PACK_AB R32, R72, R75 ;  /* 0x0000004b4820723e */ /* 0x000fe400000000ff */
[----:B------:R-:W-:-:S07]  /*4aa0*/  F2FP.F16.F32.PACK_AB R34, R74, R77 ;  /* 0x0000004d4a22723e */ /* 0x000fce00000000ff */
.L_x_1728:
[----:B------:R-:W-:Y:S05]  /*4ab0*/  BSYNC B3 ;  /* 0x0000000000037941 */ /* 0x000fea0003800000 */
.L_x_1727:
[----:B--2---:R1:W-:Y:S02]  /*4ac0*/  STG.E.128 desc[UR60][R38.64+0x100], R32 ;  /* 0x0001002026007986 */ /* 0x0043e4000c101d3c */
.L_x_1726:
[----:B------:R-:W-:Y:S05]  /*4ad0*/  BSYNC B2 ;  /* 0x0000000000027941 */ /* 0x000fea0003800000 */
.L_x_1725:
        /* <DEDUP_REMOVED lines=9> */
[----:B------:R-:W-:Y:S01]  /*4b70*/  IMAD.MOV.U32 R65, RZ, RZ, R35 ;  /* 0x000000ffff417224 */ /* 0x000fe200078e0023 */
[--C-:B------:R-:W-:Y:S01]  /*4b80*/  SHF.R.U64 R69, R66, 0x10, R67.reuse ;  /* 0x0000001042457819 */ /* 0x100fe20000001243 */
[--C-:B------:R-:W-:Y:S01]  /*4b90*/  HADD2.F32 R35, -RZ, R33.reuse.H1_H1 ;  /* 0x30000021ff237230 */ /* 0x100fe20000004100 */
[----:B------:R-:W-:Y:S01]  /*4ba0*/  SHF.R.U32.HI R70, RZ, 0x10, R67 ;  /* 0x00000010ff467819 */ /* 0x000fe20000011643 */
[----:B------:R-:W-:Y:S02]  /*4bb0*/  HADD2.F32 R32, -RZ, R33.H0_H0 ;  /* 0x20000021ff207230 */ /* 0x000fe40000004100 */
[----:B------:R-:W-:Y:S02]  /*4bc0*/  HADD2.F32 R69, -RZ, R69.H0_H0 ;  /* 0x20000045ff457230 */ /* 0x000fe40000004100 */
[----:B------:R-:W-:-:S02]  /*4bd0*/  HADD2.F32 R66, -RZ, R65.H1_H1 ;  /* 0x30000041ff427230 */ /* 0x000fc40000004100 */
[----:B------:R-:W-:Y:S02]  /*4be0*/  HADD2.F32 R70, -RZ, R70.H0_H0 ;  /* 0x20000046ff467230 */ /* 0x000fe40000004100 */
[-C--:B------:R-:W-:Y:S01]  /*4bf0*/  FMUL.FTZ R33, R35, R69.reuse ;  /* 0x0000004523217220 */ /* 0x080fe20000410000 */
[----:B------:R-:W-:Y:S02]  /*4c00*/  HADD2.F32 R65, -RZ, R65.H0_H0 ;  /* 0x20000041ff417230 */ /* 0x000fe40000004100 */
[----:B------:R-:W-:Y:S01]  /*4c10*/  FMUL.FTZ R72, R32, R69 ;  /* 0x0000004520487220 */ /* 0x000fe20000410000 */
[----:B------:R-:W-:Y:S02]  /*4c20*/  HADD2.F32 R67, -RZ, R71.H0_H0 ;  /* 0x20000047ff437230 */ /* 0x000fe40000004100 */
[-C--:B------:R-:W-:Y:S01]  /*4c30*/  FMUL.FTZ R74, R66, R70.reuse ;  /* 0x00000046424a7220 */ /* 0x080fe20000410000 */
[----:B------:R-:W-:Y:S02]  /*4c40*/  HADD2.F32 R68, -RZ, R68.H0_H0 ;  /* 0x20000044ff447230 */ /* 0x000fe40000004100 */
[----:B------:R-:W-:Y:S01]  /*4c50*/  FMUL.FTZ R69, R65, R70 ;  /* 0x0000004641457220 */ /* 0x000fe20000410000 */
[----:B------:R-:W-:-:S02]  /*4c60*/  HADD2.F32 R71, -RZ, R146.H1_H1 ;  /* 0x30000092ff477230 */ /* 0x000fc40000004100 */
        /* <DEDUP_REMOVED lines=9> */
[----:B------:R-:W-:-:S02]  /*4d00*/  HADD2.F32 R64, -RZ, R64.H0_H0 ;  /* 0x20000040ff407230 */ /* 0x000fc40000004100 */
[CC--:B------:R-:W-:Y:S01]  /*4d10*/  FMUL.FTZ R73, R65.reuse, R68.reuse ;  /* 0x0000004441497220 */ /* 0x0c0fe20000410000 */
[----:B------:R-:W-:Y:S02]  /*4d20*/  HADD2.F32 R34, -RZ, R34.H0_H0 ;  /* 0x20000022ff227230 */ /* 0x000fe40000004100 */
        /* <DEDUP_REMOVED lines=8> */
[----:B------:R-:W-:-:S03]  /*4db0*/  FFMA.FTZ R66, R66, R69, R71 ;  /* 0x0000004542427223 */ /* 0x000fc60000010047 */
[----:B------:R-:W-:Y:S02]  /*4dc0*/  F2FP.F16.F32.PACK_AB R32, R68, R73 ;  /* 0x000000494420723e */ /* 0x000fe400000000ff */
[----:B------:R-:W-:-:S07]  /*4dd0*/  F2FP.F16.F32.PACK_AB R34, R66, R75 ;  /* 0x0000004b4222723e */ /* 0x000fce00000000ff */
.L_x_1730:
[----:B------:R-:W-:Y:S05]  /*4de0*/  BSYNC B2 ;  /* 0x0000000000027941 */ /* 0x000fea0003800000 */
.L_x_1729:
[----:B--2---:R1:W-:Y:S02]  /*4df0*/  STG.E.128 desc[UR60][R38.64+0x140], R32 ;  /* 0x0001402026007986 */ /* 0x0043e4000c101d3c */
.L_x_1708:
[----:B------:R-:W-:Y:S05]  /*4e00*/  BSYNC B1 ;  /* 0x0000000000017941 */ /* 0x000fea0003800000 */
.L_x_1707:
        /* <DEDUP_REMOVED lines=20> */
[----:B------:R-:W-:Y:S02]  /*4f50*/  HADD2.F32 R35, -RZ, R35.H0_H0 ;  /* 0x20000023ff237230 */ /* 0x000fe40000004100 */
[----:B------:R-:W-:Y:S01]  /*4f60*/  FMUL.FTZ R61, R33, R61 ;  /* 0x0000003d213d7220 */ /* 0x000fe20000410000 */
[----:B------:R-:W-:Y:S02]  /*4f70*/  HADD2.F32 R62, -RZ, R65.H0_H0 ;  /* 0x20000041ff3e7230 */ /* 0x000fe40000004100 */
[----:B------:R-:W-:Y:S01]  /*4f80*/  FMUL.FTZ R68, R39, R64 ;  /* 0x0000004027447220 */ /* 0x000fe20000410000 */
[-C--:B------:R-:W-:Y:S01]  /*4f90*/  FFMA.FTZ R66, R33, R60.reuse, -R66 ;  /* 0x0000003c21427223 */ /* 0x080fe20000010842 */
[----:B------:R-:W-:Y:S01]  /*4fa0*/  FFMA.FTZ R65, R34, R60, R61 ;  /* 0x0000003c22417223 */ /* 0x000fe2000001003d */
[----:B------:R-:W-:Y:S01]  /*4fb0*/  FMUL.FTZ R64, R35, R64 ;  /* 0x0000004023407220 */ /* 0x000fe20000410000 */
[----:B------:R-:W-:-:S02]  /*4fc0*/  HADD2.F32 R60, -RZ, R162.H0_H0 ;  /* 0x200000a2ff3c7230 */ /* 0x000fc40000004100 */
[-C--:B------:R-:W-:Y:S01]  /*4fd0*/  FFMA.FTZ R68, R35, R62.reuse, -R68 ;  /* 0x0000003e23447223 */ /* 0x080fe20000010844 */
[----:B------:R-:W-:Y:S02]  /*4fe0*/  HADD2.F32 R61, -RZ, R162.H1_H1 ;  /* 0x300000a2ff3d7230 */ /* 0x000fe40000004100 */
[----:B------:R-:W-:Y:S01]  /*4ff0*/  FFMA.FTZ R69, R39, R62, R64 ;  /* 0x0000003e27457223 */ /* 0x000fe20000010040 */
[----:B------:R-:W-:Y:S02]  /*5000*/  HADD2.F32 R33, -RZ, R32.H1_H1 ;  /* 0x30000020ff217230 */ /* 0x000fe40000004100 */
[----:B------:R-:W-:Y:S02]  /*5010*/  HADD2.F32 R34, -RZ, R38.H1_H1 ;  /* 0x30000026ff227230 */ /* 0x000fe40000004100 */
[----:B------:R-:W-:Y:S02]  /*5020*/  HADD2.F32 R32, -RZ, R32.H0_H0 ;  /* 0x20000020ff207230 */ /* 0x000fe40000004100 */
[----:B------:R-:W-:Y:S01]  /*5030*/  FMUL.FTZ R63, R33, R60 ;  /* 0x0000003c213f7220 */ /* 0x000fe20000410000 */
[----:B------:R-:W-:-:S02]  /*5040*/  HADD2.F32 R38, -RZ, R38.H0_H0 ;  /* 0x20000026ff267230 */ /* 0x000fc40000004100 */
[-C--:B------:R-:W-:Y:S01]  /*5050*/  FMUL.FTZ R67, R34, R61.reuse ;  /* 0x0000003d22437220 */ /* 0x080fe20000410000 */
[----:B------:R-:W-:Y:S02]  /*5060*/  HADD2.F32 R35, -RZ, R156.H0_H0 ;  /* 0x2000009cff237230 */ /* 0x000fe40000004100 */
        /* <DEDUP_REMOVED lines=11> */
.L_x_1735:
[----:B------:R-:W-:Y:S05]  /*5120*/  BSYNC B2 ;  /* 0x0000000000027941 */ /* 0x000fea0003800000 */
.L_x_1734:
[----:B--2---:R1:W-:Y:S02]  /*5130*/  STG.E.128 desc[UR60][R36.64], R32 ;  /* 0x0000002024007986 */ /* 0x0043e4000c101d3c */
.L_x_1733:
[----:B------:R-:W-:Y:S05]  /*5140*/  BSYNC B1 ;  /* 0x0000000000017941 */ /* 0x000fea0003800000 */
.L_x_1732:
        /* <DEDUP_REMOVED lines=48> */
.L_x_1739:
[----:B------:R-:W-:Y:S05]  /*5450*/  BSYNC B2 ;  /* 0x0000000000027941 */ /* 0x000fea0003800000 */
.L_x_1738:
[----:B--2---:R1:W-:Y:S02]  /*5460*/  STG.E.128 desc[UR60][R36.64+0x40], R32 ;  /* 0x0000402024007986 */ /* 0x0043e4000c101d3c */
.L_x_1737:
[----:B------:R-:W-:Y:S05]  /*5470*/  BSYNC B1 ;  /* 0x0000000000017941 */ /* 0x000fea0003800000 */
.L_x_1736:
        /* <DEDUP_REMOVED lines=21> */
[----:B------:R-:W-:Y:S01]  /*55d0*/  FMUL.FTZ R53, R33, R53 ;  /* 0x0000003521357220 */ /* 0x000fe20000410000 */
[----:B------:R-:W-:Y:S02]  /*55e0*/  HADD2.F32 R156, -RZ, R156.H1_H1 ;  /* 0x3000009cff9c7230 */ /* 0x000fe40000004100 */
[----:B------:R-:W-:Y:S01]  /*55f0*/  FMUL.FTZ R60, R39, R56 ;  /* 0x00000038273c7220 */ /* 0x000fe20000410000 */
[-C--:B------:R-:W-:Y:S01]  /*5600*/  FFMA.FTZ R58, R33, R52.reuse, -R58 ;  /* 0x00000034213a7223 */ /* 0x080fe2000001083a */
[----:B------:R-:W-:Y:S01]  /*5610*/  FFMA.FTZ R57, R34, R52, R53 ;  /* 0x0000003422397223 */ /* 0x000fe20000010035 */
[----:B------:R-:W-:Y:S01]  /*5620*/  FMUL.FTZ R56, R35, R56 ;  /* 0x0000003823387220 */ /* 0x000fe20000410000 */
[----:B------:R-:W-:-:S02]  /*5630*/  HADD2.F32 R53, -RZ, R158.H1_H1 ;  /* 0x3000009eff357230 */ /* 0x000fc40000004100 */
[-C--:B------:R-:W-:Y:S01]  /*5640*/  FFMA.FTZ R60, R35, R54.reuse, -R60 ;  /* 0x00000036233c7223 */ /* 0x080fe2000001083c */
[----:B------:R-:W-:Y:S02]  /*5650*/  HADD2.F32 R33, -RZ, R32.H1_H1 ;  /* 0x30000020ff217230 */ /* 0x000fe40000004100 */
[----:B------:R-:W-:Y:S01]  /*5660*/  FFMA.FTZ R61, R39, R54, R56 ;  /* 0x00000036273d7223 */ /* 0x000fe20000010038 */
[----:B------:R-:W-:Y:S02]  /*5670*/  HADD2.F32 R34, -RZ, R38.H1_H1 ;  /* 0x30000026ff227230 */ /* 0x000fe40000004100 */
[----:B------:R-:W-:Y:S02]  /*5680*/  HADD2.F32 R32, -RZ, R32.H0_H0 ;  /* 0x20000020ff207230 */ /* 0x000fe40000004100 */
[----:B------:R-:W-:Y:S01]  /*5690*/  FMUL.FTZ R55, R33, R156 ;  /* 0x0000009c21377220 */ /* 0x000fe20000410000 */
[----:B------:R-:W-:Y:S02]  /*56a0*/  HADD2.F32 R38, -RZ, R38.H0_H0 ;  /* 0x20000026ff267230 */ /* 0x000fe40000004100 */
[----:B------:R-:W-:Y:S01]  /*56b0*/  FMUL.FTZ R59, R34, R53 ;  /* 0x00000035223b7220 */ /* 0x000fe20000410000 */
[----:B------:R-:W-:-:S02]  /*56c0*/  HADD2.F32 R35, -RZ, R128.H0_H0 ;  /* 0x20000080ff237230 */ /* 0x000fc40000004100 */
[----:B------:R-:W-:Y:S01]  /*56d0*/  FMUL.FTZ R156, R32, R156 ;  /* 0x0000009c209c7220 */ /* 0x000fe20000410000 */
[----:B------:R-:W-:Y:S02]  /*56e0*/  HADD2.F32 R39, -RZ, R128.H1_H1 ;  /* 0x30000080ff277230 */ /* 0x000fe40000004100 */
[----:B------:R-:W-:Y:S01]  /*56f0*/  FMUL.FTZ R53, R38, R53 ;  /* 0x0000003526357220 */ /* 0x000fe20000410000 */
[-C--:B------:R-:W-:Y:S01]  /*5700*/  FFMA.FTZ R55, R32, R35.reuse, -R55 ;  /* 0x0000002320377223 */ /* 0x080fe20000010837 */
[----:B------:R-:W-:Y:S01]  /*5710*/  FFMA.FTZ R156, R33, R35, R156 ;  /* 0x00000023219c7223 */ /* 0x000fe2000001009c */
[-C--:B------:R-:W-:Y:S01]  /*5720*/  FFMA.FTZ R59, R38, R39.reuse, -R59 ;  /* 0x00000027263b7223 */ /* 0x080fe2000001083b */
[----:B------:R-:W-:Y:S01]  /*5730*/  FFMA.FTZ R34, R34, R39, R53 ;  /* 0x0000002722227223 */ /* 0x000fe20000010035 */
[----:B------:R-:W-:Y:S02]  /*5740*/  F2FP.F16.F32.PACK_AB R33, R57, R58 ;  /* 0x0000003a3921723e */ /* 0x000fe400000000ff */
[----:B------:R-:W-:-:S02]  /*5750*/  F2FP.F16.F32.PACK_AB R35, R61, R60 ;  /* 0x0000003c3d23723e */ /* 0x000fc400000000ff */
[----:B------:R-:W-:Y:S02]  /*5760*/  F2FP.F16.F32.PACK_AB R32, R156, R55 ;  /* 0x000000379c20723e */ /* 0x000fe400000000ff */
[----:B------:R-:W-:-:S07]  /*5770*/  F2FP.F16.F32.PACK_AB R34, R34, R59 ;  /* 0x0000003b2222723e */ /* 0x000fce00000000ff */
.L_x_1743:
[----:B------:R-:W-:Y:S05]  /*5780*/  BSYNC B2 ;  /* 0x0000000000027941 */ /* 0x000fea0003800000 */
.L_x_1742:
[----:B--2---:R1:W-:Y:S02]  /*5790*/  STG.E.128 desc[UR60][R36.64+0x80], R32 ;  /* 0x0000802024007986 */ /* 0x0043e4000c101d3c */
.L_x_1741:
[----:B------:R-:W-:Y:S05]  /*57a0*/  BSYNC B1 ;  /* 0x0000000000017941 */ /* 0x000fea0003800000 */
.L_x_1740:
        /* <DEDUP_REMOVED lines=48> */
.L_x_1747:
[----:B------:R-:W-:Y:S05]  /*5ab0*/  BSYNC B2 ;  /* 0x0000000000027941 */ /* 0x000fea0003800000 */
.L_x_1746:
[----:B--2---:R1:W-:Y:S02]  /*5ac0*/  STG.E.128 desc[UR60][R36.64+0xc0], R32 ;  /* 0x0000c02024007986 */ /* 0x0043e4000c101d3c */
.L_x_1745:
[----:B------:R-:W-:Y:S05]  /*5ad0*/  BSYNC B1 ;  /* 0x0000000000017941 */ /* 0x000fea0003800000 */
.L_x_1744:
        /* <DEDUP_REMOVED lines=48> */
.L_x_1751:
[----:B------:R-:W-:Y:S05]  /*5de0*/  BSYNC B2 ;  /* 0x0000000000027941 */ /* 0x000fea0003800000 */
.L_x_1750:
[----:B--2---:R1:W-:Y:S02]  /*5df0*/  STG.E.128 desc[UR60][R36.64+0x100], R32 ;  /* 0x0001002024007986 */ /* 0x0043e4000c101d3c */
.L_x_1749:
[----:B------:R-:W-:Y:S05]  /*5e00*/  BSYNC B1 ;  /* 0x0000000000017941 */ /* 0x000fea0003800000 */
.L_x_1748:
        /* <DEDUP_REMOVED lines=47> */
.L_x_1753:
[----:B------:R-:W-:Y:S05]  /*6100*/  BSYNC B1 ;  /* 0x0000000000017941 */ /* 0x000fea0003800000 */
.L_x_1752:
[----:B--2---:R1:W-:Y:S01]  /*6110*/  STG.E.128 desc[UR60][R36.64+0x140], R32 ;  /* 0x0001402024007986 */ /* 0x0043e2000c101d3c */
[----:B------:R-:W-:Y:S05]  /*6120*/  BRA `(.L_x_1731) ;  /* 0x0000003c00b87947 */ /* 0x000fea0003800000 */
.L_x_1699:
        /* <DEDUP_REMOVED lines=47> */
.L_x_1755:
[----:B------:R-:W-:Y:S05]  /*6420*/  BSYNC B1 ;  /* 0x0000000000017941 */ /* 0x000fea0003800000 */
.L_x_1754:
        /* <DEDUP_REMOVED lines=47> */
.L_x_1757:
[----:B------:R-:W-:Y:S05]  /*6720*/  BSYNC B1 ;  /* 0x0000000000017941 */ /* 0x000fea0003800000 */
.L_x_1756:
[----:B0-----:R-:W2:Y:S01]  /*6730*/  LDL R80, [R1+0x4] ;  /* 0x0000040001507983 */ /* 0x001ea20000100800 */
[----:B------:R-:W-:Y:S01]  /*6740*/  MOV R81, R33 ;  /* 0x0000002100517202 */ /* 0x000fe20000000f00 */
[----:B------:R-:W-:Y:S01]  /*6750*/  IMAD.MOV.U32 R82, RZ, RZ, R36 ;  /* 0x000000ffff527224 */ /* 0x000fe200078e0024 */
[----:B------:R-:W-:Y:S01]  /*6760*/  PRMT R172, R85, 0x5410, R86 ;  /* 0x0000541055ac7816 */ /* 0x000fe20000000056 */
[----:B------:R-:W-:-:S03]  /*6770*/  IMAD.MOV.U32 R83, RZ, RZ, R37 ;  /* 0x000000ffff537224 */ /* 0x000fc600078e0025 */
[----:B------:R-:W-:Y:S01]  /*6780*/  PRMT R177, R82, 0x7610, R177 ;  /* 0x0000761052b17816 */ /* 0x000fe200000000b1 */
[----:B------:R-:W-:Y:S01]  /*6790*/  IMAD.MOV.U32 R82, RZ, RZ, R40 ;  /* 0x000000ffff527224 */ /* 0x000fe200078e0028 */
[----:B--2---:R-:W-:Y:S01]  /*67a0*/  R2UR UR4, R80 ;  /* 0x00000000500472ca */ /* 0x004fe200000e0000 */
[----:B------:R-:W-:-:S05]  /*67b0*/  IMAD.MOV.U32 R80, RZ, RZ, R32 ;  /* 0x000000ffff507224 */ /* 0x000fca00078e0020 */
[----:B------:R-:W-:Y:S01]  /*67c0*/  PRMT R173, R80, 0x5410, R81 ;  /* 0x0000541050ad7816 */ /* 0x000fe20000000051 */
[----:B------:R-:W-:Y:S02]  /*67d0*/  IMAD.MOV.U32 R80, RZ, RZ, R38 ;  /* 0x000000ffff507224 */ /* 0x000fe400078e0026 */
        /* <DEDUP_REMOVED lines=18> */
[----:B------:R-:W-:Y:S02]  /*6900*/  IMAD.MOV.U32 R81, RZ, RZ, R51 ;  /* 0x000000ffff517224 */ /* 0x000fe400078e0033 */
        /* <DEDUP_REMOVED lines=20> */
[----:B------:R-:W-:Y:S02]  /*6a50*/  IMAD.MOV.U32 R83, RZ, RZ, R62 ;  /* 0x000000ffff537224 */ /* 0x000fe400078e003e */
[----:B------:R-:W-:-:S03]  /*6a60*/  IMAD.MOV.U32 R80, RZ, RZ, R61 ;  /* 0x000000ffff507224 */ /* 0x000fc600078e003d */
[----:B------:R-:W-:Y:S01]  /*6a70*/  PRMT R157, R83, 0x5410, R82 ;  /* 0x00005410539d7816 */ /* 0x000fe20000000052 */
[----:B------:R-:W-:Y:S01]  /*6a80*/  IMAD.MOV.U32 R83, RZ, RZ, R66 ;  /* 0x000000ffff537224 */ /* 0x000fe200078e0042 */
[----:B------:R-:W-:Y:S01]  /*6a90*/  PRMT R158, R81, 0x5410, R80 ;  /* 0x00005410519e7816 */ /* 0x000fe20000000050 */
[----:B------:R-:W-:Y:S02]  /*6aa0*/  IMAD.MOV.U32 R82, RZ, RZ, R67 ;  /* 0x000000ffff527224 */ /* 0x000fe400078e0043 */
[----:B------:R-:W-:Y:S02]  /*6ab0*/  IMAD.MOV.U32 R81, RZ, RZ, R64 ;  /* 0x000000ffff517224 */ /* 0x000fe400078e0040 */
        /* <DEDUP_REMOVED lines=17> */
[----:B------:R-:W-:-:S02]  /*6bd0*/  IMAD.MOV.U32 R81, RZ, RZ, R76 ;  /* 0x000000ffff517224 */ /* 0x000fc400078e004c */
[----:B------:R-:W-:Y:S01]  /*6be0*/  IMAD.MOV.U32 R80, RZ, RZ, R77 ;  /* 0x000000ffff507224 */ /* 0x000fe200078e004d */
[----:B------:R-:W-:-:S04]  /*6bf0*/  PRMT R170, R83, 0x5410, R82 ;  /* 0x0000541053aa7816 */ /* 0x000fc80000000052 */
[----:B------:R-:W-:Y:S01]  /*6c00*/  PRMT R171, R81, 0x5410, R80 ;  /* 0x0000541051ab7816 */ /* 0x000fe20000000050 */
[----:B------:R-:W-:Y:S06]  /*6c10*/  @!P2 BRA `(.L_x_1758) ;  /* 0x000000000004a947 */ /* 0x000fec0003800000 */
[----:B------:R-:W-:Y:S01]  /*6c20*/  BPT.TRAP 0x1 ;  /* 0x000000040000795c */ /* 0x000fe20000300000 */
.L_x_1758:
[----:B------:R-:W-:Y:S01]  /*6c30*/  LEA R90, R17, R16, 0x3 ;  /* 0x00000010115a7211 */ /* 0x000fe200078e18ff */
[----:B------:R-:W0:Y:S01]  /*6c40*/  LDC R144, c[0x0][0x2f4] ;  /* 0x0000bd00ff907b82 */ /* 0x000e220000000800 */
[----:B------:R-:W-:Y:S01]  /*6c50*/  SHF.L.U32 R91, R199, 0x1f, RZ ;  /* 0x0000001fc75b7819 */ /* 0x000fe200000006ff */
[----:B------:R-:W-:Y:S03]  /*6c60*/  BSSY B1, `(.L_x_1759) ;  /* 0x0000004000017945 */ /* 0x000fe60003800000 */
[----:B------:R-:W1:Y:S03]  /*6c70*/  SYNCS.PHASECHK.TRANS64.TRYWAIT P5, [R90+URZ+0x30890], R91 ;  /* 0x0308905b5a0075a7 */ /* 0x000e6600080a017f */
[----:B------:R-:W2:Y:S01]  /*6c80*/  LDC.64 R124, c[0x0][0x300] ;  /* 0x0000c000ff7c7b82 */ /* 0x000ea20000000a00 */
[----:B-1----:R-:W-:Y:S05]  /*6c90*/  @!P5 BRA `(.L_x_1760) ;  /* 0x0000022c00bcd947 */ /* 0x002fea0003800000 */
.L_x_2150:
[----:B------:R-:W-:Y:S05]  /*6ca0*/  BSYNC B1 ;  /* 0x0000000000017941 */ /* 0x000fea0003800000 */
.L_x_1759:
[----:B------:R-:W-:Y:S01]  /*6cb0*/  BSSY B1, `(.L_x_1761) ;  /* 0x0000182000017945 */ /* 0x000fe20003800000 */
[----:B0-----:R-:W-:Y:S02]  /*6cc0*/  IMAD.IADD R146, R144, 0x1, -R130 ;  /* 0x0000000190927824 */ /* 0x001fe400078e0a82 */
[----:B------:R-:W-:Y:S01]  /*6cd0*/  IMAD.MOV.U32 R127, RZ, RZ, R84 ;  /* 0x000000ffff7f7224 */ /* 0x000fe200078e0054 */
[----:B------:R-:W-:Y:S06]  /*6ce0*/  @P4 BRA `(.L_x_1762) ;  /* 0x0000001400f84947 */ /* 0x000fec0003800000 */
        /* <DEDUP_REMOVED lines=30> */
[----:B------:R-:W-:Y:S01]  /*6ed0*/  HADD2.F32 R164, -RZ, R164.H0_H0 ;  /* 0x200000a4ffa47230 */ /* 0x000fe20000004100 */
[----:B------:R-:W-:Y:S01]  /*6ee0*/  SHF.R.U64 R40, R40, 0x10, R41 ;  /* 0x0000001028287819 */ /* 0x000fe20000001229 */
[----:B------:R-:W-:Y:S01]  /*6ef0*/  HADD2.F32 R81, -RZ, R165.H0_H0 ;  /* 0x200000a5ff517230 */ /* 0x000fe20000004100 */
[----:B------:R-:W-:Y:S01]  /*6f00*/  SHF.R.U64 R54, R54, 0x10, R55 ;  /* 0x0000001036367819 */ /* 0x000fe20000001237 */
[----:B------:R-:W-:Y:S01]  /*6f10*/  HADD2.F32 R161, -RZ, R163.H0_H0 ;  /* 0x200000a3ffa17230 */ /* 0x000fe20000004100 */
[----:B------:R-:W-:Y:S01]  /*6f20*/  SHF.R.U64 R42, R42, 0x10, R43 ;  /* 0x000000102a2a7819 */ /* 0x000fe2000000122b */
[--C-:B------:R-:W-:Y:S02]  /*6f30*/  HADD2.F32 R162, -RZ, R85.reuse.H0_H0 ;  /* 0x20000055ffa27230 */ /* 0x100fe40000004100 */
[----:B------:R-:W-:-:S02]  /*6f40*/  HADD2.F32 R85, -RZ, R85.H1_H1 ;  /* 0x30000055ff557230 */ /* 0x000fc40000004100 */
[CC--:B------:R-:W-:Y:S01]  /*6f50*/  FMUL.FTZ R165, R161.reuse, R164.reuse ;  /* 0x000000a4a1a57220 */ /* 0x0c0fe20000410000 */
[----:B------:R-:W-:Y:S02]  /*6f60*/  HADD2.F32 R54, -RZ, R54.H0_H0 ;  /* 0x20000036ff367230 */ /* 0x000fe40000004100 */
[C---:B------:R-:W-:Y:S01]  /*6f70*/  FMUL.FTZ R164, R162.reuse, R164 ;  /* 0x000000a4a2a47220 */ /* 0x040fe20000410000 */
[----:B------:R-:W-:Y:S02]  /*6f80*/  HADD2.F32 R42, -RZ, R42.H0_H0 ;  /* 0x2000002aff2a7230 */ /* 0x000fe40000004100 */
[-C--:B------:R-:W-:Y:S01]  /*6f90*/  FFMA.FTZ R162, R162, R81.reuse, -R165 ;  /* 0x00000051a2a27223 */ /* 0x080fe200000108a5 */
[----:B------:R-:W-:Y:S01]  /*6fa0*/  FFMA.FTZ R161, R161, R81, R164 ;  /* 0x00000051a1a17223 */ /* 0x000fe200000100a4 */
[----:B------:R-:W-:Y:S01]  /*6fb0*/  SHF.R.U32.HI R164, RZ, 0x10, R53 ;  /* 0x00000010ffa47819 */ /* 0x000fe20000011635 */
[----:B------:R-:W-:Y:S01]  /*6fc0*/  HADD2.F32 R81, -RZ, R163.H1_H1 ;  /* 0x300000a3ff517230 */ /* 0x000fe20000004100 */
[----:B------:R-:W-:Y:S01]  /*6fd0*/  SHF.R.U32.HI R163, RZ, 0x10, R41 ;  /* 0x00000010ffa37819 */ /* 0x000fe20000011629 */
[----:B------:R-:W-:Y:S01]  /*6fe0*/  IMAD.MOV.U32 R41, RZ, RZ, R87 ;  /* 0x000000ffff297224 */ /* 0x000fe200078e0057 */
[----:B------:R-:W-:Y:S01]  /*6ff0*/  SHF.R.U64 R53, R52, 0x10, R53 ;  /* 0x0000001034357819 */ /* 0x000fe20000001235 */
[----:B------:R-:W-:-:S02]  /*7000*/  HADD2.F32 R164, -RZ, R164.H0_H0 ;  /* 0x200000a4ffa47230 */ /* 0x000fc40000004100 */
[----:B------:R-:W-:Y:S02]  /*7010*/  HADD2.F32 R163, -RZ, R163.H0_H0 ;  /* 0x200000a3ffa37230 */ /* 0x000fe40000004100 */
[----:B------:R-:W-:Y:S02]  /*7020*/  IMAD.MOV.U32 R52, RZ, RZ, R83 ;  /* 0x000000ffff347224 */ /* 0x000fe400078e0053 */
[-C--:B------:R-:W-:Y:S01]  /*7030*/  FMUL.FTZ R165, R81, R164.reuse ;  /* 0x000000a451a57220 */ /* 0x080fe20000410000 */
[C---:B------:R-:W-:Y:S01]  /*7040*/  FMUL.FTZ R164, R85.reuse, R164 ;  /* 0x000000a455a47220 */ /* 0x040fe20000410000 */
[----:B------:R-:W-:Y:S02]  /*7050*/  HADD2.F32 R83, -RZ, R41.H0_H0 ;  /* 0x20000029ff537230 */ /* 0x000fe40000004100 */
[-C--:B------:R-:W-:Y:S01]  /*7060*/  FFMA.FTZ R85, R85, R163.reuse, -R165 ;  /* 0x000000a355557223 */ /* 0x080fe200000108a5 */
[----:B------:R-:W-:Y:S01]  /*7070*/  FFMA.FTZ R81, R81, R163, R164 ;  /* 0x000000a351517223 */ /* 0x000fe200000100a4 */
[----:B------:R-:W-:-:S02]  /*7080*/  HADD2.F32 R164, -RZ, R167.H1_H1 ;  /* 0x300000a7ffa47230 */ /* 0x000fc40000004100 */
[----:B------:R-:W-:Y:S01]  /*7090*/  HADD2.F32 R87, -RZ, R167.H0_H0 ;  /* 0x200000a7ff577230 */ /* 0x000fe20000004100 */
[----:B------:R-:W-:Y:S01]  /*70a0*/  F2FP.F16.F32.PACK_AB R85, R85, R162 ;  /* 0x000000a25555723e */ /* 0x000fe200000000ff */
[--C-:B------:R-:W-:Y:S02]  /*70b0*/  HADD2.F32 R163, -RZ, R52.reuse.H0_H0 ;  /* 0x20000034ffa37230 */ /* 0x100fe40000004100 */
[-C--:B------:R-:W-:Y:S01]  /*70c0*/  FMUL.FTZ R165, R83, R164.reuse ;  /* 0x000000a453a57220 */ /* 0x080fe20000410000 */
[----:B------:R-:W-:Y:S01]  /*70d0*/  HADD2.F32 R41, -RZ, R41.H1_H1 ;  /* 0x30000029ff297230 */ /* 0x000fe20000004100 */
[----:B------:R-:W-:Y:S01]  /*70e0*/  F2FP.F16.F32.PACK_AB R161, R81, R161 ;  /* 0x000000a151a1723e */ /* 0x000fe200000000ff */
[----:B------:R-:W-:Y:S02]  /*70f0*/  HADD2.F32 R52, -RZ, R52.H1_H1 ;  /* 0x30000034ff347230 */ /* 0x000fe40000004100 */
[C---:B------:R-:W-:Y:S01]  /*7100*/  FFMA.FTZ R165, R163.reuse, R87, -R165 ;  /* 0x00000057a3a57223 */ /* 0x040fe200000108a5 */
[----:B------:R-:W-:Y:S01]  /*7110*/  FMUL.FTZ R163, R163, R164 ;  /* 0x000000a4a3a37220 */ /* 0x000fe20000410000 */
[----:B------:R-:W-:-:S02]  /*7120*/  HADD2.F32 R167, -RZ, R181.H1_H1 ;  /* 0x300000b5ffa77230 */ /* 0x000fc40000004100 */
[----:B------:R-:W-:Y:S02]  /*7130*/  HADD2.F32 R53, -RZ, R53.H0_H0 ;  /* 0x20000035ff357230 */ /* 0x000fe40000004100 */
[----:B------:R-:W-:Y:S01]  /*7140*/  FFMA.FTZ R83, R83, R87, R163 ;  /* 0x0000005753537223 */ /* 0x000fe200000100a3 */
[----:B------:R-:W-:Y:S01]  /*7150*/  SHF.R.U32.HI R87, RZ, 0x10, R55 ;  /* 0x00000010ff577819 */ /* 0x000fe20000011637 */
[----:B------:R-:W-:Y:S01]  /*7160*/  IMAD.MOV.U32 R81, RZ, RZ, R85 ;  /* 0x000000ffff517224 */ /* 0x000fe200078e0055 */
[----:B------:R-:W-:Y:S01]  /*7170*/  SHF.R.U32.HI R55, RZ, 0x10, R43 ;  /* 0x00000010ff377819 */ /* 0x000fe2000001162b */
[----:B------:R-:W-:Y:S02]  /*7180*/  IMAD.MOV.U32 R85, RZ, RZ, R161 ;  /* 0x000000ffff557224 */ /* 0x000fe400078e00a1 */
[----:B------:R-:W-:Y:S02]  /*7190*/  HADD2.F32 R87, -RZ, R87.H0_H0 ;  /* 0x20000057ff577230 */ /* 0x000fe40000004100 */
[----:B------:R-:W-:-:S03]  /*71a0*/  HADD2.F32 R55, -RZ, R55.H0_H0 ;  /* 0x20000037ff377230 */ /* 0x000fc60000004100 */
[-C--:B------:R-:W-:Y:S01]  /*71b0*/  FMUL.FTZ R163, R41, R87.reuse ;  /* 0x0000005729a37220 */ /* 0x080fe20000410000 */
[----:B------:R-:W-:-:S03]  /*71c0*/  FMUL.FTZ R87, R52, R87 ;  /* 0x0000005734577220 */ /* 0x000fc60000410000 */
[-C--:B------:R-:W-:Y:S01]  /*71d0*/  FFMA.FTZ R52, R52, R55.reuse, -R163 ;  /* 0x0000003734347223 */ /* 0x080fe200000108a3 */
[----:B------:R-:W-:Y:S01]  /*71e0*/  FFMA.FTZ R41, R41, R55, R87 ;  /* 0x0000003729297223 */ /* 0x000fe20000010057 */
[----:B------:R-:W-:Y:S02]  /*71f0*/  HADD2.F32 R55, -RZ, R84.H0_H0 ;  /* 0x20000054ff377230 */ /* 0x000fe40000004100 */
[----:B------:R-:W-:Y:S01]  /*7200*/  HADD2.F32 R163, -RZ, R80.H0_H0 ;  /* 0x20000050ffa37230 */ /* 0x000fe20000004100 */
[----:B------:R-:W-:Y:S01]  /*7210*/  F2FP.F16.F32.PACK_AB R52, R52, R165 ;  /* 0x000000a53434723e */ /* 0x000fe200000000ff */
[----:B------:R-:W-:Y:S02]  /*7220*/  HADD2.F32 R87, -RZ, R179.H1_H1 ;  /* 0x300000b3ff577230 */ /* 0x000fe40000004100 */
[-C--:B------:R-:W-:Y:S01]  /*7230*/  FMUL.FTZ R164, R55, R167.reuse ;  /* 0x000000a737a47220 */ /* 0x080fe20000410000 */
[----:B------:R-:W-:Y:S02]  /*7240*/  HADD2.F32 R84, -RZ, R84.H1_H1 ;  /* 0x30000054ff547230 */ /* 0x000fe40000004100 */
[----:B------:R-:W-:Y:S01]  /*7250*/  FMUL.FTZ R167, R163, R167 ;  /* 0x000000a7a3a77220 */ /* 0x000fe20000410000 */
[----:B------:R-:W-:-:S02]  /*7260*/  HADD2.F32 R80, -RZ, R80.H1_H1 ;  /* 0x30000050ff507230 */ /* 0x000fc40000004100 */
[-C--:B------:R-:W-:Y:S01]  /*7270*/  FFMA.FTZ R164, R163, R87.reuse, -R164 ;  /* 0x00000057a3a47223 */ /* 0x080fe200000108a4 */
[----:B------:R-:W-:Y:S02]  /*7280*/  HADD2.F32 R163, -RZ, R181.H0_H0 ;  /* 0x200000b5ffa37230 */ /* 0x000fe40000004100 */
[----:B------:R-:W-:Y:S01]  /*7290*/  FFMA.FTZ R167, R55, R87, R167 ;  /* 0x0000005737a77223 */ /* 0x000fe200000100a7 */
[----:B------:R-:W-:Y:S02]  /*72a0*/  HADD2.F32 R55, -RZ, R40.H0_H0 ;  /* 0x20000028ff377230 */ /* 0x000fe40000004100 */
[-C--:B------:R-:W-:Y:S01]  /*72b0*/  FMUL.FTZ R40, R84, R53.reuse ;  /* 0x0000003554287220 */ /* 0x080fe20000410000 */
[C---:B------:R-:W-:Y:S01]  /*72c0*/  FMUL.FTZ R53, R80.reuse, R53 ;  /* 0x0000003550357220 */ /* 0x040fe20000410000 */
[----:B------:R-:W-:Y:S01]  /*72d0*/  F2FP.F16.F32.PACK_AB R41, R41, R83 ;  /* 0x000000532929723e */ /* 0x000fe200000000ff */
[----:B------:R-:W-:Y:S02]  /*72e0*/  IMAD.MOV.U32 R83, RZ, RZ, R52 ;  /* 0x000000ffff537224 */ /* 0x000fe400078e0034 */
[-C--:B------:R-:W-:Y:S01]  /*72f0*/  FFMA.FTZ R40, R80, R55.reuse, -R40 ;  /* 0x0000003750287223 */ /* 0x080fe20000010828 */
[----:B------:R-:W-:Y:S01]  /*7300*/  FFMA.FTZ R53, R84, R55, R53 ;  /* 0x0000003754357223 */ /* 0x000fe20000010035 */
[----:B------:R-:W-:-:S02]  /*7310*/  HADD2.F32 R55, -RZ, R86.H0_H0 ;  /* 0x20000056ff377230 */ /* 0x000fc40000004100 */
[----:B------:R-:W-:Y:S01]  /*7320*/  HADD2.F32 R84, -RZ, R82.H0_H0 ;  /* 0x20000052ff547230 */ /* 0x000fe20000004100 */
[----:B------:R-:W-:Y:S01]  /*7330*/  F2FP.F16.F32.PACK_AB R40, R40, R164 ;  /* 0x000000a42828723e */ /* 0x000fe200000000ff */
[----:B------:R-:W-:Y:S02]  /*7340*/  HADD2.F32 R86, -RZ, R86.H1_H1 ;  /* 0x30000056ff567230 */ /* 0x000fe40000004100 */
[-C--:B------:R-:W-:Y:S01]  /*7350*/  FMUL.FTZ R87, R55, R163.reuse ;  /* 0x000000a337577220 */ /* 0x080fe20000410000 */
[----:B------:R-:W-:Y:S02]  /*7360*/  HADD2.F32 R82, -RZ, R82.H1_H1 ;  /* 0x30000052ff527230 */ /* 0x000fe40000004100 */
[----:B------:R-:W-:Y:S01]  /*7370*/  FMUL.FTZ R163, R84, R163 ;  /* 0x000000a354a37220 */ /* 0x000fe20000410000 */
[----:B------:R-:W-:Y:S02]  /*7380*/  HADD2.F32 R80, -RZ, R179.H0_H0 ;  /* 0x200000b3ff507230 */ /* 0x000fe40000004100 */
[-C--:B------:R-:W-:Y:S01]  /*7390*/  FMUL.FTZ R43, R86, R54.reuse ;  /* 0x00000036562b7220 */ /* 0x080fe20000410000 */
[----:B------:R-:W-:Y:S01]  /*73a0*/  F2FP.F16.F32.PACK_AB R53, R53, R167 ;  /* 0x000000a73535723e */ /* 0x000fe200000000ff */
[----:B------:R-:W-:Y:S01]  /*73b0*/  FMUL.FTZ R54, R82, R54 ;  /* 0x0000003652367220 */ /* 0x000fe20000410000 */
[----:B------:R-:W-:Y:S01]  /*73c0*/  FFMA.FTZ R87, R84, R80, -R87 ;  /* 0x0000005054577223 */ /* 0x000fe20000010857 */
[----:B------:R-:W-:Y:S01]  /*73d0*/  FFMA.FTZ R43, R82, R42, -R43 ;  /* 0x0000002a522b7223 */ /* 0x000fe2000001082b */
[----:B------:R-:W-:Y:S01]  /*73e0*/  FFMA.FTZ R163, R55, R80, R163 ;  /* 0x0000005037a37223 */ /* 0x000fe200000100a3 */
[----:B------:R-:W-:Y:S01]  /*73f0*/  FFMA.FTZ R54, R86, R42, R54 ;  /* 0x0000002a56367223 */ /* 0x000fe20000010036 */
[----:B------:R-:W-:-:S02]  /*7400*/  IMAD.MOV.U32 R80, RZ, RZ, R40 ;  /* 0x000000ffff507224 */ /* 0x000fc400078e0028 */
[----:B------:R-:W-:Y:S01]  /*7410*/  F2FP.F16.F32.PACK_AB R43, R43, R87 ;  /* 0x000000572b2b723e */ /* 0x000fe200000000ff */
[----:B------:R-:W-:Y:S01]  /*7420*/  IMAD.MOV.U32 R84, RZ, RZ, R53 ;  /* 0x000000ffff547224 */ /* 0x000fe200078e0035 */
[----:B------:R-:W-:Y:S01]  /*7430*/  F2FP.F16.F32.PACK_AB R54, R54, R163 ;  /* 0x000000a33636723e */ /* 0x000fe200000000ff */
[----:B------:R-:W-:Y:S02]  /*7440*/  IMAD.MOV.U32 R87, RZ, RZ, R41 ;  /* 0x000000ffff577224 */ /* 0x000fe400078e0029 */
[----:B------:R-:W-:Y:S01]  /*7450*/  IMAD.MOV.U32 R82, RZ, RZ, R43 ;  /* 0x000000ffff527224 */ /* 0x000fe200078e002b */
[----:B------:R-:W-:-:S07]  /*7460*/  MOV R86, R54 ;  /* 0x0000003600567202 */ /* 0x000fce0000000f00 */
.L_x_1766:
[----:B------:R-:W-:Y:S05]  /*7470*/  BSYNC B3 ;  /* 0x0000000000037941 */ /* 0x000fea0003800000 */
.L_x_1765:
[----:B------:R-:W-:-:S04]  /*7480*/  IADD3 R41, P4, P5, R108, R128, R14 ;  /* 0x000000806c297210 */ /* 0x000fc80007d9e00e */
[----:B------:R-:W-:Y:S02]  /*7490*/  IADD3.X R42, R4, R152, R114, P4, P5 ;  /* 0x00000098042a7210 */ /* 0x000fe400027ea472 */
        /* <DEDUP_REMOVED lines=10> */
.L_x_1764:
[----:B------:R-:W-:Y:S05]  /*7540*/  BSYNC B2 ;  /* 0x0000000000027941 */ /* 0x000fea0003800000 */
.L_x_1763:
        /* <DEDUP_REMOVED lines=26> */
[----:B--2---:R-:W-:Y:S01]  /*76f0*/  IMAD.MOV.U32 R85, RZ, RZ, R53 ;  /* 0x000000ffff557224 */ /* 0x004fe200078e0035 */
[----:B------:R-:W-:Y:S01]  /*7700*/  SHF.R.U64 R48, R48, 0x10, R49 ;  /* 0x0000001030307819 */ /* 0x000fe20000001231 */
[----:B0-----:R-:W-:Y:S01]  /*7710*/  IMAD.MOV.U32 R53, RZ, RZ, R41 ;  /* 0x000000ffff357224 */ /* 0x001fe200078e0029 */
[----:B------:R-:W-:Y:S01]  /*7720*/  SHF.R.U64 R36, R36, 0x10, R37 ;  /* 0x0000001024247819 */ /* 0x000fe20000001225 */
[----:B------:R-:W-:Y:S01]  /*7730*/  HADD2.F32 R86, -RZ, R180.H1_H1 ;  /* 0x300000b4ff567230 */ /* 0x000fe20000004100 */
[----:B------:R-:W-:Y:S01]  /*7740*/  SHF.R.U64 R38, R38, 0x10, R39 ;  /* 0x0000001026267819 */ /* 0x000fe20000001227 */
[----:B------:R-:W-:Y:S01]  /*7750*/  HADD2.F32 R83, -RZ, R85.H0_H0 ;  /* 0x20000055ff537230 */ /* 0x000fe20000004100 */
[----:B------:R-:W-:Y:S01]  /*7760*/  SHF.R.U64 R50, R50, 0x10, R51 ;  /* 0x0000001032327819 */ /* 0x000fe20000001233 */
[----:B------:R-:W-:Y:S02]  /*7770*/  HADD2.F32 R84, -RZ, R53.H0_H0 ;  /* 0x20000035ff547230 */ /* 0x000fe40000004100 */
[----:B------:R-:W-:-:S02]  /*7780*/  HADD2.F32 R41, -RZ, R178.H1_H1 ;  /* 0x300000b2ff297230 */ /* 0x000fc40000004100 */
[CC--:B------:R-:W-:Y:S01]  /*7790*/  FMUL.FTZ R87, R83.reuse, R86.reuse ;  /* 0x0000005653577220 */ /* 0x0c0fe20000410000 */
[----:B------:R-:W-:Y:S02]  /*77a0*/  HADD2.F32 R53, -RZ, R53.H1_H1 ;  /* 0x30000035ff357230 */ /* 0x000fe40000004100 */
[C---:B------:R-:W-:Y:S01]  /*77b0*/  FMUL.FTZ R86, R84.reuse, R86 ;  /* 0x0000005654567220 */ /* 0x040fe20000410000 */
[----:B------:R-:W-:Y:S02]  /*77c0*/  HADD2.F32 R160, -RZ, R180.H0_H0 ;  /* 0x200000b4ffa07230 */ /* 0x000fe40000004100 */
[-C--:B------:R-:W-:Y:S01]  /*77d0*/  FFMA.FTZ R84, R84, R41.reuse, -R87 ;  /* 0x0000002954547223 */ /* 0x080fe20000010857 */
[----:B------:R-:W-:Y:S02]  /*77e0*/  HADD2.F32 R48, -RZ, R48.H0_H0 ;  /* 0x20000030ff307230 */ /* 0x000fe40000004100 */
[----:B------:R-:W-:Y:S01]  /*77f0*/  FFMA.FTZ R83, R83, R41, R86 ;  /* 0x0000002953537223 */ /* 0x000fe20000010056 */
[----:B------:R-:W-:Y:S01]  /*7800*/  SHF.R.U32.HI R86, RZ, 0x10, R49 ;  /* 0x00000010ff567819 */ /* 0x000fe20000011631 */
[----:B------:R-:W-:Y:S01]  /*7810*/  HADD2.F32 R41, -RZ, R85.H1_H1 ;  /* 0x30000055ff297230 */ /* 0x000fe20000004100 */
[----:B------:R-:W-:Y:S01]  /*7820*/  SHF.R.U32.HI R85, RZ, 0x10, R37 ;  /* 0x00000010ff557819 */ /* 0x000fe20000011625 */
[----:B------:R-:W-:-:S02]  /*7830*/  HADD2.F32 R36, -RZ, R36.H0_H0 ;  /* 0x20000024ff247230 */ /* 0x000fc40000004100 */
[----:B------:R-:W-:Y:S02]  /*7840*/  HADD2.F32 R86, -RZ, R86.H0_H0 ;  /* 0x20000056ff567230 */ /* 0x000fe40000004100 */
[----:B------:R-:W-:Y:S02]  /*7850*/  HADD2.F32 R85, -RZ, R85.H0_H0 ;  /* 0x20000055ff557230 */ /* 0x000fe40000004100 */
[----:B------:R-:W-:Y:S02]  /*7860*/  HADD2.F32 R49, -RZ, R42.H0_H0 ;  /* 0x2000002aff317230 */ /* 0x000fe40000004100 */
[-C--:B------:R-:W-:Y:S01]  /*7870*/  FMUL.FTZ R87, R41, R86.reuse ;  /* 0x0000005629577220 */ /* 0x080fe20000410000 */
[C---:B------:R-:W-:Y:S01]  /*7880*/  FMUL.FTZ R86, R53.reuse, R86 ;  /* 0x0000005635567220 */ /* 0x040fe20000410000 */
[----:B------:R-:W-:Y:S02]  /*7890*/  HADD2.F32 R163, -RZ, R177.H1_H1 ;  /* 0x300000b1ffa37230 */ /* 0x000fe40000004100 */
[-C--:B------:R-:W-:Y:S01]  /*78a0*/  FFMA.FTZ R53, R53, R85.reuse, -R87 ;  /* 0x0000005535357223 */ /* 0x080fe20000010857 */
[----:B------:R-:W-:Y:S01]  /*78b0*/  FFMA.FTZ R41, R41, R85, R86 ;  /* 0x0000005529297223 */ /* 0x000fe20000010056 */
[----:B------:R-:W-:-:S02]  /*78c0*/  IMAD.MOV.U32 R85, RZ, RZ, R55 ;  /* 0x000000ffff557224 */ /* 0x000fc400078e0037 */
[----:B------:R-:W-:Y:S01]  /*78d0*/  HADD2.F32 R55, -RZ, R43.H0_H0 ;  /* 0x2000002bff377230 */ /* 0x000fe20000004100 */
[----:B------:R-:W-:Y:S01]  /*78e0*/  F2FP.F16.F32.PACK_AB R53, R53, R84 ;  /* 0x000000543535723e */ /* 0x000fe200000000ff */
[----:B------:R-:W-:Y:S01]  /*78f0*/  HADD2.F32 R87, -RZ, R178.H0_H0 ;  /* 0x200000b2ff577230 */ /* 0x000fe20000004100 */
[----:B------:R-:W-:Y:S01]  /*7900*/  F2FP.F16.F32.PACK_AB R83, R41, R83 ;  /* 0x000000532953723e */ /* 0x000fe200000000ff */
[----:B------:R-:W-:Y:S02]  /*7910*/  HADD2.F32 R86, -RZ, R85.H0_H0 ;  /* 0x20000055ff567230 */ /* 0x000fe40000004100 */
[----:B------:R-:W-:Y:S02]  /*7920*/  HADD2.F32 R42, -RZ, R42.H1_H1 ;  /* 0x3000002aff2a7230 */ /* 0x000fe40000004100 */
[----:B------:R-:W-:Y:S02]  /*7930*/  IMAD.MOV.U32 R41, RZ, RZ, R53 ;  /* 0x000000ffff297224 */ /* 0x000fe400078e0035 */
[-C--:B------:R-:W-:Y:S01]  /*7940*/  FMUL.FTZ R161, R86, R160.reuse ;  /* 0x000000a056a17220 */ /* 0x080fe20000410000 */
[----:B------:R-:W-:Y:S01]  /*7950*/  FMUL.FTZ R160, R55, R160 ;  /* 0x000000a037a07220 */ /* 0x000fe20000410000 */
[----:B------:R-:W-:-:S02]  /*7960*/  IMAD.MOV.U32 R53, RZ, RZ, R83 ;  /* 0x000000ffff357224 */ /* 0x000fc400078e0053 */
[-C--:B------:R-:W-:Y:S01]  /*7970*/  FFMA.FTZ R55, R55, R87.reuse, -R161 ;  /* 0x0000005737377223 */ /* 0x080fe200000108a1 */
[----:B------:R-:W-:Y:S01]  /*7980*/  FFMA.FTZ R160, R86, R87, R160 ;  /* 0x0000005756a07223 */ /* 0x000fe200000100a0 */
[----:B------:R-:W-:Y:S01]  /*7990*/  SHF.R.U32.HI R87, RZ, 0x10, R51 ;  /* 0x00000010ff577819 */ /* 0x000fe20000011633 */
[----:B------:R-:W-:Y:S01]  /*79a0*/  HADD2.F32 R86, -RZ, R85.H1_H1 ;  /* 0x30000055ff567230 */ /* 0x000fe20000004100 */
[----:B------:R-:W-:Y:S01]  /*79b0*/  SHF.R.U32.HI R161, RZ, 0x10, R39 ;  /* 0x00000010ffa17819 */ /* 0x000fe20000011627 */
[----:B------:R-:W-:Y:S02]  /*79c0*/  HADD2.F32 R39, -RZ, R176.H1_H1 ;  /* 0x300000b0ff277230 */ /* 0x000fe40000004100 */
[----:B------:R-:W-:Y:S02]  /*79d0*/  HADD2.F32 R85, -RZ, R87.H0_H0 ;  /* 0x20000057ff557230 */ /* 0x000fe40000004100 */
[----:B------:R-:W-:Y:S02]  /*79e0*/  HADD2.F32 R87, -RZ, R43.H1_H1 ;  /* 0x3000002bff577230 */ /* 0x000fe40000004100 */
[----:B------:R-:W-:-:S02]  /*79f0*/  HADD2.F32 R43, -RZ, R161.H0_H0 ;  /* 0x200000a1ff2b7230 */ /* 0x000fc40000004100 */
[CC--:B------:R-:W-:Y:S01]  /*7a00*/  FMUL.FTZ R161, R86.reuse, R85.reuse ;  /* 0x0000005556a17220 */ /* 0x0c0fe20000410000 */
[----:B------:R-:W-:Y:S02]  /*7a10*/  HADD2.F32 R51, -RZ, R50.H0_H0 ;  /* 0x20000032ff337230 */ /* 0x000fe40000004100 */
[C---:B------:R-:W-:Y:S01]  /*7a20*/  FMUL.FTZ R162, R87.reuse, R85 ;  /* 0x0000005557a27220 */ /* 0x040fe20000410000 */
[-C--:B------:R-:W-:Y:S01]  /*7a30*/  FFMA.FTZ R85, R87, R43.reuse, -R161 ;  /* 0x0000002b57557223 */ /* 0x080fe200000108a1 */
[----:B------:R-:W-:Y:S02]  /*7a40*/  HADD2.F32 R161, -RZ, R40.H0_H0 ;  /* 0x20000028ffa17230 */ /* 0x000fe40000004100 */
[----:B------:R-:W-:Y:S01]  /*7a50*/  FFMA.FTZ R43, R86, R43, R162 ;  /* 0x0000002b562b7223 */ /* 0x000fe200000100a2 */
[--C-:B------:R-:W-:Y:S02]  /*7a60*/  HADD2.F32 R86, -RZ, R52.reuse.H0_H0 ;  /* 0x20000034ff567230 */ /* 0x100fe40000004100 */
[----:B------:R-:W-:Y:S01]  /*7a70*/  HADD2.F32 R52, -RZ, R52.H1_H1 ;  /* 0x30000034ff347230 */ /* 0x000fe20000004100 */
[----:B------:R-:W-:Y:S01]  /*7a80*/  F2FP.F16.F32.PACK_AB R55, R85, R55 ;  /* 0x000000375537723e */ /* 0x000fe200000000ff */
[----:B------:R-:W-:-:S02]  /*7a90*/  HADD2.F32 R40, -RZ, R40.H1_H1 ;  /* 0x30000028ff287230 */ /* 0x000fc40000004100 */
[-C--:B------:R-:W-:Y:S01]  /*7aa0*/  FMUL.FTZ R162, R86, R163.reuse ;  /* 0x000000a356a27220 */ /* 0x080fe20000410000 */
[----:B------:R-:W-:Y:S02]  /*7ab0*/  HADD2.F32 R87, -RZ, R177.H0_H0 ;  /* 0x200000b1ff577230 */ /* 0x000fe40000004100 */
[-C--:B------:R-:W-:Y:S01]  /*7ac0*/  FMUL.FTZ R37, R52, R48.reuse ;  /* 0x0000003034257220 */ /* 0x080fe20000410000 */
[----:B------:R-:W-:Y:S01]  /*7ad0*/  FMUL.FTZ R163, R161, R163 ;  /* 0x000000a3a1a37220 */ /* 0x000fe20000410000 */
[C---:B------:R-:W-:Y:S01]  /*7ae0*/  FMUL.FTZ R48, R40.reuse, R48 ;  /* 0x0000003028307220 */ /* 0x040fe20000410000 */
[----:B------:R-:W-:Y:S01]  /*7af0*/  F2FP.F16.F32.PACK_AB R160, R43, R160 ;  /* 0x000000a02ba0723e */ /* 0x000fe200000000ff */
[-C--:B------:R-:W-:Y:S01]  /*7b00*/  FFMA.FTZ R37, R40, R36.reuse, -R37 ;  /* 0x0000002428257223 */ /* 0x080fe20000010825 */
[----:B------:R-:W-:Y:S02]  /*7b10*/  HADD2.F32 R40, -RZ, R54.H0_H0 ;  /* 0x20000036ff287230 */ /* 0x000fe40000004100 */
[----:B------:R-:W-:Y:S01]  /*7b20*/  FFMA.FTZ R48, R52, R36, R48 ;  /* 0x0000002434307223 */ /* 0x000fe20000010030 */
[----:B------:R-:W-:-:S02]  /*7b30*/  HADD2.F32 R36, -RZ, R176.H0_H0 ;  /* 0x200000b0ff247230 */ /* 0x000fc40000004100 */
[----:B------:R-:W-:Y:S01]  /*7b40*/  FFMA.FTZ R163, R86, R87, R163 ;  /* 0x0000005756a37223 */ /* 0x000fe200000100a3 */
[----:B------:R-:W-:Y:S02]  /*7b50*/  HADD2.F32 R54, -RZ, R54.H1_H1 ;  /* 0x30000036ff367230 */ /* 0x000fe40000004100 */
[-C--:B------:R-:W-:Y:S01]  /*7b60*/  FMUL.FTZ R50, R40, R39.reuse ;  /* 0x0000002728327220 */ /* 0x080fe20000410000 */
[----:B------:R-:W-:Y:S01]  /*7b70*/  FMUL.FTZ R39, R49, R39 ;  /* 0x0000002731277220 */ /* 0x000fe20000410000 */
[----:B------:R-:W-:Y:S01]  /*7b80*/  FFMA.FTZ R162, R161, R87, -R162 ;  /* 0x00000057a1a27223 */ /* 0x000fe200000108a2 */
[----:B------:R-:W-:Y:S01]  /*7b90*/  F2FP.F16.F32.PACK_AB R48, R48, R163 ;  /* 0x000000a33030723e */ /* 0x000fe200000000ff */
[-C--:B------:R-:W-:Y:S01]  /*7ba0*/  FFMA.FTZ R50, R49, R36.reuse, -R50 ;  /* 0x0000002431327223 */ /* 0x080fe20000010832 */
[----:B------:R-:W-:Y:S02]  /*7bb0*/  HADD2.F32 R49, -RZ, R38.H0_H0 ;  /* 0x20000026ff317230 */ /* 0x000fe40000004100 */
[-C--:B------:R-:W-:Y:S01]  /*7bc0*/  FMUL.FTZ R38, R54, R51.reuse ;  /* 0x0000003336267220 */ /* 0x080fe20000410000 */
[----:B------:R-:W-:Y:S01]  /*7bd0*/  FMUL.FTZ R51, R42, R51 ;  /* 0x000000332a337220 */ /* 0x000fe20000410000 */
[----:B------:R-:W-:Y:S01]  /*7be0*/  FFMA.FTZ R39, R40, R36, R39 ;  /* 0x0000002428277223 */ /* 0x000fe20000010027 */
[----:B------:R-:W-:Y:S01]  /*7bf0*/  F2FP.F16.F32.PACK_AB R37, R37, R162 ;  /* 0x000000a22525723e */ /* 0x000fe200000000ff */
[-C--:B------:R-:W-:Y:S01]  /*7c00*/  FFMA.FTZ R38, R42, R49.reuse, -R38 ;  /* 0x000000312a267223 */ /* 0x080fe20000010826 */
[----:B------:R-:W-:Y:S01]  /*7c10*/  FFMA.FTZ R51, R54, R49, R51 ;  /* 0x0000003136337223 */ /* 0x000fe20000010033 */
[----:B------:R-:W-:Y:S01]  /*7c20*/  IMAD.MOV.U32 R43, RZ, RZ, R55 ;  /* 0x000000ffff2b7224 */ /* 0x000fe200078e0037 */
[----:B------:R-:W-:Y:S01]  /*7c30*/  MOV R40, R37 ;  /* 0x0000002500287202 */ /* 0x000fe20000000f00 */
[----:B------:R-:W-:Y:S01]  /*7c40*/  IMAD.MOV.U32 R52, RZ, RZ, R48 ;  /* 0x000000ffff347224 */ /* 0x000fe200078e0030 */
[----:B------:R-:W-:Y:S01]  /*7c50*/  F2FP.F16.F32.PACK_AB R38, R38, R50 ;  /* 0x000000322626723e */ /* 0x000fe200000000ff */
[----:B------:R-:W-:Y:S01]  /*7c60*/  IMAD.MOV.U32 R55, RZ, RZ, R160 ;  /* 0x000000ffff377224 */ /* 0x000fe200078e00a0 */
[----:B------:R-:W-:-:S03]  /*7c70*/  F2FP.F16.F32.PACK_AB R39, R51, R39 ;  /* 0x000000273327723e */ /* 0x000fc600000000ff */
[----:B------:R-:W-:Y:S02]  /*7c80*/  IMAD.MOV.U32 R42, RZ, RZ, R38 ;  /* 0x000000ffff2a7224 */ /* 0x000fe400078e0026 */
[----:B------:R-:W-:-:S07]  /*7c90*/  IMAD.MOV.U32 R54, RZ, RZ, R39 ;  /* 0x000000ffff367224 */ /* 0x000fce00078e0027 */
.L_x_1770:
[----:B------:R-:W-:Y:S05]  /*7ca0*/  BSYNC B3 ;  /* 0x0000000000037941 */ /* 0x000fea0003800000 */
.L_x_1769:
        /* <DEDUP_REMOVED lines=10> */
.L_x_1768:
[----:B------:R-:W-:Y:S05]  /*7d50*/  BSYNC B2 ;  /* 0x0000000000027941 */ /* 0x000fea0003800000 */
.L_x_1767:
[----:B------:R-:W-:-:S13]  /*7d60*/  ISETP.NE.AND P4, PT, R26, RZ, PT ;  /* 0x000000ff1a00720c */ /* 0x000fda0003f85270 */
[----:B------:R-:W-:Y:S05]  /*7d70*/  @!P4 BRA `(.L_x_1762) ;  /* 0x0000000400d4c947 */ /* 0x000fea0003800000 */
[----:B0-----:R-:W3:Y:S01]  /*7d80*/  LDL R36, [R1] ;  /* 0x0000000001247983 */ /* 0x001ee20000100800 */
        /* <DEDUP_REMOVED lines=9> */
[----:B------:R-:W-:Y:S01]  /*7e20*/  SHF.R.S32.HI R37, RZ, 0x1f, R36 ;  /* 0x0000001fff257819 */ /* 0x000fe20000011424 */
[----:B------:R-:W-:-:S03]  /*7e30*/  IMAD.SHL.U32 R50, R36, 0x8, RZ ;  /* 0x0000000824327824 */ /* 0x000fc600078e00ff */
[----:B------:R-:W-:Y:S02]  /*7e40*/  LEA.HI R37, R37, R36, RZ, 0x3 ;  /* 0x0000002425257211 */ /* 0x000fe400078f18ff */
[----:B------:R-:W-:Y:S02]  /*7e50*/  LOP3.LUT R36, R206, 0x38, R50, 0xf8, !PT ;  /* 0x00000038ce247812 */ /* 0x000fe400078ef832 */
[----:B------:R-:W-:Y:S02]  /*7e60*/  SHF.R.S32.HI R37, RZ, 0x3, R37 ;  /* 0x00000003ff257819 */ /* 0x000fe40000011425 */
[----:B------:R-:W-:-:S03]  /*7e70*/  LOP3.LUT R36, R36, R207, RZ, 0x3c, !PT ;  /* 0x000000cf24247212 */ /* 0x000fc600078e3cff */
[----:B------:R-:W-:-:S05]  /*7e80*/  IMAD R37, R37, 0x1800, R208 ;  /* 0x0000180025257824 */ /* 0x000fca00078e02d0 */
[----:B------:R-:W-:Y:S01]  /*7e90*/  IADD3 R36, R37, R36, RZ ;  /* 0x0000002425247210 */ /* 0x000fe20007ffe0ff */
[----:B------:R-:W-:-:S04]  /*7ea0*/  IMAD R37, R17, 0x4800, R140 ;  /* 0x0000480011257824 */ /* 0x000fc800078e028c */
[----:B------:R-:W-:Y:S02]  /*7eb0*/  IMAD R39, R17, 0x4800, R36 ;  /* 0x0000480011277824 */ /* 0x000fe400078e0224 */
[--C-:B------:R-:W-:Y:S02]  /*7ec0*/  IMAD R37, R37, 0x2, R16.reuse ;  /* 0x0000000225257824 */ /* 0x100fe400078e0210 */
[----:B--2---:R-:W-:-:S04]  /*7ed0*/  IMAD R40, R39, 0x2, R16 ;  /* 0x0000000227287824 */ /* 0x004fc800078e0210 */
        /* <DEDUP_REMOVED lines=11> */
[--C-:B------:R-:W-:Y:S01]  /*7f90*/  SHF.R.U64 R45, R46, 0x10, R47.reuse ;  /* 0x000000102e2d7819 */ /* 0x100fe2000000122f */
[----:B------:R-:W-:Y:S01]  /*7fa0*/  HADD2.F32 R55, -RZ, R51.H0_H0 ;  /* 0x20000033ff377230 */ /* 0x000fe20000004100 */
[----:B------:R-:W-:Y:S01]  /*7fb0*/  SHF.R.U32.HI R46, RZ, 0x10, R47 ;  /* 0x00000010ff2e7819 */ /* 0x000fe2000001162f */
[----:B------:R-:W-:-:S02]  /*7fc0*/  HADD2.F32 R47, -RZ, R173.H1_H1 ;  /* 0x300000adff2f7230 */ /* 0x000fc40000004100 */
[-C--:B------:R-:W-:Y:S01]  /*7fd0*/  FMUL.FTZ R51, R53, R52.reuse ;  /* 0x0000003435337220 */ /* 0x080fe20000410000 */
[----:B------:R-:W-:Y:S02]  /*7fe0*/  HADD2.F32 R44, -RZ, R44.H0_H0 ;  /* 0x2000002cff2c7230 */ /* 0x000fe40000004100 */
[C---:B------:R-:W-:Y:S01]  /*7ff0*/  FMUL.FTZ R80, R41.reuse, R52 ;  /* 0x0000003429507220 */ /* 0x040fe20000410000 */
[----:B------:R-:W-:Y:S01]  /*8000*/  HADD2.F32 R37, -RZ, R37.H1_H1 ;  /* 0x30000025ff257230 */ /* 0x000fe20000004100 */
[----:B------:R-:W-:Y:S01]  /*8010*/  SHF.R.U64 R34, R34, 0x10, R35 ;  /* 0x0000001022227819 */ /* 0x000fe20000001223 */
[-C--:B------:R-:W-:Y:S01]  /*8020*/  FFMA.FTZ R51, R41, R47.reuse, -R51 ;  /* 0x0000002f29337223 */ /* 0x080fe20000010833 */
[-C--:B------:R-:W-:Y:S01]  /*8030*/  FMUL.FTZ R52, R54, R44.reuse ;  /* 0x0000002c36347220 */ /* 0x080fe20000410000 */
[----:B------:R-:W-:Y:S01]  /*8040*/  FFMA.FTZ R80, R53, R47, R80 ;  /* 0x0000002f35507223 */ /* 0x000fe20000010050 */
[----:B------:R-:W-:Y:S01]  /*8050*/  SHF.R.U32.HI R35, RZ, 0x10, R35 ;  /* 0x00000010ff237819 */ /* 0x000fe20000011623 */
[----:B------:R-:W-:Y:S01]  /*8060*/  FMUL.FTZ R44, R37, R44 ;  /* 0x0000002c252c7220 */ /* 0x000fe20000410000 */
[----:B------:R-:W-:-:S02]  /*8070*/  HADD2.F32 R47, -RZ, R43.H0_H0 ;  /* 0x2000002bff2f7230 */ /* 0x000fc40000004100 */
[-C--:B------:R-:W-:Y:S01]  /*8080*/  FFMA.FTZ R52, R37, R55.reuse, -R52 ;  /* 0x0000003725347223 */ /* 0x080fe20000010834 */
[----:B------:R-:W-:Y:S02]  /*8090*/  HADD2.F32 R53, -RZ, R43.H1_H1 ;  /* 0x3000002bff357230 */ /* 0x000fe40000004100 */
[----:B------:R-:W-:Y:S01]  /*80a0*/  FFMA.FTZ R44, R54, R55, R44 ;  /* 0x00000037362c7223 */ /* 0x000fe2000001002c */
[----:B------:R-:W-:Y:S02]  /*80b0*/  HADD2.F32 R41, -RZ, R174.H1_H1 ;  /* 0x300000aeff297230 */ /* 0x000fe40000004100 */
[----:B------:R-:W-:Y:S01]  /*80c0*/  HADD2.F32 R43, -RZ, R39.H0_H0 ;  /* 0x20000027ff2b7230 */ /* 0x000fe20000004100 */
[----:B------:R-:W-:Y:S01]  /*80d0*/  F2FP.F16.F32.PACK_AB R51, R52, R51 ;  /* 0x000000333433723e */ /* 0x000fe200000000ff */
[----:B------:R-:W-:Y:S02]  /*80e0*/  HADD2.F32 R46, -RZ, R46.H0_H0 ;  /* 0x2000002eff2e7230 */ /* 0x000fe40000004100 */
[----:B------:R-:W-:-:S02]  /*80f0*/  HADD2.F32 R54, -RZ, R35.H0_H0 ;  /* 0x20000023ff367230 */ /* 0x000fc40000004100 */
[-C--:B------:R-:W-:Y:S01]  /*8100*/  FMUL.FTZ R35, R47, R41.reuse ;  /* 0x000000292f237220 */ /* 0x080fe20000410000 */
[----:B------:R-:W-:Y:S02]  /*8110*/  HADD2.F32 R39, -RZ, R39.H1_H1 ;  /* 0x30000027ff277230 */ /* 0x000fe40000004100 */
[----:B------:R-:W-:Y:S01]  /*8120*/  FMUL.FTZ R55, R43, R41 ;  /* 0x000000292b377220 */ /* 0x000fe20000410000 */
[-C--:B------:R-:W-:Y:S01]  /*8130*/  FMUL.FTZ R41, R53, R46.reuse ;  /* 0x0000002e35297220 */ /* 0x080fe20000410000 */
[----:B------:R-:W-:Y:S02]  /*8140*/  HADD2.F32 R37, -RZ, R172.H1_H1 ;  /* 0x300000acff257230 */ /* 0x000fe40000004100 */
[C---:B------:R-:W-:Y:S01]  /*8150*/  FMUL.FTZ R46, R39.reuse, R46 ;  /* 0x0000002e272e7220 */ /* 0x040fe20000410000 */
[----:B------:R-:W-:Y:S01]  /*8160*/  FFMA.FTZ R41, R39, R54, -R41 ;  /* 0x0000003627297223 */ /* 0x000fe20000010829 */
[----:B------:R-:W-:Y:S02]  /*8170*/  HADD2.F32 R175, -RZ, R175.H0_H0 ;  /* 0x200000afffaf7230 */ /* 0x000fe40000004100 */
[----:B------:R-:W-:Y:S01]  /*8180*/  FFMA.FTZ R35, R43, R37, -R35 ;  /* 0x000000252b237223 */ /* 0x000fe20000010823 */
[----:B------:R-:W-:-:S02]  /*8190*/  HADD2.F32 R39, -RZ, R40.H0_H0 ;  /* 0x20000028ff277230 */ /* 0x000fc40000004100 */
[----:B------:R-:W-:Y:S01]  /*81a0*/  FFMA.FTZ R55, R47, R37, R55 ;  /* 0x000000252f377223 */ /* 0x000fe20000010037 */
[----:B------:R-:W-:Y:S02]  /*81b0*/  HADD2.F32 R33, -RZ, R33.H0_H0 ;  /* 0x20000021ff217230 */ /* 0x000fe40000004100 */
[----:B------:R-:W-:Y:S01]  /*81c0*/  FFMA.FTZ R46, R53, R54, R46 ;  /* 0x00000036352e7223 */ /* 0x000fe2000001002e */
[----:B------:R-:W-:Y:S02]  /*81d0*/  HADD2.F32 R40, -RZ, R40.H1_H1 ;  /* 0x30000028ff287230 */ /* 0x000fe40000004100 */
[----:B------:R-:W-:Y:S02]  /*81e0*/  HADD2.F32 R173, -RZ, R173.H0_H0 ;  /* 0x200000adffad7230 */ /* 0x000fe40000004100 */
[----:B------:R-:W-:Y:S02]  /*81f0*/  HADD2.F32 R37, -RZ, R36.H0_H0 ;  /* 0x20000024ff257230 */ /* 0x000fe40000004100 */
[----:B------:R-:W-:Y:S01]  /*8200*/  FMUL.FTZ R47, R40, R33 ;  /* 0x00000021282f7220 */ /* 0x000fe20000410000 */
[----:B------:R-:W-:-:S02]  /*8210*/  HADD2.F32 R43, -RZ, R32.H0_H0 ;  /* 0x20000020ff2b7230 */ /* 0x000fc40000004100 */
[-C--:B------:R-:W-:Y:S01]  /*8220*/  FMUL.FTZ R32, R39, R175.reuse ;  /* 0x000000af27207220 */ /* 0x080fe20000410000 */
[----:B------:R-:W-:Y:S02]  /*8230*/  HADD2.F32 R36, -RZ, R36.H1_H1 ;  /* 0x30000024ff247230 */ /* 0x000fe40000004100 */
[C---:B------:R-:W-:Y:S01]  /*8240*/  FMUL.FTZ R175, R37.reuse, R175 ;  /* 0x000000af25af7220 */ /* 0x040fe20000410000 */
[----:B------:R-:W-:Y:S02]  /*8250*/  HADD2.F32 R174, -RZ, R174.H0_H0 ;  /* 0x200000aeffae7230 */ /* 0x000fe40000004100 */
[----:B------:R-:W-:Y:S01]  /*8260*/  FFMA.FTZ R32, R37, R173, -R32 ;  /* 0x000000ad25207223 */ /* 0x000fe20000010820 */
[----:B------:R-:W-:Y:S02]  /*8270*/  HADD2.F32 R37, -RZ, R42.H0_H0 ;  /* 0x2000002aff257230 */ /* 0x000fe40000004100 */
[C---:B------:R-:W-:Y:S01]  /*8280*/  FMUL.FTZ R33, R36.reuse, R33 ;  /* 0x0000002124217220 */ /* 0x040fe20000410000 */
[----:B------:R-:W-:Y:S01]  /*8290*/  FFMA.FTZ R47, R36, R43, -R47 ;  /* 0x0000002b242f7223 */ /* 0x000fe2000001082f */
[----:B------:R-:W-:-:S02]  /*82a0*/  HADD2.F32 R36, -RZ, R38.H0_H0 ;  /* 0x20000026ff247230 */ /* 0x000fc40000004100 */
[----:B------:R-:W-:Y:S01]  /*82b0*/  FFMA.FTZ R175, R39, R173, R175 ;  /* 0x000000ad27af7223 */ /* 0x000fe200000100af */
[----:B------:R-:W-:Y:S02]  /*82c0*/  HADD2.F32 R45, -RZ, R45.H0_H0 ;  /* 0x2000002dff2d7230 */ /* 0x000fe40000004100 */
[----:B------:R-:W-:Y:S01]  /*82d0*/  FFMA.FTZ R33, R40, R43, R33 ;  /* 0x0000002b28217223 */ /* 0x000fe20000010021 */
[----:B------:R-:W-:Y:S01]  /*82e0*/  HADD2.F32 R42, -RZ, R42.H1_H1 ;  /* 0x3000002aff2a7230 */ /* 0x000fe20000004100 */
[----:B------:R-:W-:Y:S01]  /*82f0*/  F2FP.F16.F32.PACK_AB R43, R46, R55 ;  /* 0x000000372e2b723e */ /* 0x000fe200000000ff */
[----:B------:R-:W-:Y:S02]  /*8300*/  HADD2.F32 R38, -RZ, R38.H1_H1 ;  /* 0x30000026ff267230 */ /* 0x000fe40000004100 */
[----:B------:R-:W-:Y:S02]  /*8310*/  HADD2.F32 R39, -RZ, R34.H0_H0 ;  /* 0x20000022ff277230 */ /* 0x000fe40000004100 */
[----:B------:R-:W-:Y:S01]  /*8320*/  FMUL.FTZ R34, R37, R174 ;  /* 0x000000ae25227220 */ /* 0x000fe20000410000 */
[----:B------:R-:W-:-:S02]  /*8330*/  HADD2.F32 R172, -RZ, R172.H0_H0 ;  /* 0x200000acffac7230 */ /* 0x000fc40000004100 */
[----:B------:R-:W-:Y:S01]  /*8340*/  FMUL.FTZ R174, R36, R174 ;  /* 0x000000ae24ae7220 */ /* 0x000fe20000410000 */
[-C--:B------:R-:W-:Y:S01]  /*8350*/  FMUL.FTZ R40, R42, R45.reuse ;  /* 0x0000002d2a287220 */ /* 0x080fe20000410000 */
[----:B------:R-:W-:Y:S02]  /*8360*/  FMUL.FTZ R45, R38, R45 ;  /* 0x0000002d262d7220 */ /* 0x000fe40000410000 */
[-C--:B------:R-:W-:Y:S01]  /*8370*/  FFMA.FTZ R174, R37, R172.reuse, R174 ;  /* 0x000000ac25ae7223 */ /* 0x080fe200000100ae */
[----:B------:R-:W-:Y:S01]  /*8380*/  FFMA.FTZ R34, R36, R172, -R34 ;  /* 0x000000ac24227223 */ /* 0x000fe20000010822 */
[-C--:B------:R-:W-:Y:S01]  /*8390*/  FFMA.FTZ R37, R38, R39.reuse, -R40 ;  /* 0x0000002726257223 */ /* 0x080fe20000010828 */
[----:B------:R-:W-:Y:S01]  /*83a0*/  FFMA.FTZ R45, R42, R39, R45 ;  /* 0x000000272a2d7223 */ /* 0x000fe2000001002d */
[----:B------:R-:W-:Y:S02]  /*83b0*/  F2FP.F16.F32.PACK_AB R39, R41, R35 ;  /* 0x000000232927723e */ /* 0x000fe400000000ff */
[----:B------:R-:W-:-:S02]  /*83c0*/  F2FP.F16.F32.PACK_AB R41, R44, R80 ;  /* 0x000000502c29723e */ /* 0x000fc400000000ff */
[----:B------:R-:W-:Y:S01]  /*83d0*/  F2FP.F16.F32.PACK_AB R38, R37, R34 ;  /* 0x000000222526723e */ /* 0x000fe200000000ff */
[----:B------:R-:W-:Y:S01]  /*83e0*/  IMAD.MOV.U32 R37, RZ, RZ, R51 ;  /* 0x000000ffff257224 */ /* 0x000fe200078e0033 */
[----:B------:R-:W-:Y:S02]  /*83f0*/  F2FP.F16.F32.PACK_AB R36, R47, R32 ;  /* 0x000000202f24723e */ /* 0x000fe400000000ff */
[----:B------:R-:W-:Y:S02]  /*8400*/  F2FP.F16.F32.PACK_AB R40, R33, R175 ;  /* 0x000000af2128723e */ /* 0x000fe400000000ff */
[----:B------:R-:W-:-:S07]  /*8410*/  F2FP.F16.F32.PACK_AB R42, R45, R174 ;  /* 0x000000ae2d2a723e */ /* 0x000fce00000000ff */
.L_x_1772:
[----:B------:R-:W-:Y:S05]  /*8420*/  BSYNC B2 ;  /* 0x0000000000027941 */ /* 0x000fea0003800000 */
.L_x_1771:
        /* <DEDUP_REMOVED lines=10> */
.L_x_1762:
[----:B------:R-:W-:Y:S05]  /*84d0*/  BSYNC B1 ;  /* 0x0000000000017941 */ /* 0x000fea0003800000 */
.L_x_1761:
[-C--:B--23--:R-:W-:Y:S02]  /*84e0*/  IMAD R32, R148, R124.reuse, RZ ;  /* 0x0000007c94207224 */ /* 0x08cfe400078e02ff */
[----:B------:R-:W-:-:S04]  /*84f0*/  IMAD.WIDE.U32 R126, R222, R124, R126 ;  /* 0x0000007cde7e7225 */ /* 0x000fc800078e007e */
[----:B------:R-:W-:Y:S01]  /*8500*/  IMAD R125, R222, R125, R32 ;  /* 0x0000007dde7d7224 */ /* 0x000fe200078e0220 */
[----:B------:R-:W-:Y:S06]  /*8510*/  @P3 BRA `(.L_x_1731) ;  /* 0x0000001800bc3947 */ /* 0x000fec0003800000 */
[----:B------:R-:W-:Y:S01]  /*8520*/  ISETP.NE.AND P3, PT, R21, RZ, PT ;  /* 0x000000ff1500720c */ /* 0x000fe20003f65270 */
[----:B------:R-:W-:Y:S01]  /*8530*/  BSSY B1, `(.L_x_1773) ;  /* 0x000007a000017945 */ /* 0x000fe20003800000 */
[----:B------:R-:W-:-:S11]  /*8540*/  IMAD.IADD R44, R127, 0x1, R125 ;  /* 0x000000017f2c7824 */ /* 0x000fd600078e027d */
[----:B------:R-:W-:Y:S05]  /*8550*/  @!P3 BRA `(.L_x_1774) ;  /* 0x0000000400dcb947 */ /* 0x000fea0003800000 */
[----:B------:R-:W-:Y:S01]  /*8560*/  SEL R32, R130, R146, !P0 ;  /* 0x0000009282207207 */ /* 0x000fe20004000000 */
[----:B------:R-:W-:Y:S01]  /*8570*/  BSSY B2, `(.L_x_1775) ;  /* 0x0000073000027945 */ /* 0x000fe20003800000 */
[----:B------:R-:W-:Y:S02]  /*8580*/  IADD3 R34, P3, P4, R108, R126, R14 ;  /* 0x0000007e6c227210 */ /* 0x000fe40007c7e00e */
[----:B------:R-:W-:Y:S02]  /*8590*/  SHF.R.S32.HI R33, RZ, 0x1f, R32 ;  /* 0x0000001fff217819 */ /* 0x000fe40000011420 */
[----:B------:R-:W-:Y:S02]  /*85a0*/  IADD3.X R35, R4, R44, R114, P3, P4 ;  /* 0x0000002c04237210 */ /* 0x000fe40001fe8472 */
[----:B------:R-:W-:Y:S02]  /*85b0*/  LEA.HI R32, R33, R32, RZ, 0x4 ;  /* 0x0000002021207211 */ /* 0x000fe400078f20ff */
[----:B0-----:R-:W-:-:S02]  /*85c0*/  SHF.R.U32.HI R38, RZ, 0x3, R205 ;  /* 0x00000003ff267819 */ /* 0x001fc400000116cd */
[----:B------:R-:W-:-:S05]  /*85d0*/  LEA.HI.SX32 R36, R32, R119, 0x1c ;  /* 0x0000007720247211 */ /* 0x000fca00078fe2ff */
[----:B------:R-:W-:-:S05]  /*85e0*/  IMAD.SHL.U32 R37, R36, 0x8, RZ ;  /* 0x0000000824257824 */ /* 0x000fca00078e00ff */
        /* <DEDUP_REMOVED lines=23> */
[----:B------:R-:W-:Y:S01]  /*8760*/  SHF.R.U64 R46, R76, 0x10, R77 ;  /* 0x000000104c2e7819 */ /* 0x000fe2000000124d */
[----:B------:R-:W-:Y:S01]  /*8770*/  HADD2.F32 R54, -RZ, R171.H1_H1 ;  /* 0x300000abff367230 */ /* 0x000fe20000004100 */
[----:B--2---:R-:W-:Y:S01]  /*8780*/  MOV R49, R37 ;  /* 0x0000002500317202 */ /* 0x004fe20000000f00 */
[----:B0-----:R-:W-:Y:S01]  /*8790*/  IMAD.MOV.U32 R37, RZ, RZ, R35 ;  /* 0x000000ffff257224 */ /* 0x001fe200078e0023 */
[----:B------:R-:W-:Y:S01]  /*87a0*/  SHF.R.U32.HI R76, RZ, 0x10, R77 ;  /* 0x00000010ff4c7819 */ /* 0x000fe2000001164d */
[----:B------:R-:W-:Y:S01]  /*87b0*/  HADD2.F32 R35, -RZ, R33.H0_H0 ;  /* 0x20000021ff237230 */ /* 0x000fe20000004100 */
[--C-:B------:R-:W-:Y:S01]  /*87c0*/  SHF.R.U64 R45, R64, 0x10, R65.reuse ;  /* 0x00000010402d7819 */ /* 0x100fe20000001241 */
[--C-:B------:R-:W-:Y:S01]  /*87d0*/  HADD2.F32 R51, -RZ, R49.reuse.H0_H0 ;  /* 0x20000031ff337230 */ /* 0x100fe20000004100 */
[----:B------:R-:W-:Y:S01]  /*87e0*/  SHF.R.U32.HI R64, RZ, 0x10, R65 ;  /* 0x00000010ff407819 */ /* 0x000fe20000011641 */
[----:B------:R-:W-:Y:S01]  /*87f0*/  HADD2.F32 R49, -RZ, R49.H1_H1 ;  /* 0x30000031ff317230 */ /* 0x000fe20000004100 */
[----:B------:R-:W-:Y:S01]  /*8800*/  SHF.R.U64 R48, R78, 0x10, R79 ;  /* 0x000000104e307819 */ /* 0x000fe2000000124f */
[----:B------:R-:W-:-:S02]  /*8810*/  HADD2.F32 R76, -RZ, R76.H0_H0 ;  /* 0x2000004cff4c7230 */ /* 0x000fc40000004100 */
[-C--:B------:R-:W-:Y:S01]  /*8820*/  FMUL.FTZ R80, R51, R54.reuse ;  /* 0x0000003633507220 */ /* 0x080fe20000410000 */
[----:B------:R-:W-:Y:S02]  /*8830*/  HADD2.F32 R50, -RZ, R33.H1_H1 ;  /* 0x30000021ff327230 */ /* 0x000fe40000004100 */
[----:B------:R-:W-:Y:S01]  /*8840*/  FMUL.FTZ R54, R35, R54 ;  /* 0x0000003623367220 */ /* 0x000fe20000410000 */
[----:B------:R-:W-:Y:S02]  /*8850*/  HADD2.F32 R52, -RZ, R169.H1_H1 ;  /* 0x300000a9ff347230 */ /* 0x000fe40000004100 */
[-C--:B------:R-:W-:Y:S01]  /*8860*/  FMUL.FTZ R53, R49, R76.reuse ;  /* 0x0000004c31357220 */ /* 0x080fe20000410000 */
[----:B------:R-:W-:Y:S01]  /*8870*/  HADD2.F32 R64, -RZ, R64.H0_H0 ;  /* 0x20000040ff407230 */ /* 0x000fe20000004100 */
[----:B------:R-:W-:Y:S01]  /*8880*/  SHF.R.U32.HI R78, RZ, 0x10, R79 ;  /* 0x00000010ff4e7819 */ /* 0x000fe2000001164f */
[----:B------:R-:W-:Y:S01]  /*8890*/  FMUL.FTZ R76, R50, R76 ;  /* 0x0000004c324c7220 */ /* 0x000fe20000410000 */
[-C--:B------:R-:W-:Y:S01]  /*88a0*/  FFMA.FTZ R35, R35, R52.reuse, -R80 ;  /* 0x0000003423237223 */ /* 0x080fe20000010850 */
[----:B------:R-:W-:Y:S01]  /*88b0*/  FFMA.FTZ R33, R51, R52, R54 ;  /* 0x0000003433217223 */ /* 0x000fe20000010036 */
[----:B------:R-:W-:Y:S01]  /*88c0*/  SHF.R.U64 R47, R66, 0x10, R67 ;  /* 0x00000010422f7819 */ /* 0x000fe20000001243 */
[-C--:B------:R-:W-:Y:S01]  /*88d0*/  FFMA.FTZ R50, R50, R64.reuse, -R53 ;  /* 0x0000004032327223 */ /* 0x080fe20000010835 */
[----:B------:R-:W-:Y:S01]  /*88e0*/  FFMA.FTZ R52, R49, R64, R76 ;  /* 0x0000004031347223 */ /* 0x000fe2000001004c */
[----:B------:R-:W-:Y:S01]  /*88f0*/  SHF.R.U32.HI R66, RZ, 0x10, R67 ;  /* 0x00000010ff427819 */ /* 0x000fe20000011643 */
[----:B------:R-:W-:-:S02]  /*8900*/  HADD2.F32 R64, -RZ, R39.H1_H1 ;  /* 0x30000027ff407230 */ /* 0x000fc40000004100 */
[----:B------:R-:W-:Y:S01]  /*8910*/  HADD2.F32 R53, -RZ, R78.H0_H0 ;  /* 0x2000004eff357230 */ /* 0x000fe20000004100 */
[----:B------:R-:W-:Y:S01]  /*8920*/  F2FP.F16.F32.PACK_AB R35, R50, R35 ;  /* 0x000000233223723e */ /* 0x000fe200000000ff */
[----:B------:R-:W-:Y:S02]  /*8930*/  HADD2.F32 R80, -RZ, R170.H1_H1 ;  /* 0x300000aaff507230 */ /* 0x000fe40000004100 */
[----:B------:R-:W-:Y:S02]  /*8940*/  HADD2.F32 R49, -RZ, R39.H0_H0 ;  /* 0x20000027ff317230 */ /* 0x000fe40000004100 */
[----:B------:R-:W-:Y:S01]  /*8950*/  FMUL.FTZ R55, R64, R53 ;  /* 0x0000003540377220 */ /* 0x000fe20000410000 */
[--C-:B------:R-:W-:Y:S02]  /*8960*/  HADD2.F32 R54, -RZ, R37.reuse.H1_H1 ;  /* 0x30000025ff367230 */ /* 0x100fe40000004100 */
[----:B------:R-:W-:Y:S02]  /*8970*/  HADD2.F32 R39, -RZ, R37.H0_H0 ;  /* 0x20000025ff277230 */ /* 0x000fe40000004100 */
[----:B------:R-:W-:-:S02]  /*8980*/  HADD2.F32 R76, -RZ, R168.H1_H1 ;  /* 0x300000a8ff4c7230 */ /* 0x000fc40000004100 */
[C---:B------:R-:W-:Y:S01]  /*8990*/  FMUL.FTZ R53, R54.reuse, R53 ;  /* 0x0000003536357220 */ /* 0x040fe20000410000 */
[----:B------:R-:W-:Y:S02]  /*89a0*/  HADD2.F32 R51, -RZ, R66.H0_H0 ;  /* 0x20000042ff337230 */ /* 0x000fe40000004100 */
[-C--:B------:R-:W-:Y:S01]  /*89b0*/  FMUL.FTZ R66, R49, R80.reuse ;  /* 0x0000005031427220 */ /* 0x080fe20000410000 */
[C---:B------:R-:W-:Y:S01]  /*89c0*/  FMUL.FTZ R80, R39.reuse, R80 ;  /* 0x0000005027507220 */ /* 0x040fe20000410000 */
[----:B------:R-:W-:Y:S02]  /*89d0*/  HADD2.F32 R171, -RZ, R171.H0_H0 ;  /* 0x200000abffab7230 */ /* 0x000fe40000004100 */
[-C--:B------:R-:W-:Y:S01]  /*89e0*/  FFMA.FTZ R37, R39, R76.reuse, -R66 ;  /* 0x0000004c27257223 */ /* 0x080fe20000010842 */
[-C--:B------:R-:W-:Y:S01]  /*89f0*/  FFMA.FTZ R54, R54, R51.reuse, -R55 ;  /* 0x0000003336367223 */ /* 0x080fe20000010837 */
[----:B------:R-:W-:Y:S01]  /*8a00*/  FFMA.FTZ R64, R64, R51, R53 ;  /* 0x0000003340407223 */ /* 0x000fe20000010035 */
[----:B------:R-:W-:Y:S01]  /*8a10*/  FFMA.FTZ R39, R49, R76, R80 ;  /* 0x0000004c31277223 */ /* 0x000fe20000010050 */
[----:B------:R-:W-:-:S02]  /*8a20*/  HADD2.F32 R51, -RZ, R36.H0_H0 ;  /* 0x20000024ff337230 */ /* 0x000fc40000004100 */
[----:B------:R-:W-:Y:S01]  /*8a30*/  HADD2.F32 R76, -RZ, R46.H0_H0 ;  /* 0x2000002eff4c7230 */ /* 0x000fe20000004100 */
[----:B------:R-:W-:Y:S01]  /*8a40*/  F2FP.F16.F32.PACK_AB R54, R54, R37 ;  /* 0x000000253636723e */ /* 0x000fe200000000ff */
[----:B------:R-:W-:Y:S01]  /*8a50*/  HADD2.F32 R53, -RZ, R36.H1_H1 ;  /* 0x30000024ff357230 */ /* 0x000fe20000004100 */
[----:B------:R-:W-:Y:S01]  /*8a60*/  F2FP.F16.F32.PACK_AB R37, R52, R33 ;  /* 0x000000213425723e */ /* 0x000fe200000000ff */
[--C-:B------:R-:W-:Y:S01]  /*8a70*/  HADD2.F32 R49, -RZ, R32.reuse.H1_H1 ;  /* 0x30000020ff317230 */ /* 0x100fe20000004100 */
[----:B------:R-:W-:Y:S01]  /*8a80*/  F2FP.F16.F32.PACK_AB R39, R64, R39 ;  /* 0x000000274027723e */ /* 0x000fe200000000ff */
[----:B------:R-:W-:Y:S02]  /*8a90*/  HADD2.F32 R169, -RZ, R169.H0_H0 ;  /* 0x200000a9ffa97230 */ /* 0x000fe40000004100 */
[-C--:B------:R-:W-:Y:S01]  /*8aa0*/  FMUL.FTZ R78, R53, R76.reuse ;  /* 0x0000004c354e7220 */ /* 0x080fe20000410000 */
[----:B------:R-:W-:Y:S02]  /*8ab0*/  HADD2.F32 R46, -RZ, R32.H0_H0 ;  /* 0x20000020ff2e7230 */ /* 0x000fe40000004100 */
[----:B------:R-:W-:Y:S01]  /*8ac0*/  FMUL.FTZ R76, R49, R76 ;  /* 0x0000004c314c7220 */ /* 0x000fe20000410000 */
[----:B------:R-:W-:-:S02]  /*8ad0*/  HADD2.F32 R66, -RZ, R45.H0_H0 ;  /* 0x2000002dff427230 */ /* 0x000fc40000004100 */
[-C--:B------:R-:W-:Y:S01]  /*8ae0*/  FMUL.FTZ R45, R51, R171.reuse ;  /* 0x000000ab332d7220 */ /* 0x080fe20000410000 */
[----:B------:R-:W-:Y:S02]  /*8af0*/  HADD2.F32 R55, -RZ, R48.H0_H0 ;  /* 0x20000030ff377230 */ /* 0x000fe40000004100 */
[C---:B------:R-:W-:Y:S01]  /*8b00*/  FMUL.FTZ R36, R46.reuse, R171 ;  /* 0x000000ab2e247220 */ /* 0x040fe20000410000 */
[----:B------:R-:W-:Y:S02]  /*8b10*/  HADD2.F32 R48, -RZ, R38.H0_H0 ;  /* 0x20000026ff307230 */ /* 0x000fe40000004100 */
[-C--:B------:R-:W-:Y:S01]  /*8b20*/  FFMA.FTZ R32, R46, R169.reuse, -R45 ;  /* 0x000000a92e207223 */ /* 0x080fe2000001082d */
[-C--:B------:R-:W-:Y:S01]  /*8b30*/  FFMA.FTZ R45, R49, R66.reuse, -R78 ;  /* 0x00000042312d7223 */ /* 0x080fe2000001084e */
[----:B------:R-:W-:Y:S01]  /*8b40*/  FFMA.FTZ R49, R53, R66, R76 ;  /* 0x0000004235317223 */ /* 0x000fe2000001004c */
[----:B------:R-:W-:Y:S02]  /*8b50*/  HADD2.F32 R53, -RZ, R170.H0_H0 ;  /* 0x200000aaff357230 */ /* 0x000fe40000004100 */
[----:B------:R-:W-:Y:S01]  /*8b60*/  FFMA.FTZ R36, R51, R169, R36 ;  /* 0x000000a933247223 */ /* 0x000fe20000010024 */
[----:B------:R-:W-:Y:S01]  /*8b70*/  HADD2.F32 R46, -RZ, R34.H0_H0 ;  /* 0x20000022ff2e7230 */ /* 0x000fe20000004100 */
[----:B------:R-:W-:Y:S01]  /*8b80*/  F2FP.F16.F32.PACK_AB R32, R45, R32 ;  /* 0x000000202d20723e */ /* 0x000fe200000000ff */
[----:B------:R-:W-:-:S02]  /*8b90*/  HADD2.F32 R38, -RZ, R38.H1_H1 ;  /* 0x30000026ff267230 */ /* 0x000fc40000004100 */
[-C--:B------:R-:W-:Y:S01]  /*8ba0*/  FMUL.FTZ R65, R48, R53.reuse ;  /* 0x0000003530417220 */ /* 0x080fe20000410000 */
[----:B------:R-:W-:Y:S02]  /*8bb0*/  HADD2.F32 R34, -RZ, R34.H1_H1 ;  /* 0x30000022ff227230 */ /* 0x000fe40000004100 */
[----:B------:R-:W-:Y:S01]  /*8bc0*/  FMUL.FTZ R53, R46, R53 ;  /* 0x000000352e357220 */ /* 0x000fe20000410000 */
[----:B------:R-:W-:Y:S02]  /*8bd0*/  HADD2.F32 R51, -RZ, R168.H0_H0 ;  /* 0x200000a8ff337230 */ /* 0x000fe40000004100 */
[-C--:B------:R-:W-:Y:S01]  /*8be0*/  FMUL.FTZ R67, R38, R55.reuse ;  /* 0x0000003726437220 */ /* 0x080fe20000410000 */
[----:B------:R-:W-:Y:S02]  /*8bf0*/  HADD2.F32 R47, -RZ, R47.H0_H0 ;  /* 0x2000002fff2f7230 */ /* 0x000fe40000004100 */
[----:B------:R-:W-:Y:S01]  /*8c00*/  FMUL.FTZ R55, R34, R55 ;  /* 0x0000003722377220 */ /* 0x000fe20000410000 */
[----:B------:R-:W-:-:S02]  /*8c10*/  IMAD.MOV.U32 R33, RZ, RZ, R35 ;  /* 0x000000ffff217224 */ /* 0x000fc400078e0023 */
[-C--:B------:R-:W-:Y:S01]  /*8c20*/  FFMA.FTZ R65, R46, R51.reuse, -R65 ;  /* 0x000000332e417223 */ /* 0x080fe20000010841 */
[----:B------:R-:W-:Y:S01]  /*8c30*/  FFMA.FTZ R53, R48, R51, R53 ;  /* 0x0000003330357223 */ /* 0x000fe20000010035 */
[-C--:B------:R-:W-:Y:S01]  /*8c40*/  FFMA.FTZ R34, R34, R47.reuse, -R67 ;  /* 0x0000002f22227223 */ /* 0x080fe20000010843 */
[----:B------:R-:W-:Y:S01]  /*8c50*/  FFMA.FTZ R38, R38, R47, R55 ;  /* 0x0000002f26267223 */ /* 0x000fe20000010037 */
[----:B------:R-:W-:Y:S01]  /*8c60*/  F2FP.F16.F32.PACK_AB R36, R49, R36 ;  /* 0x000000243124723e */ /* 0x000fe200000000ff */
[----:B------:R-:W-:Y:S02]  /*8c70*/  IMAD.MOV.U32 R35, RZ, RZ, R54 ;  /* 0x000000ffff237224 */ /* 0x000fe400078e0036 */
[----:B------:R-:W-:Y:S02]  /*8c80*/  F2FP.F16.F32.PACK_AB R34, R34, R65 ;  /* 0x000000412222723e */ /* 0x000fe400000000ff */
[----:B------:R-:W-:-:S07]  /*8c90*/  F2FP.F16.F32.PACK_AB R38, R38, R53 ;  /* 0x000000352626723e */ /* 0x000fce00000000ff */
.L_x_1776:
[----:B------:R-:W-:Y:S05]  /*8ca0*/  BSYNC B2 ;  /* 0x0000000000027941 */ /* 0x000fea0003800000 */
.L_x_1775:
[----:B0-----:R3:W-:Y:S04]  /*8cb0*/  STG.E.128 desc[UR60][R40.64], R32 ;  /* 0x0000002028007986 */ /* 0x0017e8000c101d3c */
[----:B--2---:R3:W-:Y:S02]  /*8cc0*/  @!P3 STG.E.128 desc[UR60][R42.64], R36 ;  /* 0x000000242a00b986 */ /* 0x0047e4000c101d3c */
.L_x_1774:
[----:B------:R-:W-:Y:S05]  /*8cd0*/  BSYNC B1 ;  /* 0x0000000000017941 */ /* 0x000fea0003800000 */
.L_x_1773:
[----:B------:R-:W-:Y:S01]  /*8ce0*/  ISETP.NE.AND P3, PT, R25, RZ, PT ;  /* 0x000000ff1900720c */ /* 0x000fe20003f65270 */
[----:B------:R-:W-:-:S12]  /*8cf0*/  BSSY B1, `(.L_x_1777) ;  /* 0x000007a000017945 */ /* 0x000fd80003800000 */
[----:B------:R-:W-:Y:S05]  /*8d00*/  @!P3 BRA `(.L_x_1778) ;  /* 0x0000000400e0b947 */ /* 0x000fea0003800000 */
[----:B---3--:R-:W-:Y:S01]  /*8d10*/  SEL R32, R130, R146, !P1 ;  /* 0x0000009282207207 */ /* 0x008fe20004800000 */
        /* <DEDUP_REMOVED lines=32> */
[----:B------:R-:W-:Y:S01]  /*8f20*/  SHF.R.U32.HI R55, RZ, 0x10, R73 ;  /* 0x00000010ff377819 */ /* 0x000fe20000011649 */
[----:B------:R-:W-:Y:S01]  /*8f30*/  IMAD.MOV.U32 R51, RZ, RZ, R39 ;  /* 0x000000ffff337224 */ /* 0x000fe200078e0027 */
[----:B------:R-:W-:Y:S01]  /*8f40*/  SHF.R.U32.HI R53, RZ, 0x10, R61 ;  /* 0x00000010ff357819 */ /* 0x000fe2000001163d */
[----:B0-----:R-:W-:Y:S01]  /*8f50*/  IMAD.MOV.U32 R37, RZ, RZ, R35 ;  /* 0x000000ffff257224 */ /* 0x001fe200078e0023 */
[----:B------:R-:W-:Y:S01]  /*8f60*/  MOV R49, R36 ;  /* 0x0000002400317202 */ /* 0x000fe20000000f00 */
[--C-:B------:R-:W-:Y:S01]  /*8f70*/  HADD2.F32 R39, -RZ, R50.reuse.H0_H0 ;  /* 0x20000032ff277230 */ /* 0x100fe20000004100 */
[----:B------:R-:W-:Y:S01]  /*8f80*/  SHF.R.U64 R45, R60, 0x10, R61 ;  /* 0x000000103c2d7819 */ /* 0x000fe2000000123d */
[----:B------:R-:W-:Y:S01]  /*8f90*/  HADD2.F32 R50, -RZ, R50.H1_H1 ;  /* 0x30000032ff327230 */ /* 0x000fe20000004100 */
[--C-:B------:R-:W-:Y:S01]  /*8fa0*/  SHF.R.U64 R47, R74, 0x10, R75.reuse ;  /* 0x000000104a2f7819 */ /* 0x100fe2000000124b */
[----:B------:R-:W-:Y:S01]  /*8fb0*/  HADD2.F32 R55, -RZ, R55.H0_H0 ;  /* 0x20000037ff377230 */ /* 0x000fe20000004100 */
[----:B------:R-:W-:Y:S01]  /*8fc0*/  SHF.R.U32.HI R74, RZ, 0x10, R75 ;  /* 0x00000010ff4a7819 */ /* 0x000fe2000001164b */
[----:B------:R-:W-:Y:S01]  /*8fd0*/  HADD2.F32 R54, -RZ, R166.H1_H1 ;  /* 0x300000a6ff367230 */ /* 0x000fe20000004100 */
[----:B------:R-:W-:Y:S01]  /*8fe0*/  SHF.R.U64 R46, R62, 0x10, R63 ;  /* 0x000000103e2e7819 */ /* 0x000fe2000000123f */
[----:B------:R-:W-:-:S02]  /*8ff0*/  HADD2.F32 R36, -RZ, R33.H1_H1 ;  /* 0x30000021ff247230 */ /* 0x000fc40000004100 */
[-C--:B------:R-:W-:Y:S01]  /*9000*/  FMUL.FTZ R61, R50, R55.reuse ;  /* 0x00000037323d7220 */ /* 0x080fe20000410000 */
[----:B------:R-:W-:Y:S02]  /*9010*/  HADD2.F32 R35, -RZ, R33.H0_H0 ;  /* 0x20000021ff237230 */ /* 0x000fe40000004100 */
[-C--:B------:R-:W-:Y:S01]  /*9020*/  FMUL.FTZ R60, R39, R54.reuse ;  /* 0x00000036273c7220 */ /* 0x080fe20000410000 */
[----:B------:R-:W-:Y:S02]  /*9030*/  HADD2.F32 R52, -RZ, R158.H1_H1 ;  /* 0x3000009eff347230 */ /* 0x000fe40000004100 */
[----:B------:R-:W-:Y:S01]  /*9040*/  FMUL.FTZ R55, R36, R55 ;  /* 0x0000003724377220 */ /* 0x000fe20000410000 */
[----:B------:R-:W-:Y:S02]  /*9050*/  HADD2.F32 R53, -RZ, R53.H0_H0 ;  /* 0x20000035ff357230 */ /* 0x000fe40000004100 */
[C---:B------:R-:W-:Y:S01]  /*9060*/  FMUL.FTZ R54, R35.reuse, R54 ;  /* 0x0000003623367220 */ /* 0x040fe20000410000 */
[----:B------:R-:W-:Y:S01]  /*9070*/  SHF.R.U32.HI R62, RZ, 0x10, R63 ;  /* 0x00000010ff3e7819 */ /* 0x000fe2000001163f */
[----:B------:R-:W-:Y:S01]  /*9080*/  FFMA.FTZ R33, R35, R52, -R60 ;  /* 0x0000003423217223 */ /* 0x000fe2000001083c */
[----:B------:R-:W-:-:S02]  /*9090*/  HADD2.F32 R60, -RZ, R159.H1_H1 ;  /* 0x3000009fff3c7230 */ /* 0x000fc40000004100 */
[-C--:B------:R-:W-:Y:S01]  /*90a0*/  FFMA.FTZ R36, R36, R53.reuse, -R61 ;  /* 0x0000003524247223 */ /* 0x080fe2000001083d */
[----:B------:R-:W-:Y:S01]  /*90b0*/  FFMA.FTZ R50, R50, R53, R55 ;  /* 0x0000003532327223 */ /* 0x000fe20000010037 */
[----:B------:R-:W-:Y:S01]  /*90c0*/  FFMA.FTZ R35, R39, R52, R54 ;  /* 0x0000003427237223 */ /* 0x000fe20000010036 */
[----:B------:R-:W-:Y:S01]  /*90d0*/  HADD2.F32 R53, -RZ, R51.H0_H0 ;  /* 0x20000033ff357230 */ /* 0x000fe20000004100 */
[----:B------:R-:W-:Y:S01]  /*90e0*/  SHF.R.U64 R48, R72, 0x10, R73 ;  /* 0x0000001048307819 */ /* 0x000fe20000001249 */
[--C-:B------:R-:W-:Y:S01]  /*90f0*/  HADD2.F32 R39, -RZ, R37.reuse.H0_H0 ;  /* 0x20000025ff277230 */ /* 0x100fe20000004100 */
[----:B------:R-:W-:Y:S01]  /*9100*/  F2FP.F16.F32.PACK_AB R33, R36, R33 ;  /* 0x000000212421723e */ /* 0x000fe200000000ff */
[----:B------:R-:W-:Y:S02]  /*9110*/  HADD2.F32 R55, -RZ, R74.H0_H0 ;  /* 0x2000004aff377230 */ /* 0x000fe40000004100 */
[----:B------:R-:W-:Y:S01]  /*9120*/  FMUL.FTZ R64, R53, R60 ;  /* 0x0000003c35407220 */ /* 0x000fe20000410000 */
[----:B------:R-:W-:-:S02]  /*9130*/  HADD2.F32 R52, -RZ, R37.H1_H1 ;  /* 0x30000025ff347230 */ /* 0x000fc40000004100 */
[C---:B------:R-:W-:Y:S01]  /*9140*/  FMUL.FTZ R60, R39.reuse, R60 ;  /* 0x0000003c273c7220 */ /* 0x040fe20000410000 */
[----:B------:R-:W-:Y:S02]  /*9150*/  HADD2.F32 R54, -RZ, R157.H1_H1 ;  /* 0x3000009dff367230 */ /* 0x000fe40000004100 */
[----:B------:R-:W-:Y:S02]  /*9160*/  HADD2.F32 R51, -RZ, R51.H1_H1 ;  /* 0x30000033ff337230 */ /* 0x000fe40000004100 */
[-C--:B------:R-:W-:Y:S01]  /*9170*/  FMUL.FTZ R66, R52, R55.reuse ;  /* 0x0000003734427220 */ /* 0x080fe20000410000 */
[----:B------:R-:W-:Y:S02]  /*9180*/  HADD2.F32 R62, -RZ, R62.H0_H0 ;  /* 0x2000003eff3e7230 */ /* 0x000fe40000004100 */
[-C--:B------:R-:W-:Y:S01]  /*9190*/  FFMA.FTZ R37, R39, R54.reuse, -R64 ;  /* 0x0000003627257223 */ /* 0x080fe20000010840 */
[----:B------:R-:W-:Y:S01]  /*91a0*/  FFMA.FTZ R39, R53, R54, R60 ;  /* 0x0000003635277223 */ /* 0x000fe2000001003c */
[----:B------:R-:W-:Y:S01]  /*91b0*/  FMUL.FTZ R61, R51, R55 ;  /* 0x00000037333d7220 */ /* 0x000fe20000410000 */
[----:B------:R-:W-:-:S02]  /*91c0*/  HADD2.F32 R166, -RZ, R166.H0_H0 ;  /* 0x200000a6ffa67230 */ /* 0x000fc40000004100 */
[-C--:B------:R-:W-:Y:S01]  /*91d0*/  FFMA.FTZ R54, R51, R62.reuse, R66 ;  /* 0x0000003e33367223 */ /* 0x080fe20000010042 */
[----:B------:R-:W-:Y:S02]  /*91e0*/  HADD2.F32 R53, -RZ, R48.H0_H0 ;  /* 0x20000030ff357230 */ /* 0x000fe40000004100 */
[----:B------:R-:W-:Y:S01]  /*91f0*/  FFMA.FTZ R52, R52, R62, -R61 ;  /* 0x0000003e34347223 */ /* 0x000fe2000001083d */
[--C-:B------:R-:W-:Y:S02]  /*9200*/  HADD2.F32 R51, -RZ, R49.reuse.H0_H0 ;  /* 0x20000031ff337230 */ /* 0x100fe40000004100 */
[--C-:B------:R-:W-:Y:S01]  /*9210*/  HADD2.F32 R48, -RZ, R32.reuse.H0_H0 ;  /* 0x20000020ff307230 */ /* 0x100fe20000004100 */
[----:B------:R-:W-:Y:S01]  /*9220*/  F2FP.F16.F32.PACK_AB R39, R54, R39 ;  /* 0x000000273627723e */ /* 0x000fe200000000ff */
[----:B------:R-:W-:Y:S02]  /*9230*/  HADD2.F32 R49, -RZ, R49.H1_H1 ;  /* 0x30000031ff317230 */ /* 0x000fe40000004100 */
[----:B------:R-:W-:Y:S01]  /*9240*/  FMUL.FTZ R55, R51, R166 ;  /* 0x000000a633377220 */ /* 0x000fe20000410000 */
[----:B------:R-:W-:-:S02]  /*9250*/  HADD2.F32 R32, -RZ, R32.H1_H1 ;  /* 0x30000020ff207230 */ /* 0x000fc40000004100 */
[----:B------:R-:W-:Y:S01]  /*9260*/  FMUL.FTZ R166, R48, R166 ;  /* 0x000000a630a67220 */ /* 0x000fe20000410000 */
[----:B------:R-:W-:Y:S02]  /*9270*/  HADD2.F32 R158, -RZ, R158.H0_H0 ;  /* 0x2000009eff9e7230 */ /* 0x000fe40000004100 */
[-C--:B------:R-:W-:Y:S01]  /*9280*/  FMUL.FTZ R61, R49, R53.reuse ;  /* 0x00000035313d7220 */ /* 0x080fe20000410000 */
[----:B------:R-:W-:Y:S02]  /*9290*/  HADD2.F32 R45, -RZ, R45.H0_H0 ;  /* 0x2000002dff2d7230 */ /* 0x000fe40000004100 */
[----:B------:R-:W-:Y:S01]  /*92a0*/  FMUL.FTZ R60, R32, R53 ;  /* 0x00000035203c7220 */ /* 0x000fe20000410000 */
[----:B------:R-:W-:Y:S02]  /*92b0*/  HADD2.F32 R159, -RZ, R159.H0_H0 ;  /* 0x2000009fff9f7230 */ /* 0x000fe40000004100 */
[-C--:B------:R-:W-:Y:S01]  /*92c0*/  FFMA.FTZ R55, R48, R158.reuse, -R55 ;  /* 0x0000009e30377223 */ /* 0x080fe20000010837 */
[----:B------:R-:W-:Y:S01]  /*92d0*/  FFMA.FTZ R166, R51, R158, R166 ;  /* 0x0000009e33a67223 */ /* 0x000fe200000100a6 */
[-C--:B------:R-:W-:Y:S01]  /*92e0*/  FFMA.FTZ R48, R32, R45.reuse, -R61 ;  /* 0x0000002d20307223 */ /* 0x080fe2000001083d */
[----:B------:R-:W-:Y:S01]  /*92f0*/  FFMA.FTZ R51, R49, R45, R60 ;  /* 0x0000002d31337223 */ /* 0x000fe2000001003c */
[----:B------:R-:W-:Y:S01]  /*9300*/  HADD2.F32 R45, -RZ, R38.H0_H0 ;  /* 0x20000026ff2d7230 */ /* 0x000fe20000004100 */
[----:B------:R-:W-:Y:S01]  /*9310*/  F2FP.F16.F32.PACK_AB R52, R52, R37 ;  /* 0x000000253434723e */ /* 0x000fe200000000ff */
[----:B------:R-:W-:Y:S01]  /*9320*/  HADD2.F32 R49, -RZ, R47.H0_H0 ;  /* 0x2000002fff317230 */ /* 0x000fe20000004100 */
[----:B------:R-:W-:Y:S01]  /*9330*/  F2FP.F16.F32.PACK_AB R37, R50, R35 ;  /* 0x000000233225723e */ /* 0x000fe200000000ff */
[----:B------:R-:W-:-:S02]  /*9340*/  HADD2.F32 R32, -RZ, R34.H0_H0 ;  /* 0x20000022ff207230 */ /* 0x000fc40000004100 */
[----:B------:R-:W-:Y:S01]  /*9350*/  FMUL.FTZ R53, R45, R159 ;  /* 0x0000009f2d357220 */ /* 0x000fe20000410000 */
[----:B------:R-:W-:Y:S01]  /*9360*/  HADD2.F32 R38, -RZ, R38.H1_H1 ;  /* 0x30000026ff267230 */ /* 0x000fe20000004100 */
[----:B------:R-:W-:Y:S01]  /*9370*/  F2FP.F16.F32.PACK_AB R36, R51, R166 ;  /* 0x000000a63324723e */ /* 0x000fe200000000ff */
[----:B------:R-:W-:Y:S02]  /*9380*/  HADD2.F32 R34, -RZ, R34.H1_H1 ;  /* 0x30000022ff227230 */ /* 0x000fe40000004100 */
[----:B------:R-:W-:Y:S02]  /*9390*/  HADD2.F32 R157, -RZ, R157.H0_H0 ;  /* 0x2000009dff9d7230 */ /* 0x000fe40000004100 */
[----:B------:R-:W-:Y:S01]  /*93a0*/  FMUL.FTZ R61, R38, R49 ;  /* 0x00000031263d7220 */ /* 0x000fe20000410000 */
[----:B------:R-:W-:Y:S02]  /*93b0*/  HADD2.F32 R47, -RZ, R46.H0_H0 ;  /* 0x2000002eff2f7230 */ /* 0x000fe40000004100 */
[----:B------:R-:W-:Y:S01]  /*93c0*/  FMUL.FTZ R46, R32, R159 ;  /* 0x0000009f202e7220 */ /* 0x000fe20000410000 */
[----:B------:R-:W-:Y:S01]  /*93d0*/  FMUL.FTZ R49, R34, R49 ;  /* 0x0000003122317220 */ /* 0x000fe20000410000 */
[----:B------:R-:W-:Y:S01]  /*93e0*/  FFMA.FTZ R53, R32, R157, -R53 ;  /* 0x0000009d20357223 */ /* 0x000fe20000010835 */
[----:B------:R-:W-:Y:S01]  /*93f0*/  F2FP.F16.F32.PACK_AB R32, R48, R55 ;  /* 0x000000373020723e */ /* 0x000fe200000000ff */
[----:B------:R-:W-:Y:S01]  /*9400*/  FFMA.FTZ R46, R45, R157, R46 ;  /* 0x0000009d2d2e7223 */ /* 0x000fe2000001002e */
[-C--:B------:R-:W-:Y:S01]  /*9410*/  FFMA.FTZ R34, R34, R47.reuse, -R61 ;  /* 0x0000002f22227223 */ /* 0x080fe2000001083d */
[----:B------:R-:W-:Y:S01]  /*9420*/  FFMA.FTZ R49, R38, R47, R49 ;  /* 0x0000002f26317223 */ /* 0x000fe20000010031 */
[----:B------:R-:W-:-:S03]  /*9430*/  IMAD.MOV.U32 R35, RZ, RZ, R52 ;  /* 0x000000ffff237224 */ /* 0x000fc600078e0034 */
[----:B------:R-:W-:Y:S02]  /*9440*/  F2FP.F16.F32.PACK_AB R34, R34, R53 ;  /* 0x000000352222723e */ /* 0x000fe400000000ff */
[----:B------:R-:W-:-:S07]  /*9450*/  F2FP.F16.F32.PACK_AB R38, R49, R46 ;  /* 0x0000002e3126723e */ /* 0x000fce00000000ff */
.L_x_1780:
[----:B------:R-:W-:Y:S05]  /*9460*/  BSYNC B2 ;  /* 0x0000000000027941 */ /* 0x000fea0003800000 */
.L_x_1779:
[----:B0-----:R4:W-:Y:S04]  /*9470*/  STG.E.128 desc[UR60][R40.64], R32 ;  /* 0x0000002028007986 */ /* 0x0019e8000c101d3c */
[----:B--2---:R4:W-:Y:S02]  /*9480*/  @!P3 STG.E.128 desc[UR60][R42.64], R36 ;  /* 0x000000242a00b986 */ /* 0x0049e4000c101d3c */
.L_x_1778:
[----:B------:R-:W-:Y:S05]  /*9490*/  BSYNC B1 ;  /* 0x0000000000017941 */ /* 0x000fea0003800000 */
.L_x_1777:
[----:B------:R-:W-:-:S13]  /*94a0*/  ISETP.NE.AND P3, PT, R26, RZ, PT ;  /* 0x000000ff1a00720c */ /* 0x000fda0003f65270 */
[----:B------:R-:W-:Y:S05]  /*94b0*/  @!P3 BRA `(.L_x_1731) ;  /* 0x0000000800d4b947 */ /* 0x000fea0003800000 */
[----:B---34-:R-:W2:Y:S01]  /*94c0*/  LDL R32, [R1] ;  /* 0x0000000001207983 */ /* 0x018ea20000100800 */
[----:B------:R-:W-:Y:S01]  /*94d0*/  SHF.R.U32.HI R35, RZ, 0x3, R205 ;  /* 0x00000003ff237819 */ /* 0x000fe200000116cd */
[----:B------:R-:W-:Y:S01]  /*94e0*/  BSSY B1, `(.L_x_1781) ;  /* 0x0000070000017945 */ /* 0x000fe20003800000 */
[----:B------:R-:W-:-:S04]  /*94f0*/  IADD3 R34, P3, P4, R108, R126, R20 ;  /* 0x0000007e6c227210 */ /* 0x000fc80007c7e014 */
[----:B0-----:R-:W-:Y:S02]  /*9500*/  IADD3.X R37, R4, R44, R112, P3, P4 ;  /* 0x0000002c04257210 */ /* 0x001fe40001fe8470 */
        /* <DEDUP_REMOVED lines=23> */
[----:B------:R-:W-:Y:S01]  /*9680*/  SHF.R.U32.HI R54, RZ, 0x10, R69 ;  /* 0x00000010ff367819 */ /* 0x000fe20000011645 */
[----:B--2---:R-:W-:Y:S01]  /*9690*/  IMAD.MOV.U32 R49, RZ, RZ, R39 ;  /* 0x000000ffff317224 */ /* 0x004fe200078e0027 */
[----:B------:R-:W-:Y:S01]  /*96a0*/  MOV R48, R36 ;  /* 0x0000002400307202 */ /* 0x000fe20000000f00 */
[--C-:B------:R-:W-:Y:S01]  /*96b0*/  HADD2.F32 R39, -RZ, R37.reuse.H0_H0 ;  /* 0x20000025ff277230 */ /* 0x100fe20000004100 */
[----:B------:R-:W-:Y:S01]  /*96c0*/  SHF.R.U32.HI R52, RZ, 0x10, R57 ;  /* 0x00000010ff347819 */ /* 0x000fe20000011639 */
[----:B0-----:R-:W-:Y:S01]  /*96d0*/  IMAD.MOV.U32 R36, RZ, RZ, R35 ;  /* 0x000000ffff247224 */ /* 0x001fe200078e0023 */
[----:B------:R-:W-:Y:S01]  /*96e0*/  SHF.R.U64 R42, R58, 0x10, R59 ;  /* 0x000000103a2a7819 */ /* 0x000fe2000000123b */
[----:B------:R-:W-:Y:S01]  /*96f0*/  HADD2.F32 R37, -RZ, R37.H1_H1 ;  /* 0x30000025ff257230 */ /* 0x000fe20000004100 */
[--C-:B------:R-:W-:Y:S01]  /*9700*/  SHF.R.U64 R45, R70, 0x10, R71.reuse ;  /* 0x00000010462d7819 */ /* 0x100fe20000001247 */
[----:B------:R-:W-:Y:S01]  /*9710*/  HADD2.F32 R54, -RZ, R54.H0_H0 ;  /* 0x20000036ff367230 */ /* 0x000fe20000004100 */
[----:B------:R-:W-:Y:S01]  /*9720*/  SHF.R.U32.HI R70, RZ, 0x10, R71 ;  /* 0x00000010ff467819 */ /* 0x000fe20000011647 */
[----:B------:R-:W-:Y:S01]  /*9730*/  HADD2.F32 R35, -RZ, R33.H1_H1 ;  /* 0x30000021ff237230 */ /* 0x000fe20000004100 */
[----:B------:R-:W-:Y:S01]  /*9740*/  SHF.R.U64 R46, R56, 0x10, R57 ;  /* 0x00000010382e7819 */ /* 0x000fe20000001239 */
[----:B------:R-:W-:-:S02]  /*9750*/  IMAD.MOV.U32 R47, RZ, RZ, R32 ;  /* 0x000000ffff2f7224 */ /* 0x000fc400078e0020 */
[-C--:B------:R-:W-:Y:S01]  /*9760*/  FMUL.FTZ R58, R37, R54.reuse ;  /* 0x00000036253a7220 */ /* 0x080fe20000410000 */
[----:B------:R-:W-:Y:S02]  /*9770*/  HADD2.F32 R51, -RZ, R156.H1_H1 ;  /* 0x3000009cff337230 */ /* 0x000fe40000004100 */
[----:B------:R-:W-:Y:S01]  /*9780*/  FMUL.FTZ R54, R35, R54 ;  /* 0x0000003623367220 */ /* 0x000fe20000410000 */
[----:B------:R-:W-:Y:S01]  /*9790*/  HADD2.F32 R32, -RZ, R33.H0_H0 ;  /* 0x20000021ff207230 */ /* 0x000fe20000004100 */
[----:B------:R-:W-:Y:S01]  /*97a0*/  SHF.R.U32.HI R59, RZ, 0x10, R59 ;  /* 0x00000010ff3b7819 */ /* 0x000fe2000001163b */
[----:B------:R-:W-:Y:S02]  /*97b0*/  HADD2.F32 R52, -RZ, R52.H0_H0 ;  /* 0x20000034ff347230 */ /* 0x000fe40000004100 */
[-C--:B------:R-:W-:Y:S01]  /*97c0*/  FMUL.FTZ R33, R39, R51.reuse ;  /* 0x0000003327217220 */ /* 0x080fe20000410000 */
[----:B------:R-:W-:Y:S02]  /*97d0*/  HADD2.F32 R50, -RZ, R154.H1_H1 ;  /* 0x3000009aff327230 */ /* 0x000fe40000004100 */
[----:B------:R-:W-:Y:S01]  /*97e0*/  FMUL.FTZ R56, R32, R51 ;  /* 0x0000003320387220 */ /* 0x000fe20000410000 */
[----:B------:R-:W-:-:S02]  /*97f0*/  HADD2.F32 R51, -RZ, R70.H0_H0 ;  /* 0x20000046ff337230 */ /* 0x000fc40000004100 */
[-C--:B------:R-:W-:Y:S01]  /*9800*/  FFMA.FTZ R53, R35, R52.reuse, -R58 ;  /* 0x0000003423357223 */ /* 0x080fe2000001083a */
[----:B------:R-:W-:Y:S01]  /*9810*/  FFMA.FTZ R54, R37, R52, R54 ;  /* 0x0000003425367223 */ /* 0x000fe20000010036 */
[----:B------:R-:W-:Y:S02]  /*9820*/  HADD2.F32 R52, -RZ, R155.H1_H1 ;  /* 0x3000009bff347230 */ /* 0x000fe40000004100 */
[-C--:B------:R-:W-:Y:S01]  /*9830*/  FFMA.FTZ R32, R32, R50.reuse, -R33 ;  /* 0x0000003220207223 */ /* 0x080fe20000010821 */
[--C-:B------:R-:W-:Y:S02]  /*9840*/  HADD2.F32 R37, -RZ, R49.reuse.H0_H0 ;  /* 0x20000031ff257230 */ /* 0x100fe40000004100 */
[----:B------:R-:W-:Y:S01]  /*9850*/  FFMA.FTZ R33, R39, R50, R56 ;  /* 0x0000003227217223 */ /* 0x000fe20000010038 */
[----:B------:R-:W-:Y:S01]  /*9860*/  HADD2.F32 R49, -RZ, R49.H1_H1 ;  /* 0x30000031ff317230 */ /* 0x000fe20000004100 */
[----:B------:R-:W-:Y:S01]  /*9870*/  SHF.R.U64 R57, R68, 0x10, R69 ;  /* 0x0000001044397819 */ /* 0x000fe20000001245 */
[----:B------:R-:W-:-:S02]  /*9880*/  HADD2.F32 R50, -RZ, R153.H1_H1 ;  /* 0x30000099ff327230 */ /* 0x000fc40000004100 */
[----:B------:R-:W-:Y:S01]  /*9890*/  FMUL.FTZ R56, R37, R52 ;  /* 0x0000003425387220 */ /* 0x000fe20000410000 */
[--C-:B------:R-:W-:Y:S02]  /*98a0*/  HADD2.F32 R35, -RZ, R36.reuse.H0_H0 ;  /* 0x20000024ff237230 */ /* 0x100fe40000004100 */
[-C--:B------:R-:W-:Y:S01]  /*98b0*/  FMUL.FTZ R55, R49, R51.reuse ;  /* 0x0000003331377220 */ /* 0x080fe20000410000 */
[----:B------:R-:W-:Y:S01]  /*98c0*/  HADD2.F32 R36, -RZ, R36.H1_H1 ;  /* 0x30000024ff247230 */ /* 0x000fe20000004100 */
[----:B------:R-:W-:Y:S01]  /*98d0*/  F2FP.F16.F32.PACK_AB R53, R53, R32 ;  /* 0x000000203535723e */ /* 0x000fe200000000ff */
[----:B------:R-:W-:Y:S02]  /*98e0*/  HADD2.F32 R39, -RZ, R59.H0_H0 ;  /* 0x2000003bff277230 */ /* 0x000fe40000004100 */
[C---:B------:R-:W-:Y:S01]  /*98f0*/  FMUL.FTZ R52, R35.reuse, R52 ;  /* 0x0000003423347220 */ /* 0x040fe20000410000 */
[----:B------:R-:W-:Y:S01]  /*9900*/  FFMA.FTZ R56, R35, R50, -R56 ;  /* 0x0000003223387223 */ /* 0x000fe20000010838 */
[----:B------:R-:W-:Y:S01]  /*9910*/  FMUL.FTZ R58, R36, R51 ;  /* 0x00000033243a7220 */ /* 0x000fe20000410000 */
[----:B------:R-:W-:-:S02]  /*9920*/  HADD2.F32 R156, -RZ, R156.H0_H0 ;  /* 0x2000009cff9c7230 */ /* 0x000fc40000004100 */
[-C--:B------:R-:W-:Y:S01]  /*9930*/  FFMA.FTZ R55, R36, R39.reuse, -R55 ;  /* 0x0000002724377223 */ /* 0x080fe20000010837 */
[----:B------:R-:W-:Y:S02]  /*9940*/  HADD2.F32 R35, -RZ, R47.H0_H0 ;  /* 0x2000002fff237230 */ /* 0x000fe40000004100 */
[----:B------:R-:W-:Y:S01]  /*9950*/  FFMA.FTZ R51, R37, R50, R52 ;  /* 0x0000003225337223 */ /* 0x000fe20000010034 */
[----:B------:R-:W-:Y:S02]  /*9960*/  HADD2.F32 R36, -RZ, R48.H0_H0 ;  /* 0x20000030ff247230 */ /* 0x000fe40000004100 */
[----:B------:R-:W-:Y:S01]  /*9970*/  FFMA.FTZ R58, R49, R39, R58 ;  /* 0x00000027313a7223 */ /* 0x000fe2000001003a */
[----:B------:R-:W-:Y:S02]  /*9980*/  HADD2.F32 R154, -RZ, R154.H0_H0 ;  /* 0x2000009aff9a7230 */ /* 0x000fe40000004100 */
[----:B------:R-:W-:Y:S01]  /*9990*/  FMUL.FTZ R39, R35, R156 ;  /* 0x0000009c23277220 */ /* 0x000fe20000410000 */
[----:B------:R-:W-:-:S02]  /*99a0*/  HADD2.F32 R37, -RZ, R57.H0_H0 ;  /* 0x20000039ff257230 */ /* 0x000fc40000004100 */
[C---:B------:R-:W-:Y:S01]  /*99b0*/  FMUL.FTZ R50, R36.reuse, R156 ;  /* 0x0000009c24327220 */ /* 0x040fe20000410000 */
[----:B------:R-:W-:Y:S02]  /*99c0*/  HADD2.F32 R48, -RZ, R48.H1_H1 ;  /* 0x30000030ff307230 */ /* 0x000fe40000004100 */
[-C--:B------:R-:W-:Y:S01]  /*99d0*/  FFMA.FTZ R39, R36, R154.reuse, R39 ;  /* 0x0000009a24277223 */ /* 0x080fe20000010027 */
[----:B------:R-:W-:Y:S02]  /*99e0*/  HADD2.F32 R47, -RZ, R47.H1_H1 ;  /* 0x3000002fff2f7230 */ /* 0x000fe40000004100 */
[----:B------:R-:W-:Y:S01]  /*99f0*/  FFMA.FTZ R50, R35, R154, -R50 ;  /* 0x0000009a23327223 */ /* 0x000fe20000010832 */
[----:B------:R-:W-:Y:S02]  /*9a00*/  HADD2.F32 R46, -RZ, R46.H0_H0 ;  /* 0x2000002eff2e7230 */ /* 0x000fe40000004100 */
[----:B------:R-:W-:Y:S01]  /*9a10*/  FMUL.FTZ R52, R48, R37 ;  /* 0x0000002530347220 */ /* 0x000fe20000410000 */
[----:B------:R-:W-:-:S02]  /*9a20*/  HADD2.F32 R36, -RZ, R38.H0_H0 ;  /* 0x20000026ff247230 */ /* 0x000fc40000004100 */
[C---:B------:R-:W-:Y:S01]  /*9a30*/  FMUL.FTZ R37, R47.reuse, R37 ;  /* 0x000000252f257220 */ /* 0x040fe20000410000 */
[----:B------:R-:W-:Y:S02]  /*9a40*/  HADD2.F32 R155, -RZ, R155.H0_H0 ;  /* 0x2000009bff9b7230 */ /* 0x000fe40000004100 */
[-C--:B------:R-:W-:Y:S01]  /*9a50*/  FFMA.FTZ R47, R47, R46.reuse, -R52 ;  /* 0x0000002e2f2f7223 */ /* 0x080fe20000010834 */
[----:B------:R-:W-:Y:S02]  /*9a60*/  HADD2.F32 R45, -RZ, R45.H0_H0 ;  /* 0x2000002dff2d7230 */ /* 0x000fe40000004100 */
[----:B------:R-:W-:Y:S01]  /*9a70*/  FFMA.FTZ R46, R48, R46, R37 ;  /* 0x0000002e302e7223 */ /* 0x000fe20000010025 */
[----:B------:R-:W-:Y:S01]  /*9a80*/  HADD2.F32 R35, -RZ, R34.H0_H0 ;  /* 0x20000022ff237230 */ /* 0x000fe20000004100 */
[----:B------:R-:W-:Y:S01]  /*9a90*/  F2FP.F16.F32.PACK_AB R51, R58, R51 ;  /* 0x000000333a33723e */ /* 0x000fe200000000ff */
[----:B------:R-:W-:Y:S01]  /*9aa0*/  HADD2.F32 R38, -RZ, R38.H1_H1 ;  /* 0x30000026ff267230 */ /* 0x000fe20000004100 */
[----:B------:R-:W-:Y:S01]  /*9ab0*/  F2FP.F16.F32.PACK_AB R32, R47, R50 ;  /* 0x000000322f20723e */ /* 0x000fe200000000ff */
[----:B------:R-:W-:-:S02]  /*9ac0*/  HADD2.F32 R34, -RZ, R34.H1_H1 ;  /* 0x30000022ff227230 */ /* 0x000fc40000004100 */
[----:B------:R-:W-:Y:S02]  /*9ad0*/  HADD2.F32 R37, -RZ, R42.H0_H0 ;  /* 0x2000002aff257230 */ /* 0x000fe40000004100 */
[----:B------:R-:W-:Y:S01]  /*9ae0*/  FMUL.FTZ R42, R36, R155 ;  /* 0x0000009b242a7220 */ /* 0x000fe20000410000 */
[----:B------:R-:W-:Y:S02]  /*9af0*/  HADD2.F32 R153, -RZ, R153.H0_H0 ;  /* 0x20000099ff997230 */ /* 0x000fe40000004100 */
[----:B------:R-:W-:Y:S01]  /*9b00*/  FMUL.FTZ R49, R38, R45 ;  /* 0x0000002d26317220 */ /* 0x000fe20000410000 */
[C---:B------:R-:W-:Y:S01]  /*9b10*/  FMUL.FTZ R155, R35.reuse, R155 ;  /* 0x0000009b239b7220 */ /* 0x040fe20000410000 */
[----:B------:R-:W-:Y:S01]  /*9b20*/  FMUL.FTZ R45, R34, R45 ;  /* 0x0000002d222d7220 */ /* 0x000fe20000410000 */
[-C--:B------:R-:W-:Y:S02]  /*9b30*/  FFMA.FTZ R42, R35, R153.reuse, -R42 ;  /* 0x00000099232a7223 */ /* 0x080fe4000001082a */
[----:B------:R-:W-:Y:S01]  /*9b40*/  FFMA.FTZ R155, R36, R153, R155 ;  /* 0x00000099249b7223 */ /* 0x000fe2000001009b */
[-C--:B------:R-:W-:Y:S01]  /*9b50*/  FFMA.FTZ R49, R34, R37.reuse, -R49 ;  /* 0x0000002522317223 */ /* 0x080fe20000010831 */
[----:B------:R-:W-:Y:S01]  /*9b60*/  FFMA.FTZ R38, R38, R37, R45 ;  /* 0x0000002526267223 */ /* 0x000fe2000001002d */
[----:B------:R-:W-:Y:S01]  /*9b70*/  F2FP.F16.F32.PACK_AB R37, R54, R33 ;  /* 0x000000213625723e */ /* 0x000fe200000000ff */
[----:B------:R-:W-:Y:S01]  /*9b80*/  IMAD.MOV.U32 R33, RZ, RZ, R53 ;  /* 0x000000ffff217224 */ /* 0x000fe200078e0035 */
[----:B------:R-:W-:Y:S01]  /*9b90*/  F2FP.F16.F32.PACK_AB R36, R46, R39 ;  /* 0x000000272e24723e */ /* 0x000fe200000000ff */
[----:B------:R-:W-:Y:S01]  /*9ba0*/  IMAD.MOV.U32 R39, RZ, RZ, R51 ;  /* 0x000000ffff277224 */ /* 0x000fe200078e0033 */
[----:B------:R-:W-:-:S02]  /*9bb0*/  F2FP.F16.F32.PACK_AB R35, R55, R56 ;  /* 0x000000383723723e */ /* 0x000fc400000000ff */
[----:B------:R-:W-:Y:S02]  /*9bc0*/  F2FP.F16.F32.PACK_AB R34, R49, R42 ;  /* 0x0000002a3122723e */ /* 0x000fe400000000ff */
[----:B------:R-:W-:-:S07]  /*9bd0*/  F2FP.F16.F32.PACK_AB R38, R38, R155 ;  /* 0x0000009b2626723e */ /* 0x000fce00000000ff */
.L_x_1782:
[----:B------:R-:W-:Y:S05]  /*9be0*/  BSYNC B1 ;  /* 0x0000000000017941 */ /* 0x000fea0003800000 */
.L_x_1781:
        /* <DEDUP_REMOVED lines=10> */
.L_x_1698:
[----:B------:R-:W2:Y:S02]  /*9c90*/  LDL R32, [R1+0x4] ;  /* 0x0000040001207983 */ /* 0x000ea40000100800 */
[----:B--2---:R-:W-:-:S13]  /*9ca0*/  R2UR UR4, R32 ;  /* 0x00000000200472ca */ /* 0x004fda00000e0000 */
[----:B------:R-:W-:-:S06]  /*9cb0*/  UISETP.NE.AND UP0, UPT, UR4, 0x3, UPT ;  /* 0x000000030400788c */ /* 0x000fcc000bf05270 */
[----:B------:R-:W-:-:S13]  /*9cc0*/  PLOP3.LUT P2, PT, PT, PT, UP0, 0x80, 0x0 ;  /* 0x000000000000781c */ /* 0x000fda0003f4f008 */
[----:B------:R-:W-:Y:S05]  /*9cd0*/  @!P2 BRA `(.L_x_1783) ;  /* 0x000000000004a947 */ /* 0x000fea0003800000 */
[----:B------:R-:W-:Y:S01]  /*9ce0*/  BPT.TRAP 0x1 ;  /* 0x000000040000795c */ /* 0x000fe20000300000 */
.L_x_1783:
[----:B------:R-:W-:Y:S01]  /*9cf0*/  IMAD R90, R17, 0x8, R16 ;  /* 0x00000008115a7824 */ /* 0x000fe200078e0210 */
[----:B------:R-:W-:Y:S01]  /*9d00*/  SHF.L.U32 R91, R199, 0x1f, RZ ;  /* 0x0000001fc75b7819 */ /* 0x000fe200000006ff */
[----:B------:R-:W-:Y:S01]  /*9d10*/  IMAD R89, R24, -0x60, R2 ;  /* 0xffffffa018597824 */ /* 0x000fe200078e0202 */
[----:B------:R-:W-:Y:S02]  /*9d20*/  BSSY B1, `(.L_x_1784) ;  /* 0x0000004000017945 */ /* 0x000fe40003800000 */
[----:B------:R-:W1:Y:S02]  /*9d30*/  SYNCS.PHASECHK.TRANS64.TRYWAIT P3, [R90+URZ+0x30890], R91 ;  /* 0x0308905b5a0075a7 */ /* 0x000e64000806017f */
[----:B------:R-:W-:Y:S01]  /*9d40*/  VIMNMX R89, R89, 0x60, PT ;  /* 0x0000006059597848 */ /* 0x000fe20003fe0100 */
[----:B-1----:R-:W-:Y:S06]  /*9d50*/  @!P3 BRA `(.L_x_1785) ;  /* 0x000001fc00a0b947 */ /* 0x002fec0003800000 */
.L_x_2151:
[----:B------:R-:W-:Y:S05]  /*9d60*/  BSYNC B1 ;  /* 0x0000000000017941 */ /* 0x000fea0003800000 */
.L_x_1784:
        /* <DEDUP_REMOVED lines=21> */
.L_x_1787:
[----:B------:R-:W-:Y:S05]  /*9ec0*/  BSYNC B1 ;  /* 0x0000000000017941 */ /* 0x000fea0003800000 */
.L_x_1786:
        /* <DEDUP_REMOVED lines=20> */
.L_x_1731:
[----:B------:R-:W-:Y:S05]  /*a010*/  BSYNC B0 ;  /* 0x0000000000007941 */ /* 0x000fea0003800000 */
.L_x_1697:
        /* <DEDUP_REMOVED lines=17> */
.L_x_1789:
[----:B------:R-:W-:Y:S05]  /*a130*/  BSYNC B0 ;  /* 0x0000000000007941 */ /* 0x000fea0003800000 */
.L_x_1788:
[----:B------:R-:W1:Y:S01]  /*a140*/  SYNCS.PHASECHK.TRANS64.TRYWAIT P2, [R90+URZ+0x308b0], R91 ;  /* 0x0308b05b5a0075a7 */ /* 0x000e62000804017f */
[----:B------:R-:W-:Y:S01]  /*a150*/  ULDC.64 UR44, c[0x0][0x328] ;  /* 0x0000ca00002c7ab9 */ /* 0x000fe20000000a00 */
[----:B------:R-:W-:Y:S01]  /*a160*/  ULDC.64 UR46, c[0x0][0x318] ;  /* 0x0000c600002e7ab9 */ /* 0x000fe20000000a00 */
[----:B------:R-:W-:Y:S04]  /*a170*/  BSSY B0, `(.L_x_1790) ;  /* 0x0000002000007945 */ /* 0x000fe80003800000 */
[----:B-1----:R-:W-:Y:S05]  /*a180*/  @!P2 BRA `(.L_x_1791) ;  /* 0x000001f800a8a947 */ /* 0x002fea0003800000 */
.L_x_2152:
[----:B------:R-:W-:Y:S05]  /*a190*/  BSYNC B0 ;  /* 0x0000000000007941 */ /* 0x000fea0003800000 */
.L_x_1790:
[----:B------:R-:W-:Y:S01]  /*a1a0*/  ISETP.GE.AND P2, PT, R195, R89, PT ;  /* 0x00000059c300720c */ /* 0x000fe20003f46270 */
[----:B------:R-:W-:Y:S01]  /*a1b0*/  BSSY B0, `(.L_x_1792) ;  /* 0x000001e000007945 */ /* 0x000fe20003800000 */
[----:B------:R-:W-:-:S11]  /*a1c0*/  IMAD.WIDE R36, R24, 0x60, R122 ;  /* 0x0000006018247825 */ /* 0x000fd600078e027a */
[----:B------:R-:W-:Y:S05]  /*a1d0*/  @P2 BRA `(.L_x_1793) ;  /* 0x00000000006c2947 */ /* 0x000fea0003800000 */
[----:B------:R-:W-:Y:S01]  /*a1e0*/  IMAD R35, R37, UR44, RZ ;  /* 0x0000002c25237c24 */ /* 0x000fe2000f8e02ff */
[----:B------:R-:W-:Y:S01]  /*a1f0*/  ULDC UR4, c[0x0][0x2f4] ;  /* 0x0000bd0000047ab9 */ /* 0x000fe20000000800 */
[----:B0-----:R-:W-:Y:S02]  /*a200*/  IMAD.MOV.U32 R32, RZ, RZ, R106 ;  /* 0x000000ffff207224 */ /* 0x001fe400078e006a */
[----:B------:R-:W-:Y:S02]  /*a210*/  IMAD.MOV.U32 R33, RZ, RZ, R30 ;  /* 0x000000ffff217224 */ /* 0x000fe400078e001e */
[C---:B------:R-:W-:Y:S02]  /*a220*/  IMAD R35, R36.reuse, UR45, R35 ;  /* 0x0000002d24237c24 */ /* 0x040fe4000f8e0223 */
[----:B------:R-:W-:-:S05]  /*a230*/  IMAD.WIDE.U32 R32, R36, UR44, R32 ;  /* 0x0000002c24207c25 */ /* 0x000fca000f8e0020 */
[----:B------:R-:W-:Y:S02]  /*a240*/  IADD3 R33, R33, R35, RZ ;  /* 0x0000002321217210 */ /* 0x000fe40007ffe0ff */
[----:B------:R-:W-:-:S04]  /*a250*/  LEA R38, P2, R32, UR46, 0x1 ;  /* 0x0000002e20267c11 */ /* 0x000fc8000f8408ff */
[----:B------:R-:W-:Y:S02]  /*a260*/  LEA.HI.X R39, R32, UR47, R33, 0x1, P2 ;  /* 0x0000002f20277c11 */ /* 0x000fe400090f0c21 */
[----:B------:R-:W-:-:S13]  /*a270*/  ISETP.GE.AND P2, PT, R18, UR4, PT ;  /* 0x0000000412007c0c */ /* 0x000fda000bf46270 */
[----:B------:R-:W0:Y:S04]  /*a280*/  @!P2 LDS.128 R32, [R31] ;  /* 0x000000001f20a984 */ /* 0x000e280000000c00 */
[----:B0-----:R-:W-:Y:S01]  /*a290*/  @!P2 STG.E.128 desc[UR60][R38.64], R32 ;  /* 0x000000202600a986 */ /* 0x001fe2000c101d3c */
[----:B------:R-:W-:-:S13]  /*a2a0*/  ISETP.GE.AND P2, PT, R197, UR4, PT ;  /* 0x00000004c5007c0c */ /* 0x000fda000bf46270 */
[----:B------:R-:W0:Y:S04]  /*a2b0*/  @!P2 LDS.128 R32, [R88] ;  /* 0x000000005820a984 */ /* 0x000e280000000c00 */
[----:B0-----:R-:W-:Y:S01]  /*a2c0*/  @!P2 STG.E.128 desc[UR60][R38.64+0x40], R32 ;  /* 0x000040202600a986 */ /* 0x001fe2000c101d3c */
[----:B------:R-:W-:-:S13]  /*a2d0*/  ISETP.GE.AND P2, PT, R198, UR4, PT ;  /* 0x00000004c6007c0c */ /* 0x000fda000bf46270 */
[----:B------:R-:W0:Y:S04]  /*a2e0*/  @!P2 LDS.128 R32, [R31+0x3000] ;  /* 0x003000001f20a984 */ /* 0x000e280000000c00 */
        /* <DEDUP_REMOVED lines=9> */
[----:B0-----:R2:W-:Y:S02]  /*a380*/  @!P2 STG.E.128 desc[UR60][R38.64+0x140], R32 ;  /* 0x000140202600a986 */ /* 0x0015e4000c101d3c */
.L_x_1793:
[----:B------:R-:W-:Y:S05]  /*a390*/  BSYNC B0 ;  /* 0x0000000000007941 */ /* 0x000fea0003800000 */
.L_x_1792:
[----:B------:R-:W-:Y:S01]  /*a3a0*/  ISETP.GE.AND P2, PT, R222, R89, PT ;  /* 0x00000059de00720c */ /* 0x000fe20003f46270 */
[----:B------:R-:W-:-:S12]  /*a3b0*/  BSSY B0, `(.L_x_1794) ;  /* 0x000001f000007945 */ /* 0x000fd80003800000 */
[----:B------:R-:W-:Y:S05]  /*a3c0*/  @P2 BRA `(.L_x_1795) ;  /* 0x0000000000742947 */ /* 0x000fea0003800000 */
[----:B--2---:R-:W-:Y:S01]  /*a3d0*/  IADD3 R35, P2, R36, 0x40, RZ ;  /* 0x0000004024237810 */ /* 0x004fe20007f5e0ff */
[----:B0-----:R-:W-:Y:S01]  /*a3e0*/  IMAD.MOV.U32 R32, RZ, RZ, R106 ;  /* 0x000000ffff207224 */ /* 0x001fe200078e006a */
[----:B------:R-:W-:Y:S01]  /*a3f0*/  ULDC UR4, c[0x0][0x2f4] ;  /* 0x0000bd0000047ab9 */ /* 0x000fe20000000800 */
[----:B------:R-:W-:Y:S02]  /*a400*/  IMAD.MOV.U32 R33, RZ, RZ, R30 ;  /* 0x000000ffff217224 */ /* 0x000fe400078e001e */
[----:B------:R-:W-:Y:S02]  /*a410*/  IMAD.X R36, RZ, RZ, R37, P2 ;  /* 0x000000ffff247224 */ /* 0x000fe400010e0625 */
[----:B------:R-:W-:-:S04]  /*a420*/  IMAD.WIDE.U32 R32, R35, UR44, R32 ;  /* 0x0000002c23207c25 */ /* 0x000fc8000f8e0020 */
[----:B------:R-:W-:-:S04]  /*a430*/  IMAD R36, R36, UR44, RZ ;  /* 0x0000002c24247c24 */ /* 0x000fc8000f8e02ff */
[----:B------:R-:W-:Y:S01]  /*a440*/  IMAD R35, R35, UR45, R36 ;  /* 0x0000002d23237c24 */ /* 0x000fe2000f8e0224 */
[----:B------:R-:W-:-:S03]  /*a450*/  LEA R36, P2, R32, UR46, 0x1 ;  /* 0x0000002e20247c11 */ /* 0x000fc6000f8408ff */
[----:B------:R-:W-:-:S05]  /*a460*/  IMAD.IADD R33, R33, 0x1, R35 ;  /* 0x0000000121217824 */ /* 0x000fca00078e0223 */
[----:B------:R-:W-:Y:S02]  /*a470*/  LEA.HI.X R37, R32, UR47, R33, 0x1, P2 ;  /* 0x0000002f20257c11 */ /* 0x000fe400090f0c21 */
        /* <DEDUP_REMOVED lines=18> */
.L_x_1795:
[----:B------:R-:W-:Y:S05]  /*a5a0*/  BSYNC B0 ;  /* 0x0000000000007941 */ /* 0x000fea0003800000 */
.L_x_1794:
[----:B------:R-:W4:Y:S01]  /*a5b0*/  LDL R31, [R1] ;  /* 0x00000000011f7983 */ /* 0x000f220000100800 */
[----:B-1----:R-:W-:Y:S01]  /*a5c0*/  @!P3 VIADD R90, R90, 0x308c0 ;  /* 0x000308c05a5ab836 */ /* 0x002fe20000000000 */
[----:B------:R-:W-:Y:S01]  /*a5d0*/  PLOP3.LUT P2, PT, PT, PT, PT, 0x8, 0x0 ;  /* 0x000000000000781c */ /* 0x000fe20003f4e170 */
[----:B------:R-:W-:Y:S01]  /*a5e0*/  VIADD R17, R17, 0x1 ;  /* 0x0000000111117836 */ /* 0x000fe20000000000 */
[----:B------:R-:W-:Y:S01]  /*a5f0*/  @!PT LDS RZ, [RZ] ;  /* 0x00000000fffff984 */ /* 0x000fe20000000800 */
[----:B------:R-:W-:Y:S01]  /*a600*/  @!PT LDS RZ, [RZ] ;  /* 0x00000000fffff984 */ /* 0x000fe20000000800 */
[----:B------:R-:W-:Y:S01]  /*a610*/  @!PT LDS RZ, [RZ] ;  /* 0x00000000fffff984 */ /* 0x000fe20000000800 */
[----:B------:R-:W-:Y:S01]  /*a620*/  @!PT LDS RZ, [RZ] ;  /* 0x00000000fffff984 */ /* 0x000fe20000000800 */
[----:B------:R1:W-:Y:S06]  /*a630*/  MEMBAR.ALL.CTA ;  /* 0x0000000000007992 */ /* 0x0003ec0000008000 */
[----:B-1----:R-:W1:Y:S01]  /*a640*/  FENCE.VIEW.ASYNC.S ;  /* 0x00000000000073c6 */ /* 0x002e620000000000 */
[----:B------:R-:W-:Y:S01]  /*a650*/  @!P3 PRMT R90, RZ, 0x654, R90 ;  /* 0x00000654ff5ab816 */ /* 0x000fe2000000005a */
[----:B-1----:R1:W-:Y:S06]  /*a660*/  BAR.SYNC.DEFER_BLOCKING R151, 0x80 ;  /* 0x000200970000751d */ /* 0x0023ec0000010000 */
[----:B------:R1:W-:Y:S01]  /*a670*/  @!P3 SYNCS.ARRIVE.TRANS64.RED.A1T0 RZ, [R90+URZ], RZ ;  /* 0x000000ff5affb9a7 */ /* 0x0003e2000810043f */
[----:B------:R-:W-:-:S04]  /*a680*/  ISETP.NE.AND P3, PT, R17, 0x2, PT ;  /* 0x000000021100780c */ /* 0x000fc80003f65270 */
[----:B0-23--:R-:W-:Y:S02]  /*a690*/  SEL R32, RZ, 0x1, P3 ;  /* 0x00000001ff207807 */ /* 0x00dfe40001800000 */
[----:B------:R-:W-:Y:S02]  /*a6a0*/  SEL R17, R17, RZ, P3 ;  /* 0x000000ff11117207 */ /* 0x000fe40001800000 */
[----:B------:R-:W-:Y:S02]  /*a6b0*/  LOP3.LUT R199, R199, R32, RZ, 0x3c, !PT ;  /* 0x00000020c7c77212 */ /* 0x000fe400078e3cff */
[----:B----4-:R-:W-:-:S13]  /*a6c0*/  LOP3.LUT P4, RZ, R31, 0x2, RZ, 0xc0, !PT ;  /* 0x000000021fff7812 */ /* 0x010fda000788c0ff */
[----:B-1----:R-:W-:Y:S05]  /*a6d0*/  @P4 BRA `(.L_x_1796) ;  /* 0xffffff84002c4947 */ /* 0x002fea000383ffff */
.L_x_1692:
[----:B------:R-:W0:Y:S01]  /*a6e0*/  LDC R0, c[0x0][0x448] ;  /* 0x00011200ff007b82 */ /* 0x000e220000000800 */
[----:B------:R-:W-:Y:S01]  /*a6f0*/  IADD3 R5, R196, 0x1, -R194 ;  /* 0x00000001c4057810 */ /* 0x000fe20007ffe8c2 */
[----:B------:R-:W-:Y:S06]  /*a700*/  BSSY B0, `(.L_x_1797) ;  /* 0x000000d000007945 */ /* 0x000fec0003800000 */
[----:B------:R-:W1:Y:S01]  /*a710*/  LDC.64 R6, c[0x0][0x9e0] ;  /* 0x00027800ff067b82 */ /* 0x000e620000000a00 */
[----:B0-----:R-:W-:Y:S01]  /*a720*/  ISETP.NE.AND P1, PT, R0, 0x1, PT ;  /* 0x000000010000780c */ /* 0x001fe20003f25270 */
[----:B------:R-:W-:Y:S01]  /*a730*/  VIADD R0, R209, 0x7f ;  /* 0x0000007fd1007836 */ /* 0x000fe20000000000 */
[----:B-1----:R-:W-:-:S11]  /*a740*/  ISETP.GE.AND P3, PT, R7, 0x1, PT ;  /* 0x000000010700780c */ /* 0x002fd60003f66270 */
[----:B------:R-:W0:Y:S08]  /*a750*/  @P1 LDC R3, c[0x0][0x44c] ;  /* 0x00011300ff031b82 */ /* 0x000e300000000800 */
[----:B------:R-:W1:Y:S01]  /*a760*/  @P1 LDC R2, c[0x0][0x450] ;  /* 0x00011400ff021b82 */ /* 0x000e620000000800 */
[----:B0-----:R-:W-:-:S05]  /*a770*/  @P1 IMAD.HI.U32 R3, R0, R3, RZ ;  /* 0x0000000300031227 */ /* 0x001fca00078e00ff */
[----:B-1----:R-:W-:-:S05]  /*a780*/  @P1 SHF.R.U32.HI R0, RZ, R2, R3 ;  /* 0x00000002ff001219 */ /* 0x002fca0000011603 */
[----:B------:R-:W-:Y:S01]  /*a790*/  IMAD.IADD R3, R5, 0x1, R0 ;  /* 0x0000000105037824 */ /* 0x000fe200078e0200 */
[----:B------:R-:W-:Y:S06]  /*a7a0*/  @P2 BRA `(.L_x_1798) ;  /* 0x0000000000082947 */ /* 0x000fec0003800000 */
[----:B------:R-:W0:Y:S02]  /*a7b0*/  FENCE.VIEW.ASYNC.G ;  /* 0x00000000000073c6 */ /* 0x000e240000000100 */
[----:B0-----:R-:W-:Y:S06]  /*a7c0*/  BAR.ARV 0xc, 0x180 ;  /* 0x0306000000007b1d */ /* 0x001fec0000002000 */
.L_x_1798:
[----:B------:R-:W-:Y:S05]  /*a7d0*/  BSYNC B0 ;  /* 0x0000000000007941 */ /* 0x000fea0003800000 */
.L_x_1797:
        /* <DEDUP_REMOVED lines=13> */
.L_x_1801:
[----:B------:R-:W-:-:S13]  /*a8b0*/  ISETP.NE.AND P0, PT, R7, 0x1, PT ;  /* 0x000000010700780c */ /* 0x000fda0003f05270 */
[----:B------:R-:W0:Y:S02]  /*a8c0*/  @P0 LDC.64 R4, c[0x0][0x9e8] ;  /* 0x00027a00ff040b82 */ /* 0x000e240000000a00 */
[----:B0-----:R-:W-:-:S05]  /*a8d0*/  @P0 IMAD.HI.U32 R4, R2, R4, RZ ;  /* 0x0000000402040227 */ /* 0x001fca00078e00ff */
[----:B------:R-:W-:-:S07]  /*a8e0*/  @P0 SHF.R.U32.HI R2, RZ, R5, R4 ;  /* 0x00000005ff020219 */ /* 0x000fce0000011604 */
.L_x_1802:
[----:B------:R-:W-:Y:S05]  /*a8f0*/  BSYNC B0 ;  /* 0x0000000000007941 */ /* 0x000fea0003800000 */
.L_x_1800:
[----:B------:R-:W-:-:S05]  /*a900*/  IMAD R3, R2, R7, R7 ;  /* 0x0000000702037224 */ /* 0x000fca00078e0207 */
[----:B------:R-:W-:-:S07]  /*a910*/  VIMNMX R0, R0, R3, PT ;  /* 0x0000000300007248 */ /* 0x000fce0003fe0100 */
.L_x_1799:
[----:B------:R-:W0:Y:S01]  /*a920*/  @P1 LDC R2, c[0x0][0x44c] ;  /* 0x00011300ff021b82 */ /* 0x000e220000000800 */
[----:B------:R-:W-:Y:S01]  /*a930*/  VIADD R0, R0, 0x5f ;  /* 0x0000005f00007836 */ /* 0x000fe20000000000 */
[----:B------:R-:W-:-:S03]  /*a940*/  ULDC UR4, c[0x0][0x9dc] ;  /* 0x0002770000047ab9 */ /* 0x000fc60000000800 */
[----:B------:R-:W-:-:S03]  /*a950*/  IMAD.HI R0, R0, 0x2aaaaaab, RZ ;  /* 0x2aaaaaab00007827 */ /* 0x000fc600078e02ff */
[----:B------:R-:W1:Y:S02]  /*a960*/  @P1 LDC R5, c[0x0][0x450] ;  /* 0x00011400ff051b82 */ /* 0x000e640000000800 */
[----:B------:R-:W-:-:S04]  /*a970*/  SHF.R.U32.HI R3, RZ, 0x1f, R0 ;  /* 0x0000001fff037819 */ /* 0x000fc80000011600 */
[----:B------:R-:W-:-:S04]  /*a980*/  LEA.HI.SX32 R3, R0, R3, 0x1c ;  /* 0x0000000300037211 */ /* 0x000fc800078fe2ff */
[----:B------:R-:W-:Y:S01]  /*a990*/  VIMNMX R150, R150, R3, PT ;  /* 0x0000000396967248 */ /* 0x000fe20003fe0100 */
        /* <DEDUP_REMOVED lines=16> */
.L_x_1805:
[----:B------:R-:W-:-:S13]  /*aaa0*/  ISETP.NE.AND P0, PT, R7, 0x1, PT ;  /* 0x000000010700780c */ /* 0x000fda0003f05270 */
[----:B------:R-:W0:Y:S02]  /*aab0*/  @P0 LDC.64 R4, c[0x0][0x9e8] ;  /* 0x00027a00ff040b82 */ /* 0x000e240000000a00 */
[----:B0-----:R-:W-:-:S05]  /*aac0*/  @P0 IMAD.HI.U32 R4, R0, R4, RZ ;  /* 0x0000000400040227 */ /* 0x001fca00078e00ff */
[----:B------:R-:W-:-:S07]  /*aad0*/  @P0 SHF.R.U32.HI R0, RZ, R5, R4 ;  /* 0x00000005ff000219 */ /* 0x000fce0000011604 */
.L_x_1806:
[----:B------:R-:W-:Y:S05]  /*aae0*/  BSYNC B0 ;  /* 0x0000000000007941 */ /* 0x000fea0003800000 */
.L_x_1804:
[----:B------:R-:W-:-:S05]  /*aaf0*/  IMAD R3, R0, R7, RZ ;  /* 0x0000000700037224 */ /* 0x000fca00078e02ff */
[----:B------:R-:W-:-:S07]  /*ab00*/  VIMNMX R2, R2, R3, !PT ;  /* 0x0000000302027248 */ /* 0x000fce0007fe0100 */
.L_x_1803:
[----:B------:R-:W-:Y:S01]  /*ab10*/  IMAD.HI R0, R2, 0x2aaaaaab, RZ ;  /* 0x2aaaaaab02007827 */ /* 0x000fe200078e02ff */
[----:B------:R-:W-:Y:S02]  /*ab20*/  PLOP3.LUT P0, PT, PT, PT, PT, 0x80, 0x0 ;  /* 0x000000000000781c */ /* 0x000fe40003f0f070 */
[----:B------:R-:W-:Y:S02]  /*ab30*/  CS2R R4, SRZ ;  /* 0x0000000000047805 */ /* 0x000fe4000001ff00 */
[----:B------:R-:W-:Y:S02]  /*ab40*/  CS2R R118, SRZ ;  /* 0x0000000000767805 */ /* 0x000fe4000001ff00 */
[----:B------:R-:W-:Y:S02]  /*ab50*/  CS2R R116, SRZ ;  /* 0x0000000000747805 */ /* 0x000fe4000001ff00 */
[----:B------:R-:W-:Y:S02]  /*ab60*/  SHF.R.U32.HI R3, RZ, 0x1f, R0 ;  /* 0x0000001fff037819 */ /* 0x000fe40000011600 */
[----:B------:R-:W-:-:S02]  /*ab70*/  CS2R R114, SRZ ;  /* 0x0000000000727805 */ /* 0x000fc4000001ff00 */
[----:B------:R-:W-:Y:S02]  /*ab80*/  CS2R R112, SRZ ;  /* 0x0000000000707805 */ /* 0x000fe4000001ff00 */
[----:B------:R-:W-:Y:S02]  /*ab90*/  CS2R R106, SRZ ;  /* 0x00000000006a7805 */ /* 0x000fe4000001ff00 */
[----:B------:R-:W-:Y:S01]  /*aba0*/  LEA.HI.SX32 R3, R0, R3, 0x1c ;  /* 0x0000000300037211 */ /* 0x000fe200078fe2ff */
[----:B------:R-:W-:Y:S01]  /*abb0*/  IMAD.MOV.U32 R110, RZ, RZ, RZ ;  /* 0x000000ffff6e7224 */ /* 0x000fe200078e00ff */
[----:B------:R-:W-:Y:S02]  /*abc0*/  CS2R R108, SRZ ;  /* 0x00000000006c7805 */ /* 0x000fe4000001ff00 */
[----:B------:R-:W-:Y:S02]  /*abd0*/  CS2R R62, SRZ ;  /* 0x00000000003e7805 */ /* 0x000fe4000001ff00 */
[----:B------:R-:W-:-:S02]  /*abe0*/  VIMNMX R211, RZ, R3, !PT ;  /* 0x00000003ffd37248 */ /* 0x000fc40007fe0100 */
[----:B------:R-:W-:Y:S01]  /*abf0*/  CS2R R104, SRZ ;  /* 0x0000000000687805 */ /* 0x000fe2000001ff00 */
[----:B------:R-:W-:Y:S01]  /*ac00*/  IMAD.MOV.U32 R103, RZ, RZ, RZ ;  /* 0x000000ffff677224 */ /* 0x000fe200078e00ff */
[----:B------:R-:W-:Y:S02]  /*ac10*/  CS2R R98, SRZ ;  /* 0x0000000000627805 */ /* 0x000fe4000001ff00 */
[----:B------:R-:W-:Y:S02]  /*ac20*/  ISETP.GT.AND P1, PT, R150, R211, PT ;  /* 0x000000d39600720c */ /* 0x000fe40003f24270 */
        /* <DEDUP_REMOVED lines=38> */
[----:B------:R-:W-:Y:S01]  /*ae90*/  CS2R R2, SRZ ;  /* 0x0000000000027805 */ /* 0x000fe2000001ff00 */
[----:B------:R-:W-:Y:S01]  /*aea0*/  IMAD.MOV.U32 R0, RZ, RZ, RZ ;  /* 0x000000ffff007224 */ /* 0x000fe200078e00ff */
[----:B------:R-:W-:Y:S06]  /*aeb0*/  @!P1 BRA `(.L_x_1807) ;  /* 0x0000013c009c9947 */ /* 0x000fec0003800000 */
[----:B------:R-:W2:Y:S04]  /*aec0*/  LDL R6, [R1+0x50] ;  /* 0x0000500001067983 */ /* 0x000ea80000100800 */
[----:B------:R-:W3:Y:S04]  /*aed0*/  LDL R7, [R1+0x48] ;  /* 0x0000480001077983 */ /* 0x000ee80000100800 */
[----:B--2---:R-:W0:Y:S01]  /*aee0*/  SHFL.IDX PT, R0, R6, RZ, 0x1f ;  /* 0x00001fff06007589 */ /* 0x004e2200000e0000 */
[----:B---3--:R-:W-:-:S13]  /*aef0*/  R2UR UR4, R7 ;  /* 0x00000000070472ca */ /* 0x008fda00000e0000 */
[----:B------:R-:W-:Y:S01]  /*af00*/  ULOP3.LUT UP0, URZ, UR4, 0x1bf, URZ, 0xc0, !UPT ;  /* 0x000001bf043f7892 */ /* 0x000fe2000f80c03f */
[----:B0-----:R-:W-:-:S04]  /*af10*/  LEA.HI R2, R0, R0, RZ, 0x1 ;  /* 0x0000000000027211 */ /* 0x001fc800078f08ff */
[----:B------:R-:W-:Y:S02]  /*af20*/  LOP3.LUT R3, R2, 0x1e, RZ, 0xc0, !PT ;  /* 0x0000001e02037812 */ /* 0x000fe400078ec0ff */
[----:B------:R-:W-:-:S03]  /*af30*/  PLOP3.LUT P0, PT, PT, PT, UP0, 0x80, 0x0 ;  /* 0x000000000000781c */ /* 0x000fc60003f0f008 */
[----:B------:R-:W-:-:S05]  /*af40*/  IMAD.IADD R3, R0, 0x1, -R3 ;  /* 0x0000000100037824 */ /* 0x000fca00078e0a03 */
[----:B------:R-:W-:-:S04]  /*af50*/  LEA R3, R3, UR4, 0xd ;  /* 0x0000000403037c11 */ /* 0x000fc8000f8e68ff */
[----:B------:R-:W-:-:S04]  /*af60*/  SHF.R.U32.HI R2, RZ, 0x4, R3 ;  /* 0x00000004ff027819 */ /* 0x000fc80000011603 */
[----:B------:R-:W-:Y:S01]  /*af70*/  LOP3.LUT R2, R2, 0x3fff, RZ, 0xc0, !PT ;  /* 0x00003fff02027812 */ /* 0x000fe200078ec0ff */
[----:B------:R-:W-:Y:S06]  /*af80*/  @!P0 BRA `(.L_x_1808) ;  /* 0x0000000000408947 */ /* 0x000fec0003800000 */
[----:B------:R-:W-:Y:S01]  /*af90*/  MOV R0, 0x0 ;  /* 0x0000000000007802 */ /* 0x000fe20000000f00 */
[----:B------:R-:W-:Y:S01]  /*afa0*/  ULDC.64 UR4, c[0x4][0xa8] ;  /* 0x01002a0000047ab9 */ /* 0x000fe20000000a00 */
[----:B------:R-:W-:Y:S01]  /*afb0*/  ULDC.64 UR6, c[0x4][0x48] ;  /* 0x0100120000067ab9 */ /* 0x000fe20000000a00 */
[----:B------:R-:W-:Y:S01]  /*afc0*/  IMAD.U32 R4, RZ, RZ, UR4 ;  /* 0x00000004ff047e24 */ /* 0x000fe2000f8e00ff */
[----:B------:R0:W1:Y:S01]  /*afd0*/  LDC.64 R14, c[0x4][R0] ;  /* 0x01000000000e7b82 */ /* 0x0000620000000a00 */
[----:B------:R-:W-:Y:S01]  /*afe0*/  IMAD.U32 R5, RZ, RZ, UR5 ;  /* 0x00000005ff057e24 */ /* 0x000fe2000f8e00ff */
[----:B------:R-:W-:Y:S01]  /*aff0*/  ULDC.64 UR4, c[0x4][0xb0] ;  /* 0x01002c0000047ab9 */ /* 0x000fe20000000a00 */
[----:B------:R-:W-:Y:S01]  /*b000*/  MOV R10, UR6 ;  /* 0x00000006000a7c02 */ /* 0x000fe20008000f00 */
[----:B------:R-:W-:Y:S02]  /*b010*/  IMAD.U32 R6, RZ, RZ, UR4 ;  /* 0x00000004ff067e24 */ /* 0x000fe4000f8e00ff */
[----:B------:R-:W-:-:S02]  /*b020*/  IMAD.U32 R7, RZ, RZ, UR5 ;  /* 0x00000005ff077e24 */ /* 0x000fc4000f8e00ff */
[----:B------:R-:W-:Y:S02]  /*b030*/  IMAD.U32 R11, RZ, RZ, UR7 ;  /* 0x00000007ff0b7e24 */ /* 0x000fe4000f8e00ff */
[----:B------:R-:W-:Y:S02]  /*b040*/  IMAD.MOV.U32 R8, RZ, RZ, 0x70 ;  /* 0x00000070ff087424 */ /* 0x000fe400078e00ff */
[----:B------:R-:W-:Y:S02]  /*b050*/  IMAD.MOV.U32 R12, RZ, RZ, 0x1 ;  /* 0x00000001ff0c7424 */ /* 0x000fe400078e00ff */
[----:B0-----:R-:W-:-:S07]  /*b060*/  IMAD.MOV.U32 R13, RZ, RZ, RZ ;  /* 0x000000ffff0d7224 */ /* 0x001fce00078e00ff */
[----:B------:R-:W-:-:S07]  /*b070*/  LEPC R20, `(.L_x_1808) ;  /* 0x000000001014794e */ /* 0x000fce0000000000 */
[----:B-1---5:R-:W-:Y:S05]  /*b080*/  CALL.ABS.NOINC R14 ;  /* 0x000000000e007343 */ /* 0x022fea0003c00000 */
.L_x_1808:
        /* <DEDUP_REMOVED lines=12> */
.L_x_1812:
[----:B-1----:R1:W2:Y:S02]  /*b150*/  SYNCS.PHASECHK.TRANS64.TRYWAIT P0, [R16+URZ+0x30800], R3 ;  /* 0x03080003100075a7 */ /* 0x0022a4000800017f */
[----:B--2---:R-:W-:Y:S05]  /*b160*/  @!P0 NANOSLEEP.SYNCS 0x989680 ;  /* 0x009896800000895d */ /* 0x004fea0003900000 */
[----:B------:R-:W2:Y:S02]  /*b170*/  @!P0 SYNCS.PHASECHK.TRANS64 P0, [R16+URZ+0x30800], R3 ;  /* 0x03080003100085a7 */ /* 0x000ea4000800007f */
[----:B--2---:R-:W-:Y:S05]  /*b180*/  @!P0 BRA `(.L_x_1812) ;  /* 0xfffffffc00f08947 */ /* 0x004fea000383ffff */
.L_x_1811:
[----:B------:R-:W-:Y:S05]  /*b190*/  BSYNC B0 ;  /* 0x0000000000007941 */ /* 0x000fea0003800000 */
.L_x_1810:
[----:B------:R-:W-:Y:S05]  /*b1a0*/  BRA `(.L_x_1813) ;  /* 0x0000006c000c7947 */ /* 0x000fea0003800000 */
.L_x_1809:
[----:B------:R-:W2:Y:S01]  /*b1b0*/  LDL R0, [R1+0x48] ;  /* 0x0000480001007983 */ /* 0x000ea20000100800 */
[----:B------:R-:W-:Y:S02]  /*b1c0*/  ULDC.64 UR6, c[0x0][0x408] ;  /* 0x0001020000067ab9 */ /* 0x000fe40000000a00 */
[----:B-----5:R-:W-:Y:S01]  /*b1d0*/  IMAD.WIDE.U32 R26, R145, UR6, RZ ;  /* 0x00000006911a7c25 */ /* 0x020fe2000f8e00ff */
[----:B--2---:R-:W-:Y:S02]  /*b1e0*/  R2UR UR4, R0 ;  /* 0x00000000000472ca */ /* 0x004fe400000e0000 */
[----:B------:R-:W-:-:S11]  /*b1f0*/  SHF.R.S32.HI R0, RZ, 0x1f, R145 ;  /* 0x0000001fff007819 */ /* 0x000fd60000011491 */
[----:B------:R-:W-:-:S03]  /*b200*/  ULOP3.LUT UP0, URZ, UR4, 0x3ff, URZ, 0xc0, !UPT ;  /* 0x000003ff043f7892 */ /* 0x000fc6000f80c03f */
[----:B------:R-:W-:Y:S02]  /*b210*/  ULDC.64 UR4, c[0x0][0x3f8] ;  /* 0x0000fe0000047ab9 */ /* 0x000fe40000000a00 */
[C---:B------:R-:W-:Y:S01]  /*b220*/  IMAD R4, R0.reuse, UR4, RZ ;  /* 0x0000000400047c24 */ /* 0x040fe2000f8e02ff */
[----:B------:R-:W-:Y:S01]  /*b230*/  PLOP3.LUT P0, PT, PT, PT, UP0, 0x80, 0x0 ;  /* 0x000000000000781c */ /* 0x000fe20003f0f008 */
[----:B------:R-:W-:Y:S02]  /*b240*/  IMAD R0, R0, UR6, RZ ;  /* 0x0000000600007c24 */ /* 0x000fe4000f8e02ff */
[----:B------:R-:W-:-:S04]  /*b250*/  IMAD.WIDE.U32 R24, R145, UR4, RZ ;  /* 0x0000000491187c25 */ /* 0x000fc8000f8e00ff */
[C---:B------:R-:W-:Y:S02]  /*b260*/  IMAD R29, R145.reuse, UR5, R4 ;  /* 0x00000005911d7c24 */ /* 0x040fe4000f8e0204 */
[----:B------:R-:W-:Y:S02]  /*b270*/  IMAD R31, R145, UR7, R0 ;  /* 0x00000007911f7c24 */ /* 0x000fe4000f8e0200 */
[----:B------:R-:W-:Y:S02]  /*b280*/  IMAD.IADD R29, R29, 0x1, R25 ;  /* 0x000000011d1d7824 */ /* 0x000fe400078e0219 */
[----:B------:R-:W-:Y:S01]  /*b290*/  IMAD.IADD R31, R31, 0x1, R27 ;  /* 0x000000011f1f7824 */ /* 0x000fe200078e021b */
[----:B------:R-:W-:Y:S06]  /*b2a0*/  @!P0 BRA `(.L_x_1814) ;  /* 0x0000000000408947 */ /* 0x000fec0003800000 */
[----:B------:R-:W-:Y:S01]  /*b2b0*/  MOV R0, 0x0 ;  /* 0x0000000000007802 */ /* 0x000fe20000000f00 */
[----:B------:R-:W-:Y:S01]  /*b2c0*/  ULDC.64 UR4, c[0x4][0xa8] ;  /* 0x01002a0000047ab9 */ /* 0x000fe20000000a00 */
[----:B------:R-:W-:Y:S01]  /*b2d0*/  ULDC.64 UR6, c[0x4][0x20] ;  /* 0x0100080000067ab9 */ /* 0x000fe20000000a00 */
[----:B------:R-:W-:Y:S01]  /*b2e0*/  IMAD.U32 R4, RZ, RZ, UR4 ;  /* 0x00000004ff047e24 */ /* 0x000fe2000f8e00ff */
[----:B------:R0:W1:Y:S01]  /*b2f0*/  LDC.64 R14, c[0x4][R0] ;  /* 0x01000000000e7b82 */ /* 0x0000620000000a00 */
[----:B------:R-:W-:Y:S01]  /*b300*/  MOV R5, UR5 ;  /* 0x0000000500057c02 */ /* 0x000fe20008000f00 */
        /* <DEDUP_REMOVED lines=10> */
.L_x_1814:
[----:B------:R-:W-:Y:S01]  /*b3b0*/  ULDC.U8 UR4, c[0x0][0x410] ;  /* 0x0001040000047ab9 */ /* 0x000fe20000000000 */
[----:B------:R-:W-:Y:S01]  /*b3c0*/  BSSY B0, `(.L_x_1815) ;  /* 0x0000699000007945 */ /* 0x000fe20003800000 */
[----:B------:R-:W-:Y:S01]  /*b3d0*/  ISETP.NE.AND P0, PT, RZ, UR4, PT ;  /* 0x00000004ff007c0c */ /* 0x000fe2000bf05270 */
[----:B------:R-:W-:-:S12]  /*b3e0*/  IMAD.IADD R10, R195, 0x1, R209 ;  /* 0x00000001c30a7824 */ /* 0x000fd800078e02d1 */
[----:B------:R-:W-:Y:S05]  /*b3f0*/  @!P0 BRA `(.L_x_1816) ;  /* 0x0000003400648947 */ /* 0x000fea0003800000 */
[----:B------:R-:W0:Y:S01]  /*b400*/  LDC R63, c[0x0][0x448] ;  /* 0x00011200ff3f7b82 */ /* 0x000e220000000800 */
[----:B------:R-:W-:Y:S01]  /*b410*/  LEA R3, R223, R10, 0x6 ;  /* 0x0000000adf037211 */ /* 0x000fe200078e30ff */
[----:B------:R-:W-:Y:S01]  /*b420*/  ULDC.64 UR4, c[0x0][0x3f8] ;  /* 0x0000fe0000047ab9 */ /* 0x000fe20000000a00 */
[----:B------:R-:W-:Y:S01]  /*b430*/  ULDC.64 UR6, c[0x0][0x408] ;  /* 0x0001020000067ab9 */ /* 0x000fe20000000a00 */
[----:B------:R-:W-:Y:S02]  /*b440*/  IMAD.MOV.U32 R8, RZ, RZ, R24 ;  /* 0x000000ffff087224 */ /* 0x000fe400078e0018 */
[----:B------:R-:W-:Y:S02]  /*b450*/  IMAD.MOV.U32 R9, RZ, RZ, R29 ;  /* 0x000000ffff097224 */ /* 0x000fe400078e001d */
[----:B------:R-:W-:Y:S02]  /*b460*/  IMAD.MOV.U32 R12, RZ, RZ, R26 ;  /* 0x000000ffff0c7224 */ /* 0x000fe400078e001a */
[----:B------:R-:W-:Y:S01]  /*b470*/  IMAD.MOV.U32 R13, RZ, RZ, R31 ;  /* 0x000000ffff0d7224 */ /* 0x000fe200078e001f */
[----:B0-----:R-:W-:-:S13]  /*b480*/  ISETP.NE.AND P0, PT, R63, 0x1, PT ;  /* 0x000000013f00780c */ /* 0x001fda0003f05270 */
[----:B------:R-:W0:Y:S08]  /*b490*/  @P0 LDC R0, c[0x0][0x44c] ;  /* 0x00011300ff000b82 */ /* 0x000e300000000800 */
[----:B------:R-:W1:Y:S01]  /*b4a0*/  @P0 LDC R5, c[0x0][0x450] ;  /* 0x00011400ff050b82 */ /* 0x000e620000000800 */
[----:B0-----:R-:W-:-:S05]  /*b4b0*/  @P0 IMAD.HI.U32 R0, R3, R0, RZ ;  /* 0x0000000003000227 */ /* 0x001fca00078e00ff */
[----:B-1----:R-:W-:-:S04]  /*b4c0*/  @P0 SHF.R.U32.HI R3, RZ, R5, R0 ;  /* 0x00000005ff030219 */ /* 0x002fc80000011600 */
[----:B------:R-:W-:Y:S01]  /*b4d0*/  SHF.R.S32.HI R0, RZ, 0x1f, R3 ;  /* 0x0000001fff007819 */ /* 0x000fe20000011403 */
[----:B------:R-:W-:-:S04]  /*b4e0*/  IMAD.WIDE.U32 R8, R3, UR4, R8 ;  /* 0x0000000403087c25 */ /* 0x000fc8000f8e0008 */
[C---:B------:R-:W-:Y:S02]  /*b4f0*/  IMAD R4, R0.reuse, UR4, RZ ;  /* 0x0000000400047c24 */ /* 0x040fe4000f8e02ff */
[----:B------:R-:W-:Y:S02]  /*b500*/  IMAD R0, R0, UR6, RZ ;  /* 0x0000000600007c24 */ /* 0x000fe4000f8e02ff */
[C---:B------:R-:W-:Y:S01]  /*b510*/  IMAD R7, R3.reuse, UR5, R4 ;  /* 0x0000000503077c24 */ /* 0x040fe2000f8e0204 */
[----:B------:R-:W-:Y:S01]  /*b520*/  ULDC.64 UR4, c[0x0][0x3e8] ;  /* 0x0000fa0000047ab9 */ /* 0x000fe20000000a00 */
[C---:B------:R-:W-:Y:S01]  /*b530*/  IMAD.WIDE.U32 R12, R3.reuse, UR6, R12 ;  /* 0x00000006030c7c25 */ /* 0x040fe2000f8e000c */
[----:B------:R-:W-:Y:S01]  /*b540*/  LEA R6, P0, R8, UR4, 0x1 ;  /* 0x0000000408067c11 */ /* 0x000fe2000f8008ff */
[----:B------:R-:W-:Y:S02]  /*b550*/  UMOV UR4, 0xffffffff ;  /* 0xffffffff00047882 */ /* 0x000fe40000000000 */
[----:B------:R-:W-:Y:S01]  /*b560*/  IMAD R3, R3, UR7, R0 ;  /* 0x0000000703037c24 */ /* 0x000fe2000f8e0200 */
[----:B------:R-:W-:Y:S01]  /*b570*/  ULDC.64 UR6, c[0x0][0x400] ;  /* 0x0001000000067ab9 */ /* 0x000fe20000000a00 */
[----:B------:R-:W-:Y:S01]  /*b580*/  IMAD.IADD R7, R9, 0x1, R7 ;  /* 0x0000000109077824 */ /* 0x000fe200078e0207 */
[----:B------:R-:W-:Y:S01]  /*b590*/  LEA R4, P1, R12, UR6, 0x1 ;  /* 0x000000060c047c11 */ /* 0x000fe2000f8208ff */
[----:B------:R-:W-:-:S03]  /*b5a0*/  IMAD.IADD R3, R13, 0x1, R3 ;  /* 0x000000010d037824 */ /* 0x000fc600078e0203 */
[----:B------:R-:W-:Y:S02]  /*b5b0*/  LEA.HI.X R7, R8, UR5, R7, 0x1, P0 ;  /* 0x0000000508077c11 */ /* 0x000fe400080f0c07 */
[----:B------:R-:W-:Y:S01]  /*b5c0*/  LEA.HI.X R8, R12, UR7, R3, 0x1, P1 ;  /* 0x000000070c087c11 */ /* 0x000fe200088f0c03 */
[----:B------:R-:W-:Y:S06]  /*b5d0*/  BRA.DIV UR4, `(.L_x_1817) ;  /* 0x000001e604a87947 */ /* 0x000fec000b800000 */
[----:B------:R0:W1:Y:S04]  /*b5e0*/  SHFL.IDX PT, R3, R7, RZ, 0x1c1f ;  /* 0x001c1fff07037589 */ /* 0x00006800000e0000 */
[----:B------:R0:W2:Y:S04]  /*b5f0*/  SHFL.IDX PT, R0, R6, RZ, 0x1c1f ;  /* 0x001c1fff06007589 */ /* 0x0000a800000e0000 */
[----:B------:R0:W3:Y:S04]  /*b600*/  SHFL.IDX PT, R5, R8, RZ, 0x1c1f ;  /* 0x001c1fff08057589 */ /* 0x0000e800000e0000 */
[----:B------:R0:W4:Y:S02]  /*b610*/  SHFL.IDX PT, R14, R4, RZ, 0x1c1f ;  /* 0x001c1fff040e7589 */ /* 0x00012400000e0000 */
.L_x_2158:
[----:B------:R-:W-:Y:S01]  /*b620*/  IMAD R63, R194, R63, RZ ;  /* 0x0000003fc23f7224 */ /* 0x000fe200078e02ff */
[----:B------:R-:W-:Y:S01]  /*b630*/  BSSY B1, `(.L_x_1818) ;  /* 0x0000051000017945 */ /* 0x000fe20003800000 */
[----:B------:R-:W-:Y:S02]  /*b640*/  CS2R R58, SRZ ;  /* 0x00000000003a7805 */ /* 0x000fe4000001ff00 */
[----:B------:R-:W-:Y:S02]  /*b650*/  CS2R R54, SRZ ;  /* 0x0000000000367805 */ /* 0x000fe4000001ff00 */
[----:B------:R-:W-:Y:S02]  /*b660*/  CS2R R50, SRZ ;  /* 0x0000000000327805 */ /* 0x000fe4000001ff00 */
[----:B------:R-:W-:Y:S02]  /*b670*/  ISETP.GE.AND P0, PT, R10, R63, PT ;  /* 0x0000003f0a00720c */ /* 0x000fe40003f06270 */
        /* <DEDUP_REMOVED lines=10> */
[----:B------:R-:W-:Y:S01]  /*b720*/  ULDC UR4, c[0x0][0x3f4] ;  /* 0x0000fd0000047ab9 */ /* 0x000fe20000000800 */
[----:B------:R-:W-:Y:S02]  /*b730*/  CS2R R60, SRZ ;  /* 0x00000000003c7805 */ /* 0x000fe4000001ff00 */
[----:B------:R-:W-:Y:S02]  /*b740*/  ISETP.GE.AND P3, PT, R203, UR4, PT ;  /* 0x00000004cb007c0c */ /* 0x000fe4000bf66270 */
[----:B------:R-:W-:Y:S02]  /*b750*/  CS2R R58, SRZ ;  /* 0x00000000003a7805 */ /* 0x000fe4000001ff00 */
[----:B------:R-:W-:Y:S02]  /*b760*/  ISETP.GE.AND P2, PT, R201, UR4, PT ;  /* 0x00000004c9007c0c */ /* 0x000fe4000bf46270 */
[----:B------:R-:W-:Y:S02]  /*b770*/  ISETP.GE.AND P1, PT, R202, UR4, PT ;  /* 0x00000004ca007c0c */ /* 0x000fe4000bf26270 */
[----:B------:R-:W-:-:S02]  /*b780*/  ISETP.GE.AND P0, PT, R200, UR4, PT ;  /* 0x00000004c8007c0c */ /* 0x000fc4000bf06270 */
[----:B------:R-:W-:-:S03]  /*b790*/  ISETP.GE.AND P4, PT, R192, UR4, PT ;  /* 0x00000004c0007c0c */ /* 0x000fc6000bf86270 */
[C---:B------:R-:W-:Y:S01]  /*b7a0*/  @!P3 IMAD.SHL.U32 R27, R203.reuse, 0x2, RZ ;  /* 0x00000002cb1bb824 */ /* 0x040fe200078e00ff */
[----:B------:R-:W-:-:S03]  /*b7b0*/  @!P3 SHF.L.U64.HI R20, R203, 0x1, R232 ;  /* 0x00000001cb14b819 */ /* 0x000fc600000102e8 */
[C---:B------:R-:W-:Y:S01]  /*b7c0*/  @!P2 IMAD.SHL.U32 R31, R201.reuse, 0x2, RZ ;  /* 0x00000002c91fa824 */ /* 0x040fe200078e00ff */
[----:B------:R-:W-:Y:S02]  /*b7d0*/  @!P2 SHF.L.U64.HI R12, R201, 0x1, R231 ;  /* 0x00000001c90ca819 */ /* 0x000fe400000102e7 */
[-C--:B--2---:R-:W-:Y:S01]  /*b7e0*/  @!P3 IADD3 R24, P6, R0, R27.reuse, RZ ;  /* 0x0000001b0018b210 */ /* 0x084fe20007fde0ff */
[----:B------:R-:W-:Y:S01]  /*b7f0*/  @!P0 IMAD.SHL.U32 R65, R200, 0x2, RZ ;  /* 0x00000002c8418824 */ /* 0x000fe200078e00ff */
[----:B----4-:R-:W-:Y:S01]  /*b800*/  @!P3 IADD3 R26, P5, R14, R27, RZ ;  /* 0x0000001b0e1ab210 */ /* 0x010fe20007fbe0ff */
[----:B-1----:R-:W-:Y:S01]  /*b810*/  @!P4 IMAD.MOV.U32 R13, RZ, RZ, R3 ;  /* 0x000000ffff0dc224 */ /* 0x002fe200078e0003 */
[----:B------:R-:W-:Y:S01]  /*b820*/  @!P1 SHF.L.U32 R39, R202, 0x1, RZ ;  /* 0x00000001ca279819 */ /* 0x000fe200000006ff */
[--C-:B------:R-:W-:Y:S01]  /*b830*/  @!P3 IMAD.X R25, R3, 0x1, R20.reuse, P6 ;  /* 0x000000010319b824 */ /* 0x100fe200030e0614 */
[-C--:B------:R-:W-:Y:S01]  /*b840*/  @!P2 IADD3 R28, P6, R0, R31.reuse, RZ ;  /* 0x0000001f001ca210 */ /* 0x080fe20007fde0ff */
[----:B---3--:R-:W-:Y:S01]  /*b850*/  @!P3 IMAD.X R27, R5, 0x1, R20, P5 ;  /* 0x00000001051bb824 */ /* 0x008fe200028e0614 */
[----:B------:R-:W-:Y:S01]  /*b860*/  @!P2 IADD3 R30, P5, R14, R31, RZ ;  /* 0x0000001f0e1ea210 */ /* 0x000fe20007fbe0ff */
[----:B------:R-:W-:Y:S01]  /*b870*/  @!P4 IMAD.MOV.U32 R15, RZ, RZ, R5 ;  /* 0x000000ffff0fc224 */ /* 0x000fe200078e0005 */
[----:B------:R-:W-:Y:S01]  /*b880*/  @!P1 SHF.L.U64.HI R20, R202, 0x1, R230 ;  /* 0x00000001ca149819 */ /* 0x000fe200000102e6 */
[--C-:B------:R-:W-:Y:S01]  /*b890*/  @!P2 IMAD.X R29, R3, 0x1, R12.reuse, P6 ;  /* 0x00000001031da824 */ /* 0x100fe200030e060c */
[-C--:B------:R-:W-:Y:S01]  /*b8a0*/  @!P1 IADD3 R36, P6, R0, R39.reuse, RZ ;  /* 0x0000002700249210 */ /* 0x080fe20007fde0ff */
[----:B------:R-:W-:Y:S01]  /*b8b0*/  @!P2 IMAD.X R31, R5, 0x1, R12, P5 ;  /* 0x00000001051fa824 */ /* 0x000fe200028e060c */
[----:B------:R-:W-:Y:S01]  /*b8c0*/  ISETP.GE.AND P5, PT, R204, UR4, PT ;  /* 0x00000004cc007c0c */ /* 0x000fe2000bfa6270 */
[----:B------:R-:W-:Y:S01]  /*b8d0*/  @!P4 IMAD.MOV.U32 R12, RZ, RZ, R0 ;  /* 0x000000ffff0cc224 */ /* 0x000fe200078e0000 */
[----:B------:R-:W-:Y:S01]  /*b8e0*/  @!P0 SHF.L.U64.HI R34, R200, 0x1, R229 ;  /* 0x00000001c8228819 */ /* 0x000fe200000102e5 */
[----:B------:R-:W-:Y:S01]  /*b8f0*/  @!P1 IMAD.X R37, R3, 0x1, R20, P6 ;  /* 0x0000000103259824 */ /* 0x000fe200030e0614 */
[----:B------:R-:W-:Y:S01]  /*b900*/  @!P1 IADD3 R38, P6, R14, R39, RZ ;  /* 0x000000270e269210 */ /* 0x000fe20007fde0ff */
[----:B------:R-:W-:-:S03]  /*b910*/  @!P4 IMAD.WIDE R12, R192, 0x2, R12 ;  /* 0x00000002c00cc825 */ /* 0x000fc600078e020c */
[----:B------:R-:W-:Y:S01]  /*b920*/  @!P1 IADD3.X R39, R5, R20, RZ, P6, !PT ;  /* 0x0000001405279210 */ /* 0x000fe200037fe4ff */
[----:B------:R-:W-:Y:S01]  /*b930*/  @!P4 IMAD.WIDE R20, R192, 0x2, R14 ;  /* 0x00000002c014c825 */ /* 0x000fe200078e020e */
[-C--:B------:R-:W-:Y:S01]  /*b940*/  @!P0 IADD3 R44, P6, R0, R65.reuse, RZ ;  /* 0x00000041002c8210 */ /* 0x080fe20007fde0ff */
[----:B------:R1:W5:Y:S02]  /*b950*/  @!P4 LD.E.64 R60, desc[UR60][R12.64] ;  /* 0x0000003c0c3cc980 */ /* 0x000364000c101b00 */
[----:B------:R-:W-:Y:S02]  /*b960*/  @!P5 IMAD.SHL.U32 R15, R204, 0x2, RZ ;  /* 0x00000002cc0fd824 */ /* 0x000fe400078e00ff */
[----:B------:R-:W-:Y:S01]  /*b970*/  @!P0 IMAD.X R45, R3, 0x1, R34, P6 ;  /* 0x00000001032d8824 */ /* 0x000fe200030e0622 */
[----:B------:R-:W-:Y:S01]  /*b980*/  @!P0 IADD3 R64, P6, R14, R65, RZ ;  /* 0x000000410e408210 */ /* 0x000fe20007fde0ff */
[----:B------:R1:W5:Y:S01]  /*b990*/  @!P4 LD.E.64 R58, desc[UR60][R20.64] ;  /* 0x0000003c143ac980 */ /* 0x000362000c101b00 */
[----:B------:R-:W-:-:S02]  /*b9a0*/  @!P5 SHF.L.U64.HI R32, R204, 0x1, R228 ;  /* 0x00000001cc20d819 */ /* 0x000fc400000102e4 */
[----:B------:R-:W-:Y:S02]  /*b9b0*/  CS2R R56, SRZ ;  /* 0x0000000000387805 */ /* 0x000fe4000001ff00 */
[-C--:B------:R-:W-:Y:S01]  /*b9c0*/  @!P5 IADD3 R66, P4, R0, R15.reuse, RZ ;  /* 0x0000000f0042d210 */ /* 0x080fe20007f9e0ff */
[----:B------:R-:W-:Y:S01]  /*b9d0*/  @!P0 IMAD.X R65, R5, 0x1, R34, P6 ;  /* 0x0000000105418824 */ /* 0x000fe200030e0622 */
[----:B------:R-:W-:Y:S02]  /*b9e0*/  @!P5 IADD3 R14, P6, R14, R15, RZ ;  /* 0x0000000f0e0ed210 */ /* 0x000fe40007fde0ff */
[----:B------:R-:W-:Y:S02]  /*b9f0*/  CS2R R54, SRZ ;  /* 0x0000000000367805 */ /* 0x000fe4000001ff00 */
[----:B------:R-:W-:Y:S01]  /*ba00*/  CS2R R52, SRZ ;  /* 0x0000000000347805 */ /* 0x000fe2000001ff00 */
[--C-:B------:R-:W-:Y:S01]  /*ba10*/  @!P5 IMAD.X R67, R3, 0x1, R32.reuse, P4 ;  /* 0x000000010343d824 */ /* 0x100fe200020e0620 */
[----:B------:R-:W-:Y:S01]  /*ba20*/  CS2R R50, SRZ ;  /* 0x0000000000327805 */ /* 0x000fe2000001ff00 */
[----:B------:R-:W-:Y:S01]  /*ba30*/  @!P5 IMAD.X R15, R5, 0x1, R32, P6 ;  /* 0x00000001050fd824 */ /* 0x000fe200030e0620 */
[----:B------:R-:W-:-:S02]  /*ba40*/  CS2R R48, SRZ ;  /* 0x0000000000307805 */ /* 0x000fc4000001ff00 */
[----:B------:R-:W-:Y:S02]  /*ba50*/  CS2R R46, SRZ ;  /* 0x00000000002e7805 */ /* 0x000fe4000001ff00 */
[----:B------:R-:W-:Y:S02]  /*ba60*/  CS2R R42, SRZ ;  /* 0x00000000002a7805 */ /* 0x000fe4000001ff00 */
[----:B------:R-:W-:Y:S02]  /*ba70*/  CS2R R40, SRZ ;  /* 0x0000000000287805 */ /* 0x000fe4000001ff00 */
[----:B------:R-:W-:Y:S02]  /*ba80*/  CS2R R32, SRZ ;  /* 0x0000000000207805 */ /* 0x000fe4000001ff00 */
[----:B------:R-:W-:Y:S01]  /*ba90*/  CS2R R34, SRZ ;  /* 0x0000000000227805 */ /* 0x000fe2000001ff00 */
[----:B------:R1:W5:Y:S04]  /*baa0*/  @!P3 LD.E.64 R56, desc[UR60][R24.64] ;  /* 0x0000003c1838b980 */ /* 0x000368000c101b00 */
        /* <DEDUP_REMOVED lines=8> */
[----:B------:R1:W5:Y:S02]  /*bb30*/  @!P5 LD.E.64 R34, desc[UR60][R14.64] ;  /* 0x0000003c0e22d980 */ /* 0x000364000c101b00 */
.L_x_1819:
[----:B------:R-:W-:Y:S05]  /*bb40*/  BSYNC B1 ;  /* 0x0000000000017941 */ /* 0x000fea0003800000 */
.L_x_1818:
[----:B--2--5:R-:W-:Y:S01]  /*bb50*/  IMAD.MOV.U32 R0, RZ, RZ, R58 ;  /* 0x000000ffff007224 */ /* 0x024fe200078e003a */
[----:B---3--:R-:W-:Y:S01]  /*bb60*/  MOV R5, R54 ;  /* 0x0000003600057202 */ /* 0x008fe20000000f00 */
[----:B-1----:R-:W-:Y:S01]  /*bb70*/  IMAD.MOV.U32 R3, RZ, RZ, R59 ;  /* 0x000000ffff037224 */ /* 0x002fe200078e003b */
[----:B------:R-:W-:Y:S01]  /*bb80*/  UMOV UR4, 0xffffffff ;  /* 0xffffffff00047882 */ /* 0x000fe20000000000 */
[----:B------:R-:W-:Y:S01]  /*bb90*/  IMAD.MOV.U32 R9, RZ, RZ, R55 ;  /* 0x000000ffff097224 */ /* 0x000fe200078e0037 */
[----:B------:R-:W-:Y:S01]  /*bba0*/  PRMT R87, R0, 0x7610, R87 ;  /* 0x0000761000577816 */ /* 0x000fe20000000057 */
[----:B------:R-:W-:Y:S01]  /*bbb0*/  IMAD.MOV.U32 R0, RZ, RZ, R50 ;  /* 0x000000ffff007224 */ /* 0x000fe200078e0032 */
[----:B------:R-:W-:Y:S01]  /*bbc0*/  PRMT R86, R86, 0x5410, R3 ;  /* 0x0000541056567816 */ /* 0x000fe20000000003 */
[----:B------:R-:W-:Y:S01]  /*bbd0*/  IMAD.MOV.U32 R3, RZ, RZ, R51 ;  /* 0x000000ffff037224 */ /* 0x000fe200078e0033 */
[----:B------:R-:W-:Y:S01]  /*bbe0*/  PRMT R84, R5, 0x5410, R9 ;  /* 0x0000541005547816 */ /* 0x000fe20000000009 */
[----:B------:R-:W-:Y:S01]  /*bbf0*/  IMAD.MOV.U32 R5, RZ, RZ, R46 ;  /* 0x000000ffff057224 */ /* 0x000fe200078e002e */
[----:B------:R-:W-:Y:S01]  /*bc00*/  CS2R R30, SRZ ;  /* 0x00000000001e7805 */ /* 0x000fe2000001ff00 */
[----:B------:R-:W-:Y:S01]  /*bc10*/  IMAD.MOV.U32 R9, RZ, RZ, R47 ;  /* 0x000000ffff097224 */ /* 0x000fe200078e002f */
[----:B------:R-:W-:Y:S01]  /*bc20*/  PRMT R82, R0, 0x5410, R3 ;  /* 0x0000541000527816 */ /* 0x000fe20000000003 */
[----:B------:R-:W-:-:S02]  /*bc30*/  IMAD.MOV.U32 R0, RZ, RZ, R40 ;  /* 0x000000ffff007224 */ /* 0x000fc400078e0028 */
[----:B------:R-:W-:Y:S01]  /*bc40*/  IMAD.MOV.U32 R3, RZ, RZ, R41 ;  /* 0x000000ffff037224 */ /* 0x000fe200078e0029 */
[----:B------:R-:W-:Y:S01]  /*bc50*/  PRMT R80, R5, 0x5410, R9 ;  /* 0x0000541005507816 */ /* 0x000fe20000000009 */
[----:B------:R-:W-:Y:S01]  /*bc60*/  IMAD.MOV.U32 R5, RZ, RZ, R34 ;  /* 0x000000ffff057224 */ /* 0x000fe200078e0022 */
[----:B------:R-:W-:Y:S02]  /*bc70*/  MOV R9, R35 ;  /* 0x0000002300097202 */ /* 0x000fe40000000f00 */
        /* <DEDUP_REMOVED lines=8> */
[----:B------:R-:W-:-:S02]  /*bd00*/  IMAD.MOV.U32 R0, RZ, RZ, R52 ;  /* 0x000000ffff007224 */ /* 0x000fc400078e0034 */
[----:B------:R-:W-:Y:S01]  /*bd10*/  IMAD.MOV.U32 R3, RZ, RZ, R53 ;  /* 0x000000ffff037224 */ /* 0x000fe200078e0035 */
[----:B------:R-:W-:Y:S01]  /*bd20*/  PRMT R85, R5, 0x5410, R9 ;  /* 0x0000541005557816 */ /* 0x000fe20000000009 */
[----:B------:R-:W-:Y:S02]  /*bd30*/  IMAD.MOV.U32 R5, RZ, RZ, R48 ;  /* 0x000000ffff057224 */ /* 0x000fe400078e0030 */
[----:B------:R-:W-:Y:S01]  /*bd40*/  IMAD.MOV.U32 R9, RZ, RZ, R49 ;  /* 0x000000ffff097224 */ /* 0x000fe200078e0031 */
[----:B------:R-:W-:Y:S01]  /*bd50*/  PRMT R83, R0, 0x5410, R3 ;  /* 0x0000541000537816 */ /* 0x000fe20000000003 */
[----:B------:R-:W-:Y:S01]  /*bd60*/  IMAD.MOV.U32 R3, RZ, RZ, R43 ;  /* 0x000000ffff037224 */ /* 0x000fe200078e002b */
[----:B------:R-:W-:Y:S02]  /*bd70*/  MOV R0, R42 ;  /* 0x0000002a00007202 */ /* 0x000fe40000000f00 */
[----:B------:R-:W-:Y:S01]  /*bd80*/  PRMT R81, R5, 0x5410, R9 ;  /* 0x0000541005517816 */ /* 0x000fe20000000009 */
[----:B------:R-:W-:Y:S01]  /*bd90*/  IMAD.MOV.U32 R5, RZ, RZ, R32 ;  /* 0x000000ffff057224 */ /* 0x000fe200078e0020 */
[----:B------:R-:W-:Y:S01]  /*bda0*/  PRMT R79, R0, 0x5410, R3 ;  /* 0x00005410004f7816 */ /* 0x000fe20000000003 */
[----:B------:R-:W-:-:S05]  /*bdb0*/  IMAD.MOV.U32 R9, RZ, RZ, R33 ;  /* 0x000000ffff097224 */ /* 0x000fca00078e0021 */
[----:B------:R-:W-:Y:S01]  /*bdc0*/  PRMT R76, R9, 0x5410, R5 ;  /* 0x00005410094c7816 */ /* 0x000fe20000000005 */
[----:B------:R-:W-:Y:S06]  /*bdd0*/  BRA.DIV UR4, `(.L_x_1820) ;  /* 0x000001e204187947 */ /* 0x000fec000b800000 */
[----:B------:R1:W2:Y:S04]  /*bde0*/  SHFL.IDX PT, R3, R7, 0x1, 0x1c1f ;  /* 0x003c1f0007037f89 */ /* 0x0002a800000e0000 */
[----:B------:R1:W3:Y:S04]  /*bdf0*/  SHFL.IDX PT, R0, R6, 0x1, 0x1c1f ;  /* 0x003c1f0006007f89 */ /* 0x0002e800000e0000 */
[----:B------:R1:W1:Y:S04]  /*be00*/  SHFL.IDX PT, R5, R8, 0x1, 0x1c1f ;  /* 0x003c1f0008057f89 */ /* 0x00026800000e0000 */
[----:B0-----:R-:W0:Y:S02]  /*be10*/  SHFL.IDX PT, R4, R4, 0x1, 0x1c1f ;  /* 0x003c1f0004047f89 */ /* 0x001e2400000e0000 */
.L_x_2164:
[----:B------:R-:W-:Y:S01]  /*be20*/  VIADD R10, R10, 0x40 ;  /* 0x000000400a0a7836 */ /* 0x000fe20000000000 */
[----:B-1----:R-:W-:Y:S01]  /*be30*/  LOP3.LUT R6, R206, 0x18, R18, 0xf8, !PT ;  /* 0x00000018ce067812 */ /* 0x002fe200078ef812 */
[----:B------:R-:W-:Y:S01]  /*be40*/  BSSY B1, `(.L_x_1821) ;  /* 0x0000053000017945 */ /* 0x000fe20003800000 */
[----:B------:R-:W-:Y:S02]  /*be50*/  LOP3.LUT P0, RZ, R215, 0x4, RZ, 0xc0, !PT ;  /* 0x00000004d7ff7812 */ /* 0x000fe4000780c0ff */
[----:B------:R-:W-:Y:S02]  /*be60*/  CS2R R36, SRZ ;  /* 0x0000000000247805 */ /* 0x000fe4000001ff00 */
[----:B------:R-:W-:Y:S02]  /*be70*/  ISETP.GE.AND P1, PT, R10, R63, PT ;  /* 0x0000003f0a00720c */ /* 0x000fe40003f26270 */
[----:B------:R-:W-:Y:S02]  /*be80*/  CS2R R26, SRZ ;  /* 0x00000000001a7805 */ /* 0x000fe4000001ff00 */
[----:B------:R-:W-:-:S02]  /*be90*/  LOP3.LUT R7, R6, R207, RZ, 0x3c, !PT ;  /* 0x000000cf06077212 */ /* 0x000fc400078e3cff */
[----:B------:R-:W-:Y:S02]  /*bea0*/  CS2R R20, SRZ ;  /* 0x0000000000147805 */ /* 0x000fe4000001ff00 */
[----:B------:R-:W-:Y:S02]  /*beb0*/  CS2R R12, SRZ ;  /* 0x00000000000c7805 */ /* 0x000fe4000001ff00 */
[----:B------:R-:W-:Y:S02]  /*bec0*/  CS2R R8, SRZ ;  /* 0x0000000000087805 */ /* 0x000fe4000001ff00 */
[----:B------:R-:W-:Y:S01]  /*bed0*/  CS2R R44, SRZ ;  /* 0x00000000002c7805 */ /* 0x000fe2000001ff00 */
[----:B------:R-:W-:Y:S01]  /*bee0*/  IMAD.IADD R7, R208, 0x1, R7 ;  /* 0x00000001d0077824 */ /* 0x000fe200078e0207 */
[----:B------:R-:W-:Y:S02]  /*bef0*/  CS2R R38, SRZ ;  /* 0x0000000000267805 */ /* 0x000fe4000001ff00 */
[----:B------:R-:W-:-:S02]  /*bf00*/  CS2R R28, SRZ ;  /* 0x00000000001c7805 */ /* 0x000fc4000001ff00 */
[----:B------:R-:W-:Y:S02]  /*bf10*/  CS2R R24, SRZ ;  /* 0x0000000000187805 */ /* 0x000fe4000001ff00 */
[----:B----4-:R-:W-:Y:S01]  /*bf20*/  CS2R R14, SRZ ;  /* 0x00000000000e7805 */ /* 0x010fe2000001ff00 */
[----:B------:R-:W-:Y:S01]  /*bf30*/  IMAD R62, R7, 0x2, R16 ;  /* 0x00000002073e7824 */ /* 0x000fe200078e0210 */
        /* <DEDUP_REMOVED lines=8> */
[----:B------:R-:W-:-:S05]  /*bfc0*/  ISETP.GE.AND P1, PT, R200, UR4, PT ;  /* 0x00000004c8007c0c */ /* 0x000fca000bf26270 */
[C---:B------:R-:W-:Y:S01]  /*bfd0*/  @!P4 IMAD.SHL.U32 R9, R203.reuse, 0x2, RZ ;  /* 0x00000002cb09c824 */ /* 0x040fe200078e00ff */
[----:B------:R-:W-:-:S03]  /*bfe0*/  @!P4 SHF.L.U64.HI R6, R203, 0x1, R232 ;  /* 0x00000001cb06c819 */ /* 0x000fc600000102e8 */
[C---:B------:R-:W-:Y:S01]  /*bff0*/  @!P3 IMAD.SHL.U32 R71, R201.reuse, 0x2, RZ ;  /* 0x00000002c947b824 */ /* 0x040fe200078e00ff */
[----:B------:R-:W-:Y:S02]  /*c000*/  @!P3 SHF.L.U64.HI R12, R201, 0x1, R231 ;  /* 0x00000001c90cb819 */ /* 0x000fe400000102e7 */
[-C--:B---3--:R-:W-:Y:S01]  /*c010*/  @!P4 IADD3 R10, P5, R0, R9.reuse, RZ ;  /* 0x00000009000ac210 */ /* 0x088fe20007fbe0ff */
[----:B------:R-:W-:Y:S01]  /*c020*/  @!P1 IMAD.SHL.U32 R7, R200, 0x2, RZ ;  /* 0x00000002c8079824 */ /* 0x000fe200078e00ff */
[----:B0-----:R-:W-:Y:S02]  /*c030*/  @!P4 IADD3 R8, P6, R4, R9, RZ ;  /* 0x000000090408c210 */ /* 0x001fe40007fde0ff */
[----:B------:R-:W-:Y:S01]  /*c040*/  @!P2 SHF.L.U32 R67, R202, 0x1, RZ ;  /* 0x00000001ca43a819 */ /* 0x000fe200000006ff */
[--C-:B--2---:R-:W-:Y:S01]  /*c050*/  @!P4 IMAD.X R11, R3, 0x1, R6.reuse, P5 ;  /* 0x00000001030bc824 */ /* 0x104fe200028e0606 */
[----:B------:R-:W-:Y:S01]  /*c060*/  @!P3 IADD3 R74, P5, R0, R71, RZ ;  /* 0x00000047004ab210 */ /* 0x000fe20007fbe0ff */
[----:B------:R-:W-:Y:S01]  /*c070*/  @!P4 IMAD.X R9, R5, 0x1, R6, P6 ;  /* 0x000000010509c824 */ /* 0x000fe200030e0606 */
[----:B------:R-:W-:-:S02]  /*c080*/  @!P2 SHF.L.U64.HI R14, R202, 0x1, R230 ;  /* 0x00000001ca0ea819 */ /* 0x000fc400000102e6 */
[----:B------:R-:W-:Y:S01]  /*c090*/  @!P3 IADD3 R70, P6, R4, R71, RZ ;  /* 0x000000470446b210 */ /* 0x000fe20007fde0ff */
[--C-:B------:R-:W-:Y:S01]  /*c0a0*/  @!P3 IMAD.X R75, R3, 0x1, R12.reuse, P5 ;  /* 0x00000001034bb824 */ /* 0x100fe200028e060c */
[-C--:B------:R-:W-:Y:S02]  /*c0b0*/  @!P2 IADD3 R68, P5, R0, R67.reuse, RZ ;  /* 0x000000430044a210 */ /* 0x080fe40007fbe0ff */
[----:B------:R-:W-:Y:S01]  /*c0c0*/  @!P1 SHF.L.U64.HI R20, R200, 0x1, R229 ;  /* 0x00000001c8149819 */ /* 0x000fe200000102e5 */
[----:B------:R-:W-:Y:S01]  /*c0d0*/  @!P3 IMAD.X R71, R5, 0x1, R12, P6 ;  /* 0x000000010547b824 */ /* 0x000fe200030e060c */
[----:B------:R-:W-:Y:S01]  /*c0e0*/  @!P2 IADD3 R66, P6, R4, R67, RZ ;  /* 0x000000430442a210 */ /* 0x000fe20007fde0ff */
[----:B------:R-:W-:Y:S01]  /*c0f0*/  @!P2 IMAD.X R69, R3, 0x1, R14, P5 ;  /* 0x000000010345a824 */ /* 0x000fe200028e060e */
[----:B------:R-:W-:-:S03]  /*c100*/  @!P1 IADD3 R64, P5, R0, R7, RZ ;  /* 0x0000000700409210 */ /* 0x000fc60007fbe0ff */
[----:B------:R-:W-:Y:S01]  /*c110*/  @!P2 IMAD.X R67, R5, 0x1, R14, P6 ;  /* 0x000000010543a824 */ /* 0x000fe200030e060e */
[----:B------:R-:W-:Y:S01]  /*c120*/  ISETP.GE.AND P6, PT, R192, UR4, PT ;  /* 0x00000004c0007c0c */ /* 0x000fe2000bfc6270 */
[----:B------:R-:W-:Y:S01]  /*c130*/  @!P1 IMAD.X R65, R3, 0x1, R20, P5 ;  /* 0x0000000103419824 */ /* 0x000fe200028e0614 */
[----:B------:R-:W-:-:S04]  /*c140*/  @!P1 IADD3 R6, P5, R4, R7, RZ ;  /* 0x0000000704069210 */ /* 0x000fc80007fbe0ff */
[----:B------:R-:W-:Y:S02]  /*c150*/  @!P1 IADD3.X R7, R5, R20, RZ, P5, !PT ;  /* 0x0000001405079210 */ /* 0x000fe40002ffe4ff */
[----:B------:R-:W-:-:S05]  /*c160*/  ISETP.GE.AND P5, PT, R204, UR4, PT ;  /* 0x00000004cc007c0c */ /* 0x000fca000bfa6270 */
[----:B------:R-:W-:Y:S02]  /*c170*/  @!P6 IMAD.MOV.U32 R12, RZ, RZ, R0 ;  /* 0x000000ffff0ce224 */ /* 0x000fe400078e0000 */
[----:B------:R-:W-:Y:S02]  /*c180*/  @!P6 IMAD.MOV.U32 R13, RZ, RZ, R3 ;  /* 0x000000ffff0de224 */ /* 0x000fe400078e0003 */
[----:B------:R-:W-:-:S04]  /*c190*/  @!P6 IMAD.WIDE R14, R192, 0x2, R4 ;  /* 0x00000002c00ee825 */ /* 0x000fc800078e0204 */
[----:B------:R-:W-:Y:S01]  /*c1a0*/  @!P6 IMAD.WIDE R12, R192, 0x2, R12 ;  /* 0x00000002c00ce825 */ /* 0x000fe200078e020c */
[----:B------:R0:W5:Y:S03]  /*c1b0*/  @!P6 LD.E.64 R30, desc[UR60][R14.64] ;  /* 0x0000003c0e1ee980 */ /* 0x000166000c101b00 */
[C---:B------:R-:W-:Y:S01]  /*c1c0*/  @!P5 IMAD.SHL.U32 R21, R204.reuse, 0x2, RZ ;  /* 0x00000002cc15d824 */ /* 0x040fe200078e00ff */
[----:B------:R1:W5:Y:S01]  /*c1d0*/  @!P6 LD.E.64 R44, desc[UR60][R12.64] ;  /* 0x0000003c0c2ce980 */ /* 0x000362000c101b00 */
[----:B------:R-:W-:-:S03]  /*c1e0*/  @!P5 SHF.L.U64.HI R20, R204, 0x1, R228 ;  /* 0x00000001cc14d819 */ /* 0x000fc600000102e4 */
[-C--:B------:R-:W-:Y:S02]  /*c1f0*/  @!P5 IADD3 R72, P6, R0, R21.reuse, RZ ;  /* 0x000000150048d210 */ /* 0x080fe40007fde0ff */
[----:B------:R-:W-:Y:S02]  /*c200*/  CS2R R38, SRZ ;  /* 0x0000000000267805 */ /* 0x000fe4000001ff00 */
[----:B------:R-:W-:Y:S01]  /*c210*/  CS2R R36, SRZ ;  /* 0x0000000000247805 */ /* 0x000fe2000001ff00 */
[----:B------:R-:W-:Y:S01]  /*c220*/  @!P5 IMAD.X R73, R3, 0x1, R20, P6 ;  /* 0x000000010349d824 */ /* 0x000fe200030e0614 */
[----:B------:R-:W-:Y:S02]  /*c230*/  @!P5 IADD3 R4, P6, R4, R21, RZ ;  /* 0x000000150404d210 */ /* 0x000fe40007fde0ff */
[----:B------:R2:W5:Y:S01]  /*c240*/  @!P4 LD.E.64 R38, desc[UR60][R10.64] ;  /* 0x0000003c0a26c980 */ /* 0x000562000c101b00 */
[----:B------:R-:W-:Y:S02]  /*c250*/  CS2R R28, SRZ ;  /* 0x00000000001c7805 */ /* 0x000fe4000001ff00 */
[----:B------:R-:W-:-:S02]  /*c260*/  CS2R R26, SRZ ;  /* 0x00000000001a7805 */ /* 0x000fc4000001ff00 */
[----:B------:R-:W-:Y:S01]  /*c270*/  CS2R R24, SRZ ;  /* 0x0000000000187805 */ /* 0x000fe2000001ff00 */
[----:B------:R-:W-:Y:S01]  /*c280*/  @!P5 IMAD.X R5, R5, 0x1, R20, P6 ;  /* 0x000000010505d824 */ /* 0x000fe200030e0614 */
[----:B------:R3:W5:Y:S01]  /*c290*/  @!P4 LD.E.64 R36, desc[UR60][R8.64] ;  /* 0x0000003c0824c980 */ /* 0x000762000c101b00 */
[----:B------:R-:W-:Y:S02]  /*c2a0*/  CS2R R20, SRZ ;  /* 0x0000000000147805 */ /* 0x000fe4000001ff00 */
[----:B0-----:R-:W-:Y:S02]  /*c2b0*/  CS2R R14, SRZ ;  /* 0x00000000000e7805 */ /* 0x001fe4000001ff00 */
[----:B-1----:R-:W-:Y:S01]  /*c2c0*/  CS2R R12, SRZ ;  /* 0x00000000000c7805 */ /* 0x002fe2000001ff00 */
[----:B------:R1:W5:Y:S01]  /*c2d0*/  @!P3 LD.E.64 R28, desc[UR60][R74.64] ;  /* 0x0000003c4a1cb980 */ /* 0x000362000c101b00 */
[----:B--2---:R-:W-:-:S03]  /*c2e0*/  CS2R R10, SRZ ;  /* 0x00000000000a7805 */ /* 0x004fc6000001ff00 */
[----:B------:R1:W5:Y:S01]  /*c2f0*/  @!P3 LD.E.64 R26, desc[UR60][R70.64] ;  /* 0x0000003c461ab980 */ /* 0x000362000c101b00 */
[----:B---3--:R-:W-:-:S03]  /*c300*/  CS2R R8, SRZ ;  /* 0x0000000000087805 */ /* 0x008fc6000001ff00 */
[----:B------:R1:W5:Y:S04]  /*c310*/  @!P2 LD.E.64 R24, desc[UR60][R68.64] ;  /* 0x0000003c4418a980 */ /* 0x000368000c101b00 */
[----:B------:R1:W5:Y:S04]  /*c320*/  @!P2 LD.E.64 R20, desc[UR60][R66.64] ;  /* 0x0000003c4214a980 */ /* 0x000368000c101b00 */
[----:B------:R1:W5:Y:S04]  /*c330*/  @!P1 LD.E.64 R14, desc[UR60][R64.64] ;  /* 0x0000003c400e9980 */ /* 0x000368000c101b00 */
[----:B------:R1:W5:Y:S04]  /*c340*/  @!P1 LD.E.64 R12, desc[UR60][R6.64] ;  /* 0x0000003c060c9980 */ /* 0x000368000c101b00 */
[----:B------:R1:W5:Y:S04]  /*c350*/  @!P5 LD.E.64 R10, desc[UR60][R72.64] ;  /* 0x0000003c480ad980 */ /* 0x000368000c101b00 */
[----:B------:R1:W5:Y:S02]  /*c360*/  @!P5 LD.E.64 R8, desc[UR60][R4.64] ;  /* 0x0000003c0408d980 */ /* 0x000364000c101b00 */
.L_x_1822:
[----:B------:R-:W-:Y:S05]  /*c370*/  BSYNC B1 ;  /* 0x0000000000017941 */ /* 0x000fea0003800000 */
.L_x_1821:
[----:B01---5:R-:W-:Y:S01]  /*c380*/  IMAD.MOV.U32 R4, RZ, RZ, R30 ;  /* 0x000000ffff047224 */ /* 0x023fe200078e001e */
[----:B--2---:R-:W-:Y:S01]  /*c390*/  LEA.HI R3, R221, R221, RZ, 0x1 ;  /* 0x000000dddd037211 */ /* 0x004fe200078f08ff */
[C---:B------:R-:W-:Y:S01]  /*c3a0*/  VIADD R5, R62.reuse, 0x12400 ;  /* 0x000124003e057836 */ /* 0x040fe20000000000 */
[----:B------:R-:W-:Y:S01]  /*c3b0*/  VIADDMNMX R68, R63, -R209, 0x80, PT ;  /* 0x000000803f447446 */ /* 0x000fe200038009d1 */
[----:B---3--:R-:W-:Y:S01]  /*c3c0*/  VIADD R0, R62, 0x12440 ;  /* 0x000124403e007836 */ /* 0x008fe20000000000 */
[----:B------:R-:W-:Y:S01]  /*c3d0*/  PRMT R73, R4, 0x7610, R73 ;  /* 0x0000761004497816 */ /* 0x000fe20000000049 */
[----:B------:R-:W-:Y:S01]  /*c3e0*/  IMAD.MOV.U32 R6, RZ, RZ, R36 ;  /* 0x000000ffff067224 */ /* 0x000fe200078e0024 */
[----:B------:R-:W-:Y:S01]  /*c3f0*/  LOP3.LUT R4, R3, 0xfffffffe, RZ, 0xc0, !PT ;  /* 0xfffffffe03047812 */ /* 0x000fe200078ec0ff */
[----:B------:R-:W-:Y:S01]  /*c400*/  IMAD.MOV.U32 R7, RZ, RZ, R37 ;  /* 0x000000ffff077224 */ /* 0x000fe200078e0025 */
[----:B------:R-:W-:Y:S01]  /*c410*/  @P0 IADD3 R0, R5, -0x40, RZ ;  /* 0xffffffc005000810 */ /* 0x000fe20007ffe0ff */
[----:B------:R-:W-:Y:S01]  /*c420*/  IMAD.MOV.U32 R5, RZ, RZ, R31 ;  /* 0x000000ffff057224 */ /* 0x000fe200078e001f */
[----:B------:R-:W-:Y:S01]  /*c430*/  BSSY B1, `(.L_x_1823) ;  /* 0x0000028000017945 */ /* 0x000fe20003800000 */
[----:B------:R-:W-:Y:S01]  /*c440*/  IMAD.IADD R4, R221, 0x1, -R4 ;  /* 0x00000001dd047824 */ /* 0x000fe200078e0a04 */
[----:B------:R-:W-:Y:S01]  /*c450*/  PRMT R71, R6, 0x5410, R7 ;  /* 0x0000541006477816 */ /* 0x000fe20000000007 */
[----:B------:R-:W-:Y:S01]  /*c460*/  IMAD.MOV.U32 R3, RZ, RZ, R26 ;  /* 0x000000ffff037224 */ /* 0x000fe200078e001a */
[----:B------:R-:W-:Y:S01]  /*c470*/  PRMT R73, R73, 0x5410, R5 ;  /* 0x0000541049497816 */ /* 0x000fe20000000005 */
[----:B------:R-:W-:Y:S01]  /*c480*/  IMAD.MOV.U32 R6, RZ, RZ, R27 ;  /* 0x000000ffff067224 */ /* 0x000fe200078e001b */
[----:B------:R-:W-:Y:S01]  /*c490*/  SHF.L.U32 R5, R4, 0x1f, RZ ;  /* 0x0000001f04057819 */ /* 0x000fe200000006ff */
[----:B------:R-:W-:Y:S01]  /*c4a0*/  IMAD.MOV.U32 R7, RZ, RZ, R20 ;  /* 0x000000ffff077224 */ /* 0x000fe200078e0014 */
[----:B------:R-:W-:Y:S01]  /*c4b0*/  MOV R4, R12 ;  /* 0x0000000c00047202 */ /* 0x000fe20000000f00 */
[----:B------:R-:W-:Y:S01]  /*c4c0*/  IMAD.MOV.U32 R65, RZ, RZ, R38 ;  /* 0x000000ffff417224 */ /* 0x000fe200078e0026 */
[----:B------:R-:W0:Y:S01]  /*c4d0*/  SYNCS.PHASECHK.TRANS64.TRYWAIT P0, [R16+URZ+0x30800], R5 ;  /* 0x03080005100075a7 */ /* 0x000e22000800017f */
[----:B------:R-:W-:Y:S01]  /*c4e0*/  PRMT R69, R3, 0x5410, R6 ;  /* 0x0000541003457816 */ /* 0x000fe20000000006 */
[----:B------:R-:W-:Y:S01]  /*c4f0*/  IMAD.MOV.U32 R3, RZ, RZ, R21 ;  /* 0x000000ffff037224 */ /* 0x000fe200078e0015 */
        /* <DEDUP_REMOVED lines=10> */
[----:B------:R-:W-:Y:S01]  /*c5a0*/  ISETP.GE.AND P1, PT, R195, R68, PT ;  /* 0x00000044c300720c */ /* 0x000fe20003f26270 */
[----:B------:R-:W-:Y:S01]  /*c5b0*/  IMAD.MOV.U32 R7, RZ, RZ, R45 ;  /* 0x000000ffff077224 */ /* 0x000fe200078e002d */
[----:B------:R-:W-:Y:S01]  /*c5c0*/  PRMT R3, R3, 0x5410, R4 ;  /* 0x0000541003037816 */ /* 0x000fe20000000004 */
        /* <DEDUP_REMOVED lines=8> */
[----:B------:R-:W-:-:S03]  /*c650*/  IMAD.MOV.U32 R7, RZ, RZ, R14 ;  /* 0x000000ffff077224 */ /* 0x000fc600078e000e */
[----:B------:R-:W-:Y:S01]  /*c660*/  PRMT R67, R4, 0x5410, R6 ;  /* 0x0000541004437816 */ /* 0x000fe20000000006 */
[----:B------:R-:W-:Y:S01]  /*c670*/  IMAD.MOV.U32 R4, RZ, RZ, R10 ;  /* 0x000000ffff047224 */ /* 0x000fe200078e000a */
[----:B------:R-:W-:Y:S01]  /*c680*/  PRMT R65, R7, 0x5410, R63 ;  /* 0x0000541007417816 */ /* 0x000fe2000000003f */
[----:B------:R-:W-:Y:S01]  /*c690*/  IMAD.MOV.U32 R6, RZ, RZ, R11 ;  /* 0x000000ffff067224 */ /* 0x000fe200078e000b */
[----:B0-----:R-:W-:Y:S06]  /*c6a0*/  @!P0 BRA `(.L_x_1824) ;  /* 0x000001d800588947 */ /* 0x001fec0003800000 */
.L_x_2165:
[----:B------:R-:W-:Y:S05]  /*c6b0*/  BSYNC B1 ;  /* 0x0000000000017941 */ /* 0x000fea0003800000 */
.L_x_1823:
[----:B------:R-:W-:Y:S01]  /*c6c0*/  BSSY B1, `(.L_x_1825) ;  /* 0x0000116000017945 */ /* 0x000fe20003800000 */
[----:B------:R-:W-:-:S03]  /*c6d0*/  PRMT R63, R4, 0x5410, R6 ;  /* 0x00005410043f7816 */ /* 0x000fc60000000006 */
[----:B------:R-:W-:Y:S05]  /*c6e0*/  @P1 BRA `(.L_x_1826) ;  /* 0x00000010004c1947 */ /* 0x000fea0003800000 */
[----:B0-----:R-:W0:Y:S01]  /*c6f0*/  LDC R5, c[0x0][0x3f4] ;  /* 0x0000fd00ff057b82 */ /* 0x001e220000000800 */
[----:B------:R-:W-:Y:S01]  /*c700*/  BSSY B2, `(.L_x_1827) ;  /* 0x0000032000027945 */ /* 0x000fe20003800000 */
[-C--:B0-----:R-:W-:Y:S02]  /*c710*/  ISETP.GE.AND P0, PT, R192, R5.reuse, PT ;  /* 0x00000005c000720c */ /* 0x081fe40003f06270 */
[-C--:B------:R-:W-:Y:S02]  /*c720*/  ISETP.GE.AND P1, PT, R203, R5.reuse, PT ;  /* 0x00000005cb00720c */ /* 0x080fe40003f26270 */
[-C--:B------:R-:W-:Y:S02]  /*c730*/  ISETP.GE.AND P2, PT, R201, R5.reuse, PT ;  /* 0x00000005c900720c */ /* 0x080fe40003f46270 */
[-C--:B------:R-:W-:Y:S02]  /*c740*/  ISETP.GE.AND P3, PT, R202, R5.reuse, PT ;  /* 0x00000005ca00720c */ /* 0x080fe40003f66270 */
[----:B------:R-:W-:-:S02]  /*c750*/  ISETP.GE.AND P4, PT, R200, R5, PT ;  /* 0x00000005c800720c */ /* 0x000fc40003f86270 */
[----:B------:R-:W-:-:S03]  /*c760*/  ISETP.GE.AND P5, PT, R204, R5, PT ;  /* 0x00000005cc00720c */ /* 0x000fc60003fa6270 */
[----:B------:R-:W-:Y:S10]  /*c770*/  @P0 BRA `(.L_x_1828) ;  /* 0x0000000000a80947 */ /* 0x000ff40003800000 */
[----:B------:R-:W0:Y:S01]  /*c780*/  LDS.128 R4, [R62+0x12400] ;  /* 0x012400003e047984 */ /* 0x000e220000000c00 */
[----:B------:R-:W-:Y:S01]  /*c790*/  SHF.R.U32.HI R90, RZ, 0x10, R61 ;  /* 0x00000010ff5a7819 */ /* 0x000fe2000001163d */
[--C-:B------:R-:W-:Y:S01]  /*c7a0*/  HADD2.F32 R75, -RZ, R87.reuse.H1_H1 ;  /* 0x30000057ff4b7230 */ /* 0x100fe20000004100 */
[----:B------:R-:W-:Y:S01]  /*c7b0*/  SHF.R.U32.HI R89, RZ, 0x10, R59 ;  /* 0x00000010ff597819 */ /* 0x000fe2000001163b */
[----:B------:R-:W-:Y:S01]  /*c7c0*/  HADD2.F32 R88, -RZ, R87.H0_H0 ;  /* 0x20000057ff587230 */ /* 0x000fe20000004100 */
[----:B------:R-:W-:Y:S01]  /*c7d0*/  SHF.R.U64 R95, R60, 0x10, R61 ;  /* 0x000000103c5f7819 */ /* 0x000fe2000000123d */
[----:B------:R-:W-:Y:S01]  /*c7e0*/  HADD2.F32 R87, -RZ, R90.H0_H0 ;  /* 0x2000005aff577230 */ /* 0x000fe20000004100 */
[----:B------:R-:W-:Y:S01]  /*c7f0*/  SHF.R.U64 R93, R58, 0x10, R59 ;  /* 0x000000103a5d7819 */ /* 0x000fe2000000123b */
[----:B------:R-:W-:Y:S02]  /*c800*/  HADD2.F32 R89, -RZ, R89.H0_H0 ;  /* 0x20000059ff597230 */ /* 0x000fe40000004100 */
[----:B0-----:R-:W-:-:S02]  /*c810*/  HADD2.F32 R61, -RZ, R7.H1_H1 ;  /* 0x30000007ff3d7230 */ /* 0x001fc40000004100 */
[----:B------:R-:W-:Y:S02]  /*c820*/  HADD2.F32 R60, -RZ, R7.H0_H0 ;  /* 0x20000007ff3c7230 */ /* 0x000fe40000004100 */
[--C-:B------:R-:W-:Y:S02]  /*c830*/  HADD2.F32 R7, -RZ, R4.reuse.H0_H0 ;  /* 0x20000004ff077230 */ /* 0x100fe40000004100 */
[C---:B------:R-:W-:Y:S01]  /*c840*/  FMUL.FTZ R92, R61.reuse, R87 ;  /* 0x000000573d5c7220 */ /* 0x040fe20000410000 */
[----:B------:R-:W-:Y:S02]  /*c850*/  HADD2.F32 R4, -RZ, R4.H1_H1 ;  /* 0x30000004ff047230 */ /* 0x000fe40000004100 */
[-C--:B------:R-:W-:Y:S01]  /*c860*/  FMUL.FTZ R91, R61, R89.reuse ;  /* 0x000000593d5b7220 */ /* 0x080fe20000410000 */
[--C-:B------:R-:W-:Y:S02]  /*c870*/  HADD2.F32 R58, -RZ, R6.reuse.H0_H0 ;  /* 0x20000006ff3a7230 */ /* 0x100fe40000004100 */
[----:B------:R-:W-:Y:S01]  /*c880*/  FFMA.FTZ R94, R60, R89, R92 ;  /* 0x000000593c5e7223 */ /* 0x000fe2000001005c */
[----:B------:R-:W-:-:S02]  /*c890*/  HADD2.F32 R59, -RZ, R6.H1_H1 ;  /* 0x30000006ff3b7230 */ /* 0x000fc40000004100 */
[----:B------:R-:W-:Y:S01]  /*c8a0*/  FMUL.FTZ R90, R4, R88 ;  /* 0x00000058045a7220 */ /* 0x000fe20000410000 */
[--C-:B------:R-:W-:Y:S02]  /*c8b0*/  HADD2.F32 R61, -RZ, R86.reuse.H1_H1 ;  /* 0x30000056ff3d7230 */ /* 0x100fe40000004100 */
[----:B------:R-:W-:Y:S01]  /*c8c0*/  FFMA.FTZ R91, R60, R87, -R91 ;  /* 0x000000573c5b7223 */ /* 0x000fe2000001085b */
[--C-:B------:R-:W-:Y:S02]  /*c8d0*/  HADD2.F32 R6, -RZ, R5.reuse.H0_H0 ;  /* 0x20000005ff067230 */ /* 0x100fe40000004100 */
[-C--:B------:R-:W-:Y:S01]  /*c8e0*/  FMUL.FTZ R92, R4, R75.reuse ;  /* 0x0000004b045c7220 */ /* 0x080fe20000410000 */
[----:B------:R-:W-:Y:S02]  /*c8f0*/  HADD2.F32 R86, -RZ, R86.H0_H0 ;  /* 0x20000056ff567230 */ /* 0x000fe40000004100 */
[----:B------:R-:W-:Y:S01]  /*c900*/  FFMA.FTZ R90, R7, R75, -R90 ;  /* 0x0000004b075a7223 */ /* 0x000fe2000001085a */
[----:B------:R-:W-:-:S02]  /*c910*/  HADD2.F32 R5, -RZ, R5.H1_H1 ;  /* 0x30000005ff057230 */ /* 0x000fc40000004100 */
[----:B------:R-:W-:Y:S01]  /*c920*/  FFMA.FTZ R75, R7, R88, R92 ;  /* 0x00000058074b7223 */ /* 0x000fe2000001005c */
[----:B------:R-:W-:Y:S02]  /*c930*/  HADD2.F32 R60, -RZ, R93.H0_H0 ;  /* 0x2000005dff3c7230 */ /* 0x000fe40000004100 */
[CC--:B------:R-:W-:Y:S01]  /*c940*/  FMUL.FTZ R87, R59.reuse, R61.reuse ;  /* 0x0000003d3b577220 */ /* 0x0c0fe20000410000 */
[----:B------:R-:W-:Y:S02]  /*c950*/  HADD2.F32 R4, -RZ, R95.H0_H0 ;  /* 0x2000005fff047230 */ /* 0x000fe40000004100 */
[----:B------:R-:W-:Y:S01]  /*c960*/  FMUL.FTZ R88, R59, R86 ;  /* 0x000000563b587220 */ /* 0x000fe20000410000 */
[C---:B------:R-:W-:Y:S01]  /*c970*/  FMUL.FTZ R7, R5.reuse, R60 ;  /* 0x0000003c05077220 */ /* 0x040fe20000410000 */
[C---:B------:R-:W-:Y:S01]  /*c980*/  FFMA.FTZ R87, R58.reuse, R86, -R87 ;  /* 0x000000563a577223 */ /* 0x040fe20000010857 */
[-C--:B------:R-:W-:Y:S01]  /*c990*/  FMUL.FTZ R59, R5, R4.reuse ;  /* 0x00000004053b7220 */ /* 0x080fe20000410000 */
[----:B------:R-:W-:Y:S01]  /*c9a0*/  FFMA.FTZ R88, R58, R61, R88 ;  /* 0x0000003d3a587223 */ /* 0x000fe20000010058 */
[----:B------:R-:W-:Y:S01]  /*c9b0*/  FFMA.FTZ R5, R6, R4, -R7 ;  /* 0x0000000406057223 */ /* 0x000fe20000010807 */
[----:B------:R-:W-:Y:S01]  /*c9c0*/  F2FP.F16.F32.PACK_AB R7, R94, R91 ;  /* 0x0000005b5e07723e */ /* 0x000fe200000000ff */
[----:B------:R-:W-:Y:S01]  /*c9d0*/  FFMA.FTZ R60, R6, R60, R59 ;  /* 0x0000003c063c7223 */ /* 0x000fe2000001003b */
[----:B------:R-:W-:-:S02]  /*c9e0*/  F2FP.F16.F32.PACK_AB R4, R75, R90 ;  /* 0x0000005a4b04723e */ /* 0x000fc400000000ff */
[----:B------:R-:W-:Y:S02]  /*c9f0*/  F2FP.F16.F32.PACK_AB R6, R88, R87 ;  /* 0x000000575806723e */ /* 0x000fe400000000ff */
[----:B------:R-:W-:-:S05]  /*ca00*/  F2FP.F16.F32.PACK_AB R5, R60, R5 ;  /* 0x000000053c05723e */ /* 0x000fca00000000ff */
[----:B------:R0:W-:Y:S02]  /*ca10*/  STS.128 [R62+0x12400], R4 ;  /* 0x012400043e007388 */ /* 0x0001e40000000c00 */
.L_x_1828:
[----:B------:R-:W-:Y:S05]  /*ca20*/  BSYNC B2 ;  /* 0x0000000000027941 */ /* 0x000fea0003800000 */
.L_x_1827:
[----:B------:R-:W-:Y:S04]  /*ca30*/  BSSY B2, `(.L_x_1829) ;  /* 0x000002c000027945 */ /* 0x000fe80003800000 */
[----:B------:R-:W-:Y:S05]  /*ca40*/  @P1 BRA `(.L_x_1830) ;  /* 0x0000000000a81947 */ /* 0x000fea0003800000 */
[----:B0-----:R-:W0:Y:S01]  /*ca50*/  LDS.128 R4, [R0] ;  /* 0x0000000000047984 */ /* 0x001e220000000c00 */
[----:B------:R-:W-:Y:S01]  /*ca60*/  SHF.R.U32.HI R59, RZ, 0x10, R57 ;  /* 0x00000010ff3b7819 */ /* 0x000fe20000011639 */
[----:B------:R-:W-:Y:S01]  /*ca70*/  HADD2.F32 R58, -RZ, R85.H0_H0 ;  /* 0x20000055ff3a7230 */ /* 0x000fe20000004100 */
[----:B------:R-:W-:Y:S01]  /*ca80*/  SHF.R.U32.HI R61, RZ, 0x10, R55 ;  /* 0x00000010ff3d7819 */ /* 0x000fe20000011637 */
[--C-:B------:R-:W-:Y:S01]  /*ca90*/  HADD2.F32 R60, -RZ, R84.reuse.H0_H0 ;  /* 0x20000054ff3c7230 */ /* 0x100fe20000004100 */
[----:B------:R-:W-:Y:S01]  /*caa0*/  SHF.R.U64 R89, R56, 0x10, R57 ;  /* 0x0000001038597819 */ /* 0x000fe20000001239 */
[----:B------:R-:W-:Y:S01]  /*cab0*/  HADD2.F32 R59, -RZ, R59.H0_H0 ;  /* 0x2000003bff3b7230 */ /* 0x000fe20000004100 */
[----:B------:R-:W-:Y:S01]  /*cac0*/  SHF.R.U64 R87, R54, 0x10, R55 ;  /* 0x0000001036577819 */ /* 0x000fe20000001237 */
[----:B------:R-:W-:Y:S02]  /*cad0*/  HADD2.F32 R61, -RZ, R61.H0_H0 ;  /* 0x2000003dff3d7230 */ /* 0x000fe40000004100 */
[----:B------:R-:W-:-:S02]  /*cae0*/  HADD2.F32 R84, -RZ, R84.H1_H1 ;  /* 0x30000054ff547230 */ /* 0x000fc40000004100 */
[----:B------:R-:W-:Y:S02]  /*caf0*/  HADD2.F32 R85, -RZ, R85.H1_H1 ;  /* 0x30000055ff557230 */ /* 0x000fe40000004100 */
[--C-:B0-----:R-:W-:Y:S02]  /*cb00*/  HADD2.F32 R57, -RZ, R7.reuse.H1_H1 ;  /* 0x30000007ff397230 */ /* 0x101fe40000004100 */
[----:B------:R-:W-:Y:S02]  /*cb10*/  HADD2.F32 R56, -RZ, R7.H0_H0 ;  /* 0x20000007ff387230 */ /* 0x000fe40000004100 */
[--C-:B------:R-:W-:Y:S02]  /*cb20*/  HADD2.F32 R7, -RZ, R4.reuse.H0_H0 ;  /* 0x20000004ff077230 */ /* 0x100fe40000004100 */
[C---:B------:R-:W-:Y:S01]  /*cb30*/  FMUL.FTZ R88, R57.reuse, R59 ;  /* 0x0000003b39587220 */ /* 0x040fe20000410000 */
[----:B------:R-:W-:Y:S02]  /*cb40*/  HADD2.F32 R4, -RZ, R4.H1_H1 ;  /* 0x30000004ff047230 */ /* 0x000fe40000004100 */
[----:B------:R-:W-:Y:S01]  /*cb50*/  FMUL.FTZ R75, R57, R61 ;  /* 0x0000003d394b7220 */ /* 0x000fe20000410000 */
[----:B------:R-:W-:-:S02]  /*cb60*/  HADD2.F32 R54, -RZ, R6.H0_H0 ;  /* 0x20000006ff367230 */ /* 0x000fc40000004100 */
[----:B------:R-:W-:Y:S01]  /*cb70*/  FFMA.FTZ R90, R56, R61, R88 ;  /* 0x0000003d385a7223 */ /* 0x000fe20000010058 */
[----:B------:R-:W-:Y:S02]  /*cb80*/  HADD2.F32 R55, -RZ, R6.H1_H1 ;  /* 0x30000006ff377230 */ /* 0x000fe40000004100 */
[----:B------:R-:W-:Y:S01]  /*cb90*/  FMUL.FTZ R86, R4, R60 ;  /* 0x0000003c04567220 */ /* 0x000fe20000410000 */
[--C-:B------:R-:W-:Y:S02]  /*cba0*/  HADD2.F32 R6, -RZ, R5.reuse.H0_H0 ;  /* 0x20000005ff067230 */ /* 0x100fe40000004100 */
[----:B------:R-:W-:Y:S01]  /*cbb0*/  FFMA.FTZ R75, R56, R59, -R75 ;  /* 0x0000003b384b7223 */ /* 0x000fe2000001084b */
[-C--:B------:R-:W-:Y:S01]  /*cbc0*/  FMUL.FTZ R88, R4, R58.reuse ;  /* 0x0000003a04587220 */ /* 0x080fe20000410000 */
[----:B------:R-:W-:Y:S02]  /*cbd0*/  HADD2.F32 R5, -RZ, R5.H1_H1 ;  /* 0x30000005ff057230 */ /* 0x000fe40000004100 */
[----:B------:R-:W-:Y:S01]  /*cbe0*/  FFMA.FTZ R86, R7, R58, -R86 ;  /* 0x0000003a07567223 */ /* 0x000fe20000010856 */
[----:B------:R-:W-:-:S02]  /*cbf0*/  HADD2.F32 R56, -RZ, R87.H0_H0 ;  /* 0x20000057ff387230 */ /* 0x000fc40000004100 */
[----:B------:R-:W-:Y:S01]  /*cc00*/  FFMA.FTZ R57, R7, R60, R88 ;  /* 0x0000003c07397223 */ /* 0x000fe20000010058 */
[----:B------:R-:W-:Y:S02]  /*cc10*/  HADD2.F32 R4, -RZ, R89.H0_H0 ;  /* 0x20000059ff047230 */ /* 0x000fe40000004100 */
[C---:B------:R-:W-:Y:S01]  /*cc20*/  FMUL.FTZ R59, R55.reuse, R84 ;  /* 0x00000054373b7220 */ /* 0x040fe20000410000 */
[-C--:B------:R-:W-:Y:S01]  /*cc30*/  FMUL.FTZ R61, R55, R85.reuse ;  /* 0x00000055373d7220 */ /* 0x080fe20000410000 */
[C---:B------:R-:W-:Y:S01]  /*cc40*/  FMUL.FTZ R7, R5.reuse, R56 ;  /* 0x0000003805077220 */ /* 0x040fe20000410000 */
[----:B------:R-:W-:Y:S01]  /*cc50*/  FMUL.FTZ R55, R5, R4 ;  /* 0x0000000405377220 */ /* 0x000fe20000410000 */
[C---:B------:R-:W-:Y:S01]  /*cc60*/  FFMA.FTZ R59, R54.reuse, R85, -R59 ;  /* 0x00000055363b7223 */ /* 0x040fe2000001083b */
[----:B------:R-:W-:Y:S01]  /*cc70*/  FFMA.FTZ R54, R54, R84, R61 ;  /* 0x0000005436367223 */ /* 0x000fe2000001003d */
[C---:B------:R-:W-:Y:S01]  /*cc80*/  FFMA.FTZ R5, R6.reuse, R4, -R7 ;  /* 0x0000000406057223 */ /* 0x040fe20000010807 */
[----:B------:R-:W-:Y:S01]  /*cc90*/  FFMA.FTZ R56, R6, R56, R55 ;  /* 0x0000003806387223 */ /* 0x000fe20000010037 */
[----:B------:R-:W-:-:S02]  /*cca0*/  F2FP.F16.F32.PACK_AB R7, R90, R75 ;  /* 0x0000004b5a07723e */ /* 0x000fc400000000ff */
[----:B------:R-:W-:Y:S02]  /*ccb0*/  F2FP.F16.F32.PACK_AB R6, R54, R59 ;  /* 0x0000003b3606723e */ /* 0x000fe400000000ff */
[----:B------:R-:W-:Y:S02]  /*ccc0*/  F2FP.F16.F32.PACK_AB R4, R57, R86 ;  /* 0x000000563904723e */ /* 0x000fe400000000ff */
[----:B------:R-:W-:-:S05]  /*ccd0*/  F2FP.F16.F32.PACK_AB R5, R56, R5 ;  /* 0x000000053805723e */ /* 0x000fca00000000ff */
[----:B------:R1:W-:Y:S02]  /*cce0*/  STS.128 [R0], R4 ;  /* 0x0000000400007388 */ /* 0x0003e40000000c00 */
.L_x_1830:
[----:B------:R-:W-:Y:S05]  /*ccf0*/  BSYNC B2 ;  /* 0x0000000000027941 */ /* 0x000fea0003800000 */
.L_x_1829:
[----:B------:R-:W-:Y:S04]  /*cd00*/  BSSY B2, `(.L_x_1831) ;  /* 0x000002c000027945 */ /* 0x000fe80003800000 */
[----:B------:R-:W-:Y:S05]  /*cd10*/  @P2 BRA `(.L_x_1832) ;  /* 0x0000000000a82947 */ /* 0x000fea0003800000 */
[----:B01----:R-:W0:Y:S01]  /*cd20*/  LDS.128 R4, [R62+0x16400] ;  /* 0x016400003e047984 */ /* 0x003e220000000c00 */
        /* <DEDUP_REMOVED lines=40> */
[----:B------:R2:W-:Y:S02]  /*cfb0*/  STS.128 [R62+0x16400], R4 ;  /* 0x016400043e007388 */ /* 0x0005e40000000c00 */
.L_x_1832:
[----:B------:R-:W-:Y:S05]  /*cfc0*/  BSYNC B2 ;  /* 0x0000000000027941 */ /* 0x000fea0003800000 */
.L_x_1831:
[----:B------:R-:W-:Y:S04]  /*cfd0*/  BSSY B2, `(.L_x_1833) ;  /* 0x000002c000027945 */ /* 0x000fe80003800000 */
[----:B------:R-:W-:Y:S05]  /*cfe0*/  @P3 BRA `(.L_x_1834) ;  /* 0x0000000000a83947 */ /* 0x000fea0003800000 */
[----:B012---:R-:W0:Y:S01]  /*cff0*/  LDS.128 R4, [R0+0x4000] ;  /* 0x0040000000047984 */ /* 0x007e220000000c00 */
        /* <DEDUP_REMOVED lines=41> */
.L_x_1834:
[----:B------:R-:W-:Y:S05]  /*d290*/  BSYNC B2 ;  /* 0x0000000000027941 */ /* 0x000fea0003800000 */
.L_x_1833:
[----:B------:R-:W-:Y:S04]  /*d2a0*/  BSSY B2, `(.L_x_1835) ;  /* 0x000002c000027945 */ /* 0x000fe80003800000 */
[----:B------:R-:W-:Y:S05]  /*d2b0*/  @P4 BRA `(.L_x_1836) ;  /* 0x0000000000a84947 */ /* 0x000fea0003800000 */
[----:B0123--:R-:W0:Y:S01]  /*d2c0*/  LDS.128 R4, [R62+0x1a400] ;  /* 0x01a400003e047984 */ /* 0x00fe220000000c00 */
        /* <DEDUP_REMOVED lines=41> */
.L_x_1836:
[----:B------:R-:W-:Y:S05]  /*d560*/  BSYNC B2 ;  /* 0x0000000000027941 */ /* 0x000fea0003800000 */
.L_x_1835:
[----:B------:R-:W-:Y:S05]  /*d570*/  @P5 BRA `(.L_x_1826) ;  /* 0x0000000000a85947 */ /* 0x000fea0003800000 */
[----:B01234-:R-:W0:Y:S01]  /*d580*/  LDS.128 R4, [R0+0x8000] ;  /* 0x0080000000047984 */ /* 0x01fe220000000c00 */
[----:B------:R-:W-:Y:S01]  /*d590*/  SHF.R.U32.HI R41, RZ, 0x10, R33 ;  /* 0x00000010ff297819 */ /* 0x000fe20000011621 */
[----:B------:R-:W-:Y:S01]  /*d5a0*/  HADD2.F32 R40, -RZ, R76.H1_H1 ;  /* 0x3000004cff287230 */ /* 0x000fe20000004100 */
[--C-:B------:R-:W-:Y:S01]  /*d5b0*/  SHF.R.U32.HI R43, RZ, 0x10, R35.reuse ;  /* 0x00000010ff2b7819 */ /* 0x100fe20000011623 */
[----:B------:R-:W-:Y:S01]  /*d5c0*/  HADD2.F32 R42, -RZ, R77.H1_H1 ;  /* 0x3000004dff2a7230 */ /* 0x000fe20000004100 */
[----:B------:R-:W-:Y:S01]  /*d5d0*/  SHF.R.U64 R49, R34, 0x10, R35 ;  /* 0x0000001022317819 */ /* 0x000fe20000001223 */
[----:B------:R-:W-:Y:S01]  /*d5e0*/  HADD2.F32 R41, -RZ, R41.H0_H0 ;  /* 0x20000029ff297230 */ /* 0x000fe20000004100 */
[----:B------:R-:W-:Y:S01]  /*d5f0*/  SHF.R.U64 R51, R32, 0x10, R33 ;  /* 0x0000001020337819 */ /* 0x000fe20000001221 */
[----:B------:R-:W-:Y:S02]  /*d600*/  HADD2.F32 R43, -RZ, R43.H0_H0 ;  /* 0x2000002bff2b7230 */ /* 0x000fe40000004100 */
[----:B------:R-:W-:-:S02]  /*d610*/  HADD2.F32 R77, -RZ, R77.H0_H0 ;  /* 0x2000004dff4d7230 */ /* 0x000fc40000004100 */
[----:B------:R-:W-:Y:S02]  /*d620*/  HADD2.F32 R76, -RZ, R76.H0_H0 ;  /* 0x2000004cff4c7230 */ /* 0x000fe40000004100 */
        /* <DEDUP_REMOVED lines=18> */
[CC--:B------:R-:W-:Y:S01]  /*d750*/  FMUL.FTZ R41, R33.reuse, R77.reuse ;  /* 0x0000004d21297220 */ /* 0x0c0fe20000410000 */
[----:B------:R-:W-:Y:S01]  /*d760*/  FMUL.FTZ R40, R33, R76 ;  /* 0x0000004c21287220 */ /* 0x000fe20000410000 */
        /* <DEDUP_REMOVED lines=11> */
.L_x_1826:
[----:B------:R-:W-:Y:S05]  /*d820*/  BSYNC B1 ;  /* 0x0000000000017941 */ /* 0x000fea0003800000 */
.L_x_1825:
[----:B------:R-:W-:-:S13]  /*d830*/  ISETP.GE.AND P0, PT, R222, R68, PT ;  /* 0x00000044de00720c */ /* 0x000fda0003f06270 */
[----:B------:R-:W-:Y:S05]  /*d840*/  @P0 BRA `(.L_x_1837) ;  /* 0x0000004400400947 */ /* 0x000fea0003800000 */
[----:B01234-:R-:W0:Y:S01]  /*d850*/  LDC R5, c[0x0][0x3f4] ;  /* 0x0000fd00ff057b82 */ /* 0x01fe220000000800 */
        /* <DEDUP_REMOVED lines=10> */
[----:B------:R-:W-:Y:S01]  /*d900*/  HADD2.F32 R34, -RZ, R74.H0_H0 ;  /* 0x2000004aff227230 */ /* 0x000fe20000004100 */
[----:B------:R-:W-:Y:S01]  /*d910*/  SHF.R.U32.HI R41, RZ, 0x10, R31 ;  /* 0x00000010ff297819 */ /* 0x000fe2000001161f */
[----:B------:R-:W-:Y:S01]  /*d920*/  HADD2.F32 R40, -RZ, R73.H0_H0 ;  /* 0x20000049ff287230 */ /* 0x000fe20000004100 */
        /* <DEDUP_REMOVED lines=37> */
.L_x_1839:
[----:B------:R-:W-:Y:S05]  /*db80*/  BSYNC B1 ;  /* 0x0000000000017941 */ /* 0x000fea0003800000 */
.L_x_1838:
[----:B------:R-:W-:Y:S04]  /*db90*/  BSSY B1, `(.L_x_1840) ;  /* 0x000002c000017945 */ /* 0x000fe80003800000 */
[----:B------:R-:W-:Y:S05]  /*dba0*/  @P1 BRA `(.L_x_1841) ;  /* 0x0000000000a81947 */ /* 0x000fea0003800000 */
[----:B0-----:R-:W0:Y:S01]  /*dbb0*/  LDS.128 R4, [R0+0x2000] ;  /* 0x0020000000047984 */ /* 0x001e220000000c00 */
[----:B------:R-:W-:Y:S01]  /*dbc0*/  SHF.R.U32.HI R35, RZ, 0x10, R39 ;  /* 0x00000010ff237819 */ /* 0x000fe20000011627 */
[----:B------:R-:W-:Y:S01]  /*dbd0*/  HADD2.F32 R34, -RZ, R72.H0_H0 ;  /* 0x20000048ff227230 */ /* 0x000fe20000004100 */
[--C-:B------:R-:W-:Y:S01]  /*dbe0*/  SHF.R.U64 R41, R36, 0x10, R37.reuse ;  /* 0x0000001024297819 */ /* 0x100fe20000001225 */
[----:B------:R-:W-:Y:S01]  /*dbf0*/  HADD2.F32 R36, -RZ, R71.H0_H0 ;  /* 0x20000047ff247230 */ /* 0x000fe20000004100 */
[----:B------:R-:W-:Y:S01]  /*dc00*/  SHF.R.U32.HI R37, RZ, 0x10, R37 ;  /* 0x00000010ff257819 */ /* 0x000fe20000011625 */
[----:B------:R-:W-:Y:S01]  /*dc10*/  HADD2.F32 R35, -RZ, R35.H0_H0 ;  /* 0x20000023ff237230 */ /* 0x000fe20000004100 */
[----:B------:R-:W-:Y:S01]  /*dc20*/  SHF.R.U64 R43, R38, 0x10, R39 ;  /* 0x00000010262b7819 */ /* 0x000fe20000001227 */
[----:B------:R-:W-:Y:S02]  /*dc30*/  HADD2.F32 R71, -RZ, R71.H1_H1 ;  /* 0x30000047ff477230 */ /* 0x000fe40000004100 */
[----:B------:R-:W-:-:S02]  /*dc40*/  HADD2.F32 R37, -RZ, R37.H0_H0 ;  /* 0x20000025ff257230 */ /* 0x000fc40000004100 */
        /* <DEDUP_REMOVED lines=32> */
.L_x_1841:
[----:B------:R-:W-:Y:S05]  /*de50*/  BSYNC B1 ;  /* 0x0000000000017941 */ /* 0x000fea0003800000 */
.L_x_1840:
[----:B------:R-:W-:Y:S04]  /*de60*/  BSSY B1, `(.L_x_1842) ;  /* 0x000002c000017945 */ /* 0x000fe80003800000 */
[----:B------:R-:W-:Y:S05]  /*de70*/  @P2 BRA `(.L_x_1843) ;  /* 0x0000000000a82947 */ /* 0x000fea0003800000 */
[----:B01----:R-:W0:Y:S01]  /*de80*/  LDS.128 R4, [R62+0x18400] ;  /* 0x018400003e047984 */ /* 0x003e220000000c00 */
        /* <DEDUP_REMOVED lines=41> */
.L_x_1843:
[----:B------:R-:W-:Y:S05]  /*e120*/  BSYNC B1 ;  /* 0x0000000000017941 */ /* 0x000fea0003800000 */
.L_x_1842:
        /* <DEDUP_REMOVED lines=44> */
.L_x_1845:
[----:B------:R-:W-:Y:S05]  /*e3f0*/  BSYNC B1 ;  /* 0x0000000000017941 */ /* 0x000fea0003800000 */
.L_x_1844:
        /* <DEDUP_REMOVED lines=44> */
.L_x_1847:
[----:B------:R-:W-:Y:S05]  /*e6c0*/  BSYNC B1 ;  /* 0x0000000000017941 */ /* 0x000fea0003800000 */
.L_x_1846:
[----:B------:R-:W-:Y:S05]  /*e6d0*/  @P5 BRA `(.L_x_1837) ;  /* 0x00000034009c5947 */ /* 0x000fea0003800000 */
[----:B01234-:R-:W0:Y:S01]  /*e6e0*/  LDS.128 R4, [R0+0xa000] ;  /* 0x00a0000000047984 */ /* 0x01fe220000000c00 */
        /* <DEDUP_REMOVED lines=9> */
[--C-:B0-----:R-:W-:Y:S02]  /*e780*/  HADD2.F32 R11, -RZ, R7.reuse.H1_H1 ;  /* 0x30000007ff0b7230 */ /* 0x101fe40000004100 */
[----:B------:R-:W-:Y:S02]  /*e790*/  HADD2.F32 R10, -RZ, R7.H0_H0 ;  /* 0x20000007ff0a7230 */ /* 0x000fe40000004100 */
[--C-:B------:R-:W-:Y:S02]  /*e7a0*/  HADD2.F32 R7, -RZ, R4.reuse.H0_H0 ;  /* 0x20000004ff077230 */ /* 0x100fe40000004100 */
[C---:B------:R-:W-:Y:S01]  /*e7b0*/  FMUL.FTZ R21, R11.reuse, R15 ;  /* 0x0000000f0b157220 */ /* 0x040fe20000410000 */
[----:B------:R-:W-:Y:S02]  /*e7c0*/  HADD2.F32 R4, -RZ, R4.H1_H1 ;  /* 0x30000004ff047230 */ /* 0x000fe40000004100 */
[----:B------:R-:W-:Y:S01]  /*e7d0*/  FMUL.FTZ R24, R11, R13 ;  /* 0x0000000d0b187220 */ /* 0x000fe20000410000 */
[----:B------:R-:W-:-:S02]  /*e7e0*/  HADD2.F32 R8, -RZ, R6.H0_H0 ;  /* 0x20000006ff087230 */ /* 0x000fc40000004100 */
[C---:B------:R-:W-:Y:S01]  /*e7f0*/  FFMA.FTZ R21, R10.reuse, R13, -R21 ;  /* 0x0000000d0a157223 */ /* 0x040fe20000010815 */
[----:B------:R-:W-:Y:S02]  /*e800*/  HADD2.F32 R9, -RZ, R6.H1_H1 ;  /* 0x30000006ff097230 */ /* 0x000fe40000004100 */
[----:B------:R-:W-:Y:S01]  /*e810*/  FFMA.FTZ R26, R10, R15, R24 ;  /* 0x0000000f0a1a7223 */ /* 0x000fe20000010018 */
[----:B------:R-:W-:Y:S02]  /*e820*/  HADD2.F32 R6, -RZ, R5.H0_H0 ;  /* 0x20000005ff067230 */ /* 0x000fe40000004100 */
[C---:B------:R-:W-:Y:S01]  /*e830*/  FMUL.FTZ R20, R4.reuse, R14 ;  /* 0x0000000e04147220 */ /* 0x040fe20000410000 */
[----:B------:R-:W-:Y:S01]  /*e840*/  FMUL.FTZ R24, R4, R12 ;  /* 0x0000000c04187220 */ /* 0x000fe20000410000 */
[----:B------:R-:W-:Y:S02]  /*e850*/  HADD2.F32 R10, -RZ, R3.H1_H1 ;  /* 0x30000003ff0a7230 */ /* 0x000fe40000004100 */
[----:B------:R-:W-:Y:S01]  /*e860*/  FMUL.FTZ R15, R9, R63 ;  /* 0x0000003f090f7220 */ /* 0x000fe20000410000 */
[----:B------:R-:W-:-:S02]  /*e870*/  HADD2.F32 R5, -RZ, R5.H1_H1 ;  /* 0x30000005ff057230 */ /* 0x000fc40000004100 */
[C---:B------:R-:W-:Y:S01]  /*e880*/  FFMA.FTZ R20, R7.reuse, R12, -R20 ;  /* 0x0000000c07147223 */ /* 0x040fe20000010814 */
[----:B------:R-:W-:Y:S02]  /*e890*/  HADD2.F32 R4, -RZ, R25.H0_H0 ;  /* 0x20000019ff047230 */ /* 0x000fe40000004100 */
[----:B------:R-:W-:Y:S01]  /*e8a0*/  FFMA.FTZ R11, R7, R14, R24 ;  /* 0x0000000e070b7223 */ /* 0x000fe20000010018 */
[----:B------:R-:W-:Y:S02]  /*e8b0*/  HADD2.F32 R3, -RZ, R27.H0_H0 ;  /* 0x2000001bff037230 */ /* 0x000fe40000004100 */
[-C--:B------:R-:W-:Y:S01]  /*e8c0*/  FMUL.FTZ R13, R9, R10.reuse ;  /* 0x0000000a090d7220 */ /* 0x080fe20000410000 */
[C---:B------:R-:W-:Y:S01]  /*e8d0*/  FFMA.FTZ R10, R8.reuse, R10, R15 ;  /* 0x0000000a080a7223 */ /* 0x040fe2000001000f */
[C---:B------:R-:W-:Y:S01]  /*e8e0*/  FMUL.FTZ R7, R5.reuse, R4 ;  /* 0x0000000405077220 */ /* 0x040fe20000410000 */
[----:B------:R-:W-:Y:S01]  /*e8f0*/  FMUL.FTZ R9, R5, R3 ;  /* 0x0000000305097220 */ /* 0x000fe20000410000 */
[----:B------:R-:W-:-:S02]  /*e900*/  FFMA.FTZ R13, R8, R63, -R13 ;  /* 0x0000003f080d7223 */ /* 0x000fc4000001080d */
[----:B------:R-:W-:Y:S01]  /*e910*/  FFMA.FTZ R5, R6, R3, -R7 ;  /* 0x0000000306057223 */ /* 0x000fe20000010807 */
[----:B------:R-:W-:Y:S01]  /*e920*/  F2FP.F16.F32.PACK_AB R7, R26, R21 ;  /* 0x000000151a07723e */ /* 0x000fe200000000ff */
[----:B------:R-:W-:Y:S01]  /*e930*/  FFMA.FTZ R8, R6, R4, R9 ;  /* 0x0000000406087223 */ /* 0x000fe20000010009 */
[----:B------:R-:W-:Y:S02]  /*e940*/  F2FP.F16.F32.PACK_AB R4, R11, R20 ;  /* 0x000000140b04723e */ /* 0x000fe400000000ff */
[----:B------:R-:W-:Y:S02]  /*e950*/  F2FP.F16.F32.PACK_AB R6, R10, R13 ;  /* 0x0000000d0a06723e */ /* 0x000fe400000000ff */
[----:B------:R-:W-:-:S05]  /*e960*/  F2FP.F16.F32.PACK_AB R5, R8, R5 ;  /* 0x000000050805723e */ /* 0x000fca00000000ff */
[----:B------:R0:W-:Y:S01]  /*e970*/  STS.128 [R0+0xa000], R4 ;  /* 0x00a0000400007388 */ /* 0x0001e20000000c00 */
[----:B------:R-:W-:Y:S05]  /*e980*/  BRA `(.L_x_1837) ;  /* 0x0000003000f07947 */ /* 0x000fea0003800000 */
.L_x_1816:
[----:B------:R-:W0:Y:S01]  /*e990*/  LDC R25, c[0x0][0x448] ;  /* 0x00011200ff197b82 */ /* 0x000e220000000800 */
[----:B------:R-:W-:Y:S01]  /*e9a0*/  IMAD R3, R223, 0x40, R10 ;  /* 0x00000040df037824 */ /* 0x000fe200078e020a */
[----:B------:R-:W-:Y:S01]  /*e9b0*/  ULDC.64 UR4, c[0x0][0x3f8] ;  /* 0x0000fe0000047ab9 */ /* 0x000fe20000000a00 */
[----:B------:R-:W-:Y:S01]  /*e9c0*/  MOV R9, R29 ;  /* 0x0000001d00097202 */ /* 0x000fe20000000f00 */
[----:B------:R-:W-:Y:S01]  /*e9d0*/  ULDC.64 UR6, c[0x0][0x408] ;  /* 0x0001020000067ab9 */ /* 0x000fe20000000a00 */
[----:B------:R-:W-:Y:S02]  /*e9e0*/  IMAD.MOV.U32 R8, RZ, RZ, R24 ;  /* 0x000000ffff087224 */ /* 0x000fe400078e0018 */
[----:B------:R-:W-:Y:S01]  /*e9f0*/  IMAD.MOV.U32 R4, RZ, RZ, R26 ;  /* 0x000000ffff047224 */ /* 0x000fe200078e001a */
[----:B0-----:R-:W-:-:S13]  /*ea00*/  ISETP.NE.AND P0, PT, R25, 0x1, PT ;  /* 0x000000011900780c */ /* 0x001fda0003f05270 */
[----:B------:R-:W0:Y:S08]  /*ea10*/  @P0 LDC R0, c[0x0][0x44c] ;  /* 0x00011300ff000b82 */ /* 0x000e300000000800 */
[----:B------:R-:W1:Y:S01]  /*ea20*/  @P0 LDC R5, c[0x0][0x450] ;  /* 0x00011400ff050b82 */ /* 0x000e620000000800 */
[----:B0-----:R-:W-:-:S05]  /*ea30*/  @P0 IMAD.HI.U32 R0, R3, R0, RZ ;  /* 0x0000000003000227 */ /* 0x001fca00078e00ff */
[----:B-1----:R-:W-:Y:S01]  /*ea40*/  @P0 SHF.R.U32.HI R3, RZ, R5, R0 ;  /* 0x00000005ff030219 */ /* 0x002fe20000011600 */
[----:B------:R-:W-:-:S03]  /*ea50*/  IMAD.MOV.U32 R5, RZ, RZ, R31 ;  /* 0x000000ffff057224 */ /* 0x000fc600078e001f */
        /* <DEDUP_REMOVED lines=17> */
[----:B------:R-:W0:Y:S04]  /*eb70*/  SHFL.IDX PT, R3, R8, RZ, 0x1c1f ;  /* 0x001c1fff08037589 */ /* 0x000e2800000e0000 */
[----:B------:R-:W1:Y:S04]  /*eb80*/  SHFL.IDX PT, R0, R6, RZ, 0x1c1f ;  /* 0x001c1fff06007589 */ /* 0x000e6800000e0000 */
[----:B------:R2:W3:Y:S04]  /*eb90*/  SHFL.IDX PT, R5, R7, RZ, 0x1c1f ;  /* 0x001c1fff07057589 */ /* 0x0004e800000e0000 */
[----:B------:R2:W4:Y:S01]  /*eba0*/  SHFL.IDX PT, R14, R9, RZ, 0x1c1f ;  /* 0x001c1fff090e7589 */ /* 0x00052200000e0000 */
[----:B0-----:R-:W-:-:S02]  /*ebb0*/  IMAD.MOV.U32 R21, RZ, RZ, R3 ;  /* 0x000000ffff157224 */ /* 0x001fc400078e0003 */
[----:B-12---:R-:W-:-:S07]  /*ebc0*/  IMAD.MOV.U32 R20, RZ, RZ, R0 ;  /* 0x000000ffff147224 */ /* 0x006fce00078e0000 */
.L_x_2171:
[----:B------:R-:W-:Y:S01]  /*ebd0*/  IMAD R70, R194, R25, RZ ;  /* 0x00000019c2467224 */ /* 0x000fe200078e02ff */
[----:B------:R-:W-:Y:S01]  /*ebe0*/  BSSY B1, `(.L_x_1849) ;  /* 0x000002f000017945 */ /* 0x000fe20003800000 */
[----:B----4-:R-:W-:Y:S01]  /*ebf0*/  IMAD.MOV.U32 R50, RZ, RZ, R14 ;  /* 0x000000ffff327224 */ /* 0x010fe200078e000e */
[----:B------:R-:W-:Y:S01]  /*ec00*/  CS2R R44, SRZ ;  /* 0x00000000002c7805 */ /* 0x000fe2000001ff00 */
[----:B---3--:R-:W-:Y:S01]  /*ec10*/  IMAD.MOV.U32 R51, RZ, RZ, R5 ;  /* 0x000000ffff337224 */ /* 0x008fe200078e0005 */
[----:B------:R-:W-:Y:S02]  /*ec20*/  ISETP.GE.AND P0, PT, R10, R70, PT ;  /* 0x000000460a00720c */ /* 0x000fe40003f06270 */
        /* <DEDUP_REMOVED lines=18> */
[----:B------:R-:W-:-:S02]  /*ed50*/  CS2R R44, SRZ ;  /* 0x00000000002c7805 */ /* 0x000fc4000001ff00 */
[----:B------:R-:W-:Y:S02]  /*ed60*/  CS2R R46, SRZ ;  /* 0x00000000002e7805 */ /* 0x000fe4000001ff00 */
[----:B------:R-:W-:Y:S02]  /*ed70*/  CS2R R28, SRZ ;  /* 0x00000000001c7805 */ /* 0x000fe4000001ff00 */
[----:B------:R-:W-:-:S03]  /*ed80*/  @!P1 SHF.L.U32 R15, R225, 0x3, RZ ;  /* 0x00000003e10f9819 */ /* 0x000fc600000006ff */
[----:B------:R-:W-:-:S04]  /*ed90*/  @!P0 IMAD.WIDE R4, R18, 0x2, R20 ;  /* 0x0000000212048825 */ /* 0x000fc800078e0214 */
[----:B------:R-:W-:Y:S01]  /*eda0*/  @!P2 IMAD.SHL.U32 R49, R226, 0x8, RZ ;  /* 0x00000008e231a824 */ /* 0x000fe200078e00ff */
[----:B------:R0:W5:Y:S01]  /*edb0*/  @!P0 LD.E.128 R32, desc[UR60][R4.64] ;  /* 0x0000003c04208980 */ /* 0x000162000c101d00 */
[--C-:B------:R-:W-:Y:S01]  /*edc0*/  @!P1 IMAD.WIDE R12, R15, 0x2, R20.reuse ;  /* 0x000000020f0c9825 */ /* 0x100fe200078e0214 */
[----:B------:R-:W-:Y:S02]  /*edd0*/  CS2R R30, SRZ ;  /* 0x00000000001e7805 */ /* 0x000fe4000001ff00 */
[----:B------:R-:W-:Y:S02]  /*ede0*/  CS2R R40, SRZ ;  /* 0x0000000000287805 */ /* 0x000fe4000001ff00 */
[----:B------:R-:W-:Y:S01]  /*edf0*/  CS2R R42, SRZ ;  /* 0x00000000002a7805 */ /* 0x000fe2000001ff00 */
[----:B------:R-:W-:Y:S01]  /*ee00*/  @!P2 IMAD.WIDE R20, R49, 0x2, R20 ;  /* 0x000000023114a825 */ /* 0x000fe200078e0214 */
[----:B------:R-:W-:Y:S02]  /*ee10*/  CS2R R24, SRZ ;  /* 0x0000000000187805 */ /* 0x000fe4000001ff00 */
[----:B------:R-:W-:-:S02]  /*ee20*/  CS2R R26, SRZ ;  /* 0x00000000001a7805 */ /* 0x000fc4000001ff00 */
[----:B------:R-:W-:Y:S02]  /*ee30*/  CS2R R36, SRZ ;  /* 0x0000000000247805 */ /* 0x000fe4000001ff00 */
[----:B------:R-:W-:Y:S01]  /*ee40*/  CS2R R38, SRZ ;  /* 0x0000000000267805 */ /* 0x000fe2000001ff00 */
[--C-:B------:R-:W-:Y:S01]  /*ee50*/  @!P1 IMAD.WIDE R14, R15, 0x2, R50.reuse ;  /* 0x000000020f0e9825 */ /* 0x100fe200078e0232 */
[----:B------:R1:W5:Y:S03]  /*ee60*/  @!P1 LD.E.128 R28, desc[UR60][R12.64] ;  /* 0x0000003c0c1c9980 */ /* 0x000366000c101d00 */
[--C-:B------:R-:W-:Y:S01]  /*ee70*/  @!P2 IMAD.WIDE R48, R49, 0x2, R50.reuse ;  /* 0x000000023130a825 */ /* 0x100fe200078e0232 */
[----:B------:R1:W5:Y:S03]  /*ee80*/  @!P1 LD.E.128 R40, desc[UR60][R14.64] ;  /* 0x0000003c0e289980 */ /* 0x000366000c101d00 */
[----:B0-----:R-:W-:Y:S01]  /*ee90*/  @!P0 IMAD.WIDE R4, R18, 0x2, R50 ;  /* 0x0000000212048825 */ /* 0x001fe200078e0232 */
[----:B------:R1:W5:Y:S04]  /*eea0*/  @!P2 LD.E.128 R24, desc[UR60][R20.64] ;  /* 0x0000003c1418a980 */ /* 0x000368000c101d00 */
[----:B------:R1:W5:Y:S04]  /*eeb0*/  @!P0 LD.E.128 R44, desc[UR60][R4.64] ;  /* 0x0000003c042c8980 */ /* 0x000368000c101d00 */
[----:B------:R1:W5:Y:S02]  /*eec0*/  @!P2 LD.E.128 R36, desc[UR60][R48.64] ;  /* 0x0000003c3024a980 */ /* 0x000364000c101d00 */
.L_x_1850:
[----:B------:R-:W-:Y:S05]  /*eed0*/  BSYNC B1 ;  /* 0x0000000000017941 */ /* 0x000fea0003800000 */
.L_x_1849:
[----:B-1---5:R-:W-:Y:S01]  /*eee0*/  IMAD.MOV.U32 R4, RZ, RZ, R46 ;  /* 0x000000ffff047224 */ /* 0x022fe200078e002e */
[----:B------:R-:W-:Y:S01]  /*eef0*/  UMOV UR4, 0xffffffff ;  /* 0xffffffff00047882 */ /* 0x000fe20000000000 */
        /* <DEDUP_REMOVED lines=37> */
[----:B------:R-:W-:Y:S02]  /*f150*/  PRMT R76, R4, 0x5410, R5 ;  /* 0x00005410044c7816 */ /* 0x000fe40000000005 */
[----:B------:R-:W-:-:S02]  /*f160*/  CS2R R4, SRZ ;  /* 0x0000000000047805 */ /* 0x000fc4000001ff00 */
[----:B------:R-:W-:Y:S01]  /*f170*/  PRMT R75, R0, 0x5410, R3 ;  /* 0x00005410004b7816 */ /* 0x000fe20000000003 */
[----:B------:R-:W-:Y:S06]  /*f180*/  BRA.DIV UR4, `(.L_x_1851) ;  /* 0x000001b2042c7947 */ /* 0x000fec000b800000 */
[----:B------:R-:W0:Y:S04]  /*f190*/  SHFL.IDX PT, R3, R8, 0x1, 0x1c1f ;  /* 0x003c1f0008037f89 */ /* 0x000e2800000e0000 */
[----:B------:R-:W1:Y:S04]  /*f1a0*/  SHFL.IDX PT, R0, R6, 0x1, 0x1c1f ;  /* 0x003c1f0006007f89 */ /* 0x000e6800000e0000 */
[----:B------:R-:W2:Y:S04]  /*f1b0*/  SHFL.IDX PT, R7, R7, 0x1, 0x1c1f ;  /* 0x003c1f0007077f89 */ /* 0x000ea800000e0000 */
[----:B------:R3:W4:Y:S01]  /*f1c0*/  SHFL.IDX PT, R14, R9, 0x1, 0x1c1f ;  /* 0x003c1f00090e7f89 */ /* 0x00072200000e0000 */
[----:B0-----:R-:W-:Y:S01]  /*f1d0*/  MOV R61, R3 ;  /* 0x00000003003d7202 */ /* 0x001fe20000000f00 */
[----:B-1-3--:R-:W-:-:S07]  /*f1e0*/  IMAD.MOV.U32 R60, RZ, RZ, R0 ;  /* 0x000000ffff3c7224 */ /* 0x00afce00078e0000 */
.L_x_2177:
[----:B------:R-:W-:Y:S01]  /*f1f0*/  VIADD R3, R10, 0x40 ;  /* 0x000000400a037836 */ /* 0x000fe20000000000 */
[----:B------:R-:W-:Y:S01]  /*f200*/  BSSY B1, `(.L_x_1852) ;  /* 0x000002e000017945 */ /* 0x000fe20003800000 */
[----:B----4-:R-:W-:Y:S01]  /*f210*/  IMAD.MOV.U32 R62, RZ, RZ, R14 ;  /* 0x000000ffff3e7224 */ /* 0x010fe200078e000e */
[----:B------:R-:W-:Y:S01]  /*f220*/  CS2R R8, SRZ ;  /* 0x0000000000087805 */ /* 0x000fe2000001ff00 */
[----:B--2---:R-:W-:Y:S01]  /*f230*/  IMAD.MOV.U32 R63, RZ, RZ, R7 ;  /* 0x000000ffff3f7224 */ /* 0x004fe200078e0007 */
        /* <DEDUP_REMOVED lines=20> */
[----:B------:R-:W-:Y:S01]  /*f380*/  CS2R R52, SRZ ;  /* 0x0000000000347805 */ /* 0x000fe2000001ff00 */
[----:B------:R-:W-:-:S04]  /*f390*/  @!P0 IMAD.WIDE R12, R18, 0x2, R60 ;  /* 0x00000002120c8825 */ /* 0x000fc800078e023c */
[----:B------:R-:W-:Y:S01]  /*f3a0*/  @!P1 IMAD.SHL.U32 R65, R225, 0x8, RZ ;  /* 0x00000008e1419824 */ /* 0x000fe200078e00ff */
[----:B------:R0:W5:Y:S01]  /*f3b0*/  @!P0 LD.E.128 R48, desc[UR60][R12.64] ;  /* 0x0000003c0c308980 */ /* 0x000162000c101d00 */
[----:B------:R-:W-:Y:S01]  /*f3c0*/  @!P2 IMAD.SHL.U32 R67, R226, 0x8, RZ ;  /* 0x00000008e243a824 */ /* 0x000fe200078e00ff */
[----:B------:R-:W-:Y:S01]  /*f3d0*/  CS2R R54, SRZ ;  /* 0x0000000000367805 */ /* 0x000fe2000001ff00 */
[--C-:B------:R-:W-:Y:S01]  /*f3e0*/  @!P1 IMAD.WIDE R20, R65, 0x2, R60.reuse ;  /* 0x0000000241149825 */ /* 0x100fe200078e023c */
[----:B------:R-:W-:Y:S02]  /*f3f0*/  CS2R R8, SRZ ;  /* 0x0000000000087805 */ /* 0x000fe4000001ff00 */
[----:B------:R-:W-:Y:S02]  /*f400*/  CS2R R10, SRZ ;  /* 0x00000000000a7805 */ /* 0x000fe4000001ff00 */
[----:B------:R-:W-:Y:S01]  /*f410*/  CS2R R56, SRZ ;  /* 0x0000000000387805 */ /* 0x000fe2000001ff00 */
[----:B------:R-:W-:Y:S01]  /*f420*/  @!P2 IMAD.WIDE R60, R67, 0x2, R60 ;  /* 0x00000002433ca825 */ /* 0x000fe200078e023c */
[----:B------:R-:W-:-:S02]  /*f430*/  CS2R R58, SRZ ;  /* 0x00000000003a7805 */ /* 0x000fc4000001ff00 */
[----:B------:R-:W-:Y:S02]  /*f440*/  CS2R R14, SRZ ;  /* 0x00000000000e7805 */ /* 0x000fe4000001ff00 */
[----:B0-----:R-:W-:Y:S01]  /*f450*/  CS2R R12, SRZ ;  /* 0x00000000000c7805 */ /* 0x001fe2000001ff00 */
[--C-:B------:R-:W-:Y:S01]  /*f460*/  @!P1 IMAD.WIDE R64, R65, 0x2, R62.reuse ;  /* 0x0000000241409825 */ /* 0x100fe200078e023e */
[----:B------:R0:W5:Y:S03]  /*f470*/  @!P1 LD.E.128 R52, desc[UR60][R20.64] ;  /* 0x0000003c14349980 */ /* 0x000166000c101d00 */
[--C-:B------:R-:W-:Y:S01]  /*f480*/  @!P2 IMAD.WIDE R66, R67, 0x2, R62.reuse ;  /* 0x000000024342a825 */ /* 0x100fe200078e023e */
[----:B------:R0:W5:Y:S03]  /*f490*/  @!P1 LD.E.128 R8, desc[UR60][R64.64] ;  /* 0x0000003c40089980 */ /* 0x000166000c101d00 */
[----:B------:R-:W-:Y:S01]  /*f4a0*/  @!P0 IMAD.WIDE R62, R18, 0x2, R62 ;  /* 0x00000002123e8825 */ /* 0x000fe200078e023e */
[----:B------:R0:W5:Y:S04]  /*f4b0*/  @!P2 LD.E.128 R56, desc[UR60][R60.64] ;  /* 0x0000003c3c38a980 */ /* 0x000168000c101d00 */
[----:B------:R0:W5:Y:S04]  /*f4c0*/  @!P0 LD.E.128 R4, desc[UR60][R62.64] ;  /* 0x0000003c3e048980 */ /* 0x000168000c101d00 */
[----:B------:R0:W5:Y:S02]  /*f4d0*/  @!P2 LD.E.128 R12, desc[UR60][R66.64] ;  /* 0x0000003c420ca980 */ /* 0x000164000c101d00 */
.L_x_1853:
[----:B------:R-:W-:Y:S05]  /*f4e0*/  BSYNC B1 ;  /* 0x0000000000017941 */ /* 0x000fea0003800000 */
.L_x_1852:
[----:B------:R-:W-:Y:S01]  /*f4f0*/  LEA.HI R0, R221, R221, RZ, 0x1 ;  /* 0x000000dddd007211 */ /* 0x000fe200078f08ff */
[----:B-----5:R-:W-:Y:S01]  /*f500*/  IMAD.MOV.U32 R3, RZ, RZ, R4 ;  /* 0x000000ffff037224 */ /* 0x020fe200078e0004 */
[----:B0-----:R-:W-:Y:S01]  /*f510*/  MOV R21, R7 ;  /* 0x0000000700157202 */ /* 0x001fe20000000f00 */
[----:B------:R-:W-:Y:S01]  /*f520*/  IMAD.MOV.U32 R20, RZ, RZ, R5 ;  /* 0x000000ffff147224 */ /* 0x000fe200078e0005 */
[----:B------:R-:W-:Y:S01]  /*f530*/  LOP3.LUT R0, R0, 0xfffffffe, RZ, 0xc0, !PT ;  /* 0xfffffffe00007812 */ /* 0x000fe200078ec0ff */
[----:B------:R-:W-:Y:S01]  /*f540*/  IMAD.MOV.U32 R60, RZ, RZ, R10 ;  /* 0x000000ffff3c7224 */ /* 0x000fe200078e000a */
[----:B------:R-:W-:Y:S01]  /*f550*/  VIADDMNMX R70, R70, -R209, 0x80, PT ;  /* 0x0000008046467446 */ /* 0x000fe200038009d1 */
[----:B------:R-:W-:Y:S01]  /*f560*/  IMAD.MOV.U32 R61, RZ, RZ, R49 ;  /* 0x000000ffff3d7224 */ /* 0x000fe200078e0031 */
[----:B------:R-:W-:Y:S01]  /*f570*/  PRMT R77, R3, 0x5410, R20 ;  /* 0x00005410034d7816 */ /* 0x000fe20000000014 */
[----:B------:R-:W-:Y:S01]  /*f580*/  IMAD.MOV.U32 R3, RZ, RZ, R6 ;  /* 0x000000ffff037224 */ /* 0x000fe200078e0006 */
[----:B------:R-:W-:Y:S01]  /*f590*/  PRMT R69, R60, 0x7610, R69 ;  /* 0x000076103c457816 */ /* 0x000fe20000000045 */
[----:B------:R-:W-:Y:S01]  /*f5a0*/  IMAD.IADD R0, R221, 0x1, -R0 ;  /* 0x00000001dd007824 */ /* 0x000fe200078e0a00 */
[----:B------:R-:W-:Y:S01]  /*f5b0*/  BSSY B1, `(.L_x_1854) ;  /* 0x0000023000017945 */ /* 0x000fe20003800000 */
[----:B------:R-:W-:Y:S01]  /*f5c0*/  IMAD.MOV.U32 R20, RZ, RZ, R9 ;  /* 0x000000ffff147224 */ /* 0x000fe200078e0009 */
[----:B------:R-:W-:Y:S01]  /*f5d0*/  PRMT R78, R3, 0x5410, R21 ;  /* 0x00005410034e7816 */ /* 0x000fe20000000015 */
[----:B------:R-:W-:Y:S01]  /*f5e0*/  IMAD.MOV.U32 R3, RZ, RZ, R8 ;  /* 0x000000ffff037224 */ /* 0x000fe200078e0008 */
[----:B------:R-:W-:Y:S01]  /*f5f0*/  SHF.L.U32 R21, R0, 0x1f, RZ ;  /* 0x0000001f00157819 */ /* 0x000fe200000006ff */
[----:B------:R-:W-:Y:S01]  /*f600*/  IMAD.MOV.U32 R0, RZ, RZ, R11 ;  /* 0x000000ffff007224 */ /* 0x000fe200078e000b */
[----:B------:R-:W-:Y:S01]  /*f610*/  ISETP.GE.AND P1, PT, R195, R70, PT ;  /* 0x00000046c300720c */ /* 0x000fe20003f26270 */
[----:B------:R-:W-:Y:S01]  /*f620*/  IMAD.MOV.U32 R60, RZ, RZ, R14 ;  /* 0x000000ffff3c7224 */ /* 0x000fe200078e000e */
[----:B------:R-:W0:Y:S01]  /*f630*/  SYNCS.PHASECHK.TRANS64.TRYWAIT P0, [R16+URZ+0x30800], R21 ;  /* 0x03080015100075a7 */ /* 0x000e22000800017f */
[----:B------:R-:W-:Y:S01]  /*f640*/  PRMT R68, R3, 0x5410, R20 ;  /* 0x0000541003447816 */ /* 0x000fe20000000014 */
[----:B------:R-:W-:Y:S01]  /*f650*/  IMAD.MOV.U32 R3, RZ, RZ, R12 ;  /* 0x000000ffff037224 */ /* 0x000fe200078e000c */
[----:B------:R-:W-:Y:S01]  /*f660*/  PRMT R69, R69, 0x5410, R0 ;  /* 0x0000541045457816 */ /* 0x000fe20000000000 */
[----:B------:R-:W-:-:S02]  /*f670*/  IMAD.MOV.U32 R20, RZ, RZ, R13 ;  /* 0x000000ffff147224 */ /* 0x000fc400078e000d */
[----:B------:R-:W-:-:S03]  /*f680*/  IMAD.MOV.U32 R62, RZ, RZ, R50 ;  /* 0x000000ffff3e7224 */ /* 0x000fc600078e0032 */
[----:B------:R-:W-:Y:S02]  /*f690*/  PRMT R0, R3, 0x5410, R20 ;  /* 0x0000541003007816 */ /* 0x000fe40000000014 */
        /* <DEDUP_REMOVED lines=8> */
[----:B------:R-:W-:-:S02]  /*f720*/  IMAD.MOV.U32 R60, RZ, RZ, R52 ;  /* 0x000000ffff3c7224 */ /* 0x000fc400078e0034 */
[----:B------:R-:W-:Y:S01]  /*f730*/  IMAD.MOV.U32 R61, RZ, RZ, R53 ;  /* 0x000000ffff3d7224 */ /* 0x000fe200078e0035 */
[----:B------:R-:W-:Y:S01]  /*f740*/  PRMT R80, R80, 0x5410, R20 ;  /* 0x0000541050507816 */ /* 0x000fe20000000014 */
[----:B------:R-:W-:-:S03]  /*f750*/  IMAD.MOV.U32 R20, RZ, RZ, R54 ;  /* 0x000000ffff147224 */ /* 0x000fc600078e0036 */
[----:B------:R-:W-:Y:S01]  /*f760*/  PRMT R71, R60, 0x5410, R61 ;  /* 0x000054103c477816 */ /* 0x000fe2000000003d */
[----:B------:R-:W-:Y:S01]  /*f770*/  IMAD.MOV.U32 R60, RZ, RZ, R55 ;  /* 0x000000ffff3c7224 */ /* 0x000fe200078e0037 */
[----:B------:R-:W-:-:S04]  /*f780*/  MOV R61, R56 ;  /* 0x00000038003d7202 */ /* 0x000fc80000000f00 */
[----:B------:R-:W-:Y:S01]  /*f790*/  PRMT R72, R20, 0x5410, R60 ;  /* 0x0000541014487816 */ /* 0x000fe2000000003c */
[----:B------:R-:W-:Y:S01]  /*f7a0*/  IMAD.MOV.U32 R60, RZ, RZ, R58 ;  /* 0x000000ffff3c7224 */ /* 0x000fe200078e003a */
[----:B------:R-:W-:Y:S01]  /*f7b0*/  PRMT R20, R61, 0x5410, R62 ;  /* 0x000054103d147816 */ /* 0x000fe2000000003e */
[----:B------:R-:W-:Y:S01]  /*f7c0*/  IMAD.MOV.U32 R61, RZ, RZ, R59 ;  /* 0x000000ffff3d7224 */ /* 0x000fe200078e003b */
[----:B0-----:R-:W-:Y:S06]  /*f7d0*/  @!P0 BRA `(.L_x_1855) ;  /* 0x000001ac00108947 */ /* 0x001fec0003800000 */
.L_x_2178:
[----:B------:R-:W-:Y:S05]  /*f7e0*/  BSYNC B1 ;  /* 0x0000000000017941 */ /* 0x000fea0003800000 */
.L_x_1854:
[----:B------:R-:W-:Y:S01]  /*f7f0*/  BSSY B1, `(.L_x_1856) ;  /* 0x000012d000017945 */ /* 0x000fe20003800000 */
[----:B0-----:R-:W-:-:S03]  /*f800*/  PRMT R21, R60, 0x5410, R61 ;  /* 0x000054103c157816 */ /* 0x001fc6000000003d */
[----:B------:R-:W-:Y:S05]  /*f810*/  @P1 BRA `(.L_x_1857) ;  /* 0x0000001000a81947 */ /* 0x000fea0003800000 */
[----:B------:R-:W0:Y:S01]  /*f820*/  LDC R81, c[0x0][0x3f4] ;  /* 0x0000fd00ff517b82 */ /* 0x000e220000000800 */
[----:B------:R-:W-:Y:S01]  /*f830*/  BSSY B2, `(.L_x_1858) ;  /* 0x0000067000027945 */ /* 0x000fe20003800000 */
[-C--:B0-----:R-:W-:Y:S02]  /*f840*/  ISETP.GE.AND P0, PT, R18, R81.reuse, PT ;  /* 0x000000511200720c */ /* 0x081fe40003f06270 */
[-C--:B------:R-:W-:Y:S02]  /*f850*/  ISETP.GE.AND P1, PT, R197, R81.reuse, PT ;  /* 0x00000051c500720c */ /* 0x080fe40003f26270 */
[----:B------:R-:W-:-:S09]  /*f860*/  ISETP.GE.AND P2, PT, R198, R81, PT ;  /* 0x00000051c600720c */ /* 0x000fd20003f46270 */
[----:B------:R-:W-:Y:S05]  /*f870*/  @P0 BRA `(.L_x_1859) ;  /* 0x0000000400880947 */ /* 0x000fea0003800000 */
[----:B------:R-:W-:Y:S01]  /*f880*/  LEA.HI R62, R81, R223, RZ, 0x1d ;  /* 0x000000df513e7211 */ /* 0x000fe200078fe8ff */
[--C-:B------:R-:W-:Y:S01]  /*f890*/  HADD2.F32 R95, -RZ, R91.reuse.H1_H1 ;  /* 0x3000005bff5f7230 */ /* 0x100fe20000004100 */
[----:B------:R-:W-:Y:S01]  /*f8a0*/  LOP3.LUT R60, R206, 0x38, R18, 0xf8, !PT ;  /* 0x00000038ce3c7812 */ /* 0x000fe200078ef812 */
[----:B------:R-:W-:Y:S01]  /*f8b0*/  HADD2.F32 R97, -RZ, R91.H0_H0 ;  /* 0x2000005bff617230 */ /* 0x000fe20000004100 */
[----:B------:R-:W-:Y:S01]  /*f8c0*/  SHF.R.S32.HI R65, RZ, 0x1f, R62 ;  /* 0x0000001fff417819 */ /* 0x000fe2000001143e */
[----:B------:R-:W-:Y:S01]  /*f8d0*/  IMAD.SHL.U32 R63, R62, 0x8, RZ ;  /* 0x000000083e3f7824 */ /* 0x000fe200078e00ff */
[-C--:B------:R-:W-:Y:S01]  /*f8e0*/  LOP3.LUT R61, R60, R207.reuse, RZ, 0x3c, !PT ;  /* 0x000000cf3c3d7212 */ /* 0x080fe200078e3cff */
[--C-:B------:R-:W-:Y:S01]  /*f8f0*/  HADD2.F32 R98, -RZ, R90.reuse.H1_H1 ;  /* 0x3000005aff627230 */ /* 0x100fe20000004100 */
[----:B------:R-:W-:Y:S01]  /*f900*/  LEA.HI R65, R65, R62, RZ, 0x3 ;  /* 0x0000003e41417211 */ /* 0x000fe200078f18ff */
[----:B------:R-:W-:Y:S01]  /*f910*/  HADD2.F32 R90, -RZ, R90.H0_H0 ;  /* 0x2000005aff5a7230 */ /* 0x000fe20000004100 */
[----:B------:R-:W-:Y:S01]  /*f920*/  LOP3.LUT R60, R206, 0x38, R63, 0xf8, !PT ;  /* 0x00000038ce3c7812 */ /* 0x000fe200078ef83f */
[----:B------:R-:W-:Y:S01]  /*f930*/  IMAD.IADD R61, R208, 0x1, R61 ;  /* 0x00000001d03d7824 */ /* 0x000fe200078e023d */
[--C-:B------:R-:W-:Y:S01]  /*f940*/  SHF.R.U32.HI R100, RZ, 0x10, R45.reuse ;  /* 0x00000010ff647819 */ /* 0x100fe2000001162d */
[----:B------:R-:W-:Y:S01]  /*f950*/  IMAD.SHL.U32 R65, R65, 0x400, RZ ;  /* 0x0000040041417824 */ /* 0x000fe200078e00ff */
[----:B------:R-:W-:Y:S01]  /*f960*/  LOP3.LUT R64, R60, R207, RZ, 0x3c, !PT ;  /* 0x000000cf3c407212 */ /* 0x000fe200078e3cff */
[----:B------:R-:W-:Y:S01]  /*f970*/  IMAD R86, R61, 0x2, R16 ;  /* 0x000000023d567824 */ /* 0x000fe200078e0210 */
[----:B------:R-:W-:Y:S01]  /*f980*/  SHF.R.U64 R44, R44, 0x10, R45 ;  /* 0x000000102c2c7819 */ /* 0x000fe2000000122d */
[----:B------:R-:W-:Y:S01]  /*f990*/  HADD2.F32 R100, -RZ, R100.H0_H0 ;  /* 0x20000064ff647230 */ /* 0x000fe20000004100 */
[----:B------:R-:W-:-:S02]  /*f9a0*/  LOP3.LUT R65, R65, 0x7fffe000, RZ, 0xc0, !PT ;  /* 0x7fffe00041417812 */ /* 0x000fc400078ec0ff */
[----:B------:R-:W0:Y:S01]  /*f9b0*/  LDS.128 R60, [R86+0x12400] ;  /* 0x01240000563c7984 */ /* 0x000e220000000c00 */
[--C-:B------:R-:W-:Y:S02]  /*f9c0*/  SHF.R.U64 R32, R32, 0x10, R33.reuse ;  /* 0x0000001020207819 */ /* 0x100fe40000001221 */
[----:B------:R-:W-:Y:S02]  /*f9d0*/  IADD3 R65, R64, R65, R208 ;  /* 0x0000004140417210 */ /* 0x000fe40007ffe0d0 */
[----:B------:R-:W-:Y:S02]  /*f9e0*/  SHF.R.U32.HI R96, RZ, 0x10, R33 ;  /* 0x00000010ff607819 */ /* 0x000fe40000011621 */
[----:B------:R-:W-:Y:S01]  /*f9f0*/  SHF.R.U64 R33, R34, 0x10, R35 ;  /* 0x0000001022217819 */ /* 0x000fe20000001223 */
[----:B------:R-:W-:Y:S01]  /*fa00*/  IMAD R89, R65, 0x2, R16 ;  /* 0x0000000241597824 */ /* 0x000fe200078e0210 */
[----:B------:R-:W-:Y:S01]  /*fa10*/  SHF.R.U64 R34, R46, 0x10, R47 ;  /* 0x000000102e227819 */ /* 0x000fe2000000122f */
[----:B------:R-:W-:Y:S01]  /*fa20*/  HADD2.F32 R96, -RZ, R96.H0_H0 ;  /* 0x20000060ff607230 */ /* 0x000fe20000004100 */
[----:B------:R-:W-:Y:S01]  /*fa30*/  SHF.R.U32.HI R105, RZ, 0x10, R35 ;  /* 0x00000010ff697819 */ /* 0x000fe20000011623 */
[----:B------:R-:W-:Y:S01]  /*fa40*/  HADD2.F32 R33, -RZ, R33.H0_H0 ;  /* 0x20000021ff217230 */ /* 0x000fe20000004100 */
[----:B------:R-:W1:Y:S01]  /*fa50*/  LDS.128 R64, [R89+0x12400] ;  /* 0x0124000059407984 */ /* 0x000e620000000c00 */
[----:B------:R-:W-:Y:S01]  /*fa60*/  SHF.R.U32.HI R103, RZ, 0x10, R47 ;  /* 0x00000010ff677819 */ /* 0x000fe2000001162f */
[----:B0-----:R-:W-:-:S02]  /*fa70*/  HADD2.F32 R46, -RZ, R61.H0_H0 ;  /* 0x2000003dff2e7230 */ /* 0x001fc40000004100 */
[----:B------:R-:W-:Y:S02]  /*fa80*/  HADD2.F32 R61, -RZ, R61.H1_H1 ;  /* 0x3000003dff3d7230 */ /* 0x000fe40000004100 */
[----:B------:R-:W-:Y:S02]  /*fa90*/  HADD2.F32 R35, -RZ, R60.H0_H0 ;  /* 0x2000003cff237230 */ /* 0x000fe40000004100 */
[----:B------:R-:W-:Y:S02]  /*faa0*/  HADD2.F32 R47, -RZ, R62.H0_H0 ;  /* 0x2000003eff2f7230 */ /* 0x000fe40000004100 */
[--C-:B------:R-:W-:Y:S02]  /*fab0*/  HADD2.F32 R92, -RZ, R63.reuse.H0_H0 ;  /* 0x2000003fff5c7230 */ /* 0x100fe40000004100 */
[----:B------:R-:W-:Y:S02]  /*fac0*/  HADD2.F32 R63, -RZ, R63.H1_H1 ;  /* 0x3000003fff3f7230 */ /* 0x000fe40000004100 */
[----:B------:R-:W-:-:S02]  /*fad0*/  HADD2.F32 R60, -RZ, R60.H1_H1 ;  /* 0x3000003cff3c7230 */ /* 0x000fc40000004100 */
[--C-:B-1----:R-:W-:Y:S02]  /*fae0*/  HADD2.F32 R45, -RZ, R65.reuse.H0_H0 ;  /* 0x20000041ff2d7230 */ /* 0x102fe40000004100 */
[----:B------:R-:W-:Y:S02]  /*faf0*/  HADD2.F32 R91, -RZ, R65.H1_H1 ;  /* 0x30000041ff5b7230 */ /* 0x000fe40000004100 */
[----:B------:R-:W-:Y:S02]  /*fb00*/  HADD2.F32 R65, -RZ, R64.H0_H0 ;  /* 0x20000040ff417230 */ /* 0x000fe40000004100 */
[C---:B------:R-:W-:Y:S01]  /*fb10*/  FMUL.FTZ R99, R45.reuse, R97 ;  /* 0x000000612d637220 */ /* 0x040fe20000410000 */
[-C--:B------:R-:W-:Y:S01]  /*fb20*/  FMUL.FTZ R101, R45, R95.reuse ;  /* 0x0000005f2d657220 */ /* 0x080fe20000410000 */
[C---:B------:R-:W-:Y:S01]  /*fb30*/  FMUL.FTZ R102, R91.reuse, R100 ;  /* 0x000000645b667220 */ /* 0x040fe20000410000 */
[----:B------:R-:W-:Y:S01]  /*fb40*/  FMUL.FTZ R104, R91, R96 ;  /* 0x000000605b687220 */ /* 0x000fe20000410000 */
[C---:B------:R-:W-:Y:S01]  /*fb50*/  FFMA.FTZ R45, R46.reuse, R95, -R99 ;  /* 0x0000005f2e2d7223 */ /* 0x040fe20000010863 */
[----:B------:R-:W-:Y:S01]  /*fb60*/  FFMA.FTZ R101, R46, R97, R101 ;  /* 0x000000612e657223 */ /* 0x000fe20000010065 */
[C---:B------:R-:W-:Y:S01]  /*fb70*/  FMUL.FTZ R46, R65.reuse, R98 ;  /* 0x00000062412e7220 */ /* 0x040fe20000410000 */
[----:B------:R-:W-:Y:S01]  /*fb80*/  FMUL.FTZ R65, R65, R90 ;  /* 0x0000005a41417220 */ /* 0x000fe20000410000 */
[----:B------:R-:W-:Y:S01]  /*fb90*/  FFMA.FTZ R102, R61, R96, -R102 ;  /* 0x000000603d667223 */ /* 0x000fe20000010866 */
[----:B------:R-:W-:-:S02]  /*fba0*/  HADD2.F32 R93, -RZ, R66.H0_H0 ;  /* 0x20000042ff5d7230 */ /* 0x000fc40000004100 */
[C---:B------:R-:W-:Y:S01]  /*fbb0*/  FFMA.FTZ R90, R35.reuse, R90, -R46 ;  /* 0x0000005a235a7223 */ /* 0x040fe2000001082e */
[--C-:B------:R-:W-:Y:S02]  /*fbc0*/  HADD2.F32 R96, -RZ, R88.reuse.H1_H1 ;  /* 0x30000058ff607230 */ /* 0x100fe40000004100 */
[----:B------:R-:W-:Y:S01]  /*fbd0*/  FFMA.FTZ R65, R35, R98, R65 ;  /* 0x0000006223417223 */ /* 0x000fe20000010041 */
[----:B------:R-:W-:Y:S02]  /*fbe0*/  HADD2.F32 R35, -RZ, R87.H1_H1 ;  /* 0x30000057ff237230 */ /* 0x000fe40000004100 */
[----:B------:R-:W-:Y:S01]  /*fbf0*/  FFMA.FTZ R104, R61, R100, R104 ;  /* 0x000000643d687223 */ /* 0x000fe20000010068 */
[----:B------:R-:W-:Y:S02]  /*fc00*/  HADD2.F32 R94, -RZ, R67.H0_H0 ;  /* 0x20000043ff5e7230 */ /* 0x000fe40000004100 */
[----:B------:R-:W-:Y:S01]  /*fc10*/  FMUL.FTZ R46, R93, R96 ;  /* 0x000000605d2e7220 */ /* 0x000fe20000410000 */
[----:B------:R-:W-:-:S02]  /*fc20*/  HADD2.F32 R88, -RZ, R88.H0_H0 ;  /* 0x20000058ff587230 */ /* 0x000fc40000004100 */
[----:B------:R-:W-:Y:S02]  /*fc30*/  HADD2.F32 R87, -RZ, R87.H0_H0 ;  /* 0x20000057ff577230 */ /* 0x000fe40000004100 */
[----:B------:R-:W-:Y:S02]  /*fc40*/  HADD2.F32 R67, -RZ, R67.H1_H1 ;  /* 0x30000043ff437230 */ /* 0x000fe40000004100 */
[-C--:B------:R-:W-:Y:S01]  /*fc50*/  FMUL.FTZ R98, R93, R88.reuse ;  /* 0x000000585d627220 */ /* 0x080fe20000410000 */
[----:B------:R-:W-:Y:S01]  /*fc60*/  FFMA.FTZ R91, R47, R88, -R46 ;  /* 0x000000582f5b7223 */ /* 0x000fe2000001082e */
[C---:B------:R-:W-:Y:S01]  /*fc70*/  FMUL.FTZ R61, R94.reuse, R87 ;  /* 0x000000575e3d7220 */ /* 0x040fe20000410000 */
[----:B------:R-:W-:Y:S02]  /*fc80*/  HADD2.F32 R88, -RZ, R103.H0_H0 ;  /* 0x20000067ff587230 */ /* 0x000fe40000004100 */
[----:B------:R-:W-:Y:S01]  /*fc90*/  FMUL.FTZ R94, R94, R35 ;  /* 0x000000235e5e7220 */ /* 0x000fe20000410000 */
[----:B------:R-:W-:-:S02]  /*fca0*/  HADD2.F32 R46, -RZ, R105.H0_H0 ;  /* 0x20000069ff2e7230 */ /* 0x000fc40000004100 */
[----:B------:R-:W-:Y:S01]  /*fcb0*/  FFMA.FTZ R98, R47, R96, R98 ;  /* 0x000000602f627223 */ /* 0x000fe20000010062 */
[C---:B------:R-:W-:Y:S01]  /*fcc0*/  FFMA.FTZ R93, R92.reuse, R35, -R61 ;  /* 0x000000235c5d7223 */ /* 0x040fe2000001083d */
[----:B------:R-:W-:Y:S01]  /*fcd0*/  FFMA.FTZ R94, R92, R87, R94 ;  /* 0x000000575c5e7223 */ /* 0x000fe2000001005e */
[----:B------:R-:W-:Y:S02]  /*fce0*/  HADD2.F32 R64, -RZ, R64.H1_H1 ;  /* 0x30000040ff407230 */ /* 0x000fe40000004100 */
[C---:B------:R-:W-:Y:S01]  /*fcf0*/  FMUL.FTZ R96, R67.reuse, R88 ;  /* 0x0000005843607220 */ /* 0x040fe20000410000 */
[----:B------:R-:W-:Y:S02]  /*fd00*/  HADD2.F32 R66, -RZ, R66.H1_H1 ;  /* 0x30000042ff427230 */ /* 0x000fe40000004100 */
[-C--:B------:R-:W-:Y:S01]  /*fd10*/  FMUL.FTZ R92, R67, R46.reuse ;  /* 0x0000002e435c7220 */ /* 0x080fe20000410000 */
[----:B------:R-:W-:Y:S02]  /*fd20*/  HADD2.F32 R47, -RZ, R44.H0_H0 ;  /* 0x2000002cff2f7230 */ /* 0x000fe40000004100 */
[----:B------:R-:W-:Y:S01]  /*fd30*/  FFMA.FTZ R96, R63, R46, -R96 ;  /* 0x0000002e3f607223 */ /* 0x000fe20000010860 */
[----:B------:R-:W-:-:S02]  /*fd40*/  HADD2.F32 R61, -RZ, R34.H0_H0 ;  /* 0x20000022ff3d7230 */ /* 0x000fc40000004100 */
[----:B------:R-:W-:Y:S01]  /*fd50*/  FFMA.FTZ R87, R63, R88, R92 ;  /* 0x000000583f577223 */ /* 0x000fe2000001005c */
[----:B------:R-:W-:Y:S02]  /*fd60*/  HADD2.F32 R35, -RZ, R32.H0_H0 ;  /* 0x20000020ff237230 */ /* 0x000fe40000004100 */
[----:B------:R-:W-:Y:S01]  /*fd70*/  FMUL.FTZ R63, R64, R47 ;  /* 0x0000002f403f7220 */ /* 0x000fe20000410000 */
[----:B------:R-:W-:Y:S02]  /*fd80*/  HADD2.F32 R62, -RZ, R62.H1_H1 ;  /* 0x3000003eff3e7230 */ /* 0x000fe40000004100 */
[C---:B------:R-:W-:Y:S01]  /*fd90*/  FMUL.FTZ R67, R66.reuse, R61 ;  /* 0x0000003d42437220 */ /* 0x040fe20000410000 */
[----:B------:R-:W-:Y:S01]  /*fda0*/  FMUL.FTZ R66, R66, R33 ;  /* 0x0000002142427220 */ /* 0x000fe20000410000 */
[-C--:B------:R-:W-:Y:S01]  /*fdb0*/  FMUL.FTZ R64, R64, R35.reuse ;  /* 0x0000002340407220 */ /* 0x080fe20000410000 */
[----:B------:R-:W-:Y:S01]  /*fdc0*/  FFMA.FTZ R63, R60, R35, -R63 ;  /* 0x000000233c3f7223 */ /* 0x000fe2000001083f */
[C---:B------:R-:W-:Y:S01]  /*fdd0*/  FFMA.FTZ R34, R62.reuse, R33, -R67 ;  /* 0x000000213e227223 */ /* 0x040fe20000010843 */
        /* <DEDUP_REMOVED lines=9> */
[----:B------:R-:W-:-:S02]  /*fe70*/  F2FP.F16.F32.PACK_AB R44, R44, R65 ;  /* 0x000000412c2c723e */ /* 0x000fc400000000ff */
[----:B------:R-:W-:-:S05]  /*fe80*/  F2FP.F16.F32.PACK_AB R46, R61, R98 ;  /* 0x000000623d2e723e */ /* 0x000fca00000000ff */
[----:B------:R0:W-:Y:S02]  /*fe90*/  STS.128 [R89+0x12400], R44 ;  /* 0x0124002c59007388 */ /* 0x0001e40000000c00 */
.L_x_1859:
[----:B------:R-:W-:Y:S05]  /*fea0*/  BSYNC B2 ;  /* 0x0000000000027941 */ /* 0x000fea0003800000 */
.L_x_1858:
[----:B------:R-:W-:Y:S04]  /*feb0*/  BSSY B2, `(.L_x_1860) ;  /* 0x0000061000027945 */ /* 0x000fe80003800000 */
[----:B------:R-:W-:Y:S05]  /*fec0*/  @P1 BRA `(.L_x_1861) ;  /* 0x00000004007c1947 */ /* 0x000fea0003800000 */
[----:B------:R-:W2:Y:S01]  /*fed0*/  LDL R94, [R1+0x44] ;  /* 0x00004400015e7983 */ /* 0x000ea20000100800 */
[----:B0-----:R-:W-:Y:S01]  /*fee0*/  LEA.HI R32, R81, R225, RZ, 0x1d ;  /* 0x000000e151207211 */ /* 0x001fe200078fe8ff */
[----:B------:R-:W-:Y:S01]  /*fef0*/  HADD2.F32 R62, -RZ, R84.H1_H1 ;  /* 0x30000054ff3e7230 */ /* 0x000fe20000004100 */
[----:B------:R-:W-:Y:S01]  /*ff00*/  SHF.R.U64 R90, R40, 0x10, R41 ;  /* 0x00000010285a7819 */ /* 0x000fe20000001229 */
[----:B------:R-:W-:Y:S01]  /*ff10*/  HADD2.F32 R64, -RZ, R82.H1_H1 ;  /* 0x30000052ff407230 */ /* 0x000fe20000004100 */
[----:B------:R-:W-:Y:S02]  /*ff20*/  SHF.R.S32.HI R35, RZ, 0x1f, R32 ;  /* 0x0000001fff237819 */ /* 0x000fe40000011420 */
[----:B------:R-:W-:Y:S02]  /*ff30*/  SHF.L.U32 R33, R32, 0x3, RZ ;  /* 0x0000000320217819 */ /* 0x000fe400000006ff */
[----:B------:R-:W-:Y:S02]  /*ff40*/  LEA.HI R35, R35, R32, RZ, 0x3 ;  /* 0x0000002023237211 */ /* 0x000fe400078f18ff */
[----:B------:R-:W-:-:S02]  /*ff50*/  LOP3.LUT R32, R206, 0x38, R33, 0xf8, !PT ;  /* 0x00000038ce207812 */ /* 0x000fc400078ef821 */
[----:B------:R-:W-:Y:S01]  /*ff60*/  SHF.R.U32.HI R66, RZ, 0x10, R41 ;  /* 0x00000010ff427819 */ /* 0x000fe20000011629 */
[----:B------:R-:W-:Y:S01]  /*ff70*/  IMAD.SHL.U32 R35, R35, 0x400, RZ ;  /* 0x0000040023237824 */ /* 0x000fe200078e00ff */
[----:B------:R-:W-:Y:S02]  /*ff80*/  LOP3.LUT R44, R32, R207, RZ, 0x3c, !PT ;  /* 0x000000cf202c7212 */ /* 0x000fe400078e3cff */
[--C-:B------:R-:W-:Y:S01]  /*ff90*/  SHF.R.U64 R93, R28, 0x10, R29.reuse ;  /* 0x000000101c5d7819 */ /* 0x100fe2000000121d */
[----:B------:R-:W-:Y:S01]  /*ffa0*/  HADD2.F32 R66, -RZ, R66.H0_H0 ;  /* 0x20000042ff427230 */ /* 0x000fe20000004100 */
[----:B------:R-:W-:Y:S02]  /*ffb0*/  LOP3.LUT R45, R35, 0x7fffe000, RZ, 0xc0, !PT ;  /* 0x7fffe000232d7812 */ /* 0x000fe400078ec0ff */
[----:B------:R-:W-:Y:S02]  /*ffc0*/  SHF.R.U32.HI R61, RZ, 0x10, R29 ;  /* 0x00000010ff3d7819 */ /* 0x000fe4000001161d */
[----:B------:R-:W-:-:S02]  /*ffd0*/  IADD3 R45, R44, R45, R208 ;  /* 0x0000002d2c2d7210 */ /* 0x000fc40007ffe0d0 */
[--C-:B------:R-:W-:Y:S02]  /*ffe0*/  SHF.R.U64 R89, R42, 0x10, R43.reuse ;  /* 0x000000102a597819 */ /* 0x100fe4000000122b */
[----:B------:R-:W-:Y:S01]  /*fff0*/  SHF.R.U32.HI R87, RZ, 0x10, R43 ;  /* 0x00000010ff577819 */ /* 0x000fe2000001162b */
[----:B------:R-:W-:Y:S01]  /*10000*/  IMAD R60, R45, 0x2, R16 ;  /* 0x000000022d3c7824 */ /* 0x000fe200078e0210 */
[--C-:B------:R-:W-:Y:S02]  /*10010*/  SHF.R.U32.HI R91, RZ, 0x10, R31.reuse ;  /* 0x00000010ff5b7819 */ /* 0x100fe4000001161f */
[----:B------:R-:W-:Y:S02]  /*10020*/  SHF.R.U64 R92, R30, 0x10, R31 ;  /* 0x000000101e5c7819 */ /* 0x000fe4000000121f */
[----:B------:R-:W0:Y:S02]  /*10030*/  LDS.128 R44, [R60+0x12400] ;  /* 0x012400003c2c7984 */ /* 0x000e240000000c00 */
[----:B0-----:R-:W-:-:S02]  /*10040*/  HADD2.F32 R41, -RZ, R45.H0_H0 ;  /* 0x2000002dff297230 */ /* 0x001fc40000004100 */
[----:B------:R-:W-:Y:S02]  /*10050*/  HADD2.F32 R40, -RZ, R44.H0_H0 ;  /* 0x2000002cff287230 */ /* 0x000fe40000004100 */
[----:B------:R-:W-:Y:S02]  /*10060*/  HADD2.F32 R45, -RZ, R45.H1_H1 ;  /* 0x3000002dff2d7230 */ /* 0x000fe40000004100 */
[C---:B------:R-:W-:Y:S01]  /*10070*/  FMUL.FTZ R86, R41.reuse, R64 ;  /* 0x0000004029567220 */ /* 0x040fe20000410000 */
[----:B------:R-:W-:Y:S01]  /*10080*/  FMUL.FTZ R88, R41, R62 ;  /* 0x0000003e29587220 */ /* 0x000fe20000410000 */
[----:B------:R-:W-:Y:S02]  /*10090*/  HADD2.F32 R41, -RZ, R82.H0_H0 ;  /* 0x20000052ff297230 */ /* 0x000fe40000004100 */
[----:B------:R-:W-:Y:S01]  /*100a0*/  FMUL.FTZ R82, R45, R66 ;  /* 0x000000422d527220 */ /* 0x000fe20000410000 */
[----:B------:R-:W-:Y:S02]  /*100b0*/  HADD2.F32 R42, -RZ, R46.H0_H0 ;  /* 0x2000002eff2a7230 */ /* 0x000fe40000004100 */
[----:B------:R-:W-:-:S02]  /*100c0*/  HADD2.F32 R43, -RZ, R47.H0_H0 ;  /* 0x2000002fff2b7230 */ /* 0x000fc40000004100 */
[----:B------:R-:W-:Y:S02]  /*100d0*/  HADD2.F32 R47, -RZ, R47.H1_H1 ;  /* 0x3000002fff2f7230 */ /* 0x000fe40000004100 */
[----:B------:R-:W-:Y:S02]  /*100e0*/  HADD2.F32 R44, -RZ, R44.H1_H1 ;  /* 0x3000002cff2c7230 */ /* 0x000fe40000004100 */
[----:B------:R-:W-:Y:S01]  /*100f0*/  HADD2.F32 R46, -RZ, R46.H1_H1 ;  /* 0x3000002eff2e7230 */ /* 0x000fe20000004100 */
[----:B--2---:R-:W0:Y:S02]  /*10100*/  LDS.128 R32, [R94] ;  /* 0x000000005e207984 */ /* 0x004e240000000c00 */
[--C-:B0-----:R-:W-:Y:S02]  /*10110*/  HADD2.F32 R29, -RZ, R33.reuse.H0_H0 ;  /* 0x20000021ff1d7230 */ /* 0x101fe40000004100 */
[----:B------:R-:W-:Y:S02]  /*10120*/  HADD2.F32 R28, -RZ, R32.H0_H0 ;  /* 0x20000020ff1c7230 */ /* 0x000fe40000004100 */
[----:B------:R-:W-:-:S02]  /*10130*/  HADD2.F32 R33, -RZ, R33.H1_H1 ;  /* 0x30000021ff217230 */ /* 0x000fc40000004100 */
[C---:B------:R-:W-:Y:S01]  /*10140*/  FFMA.FTZ R86, R29.reuse, R62, -R86 ;  /* 0x0000003e1d567223 */ /* 0x040fe20000010856 */
[----:B------:R-:W-:Y:S01]  /*10150*/  FFMA.FTZ R88, R29, R64, R88 ;  /* 0x000000401d587223 */ /* 0x000fe20000010058 */
[----:B------:R-:W-:Y:S02]  /*10160*/  HADD2.F32 R29, -RZ, R84.H0_H0 ;  /* 0x20000054ff1d7230 */ /* 0x000fe40000004100 */
[----:B------:R-:W-:Y:S02]  /*10170*/  HADD2.F32 R62, -RZ, R61.H0_H0 ;  /* 0x2000003dff3e7230 */ /* 0x000fe40000004100 */
[C---:B------:R-:W-:Y:S01]  /*10180*/  FMUL.FTZ R61, R40.reuse, R41 ;  /* 0x00000029283d7220 */ /* 0x040fe20000410000 */
[----:B------:R-:W-:Y:S02]  /*10190*/  HADD2.F32 R30, -RZ, R34.H0_H0 ;  /* 0x20000022ff1e7230 */ /* 0x000fe40000004100 */
[----:B------:R-:W-:Y:S01]  /*101a0*/  FMUL.FTZ R40, R40, R29 ;  /* 0x0000001d28287220 */ /* 0x000fe20000410000 */
[----:B------:R-:W-:-:S02]  /*101b0*/  HADD2.F32 R31, -RZ, R35.H0_H0 ;  /* 0x20000023ff1f7230 */ /* 0x000fc40000004100 */
[-C--:B------:R-:W-:Y:S01]  /*101c0*/  FMUL.FTZ R64, R45, R62.reuse ;  /* 0x0000003e2d407220 */ /* 0x080fe20000410000 */
[C---:B------:R-:W-:Y:S01]  /*101d0*/  FFMA.FTZ R61, R28.reuse, R29, -R61 ;  /* 0x0000001d1c3d7223 */ /* 0x040fe2000001083d */
[C---:B------:R-:W-:Y:S01]  /*101e0*/  FFMA.FTZ R65, R33.reuse, R62, -R82 ;  /* 0x0000003e21417223 */ /* 0x040fe20000010852 */
[----:B------:R-:W-:Y:S02]  /*101f0*/  HADD2.F32 R45, -RZ, R83.H0_H0 ;  /* 0x20000053ff2d7230 */ /* 0x000fe40000004100 */
[----:B------:R-:W-:Y:S01]  /*10200*/  FFMA.FTZ R63, R28, R41, R40 ;  /* 0x000000291c3f7223 */ /* 0x000fe20000010028 */
[----:B------:R-:W-:Y:S02]  /*10210*/  HADD2.F32 R29, -RZ, R85.H0_H0 ;  /* 0x20000055ff1d7230 */ /* 0x000fe40000004100 */
[----:B------:R-:W-:Y:S01]  /*10220*/  FFMA.FTZ R67, R33, R66, R64 ;  /* 0x0000004221437223 */ /* 0x000fe20000010040 */
[----:B------:R-:W-:Y:S02]  /*10230*/  HADD2.F32 R62, -RZ, R83.H1_H1 ;  /* 0x30000053ff3e7230 */ /* 0x000fe40000004100 */
[----:B------:R-:W-:Y:S01]  /*10240*/  FMUL.FTZ R33, R42, R45 ;  /* 0x0000002d2a217220 */ /* 0x000fe20000410000 */
[----:B------:R-:W-:-:S02]  /*10250*/  HADD2.F32 R28, -RZ, R85.H1_H1 ;  /* 0x30000055ff1c7230 */ /* 0x000fc40000004100 */
[-C--:B------:R-:W-:Y:S01]  /*10260*/  FMUL.FTZ R41, R42, R29.reuse ;  /* 0x0000001d2a297220 */ /* 0x080fe20000410000 */
[----:B------:R-:W-:Y:S02]  /*10270*/  HADD2.F32 R42, -RZ, R87.H0_H0 ;  /* 0x20000057ff2a7230 */ /* 0x000fe40000004100 */
[C---:B------:R-:W-:Y:S01]  /*10280*/  FMUL.FTZ R66, R43.reuse, R62 ;  /* 0x0000003e2b427220 */ /* 0x040fe20000410000 */
[----:B------:R-:W-:Y:S02]  /*10290*/  HADD2.F32 R40, -RZ, R91.H0_H0 ;  /* 0x2000005bff287230 */ /* 0x000fe40000004100 */
[-C--:B------:R-:W-:Y:S01]  /*102a0*/  FMUL.FTZ R43, R43, R28.reuse ;  /* 0x0000001c2b2b7220 */ /* 0x080fe20000410000 */
[----:B------:R-:W-:Y:S02]  /*102b0*/  HADD2.F32 R35, -RZ, R35.H1_H1 ;  /* 0x30000023ff237230 */ /* 0x000fe40000004100 */
[C---:B------:R-:W-:Y:S01]  /*102c0*/  FFMA.FTZ R64, R30.reuse, R29, -R33 ;  /* 0x0000001d1e407223 */ /* 0x040fe20000010821 */
[----:B------:R-:W-:Y:S01]  /*102d0*/  FFMA.FTZ R45, R30, R45, R41 ;  /* 0x0000002d1e2d7223 */ /* 0x000fe20000010029 */
[----:B------:R-:W-:Y:S01]  /*102e0*/  FFMA.FTZ R66, R31, R28, -R66 ;  /* 0x0000001c1f427223 */ /* 0x000fe20000010842 */
[----:B------:R-:W-:Y:S01]  /*102f0*/  FMUL.FTZ R30, R47, R42 ;  /* 0x0000002a2f1e7220 */ /* 0x000fe20000410000 */
[----:B------:R-:W-:Y:S01]  /*10300*/  FFMA.FTZ R62, R31, R62, R43 ;  /* 0x0000003e1f3e7223 */ /* 0x000fe2000001002b */
[----:B------:R-:W-:Y:S01]  /*10310*/  FMUL.FTZ R28, R47, R40 ;  /* 0x000000282f1c7220 */ /* 0x000fe20000410000 */
[----:B------:R-:W-:-:S02]  /*10320*/  HADD2.F32 R33, -RZ, R90.H0_H0 ;  /* 0x2000005aff217230 */ /* 0x000fc40000004100 */
[C---:B------:R-:W-:Y:S01]  /*10330*/  FFMA.FTZ R47, R35.reuse, R40, -R30 ;  /* 0x00000028232f7223 */ /* 0x040fe2000001081e */
[----:B------:R-:W-:Y:S02]  /*10340*/  HADD2.F32 R41, -RZ, R89.H0_H0 ;  /* 0x20000059ff297230 */ /* 0x000fe40000004100 */
[----:B------:R-:W-:Y:S01]  /*10350*/  FFMA.FTZ R83, R35, R42, R28 ;  /* 0x0000002a23537223 */ /* 0x000fe2000001001c */
[----:B------:R-:W-:Y:S02]  /*10360*/  HADD2.F32 R29, -RZ, R93.H0_H0 ;  /* 0x2000005dff1d7230 */ /* 0x000fe40000004100 */
[----:B------:R-:W-:Y:S01]  /*10370*/  FMUL.FTZ R35, R44, R33 ;  /* 0x000000212c237220 */ /* 0x000fe20000410000 */
[----:B------:R-:W-:Y:S02]  /*10380*/  HADD2.F32 R31, -RZ, R92.H0_H0 ;  /* 0x2000005cff1f7230 */ /* 0x000fe40000004100 */
[----:B------:R-:W-:Y:S01]  /*10390*/  FMUL.FTZ R43, R46, R41 ;  /* 0x000000292e2b7220 */ /* 0x000fe20000410000 */
[----:B------:R-:W-:-:S02]  /*103a0*/  HADD2.F32 R32, -RZ, R32.H1_H1 ;  /* 0x30000020ff207230 */ /* 0x000fc40000004100 */
[----:B------:R-:W-:Y:S01]  /*103b0*/  FMUL.FTZ R44, R44, R29 ;  /* 0x0000001d2c2c7220 */ /* 0x000fe20000410000 */
[----:B------:R-:W-:Y:S02]  /*103c0*/  HADD2.F32 R34, -RZ, R34.H1_H1 ;  /* 0x30000022ff227230 */ /* 0x000fe40000004100 */
[----:B------:R-:W-:Y:S01]  /*103d0*/  FMUL.FTZ R46, R46, R31 ;  /* 0x0000001f2e2e7220 */ /* 0x000fe20000410000 */
[C---:B------:R-:W-:Y:S01]  /*103e0*/  FFMA.FTZ R28, R32.reuse, R29, -R35 ;  /* 0x0000001d201c7223 */ /* 0x040fe20000010823 */
[----:B------:R-:W-:Y:S01]  /*103f0*/  FFMA.FTZ R32, R32, R33, R44 ;  /* 0x0000002120207223 */ /* 0x000fe2000001002c */
[C---:B------:R-:W-:Y:S01]  /*10400*/  FFMA.FTZ R43, R34.reuse, R31, -R43 ;  /* 0x0000001f222b7223 */ /* 0x040fe2000001082b */
[----:B------:R-:W-:Y:S01]  /*10410*/  FFMA.FTZ R34, R34, R41, R46 ;  /* 0x0000002922227223 */ /* 0x000fe2000001002e */
[----:B------:R-:W-:Y:S02]  /*10420*/  F2FP.F16.F32.PACK_AB R31, R47, R66 ;  /* 0x000000422f1f723e */ /* 0x000fe400000000ff */
        /* <DEDUP_REMOVED lines=9> */
.L_x_1861:
[----:B------:R-:W-:Y:S05]  /*104c0*/  BSYNC B2 ;  /* 0x0000000000027941 */ /* 0x000fea0003800000 */
.L_x_1860:
[----:B------:R-:W-:Y:S05]  /*104d0*/  @P2 BRA `(.L_x_1857) ;  /* 0x0000000400782947 */ /* 0x000fea0003800000 */
[----:B------:R-:W-:Y:S01]  /*104e0*/  LEA.HI R81, R81, R226, RZ, 0x1d ;  /* 0x000000e251517211 */ /* 0x000fe200078fe8ff */
[----:B------:R-:W-:Y:S01]  /*104f0*/  HADD2.F32 R41, -RZ, R73.H1_H1 ;  /* 0x30000049ff297230 */ /* 0x000fe20000004100 */
[----:B------:R-:W-:Y:S01]  /*10500*/  SHF.R.U64 R61, R36, 0x10, R37 ;  /* 0x00000010243d7819 */ /* 0x000fe20000001225 */
[----:B------:R-:W-:Y:S01]  /*10510*/  HADD2.F32 R40, -RZ, R75.H1_H1 ;  /* 0x3000004bff287230 */ /* 0x000fe20000004100 */
[----:B-1----:R-:W-:Y:S01]  /*10520*/  SHF.R.S32.HI R28, RZ, 0x1f, R81 ;  /* 0x0000001fff1c7819 */ /* 0x002fe20000011451 */
[----:B------:R-:W-:Y:S01]  /*10530*/  IMAD.SHL.U32 R29, R81, 0x8, RZ ;  /* 0x00000008511d7824 */ /* 0x000fe200078e00ff */
[----:B------:R-:W-:Y:S01]  /*10540*/  SHF.R.U32.HI R42, RZ, 0x10, R37 ;  /* 0x00000010ff2a7819 */ /* 0x000fe20000011625 */
[----:B------:R-:W-:Y:S01]  /*10550*/  HADD2.F32 R73, -RZ, R73.H0_H0 ;  /* 0x20000049ff497230 */ /* 0x000fe20000004100 */
[----:B------:R-:W-:Y:S01]  /*10560*/  LEA.HI R81, R28, R81, RZ, 0x3 ;  /* 0x000000511c517211 */ /* 0x000fe200078f18ff */
[----:B------:R-:W-:Y:S01]  /*10570*/  HADD2.F32 R75, -RZ, R75.H0_H0 ;  /* 0x2000004bff4b7230 */ /* 0x000fe20000004100 */
[----:B------:R-:W-:Y:S01]  /*10580*/  LOP3.LUT R28, R206, 0x38, R29, 0xf8, !PT ;  /* 0x00000038ce1c7812 */ /* 0x000fe200078ef81d */
[----:B------:R-:W-:Y:S01]  /*10590*/  HADD2.F32 R42, -RZ, R42.H0_H0 ;  /* 0x2000002aff2a7230 */ /* 0x000fe20000004100 */
[----:B------:R-:W-:Y:S01]  /*105a0*/  SHF.R.U64 R64, R24, 0x10, R25 ;  /* 0x0000001018407819 */ /* 0x000fe20000001219 */
[----:B------:R-:W-:Y:S01]  /*105b0*/  IMAD.SHL.U32 R81, R81, 0x400, RZ ;  /* 0x0000040051517824 */ /* 0x000fe200078e00ff */
[----:B0-----:R-:W-:-:S02]  /*105c0*/  LOP3.LUT R32, R28, R207, RZ, 0x3c, !PT ;  /* 0x000000cf1c207212 */ /* 0x001fc400078e3cff */
[----:B------:R-:W0:Y:S01]  /*105d0*/  LDS.128 R28, [R236] ;  /* 0x00000000ec1c7984 */ /* 0x000e220000000c00 */
[----:B------:R-:W-:Y:S02]  /*105e0*/  SHF.R.U32.HI R43, RZ, 0x10, R25 ;  /* 0x00000010ff2b7819 */ /* 0x000fe40000011619 */
[----:B------:R-:W-:Y:S02]  /*105f0*/  LOP3.LUT R81, R81, 0x7fffe000, RZ, 0xc0, !PT ;  /* 0x7fffe00051517812 */ /* 0x000fe400078ec0ff */
[--C-:B------:R-:W-:Y:S02]  /*10600*/  SHF.R.U64 R47, R38, 0x10, R39.reuse ;  /* 0x00000010262f7819 */ /* 0x100fe40000001227 */
[----:B------:R-:W-:Y:S02]  /*10610*/  IADD3 R81, R32, R81, R208 ;  /* 0x0000005120517210 */ /* 0x000fe40007ffe0d0 */
[----:B------:R-:W-:Y:S02]  /*10620*/  SHF.R.U32.HI R45, RZ, 0x10, R39 ;  /* 0x00000010ff2d7819 */ /* 0x000fe40000011627 */
[--C-:B------:R-:W-:Y:S01]  /*10630*/  SHF.R.U32.HI R62, RZ, 0x10, R27.reuse ;  /* 0x00000010ff3e7819 */ /* 0x100fe2000001161b */
[----:B------:R-:W-:Y:S01]  /*10640*/  IMAD R81, R81, 0x2, R16 ;  /* 0x0000000251517824 */ /* 0x000fe200078e0210 */
[----:B------:R-:W-:-:S04]  /*10650*/  SHF.R.U64 R63, R26, 0x10, R27 ;  /* 0x000000101a3f7819 */ /* 0x000fc8000000121b */
[----:B------:R-:W1:Y:S01]  /*10660*/  LDS.128 R32, [R81+0x12400] ;  /* 0x0124000051207984 */ /* 0x000e620000000c00 */
[--C-:B0-----:R-:W-:Y:S02]  /*10670*/  HADD2.F32 R25, -RZ, R29.reuse.H0_H0 ;  /* 0x2000001dff197230 */ /* 0x101fe40000004100 */
[----:B------:R-:W-:Y:S02]  /*10680*/  HADD2.F32 R29, -RZ, R29.H1_H1 ;  /* 0x3000001dff1d7230 */ /* 0x000fe40000004100 */
[----:B------:R-:W-:Y:S02]  /*10690*/  HADD2.F32 R24, -RZ, R28.H0_H0 ;  /* 0x2000001cff187230 */ /* 0x000fe40000004100 */
[----:B------:R-:W-:Y:S02]  /*106a0*/  HADD2.F32 R26, -RZ, R30.H0_H0 ;  /* 0x2000001eff1a7230 */ /* 0x000fe40000004100 */
[--C-:B------:R-:W-:Y:S02]  /*106b0*/  HADD2.F32 R27, -RZ, R31.reuse.H0_H0 ;  /* 0x2000001fff1b7230 */ /* 0x100fe40000004100 */
[----:B------:R-:W-:-:S02]  /*106c0*/  HADD2.F32 R31, -RZ, R31.H1_H1 ;  /* 0x3000001fff1f7230 */ /* 0x000fc40000004100 */
[----:B------:R-:W-:Y:S02]  /*106d0*/  HADD2.F32 R28, -RZ, R28.H1_H1 ;  /* 0x3000001cff1c7230 */ /* 0x000fe40000004100 */
[----:B------:R-:W-:Y:S02]  /*106e0*/  HADD2.F32 R30, -RZ, R30.H1_H1 ;  /* 0x3000001eff1e7230 */ /* 0x000fe40000004100 */
[--C-:B-1----:R-:W-:Y:S02]  /*106f0*/  HADD2.F32 R36, -RZ, R33.reuse.H0_H0 ;  /* 0x20000021ff247230 */ /* 0x102fe40000004100 */
[----:B------:R-:W-:Y:S02]  /*10700*/  HADD2.F32 R37, -RZ, R33.H1_H1 ;  /* 0x30000021ff257230 */ /* 0x000fe40000004100 */
[----:B------:R-:W-:Y:S02]  /*10710*/  HADD2.F32 R33, -RZ, R32.H0_H0 ;  /* 0x20000020ff217230 */ /* 0x000fe40000004100 */
[C---:B------:R-:W-:Y:S01]  /*10720*/  FMUL.FTZ R44, R36.reuse, R41 ;  /* 0x00000029242c7220 */ /* 0x040fe20000410000 */
[----:B------:R-:W-:Y:S01]  /*10730*/  FMUL.FTZ R46, R36, R40 ;  /* 0x00000028242e7220 */ /* 0x000fe20000410000 */
[----:B------:R-:W-:-:S02]  /*10740*/  HADD2.F32 R36, -RZ, R43.H0_H0 ;  /* 0x2000002bff247230 */ /* 0x000fc40000004100 */
[----:B------:R-:W-:Y:S01]  /*10750*/  FFMA.FTZ R44, R25, R40, -R44 ;  /* 0x00000028192c7223 */ /* 0x000fe2000001082c */
[----:B------:R-:W-:Y:S01]  /*10760*/  FMUL.FTZ R40, R37, R42 ;  /* 0x0000002a25287220 */ /* 0x000fe20000410000 */
[----:B------:R-:W-:Y:S01]  /*10770*/  FFMA.FTZ R46, R25, R41, R46 ;  /* 0x00000029192e7223 */ /* 0x000fe2000001002e */
[----:B------:R-:W-:Y:S01]  /*10780*/  FMUL.FTZ R25, R33, R73 ;  /* 0x0000004921197220 */ /* 0x000fe20000410000 */
[-C--:B------:R-:W-:Y:S01]  /*10790*/  FMUL.FTZ R60, R37, R36.reuse ;  /* 0x00000024253c7220 */ /* 0x080fe20000410000 */
[----:B------:R-:W-:Y:S01]  /*107a0*/  FFMA.FTZ R41, R29, R36, -R40 ;  /* 0x000000241d297223 */ /* 0x000fe20000010828 */
[-C--:B------:R-:W-:Y:S01]  /*107b0*/  FMUL.FTZ R36, R33, R75.reuse ;  /* 0x0000004b21247220 */ /* 0x080fe20000410000 */
[----:B------:R-:W-:Y:S02]  /*107c0*/  HADD2.F32 R37, -RZ, R74.H0_H0 ;  /* 0x2000004aff257230 */ /* 0x000fe40000004100 */
[----:B------:R-:W-:Y:S01]  /*107d0*/  FFMA.FTZ R75, R24, R75, -R25 ;  /* 0x0000004b184b7223 */ /* 0x000fe20000010819 */
[----:B------:R-:W-:-:S02]  /*107e0*/  HADD2.F32 R38, -RZ, R34.H0_H0 ;  /* 0x20000022ff267230 */ /* 0x000fc40000004100 */
[----:B------:R-:W-:Y:S01]  /*107f0*/  FFMA.FTZ R43, R29, R42, R60 ;  /* 0x0000002a1d2b7223 */ /* 0x000fe2000001003c */
[--C-:B------:R-:W-:Y:S02]  /*10800*/  HADD2.F32 R39, -RZ, R35.reuse.H0_H0 ;  /* 0x20000023ff277230 */ /* 0x100fe40000004100 */
[----:B------:R-:W-:Y:S01]  /*10810*/  FFMA.FTZ R73, R24, R73, R36 ;  /* 0x0000004918497223 */ /* 0x000fe20000010024 */
[----:B------:R-:W-:Y:S02]  /*10820*/  HADD2.F32 R25, -RZ, R76.H0_H0 ;  /* 0x2000004cff197230 */ /* 0x000fe40000004100 */
[C---:B------:R-:W-:Y:S01]  /*10830*/  FMUL.FTZ R29, R38.reuse, R37 ;  /* 0x00000025261d7220 */ /* 0x040fe20000410000 */
[----:B------:R-:W-:Y:S02]  /*10840*/  HADD2.F32 R74, -RZ, R74.H1_H1 ;  /* 0x3000004aff4a7230 */ /* 0x000fe40000004100 */
[----:B------:R-:W-:Y:S02]  /*10850*/  HADD2.F32 R76, -RZ, R76.H1_H1 ;  /* 0x3000004cff4c7230 */ /* 0x000fe40000004100 */
[----:B------:R-:W-:Y:S01]  /*10860*/  FMUL.FTZ R33, R38, R25 ;  /* 0x0000001926217220 */ /* 0x000fe20000410000 */
[----:B------:R-:W-:-:S02]  /*10870*/  HADD2.F32 R35, -RZ, R35.H1_H1 ;  /* 0x30000023ff237230 */ /* 0x000fc40000004100 */
[C---:B------:R-:W-:Y:S01]  /*10880*/  FMUL.FTZ R40, R39.reuse, R74 ;  /* 0x0000004a27287220 */ /* 0x040fe20000410000 */
[----:B------:R-:W-:Y:S02]  /*10890*/  HADD2.F32 R36, -RZ, R45.H0_H0 ;  /* 0x2000002dff247230 */ /* 0x000fe40000004100 */
[----:B------:R-:W-:Y:S01]  /*108a0*/  FMUL.FTZ R39, R39, R76 ;  /* 0x0000004c27277220 */ /* 0x000fe20000410000 */
[----:B------:R-:W-:Y:S02]  /*108b0*/  HADD2.F32 R24, -RZ, R62.H0_H0 ;  /* 0x2000003eff187230 */ /* 0x000fe40000004100 */
[C---:B------:R-:W-:Y:S01]  /*108c0*/  FFMA.FTZ R38, R26.reuse, R25, -R29 ;  /* 0x000000191a267223 */ /* 0x040fe2000001081d */
[----:B------:R-:W-:Y:S01]  /*108d0*/  FFMA.FTZ R37, R26, R37, R33 ;  /* 0x000000251a257223 */ /* 0x000fe20000010021 */
[----:B------:R-:W-:Y:S02]  /*108e0*/  HADD2.F32 R32, -RZ, R32.H1_H1 ;  /* 0x30000020ff207230 */ /* 0x000fe40000004100 */
[----:B------:R-:W-:Y:S01]  /*108f0*/  FMUL.FTZ R26, R35, R36 ;  /* 0x00000024231a7220 */ /* 0x000fe20000410000 */
[----:B------:R-:W-:-:S02]  /*10900*/  HADD2.F32 R34, -RZ, R34.H1_H1 ;  /* 0x30000022ff227230 */ /* 0x000fc40000004100 */
[C---:B------:R-:W-:Y:S01]  /*10910*/  FFMA.FTZ R40, R27.reuse, R76, -R40 ;  /* 0x0000004c1b287223 */ /* 0x040fe20000010828 */
[----:B------:R-:W-:Y:S01]  /*10920*/  FFMA.FTZ R39, R27, R74, R39 ;  /* 0x0000004a1b277223 */ /* 0x000fe20000010027 */
[-C--:B------:R-:W-:Y:S01]  /*10930*/  FMUL.FTZ R42, R35, R24.reuse ;  /* 0x00000018232a7220 */ /* 0x080fe20000410000 */
[----:B------:R-:W-:Y:S02]  /*10940*/  HADD2.F32 R29, -RZ, R61.H0_H0 ;  /* 0x2000003dff1d7230 */ /* 0x000fe40000004100 */
[C---:B------:R-:W-:Y:S01]  /*10950*/  FFMA.FTZ R45, R31.reuse, R24, -R26 ;  /* 0x000000181f2d7223 */ /* 0x040fe2000001081a */
[----:B------:R-:W-:Y:S02]  /*10960*/  HADD2.F32 R33, -RZ, R47.H0_H0 ;  /* 0x2000002fff217230 */ /* 0x000fe40000004100 */
[----:B------:R-:W-:Y:S01]  /*10970*/  FFMA.FTZ R42, R31, R36, R42 ;  /* 0x000000241f2a7223 */ /* 0x000fe2000001002a */
[----:B------:R-:W-:Y:S02]  /*10980*/  HADD2.F32 R25, -RZ, R64.H0_H0 ;  /* 0x20000040ff197230 */ /* 0x000fe40000004100 */
[----:B------:R-:W-:Y:S01]  /*10990*/  FMUL.FTZ R31, R32, R29 ;  /* 0x0000001d201f7220 */ /* 0x000fe20000410000 */
[----:B------:R-:W-:-:S02]  /*109a0*/  HADD2.F32 R27, -RZ, R63.H0_H0 ;  /* 0x2000003fff1b7230 */ /* 0x000fc40000004100 */
[----:B------:R-:W-:Y:S01]  /*109b0*/  FMUL.FTZ R35, R34, R33 ;  /* 0x0000002122237220 */ /* 0x000fe20000410000 */
[-C--:B------:R-:W-:Y:S01]  /*109c0*/  FMUL.FTZ R32, R32, R25.reuse ;  /* 0x0000001920207220 */ /* 0x080fe20000410000 */
[----:B------:R-:W-:Y:S01]  /*109d0*/  FFMA.FTZ R24, R28, R25, -R31 ;  /* 0x000000191c187223 */ /* 0x000fe2000001081f */
[-C--:B------:R-:W-:Y:S01]  /*109e0*/  FMUL.FTZ R34, R34, R27.reuse ;  /* 0x0000001b22227220 */ /* 0x080fe20000410000 */
[----:B------:R-:W-:Y:S01]  /*109f0*/  FFMA.FTZ R35, R30, R27, -R35 ;  /* 0x0000001b1e237223 */ /* 0x000fe20000010823 */
[----:B------:R-:W-:Y:S01]  /*10a00*/  FFMA.FTZ R28, R28, R29, R32 ;  /* 0x0000001d1c1c7223 */ /* 0x000fe20000010020 */
[----:B------:R-:W-:Y:S01]  /*10a10*/  F2FP.F16.F32.PACK_AB R27, R45, R40 ;  /* 0x000000282d1b723e */ /* 0x000fe200000000ff */
[----:B------:R-:W-:Y:S01]  /*10a20*/  FFMA.FTZ R30, R30, R33, R34 ;  /* 0x000000211e1e7223 */ /* 0x000fe20000010022 */
[----:B------:R-:W-:Y:S02]  /*10a30*/  F2FP.F16.F32.PACK_AB R25, R41, R44 ;  /* 0x0000002c2919723e */ /* 0x000fe400000000ff */
[----:B------:R-:W-:-:S02]  /*10a40*/  F2FP.F16.F32.PACK_AB R24, R24, R75 ;  /* 0x0000004b1818723e */ /* 0x000fc400000000ff */
[----:B------:R-:W-:Y:S02]  /*10a50*/  F2FP.F16.F32.PACK_AB R26, R35, R38 ;  /* 0x00000026231a723e */ /* 0x000fe400000000ff */
[----:B------:R-:W-:Y:S02]  /*10a60*/  F2FP.F16.F32.PACK_AB R31, R42, R39 ;  /* 0x000000272a1f723e */ /* 0x000fe400000000ff */
[----:B------:R-:W-:Y:S01]  /*10a70*/  F2FP.F16.F32.PACK_AB R29, R43, R46 ;  /* 0x0000002e2b1d723e */ /* 0x000fe200000000ff */
[----:B------:R2:W-:Y:S01]  /*10a80*/  STS.128 [R236], R24 ;  /* 0x00000018ec007388 */ /* 0x0005e20000000c00 */
[----:B------:R-:W-:Y:S02]  /*10a90*/  F2FP.F16.F32.PACK_AB R28, R28, R73 ;  /* 0x000000491c1c723e */ /* 0x000fe400000000ff */
[----:B------:R-:W-:-:S05]  /*10aa0*/  F2FP.F16.F32.PACK_AB R30, R30, R37 ;  /* 0x000000251e1e723e */ /* 0x000fca00000000ff */
[----:B------:R2:W-:Y:S02]  /*10ab0*/  STS.128 [R81+0x12400], R28 ;  /* 0x0124001c51007388 */ /* 0x0005e40000000c00 */
.L_x_1857:
[----:B------:R-:W-:Y:S05]  /*10ac0*/  BSYNC B1 ;  /* 0x0000000000017941 */ /* 0x000fea0003800000 */
.L_x_1856:
[----:B------:R-:W-:-:S13]  /*10ad0*/  ISETP.GE.AND P0, PT, R222, R70, PT ;  /* 0x00000046de00720c */ /* 0x000fda0003f06270 */
[----:B------:R-:W-:Y:S05]  /*10ae0*/  @P0 BRA `(.L_x_1837) ;  /* 0x0000001000980947 */ /* 0x000fea0003800000 */
[----:B01----:R-:W0:Y:S01]  /*10af0*/  LDC R32, c[0x0][0x3f4] ;  /* 0x0000fd00ff207b82 */ /* 0x003e220000000800 */
[----:B------:R-:W-:Y:S01]  /*10b00*/  BSSY B1, `(.L_x_1862) ;  /* 0x0000064000017945 */ /* 0x000fe20003800000 */
[----:B------:R-:W-:Y:S02]  /*10b10*/  SHF.R.U32.HI R61, RZ, 0x3, R205 ;  /* 0x00000003ff3d7819 */ /* 0x000fe400000116cd */
[-C--:B0-----:R-:W-:Y:S02]  /*10b20*/  ISETP.GE.AND P0, PT, R18, R32.reuse, PT ;  /* 0x000000201200720c */ /* 0x081fe40003f06270 */
[-C--:B------:R-:W-:Y:S02]  /*10b30*/  ISETP.GE.AND P1, PT, R197, R32.reuse, PT ;  /* 0x00000020c500720c */ /* 0x080fe40003f26270 */
[----:B------:R-:W-:-:S09]  /*10b40*/  ISETP.GE.AND P2, PT, R198, R32, PT ;  /* 0x00000020c600720c */ /* 0x000fd20003f46270 */
[----:B------:R-:W-:Y:S05]  /*10b50*/  @P0 BRA `(.L_x_1863) ;  /* 0x0000000400780947 */ /* 0x000fea0003800000 */
[----:B--2---:R-:W-:Y:S01]  /*10b60*/  LEA.HI R24, R32, R223, RZ, 0x1d ;  /* 0x000000df20187211 */ /* 0x004fe200078fe8ff */
[----:B------:R-:W-:Y:S01]  /*10b70*/  HADD2.F32 R39, -RZ, R77.H1_H1 ;  /* 0x3000004dff277230 */ /* 0x000fe20000004100 */
[----:B------:R-:W-:Y:S01]  /*10b80*/  SHF.R.U32.HI R40, RZ, 0x10, R5 ;  /* 0x00000010ff287819 */ /* 0x000fe20000011605 */
[----:B------:R-:W-:Y:S01]  /*10b90*/  HADD2.F32 R38, -RZ, R79.H1_H1 ;  /* 0x3000004fff267230 */ /* 0x000fe20000004100 */
[----:B------:R-:W-:Y:S01]  /*10ba0*/  SHF.R.S32.HI R25, RZ, 0x1f, R24 ;  /* 0x0000001fff197819 */ /* 0x000fe20000011418 */
[----:B------:R-:W-:Y:S01]  /*10bb0*/  IMAD.SHL.U32 R26, R24, 0x8, RZ ;  /* 0x00000008181a7824 */ /* 0x000fe200078e00ff */
[----:B------:R-:W-:Y:S01]  /*10bc0*/  SHF.R.U64 R60, R48, 0x10, R49 ;  /* 0x00000010303c7819 */ /* 0x000fe20000001231 */
[----:B------:R-:W-:Y:S01]  /*10bd0*/  HADD2.F32 R40, -RZ, R40.H0_H0 ;  /* 0x20000028ff287230 */ /* 0x000fe20000004100 */
[----:B------:R-:W-:Y:S01]  /*10be0*/  LEA.HI R25, R25, R24, RZ, 0x3 ;  /* 0x0000001819197211 */ /* 0x000fe200078f18ff */
[----:B------:R-:W-:Y:S01]  /*10bf0*/  HADD2.F32 R77, -RZ, R77.H0_H0 ;  /* 0x2000004dff4d7230 */ /* 0x000fe20000004100 */
[----:B------:R-:W-:Y:S01]  /*10c00*/  LOP3.LUT R24, R205, 0x38, R26, 0xf8, !PT ;  /* 0x00000038cd187812 */ /* 0x000fe200078ef81a */
[----:B------:R-:W-:Y:S01]  /*10c10*/  HADD2.F32 R79, -RZ, R79.H0_H0 ;  /* 0x2000004fff4f7230 */ /* 0x000fe20000004100 */
[----:B------:R-:W-:Y:S01]  /*10c20*/  SHF.R.U64 R47, R4, 0x10, R5 ;  /* 0x00000010042f7819 */ /* 0x000fe20000001205 */
[----:B------:R-:W-:Y:S01]  /*10c30*/  IMAD.SHL.U32 R25, R25, 0x400, RZ ;  /* 0x0000040019197824 */ /* 0x000fe200078e00ff */
[----:B------:R-:W-:-:S02]  /*10c40*/  LOP3.LUT R29, R24, R61, RZ, 0x3c, !PT ;  /* 0x0000003d181d7212 */ /* 0x000fc400078e3cff */
[----:B------:R-:W-:Y:S02]  /*10c50*/  SHF.R.U32.HI R49, RZ, 0x10, R49 ;  /* 0x00000010ff317819 */ /* 0x000fe40000011631 */
[----:B------:R-:W-:Y:S02]  /*10c60*/  LOP3.LUT R28, R25, 0x7fffe000, RZ, 0xc0, !PT ;  /* 0x7fffe000191c7812 */ /* 0x000fe400078ec0ff */
[----:B------:R-:W0:Y:S01]  /*10c70*/  LDS.128 R24, [R237] ;  /* 0x00000000ed187984 */ /* 0x000e220000000c00 */
        /* <DEDUP_REMOVED lines=59> */
[----:B------:R-:W-:Y:S02]  /*11030*/  HADD2.F32 R26, -RZ, R26.H1_H1 ;  /* 0x3000001aff1a7230 */ /* 0x000fe40000004100 */
[-C--:B------:R-:W-:Y:S01]  /*11040*/  FMUL.FTZ R28, R28, R5.reuse ;  /* 0x000000051c1c7220 */ /* 0x080fe20000410000 */
[----:B------:R-:W-:Y:S01]  /*11050*/  FFMA.FTZ R4, R24, R5, -R27 ;  /* 0x0000000518047223 */ /* 0x000fe2000001081b */
[-C--:B------:R-:W-:Y:S01]  /*11060*/  FMUL.FTZ R30, R30, R7.reuse ;  /* 0x000000071e1e7220 */ /* 0x080fe20000410000 */
        /* <DEDUP_REMOVED lines=13> */
.L_x_1863:
[----:B------:R-:W-:Y:S05]  /*11140*/  BSYNC B1 ;  /* 0x0000000000017941 */ /* 0x000fea0003800000 */
.L_x_1862:
[----:B------:R-:W-:Y:S04]  /*11150*/  BSSY B1, `(.L_x_1864) ;  /* 0x0000060000017945 */ /* 0x000fe80003800000 */
[----:B------:R-:W-:Y:S05]  /*11160*/  @P1 BRA `(.L_x_1865) ;  /* 0x0000000400781947 */ /* 0x000fea0003800000 */
[----:B0-----:R-:W-:Y:S01]  /*11170*/  LEA.HI R4, R32, R225, RZ, 0x1d ;  /* 0x000000e120047211 */ /* 0x001fe200078fe8ff */
[----:B------:R-:W-:Y:S01]  /*11180*/  HADD2.F32 R34, -RZ, R71.H1_H1 ;  /* 0x30000047ff227230 */ /* 0x000fe20000004100 */
[----:B------:R-:W-:Y:S01]  /*11190*/  SHF.R.U32.HI R36, RZ, 0x10, R9 ;  /* 0x00000010ff247819 */ /* 0x000fe20000011609 */
[--C-:B------:R-:W-:Y:S01]  /*111a0*/  HADD2.F32 R35, -RZ, R68.reuse.H1_H1 ;  /* 0x30000044ff237230 */ /* 0x100fe20000004100 */
[----:B------:R-:W-:Y:S01]  /*111b0*/  SHF.R.S32.HI R5, RZ, 0x1f, R4 ;  /* 0x0000001fff057819 */ /* 0x000fe20000011404 */
[----:B------:R-:W-:Y:S01]  /*111c0*/  HADD2.F32 R68, -RZ, R68.H0_H0 ;  /* 0x20000044ff447230 */ /* 0x000fe20000004100 */
[----:B------:R-:W-:Y:S01]  /*111d0*/  SHF.L.U32 R6, R4, 0x3, RZ ;  /* 0x0000000304067819 */ /* 0x000fe200000006ff */
[----:B------:R-:W-:Y:S01]  /*111e0*/  HADD2.F32 R36, -RZ, R36.H0_H0 ;  /* 0x20000024ff247230 */ /* 0x000fe20000004100 */
[----:B------:R-:W-:Y:S02]  /*111f0*/  LEA.HI R5, R5, R4, RZ, 0x3 ;  /* 0x0000000405057211 */ /* 0x000fe400078f18ff */
[----:B------:R-:W-:-:S02]  /*11200*/  LOP3.LUT R4, R205, 0x38, R6, 0xf8, !PT ;  /* 0x00000038cd047812 */ /* 0x000fc400078ef806 */
[--C-:B------:R-:W-:Y:S01]  /*11210*/  SHF.R.U64 R46, R52, 0x10, R53.reuse ;  /* 0x00000010342e7819 */ /* 0x100fe20000001235 */
[----:B------:R-:W-:Y:S01]  /*11220*/  IMAD.SHL.U32 R5, R5, 0x400, RZ ;  /* 0x0000040005057824 */ /* 0x000fe200078e00ff */
[----:B--2---:R-:W-:Y:S02]  /*11230*/  LOP3.LUT R25, R4, R61, RZ, 0x3c, !PT ;  /* 0x0000003d04197212 */ /* 0x004fe400078e3cff */
[----:B------:R-:W-:Y:S02]  /*11240*/  SHF.R.U32.HI R52, RZ, 0x10, R53 ;  /* 0x00000010ff347819 */ /* 0x000fe40000011635 */
[----:B------:R-:W-:Y:S02]  /*11250*/  LOP3.LUT R24, R5, 0x7fffe000, RZ, 0xc0, !PT ;  /* 0x7fffe00005187812 */ /* 0x000fe400078ec0ff */
[----:B------:R-:W0:Y:S01]  /*11260*/  LDS.128 R4, [R235] ;  /* 0x00000000eb047984 */ /* 0x000e220000000c00 */
[----:B------:R-:W-:Y:S02]  /*11270*/  SHF.R.U64 R44, R8, 0x10, R9 ;  /* 0x00000010082c7819 */ /* 0x000fe40000001209 */
[----:B------:R-:W-:-:S02]  /*11280*/  IADD3 R25, R25, R24, R210 ;  /* 0x0000001819197210 */ /* 0x000fc40007ffe0d2 */
[----:B------:R-:W-:Y:S02]  /*11290*/  SHF.R.U64 R43, R10, 0x10, R11 ;  /* 0x000000100a2b7819 */ /* 0x000fe4000000120b */
[--C-:B------:R-:W-:Y:S01]  /*112a0*/  SHF.R.U64 R45, R54, 0x10, R55.reuse ;  /* 0x00000010362d7819 */ /* 0x100fe20000001237 */
[----:B------:R-:W-:Y:S01]  /*112b0*/  IMAD R28, R25, 0x2, R16 ;  /* 0x00000002191c7824 */ /* 0x000fe200078e0210 */
[----:B------:R-:W-:Y:S02]  /*112c0*/  SHF.R.U32.HI R54, RZ, 0x10, R55 ;  /* 0x00000010ff367819 */ /* 0x000fe40000011637 */
[----:B------:R-:W-:Y:S02]  /*112d0*/  SHF.R.U32.HI R41, RZ, 0x10, R11 ;  /* 0x00000010ff297819 */ /* 0x000fe4000001160b */
[----:B------:R-:W1:Y:S01]  /*112e0*/  LDS.128 R24, [R28+0x12400] ;  /* 0x012400001c187984 */ /* 0x000e620000000c00 */
[--C-:B0-----:R-:W-:Y:S02]  /*112f0*/  HADD2.F32 R8, -RZ, R5.reuse.H0_H0 ;  /* 0x20000005ff087230 */ /* 0x101fe40000004100 */
[----:B------:R-:W-:-:S02]  /*11300*/  HADD2.F32 R9, -RZ, R5.H1_H1 ;  /* 0x30000005ff097230 */ /* 0x000fc40000004100 */
[----:B------:R-:W-:Y:S02]  /*11310*/  HADD2.F32 R5, -RZ, R4.H0_H0 ;  /* 0x20000004ff057230 */ /* 0x000fe40000004100 */
[----:B------:R-:W-:Y:S02]  /*11320*/  HADD2.F32 R10, -RZ, R6.H0_H0 ;  /* 0x20000006ff0a7230 */ /* 0x000fe40000004100 */
[--C-:B------:R-:W-:Y:S02]  /*11330*/  HADD2.F32 R11, -RZ, R7.reuse.H0_H0 ;  /* 0x20000007ff0b7230 */ /* 0x100fe40000004100 */
[----:B------:R-:W-:Y:S02]  /*11340*/  HADD2.F32 R7, -RZ, R7.H1_H1 ;  /* 0x30000007ff077230 */ /* 0x000fe40000004100 */
[----:B------:R-:W-:Y:S02]  /*11350*/  HADD2.F32 R4, -RZ, R4.H1_H1 ;  /* 0x30000004ff047230 */ /* 0x000fe40000004100 */
[----:B-1----:R-:W-:-:S02]  /*11360*/  HADD2.F32 R29, -RZ, R25.H0_H0 ;  /* 0x20000019ff1d7230 */ /* 0x002fc40000004100 */
[----:B------:R-:W-:Y:S02]  /*11370*/  HADD2.F32 R30, -RZ, R25.H1_H1 ;  /* 0x30000019ff1e7230 */ /* 0x000fe40000004100 */
[----:B------:R-:W-:Y:S02]  /*11380*/  HADD2.F32 R25, -RZ, R24.H0_H0 ;  /* 0x20000018ff197230 */ /* 0x000fe40000004100 */
[CC--:B------:R-:W-:Y:S01]  /*11390*/  FMUL.FTZ R37, R29.reuse, R35.reuse ;  /* 0x000000231d257220 */ /* 0x0c0fe20000410000 */
[-C--:B------:R-:W-:Y:S01]  /*113a0*/  FMUL.FTZ R39, R29, R34.reuse ;  /* 0x000000221d277220 */ /* 0x080fe20000410000 */
[----:B------:R-:W-:Y:S02]  /*113b0*/  HADD2.F32 R29, -RZ, R52.H0_H0 ;  /* 0x20000034ff1d7230 */ /* 0x000fe40000004100 */
[C---:B------:R-:W-:Y:S01]  /*113c0*/  FFMA.FTZ R37, R8.reuse, R34, -R37 ;  /* 0x0000002208257223 */ /* 0x040fe20000010825 */
[----:B------:R-:W-:Y:S01]  /*113d0*/  FFMA.FTZ R39, R8, R35, R39 ;  /* 0x0000002308277223 */ /* 0x000fe20000010027 */
[----:B------:R-:W-:Y:S01]  /*113e0*/  FMUL.FTZ R34, R30, R36 ;  /* 0x000000241e227220 */ /* 0x000fe20000410000 */
[----:B------:R-:W-:-:S02]  /*113f0*/  HADD2.F32 R8, -RZ, R71.H0_H0 ;  /* 0x20000047ff087230 */ /* 0x000fc40000004100 */
[-C--:B------:R-:W-:Y:S01]  /*11400*/  FMUL.FTZ R40, R30, R29.reuse ;  /* 0x0000001d1e287220 */ /* 0x080fe20000410000 */
[----:B------:R-:W-:Y:S01]  /*11410*/  FMUL.FTZ R30, R25, R68 ;  /* 0x00000044191e7220 */ /* 0x000fe20000410000 */
[----:B------:R-:W-:Y:S01]  /*11420*/  FFMA.FTZ R38, R9, R29, -R34 ;  /* 0x0000001d09267223 */ /* 0x000fe20000010822 */
[----:B------:R-:W-:Y:S02]  /*11430*/  HADD2.F32 R31, -RZ, R26.H0_H0 ;  /* 0x2000001aff1f7230 */ /* 0x000fe40000004100 */
[-C--:B------:R-:W-:Y:S01]  /*11440*/  FMUL.FTZ R25, R25, R8.reuse ;  /* 0x0000000819197220 */ /* 0x080fe20000410000 */
[----:B------:R-:W-:Y:S02]  /*11450*/  HADD2.F32 R29, -RZ, R69.H0_H0 ;  /* 0x20000045ff1d7230 */ /* 0x000fe40000004100 */
[C---:B------:R-:W-:Y:S01]  /*11460*/  FFMA.FTZ R35, R5.reuse, R8, -R30 ;  /* 0x0000000805237223 */ /* 0x040fe2000001081e */
[----:B------:R-:W-:Y:S02]  /*11470*/  HADD2.F32 R8, -RZ, R72.H0_H0 ;  /* 0x20000048ff087230 */ /* 0x000fe40000004100 */
[----:B------:R-:W-:Y:S01]  /*11480*/  FFMA.FTZ R68, R5, R68, R25 ;  /* 0x0000004405447223 */ /* 0x000fe20000010019 */
[----:B------:R-:W-:-:S02]  /*11490*/  HADD2.F32 R33, -RZ, R27.H0_H0 ;  /* 0x2000001bff217230 */ /* 0x000fc40000004100 */
[----:B------:R-:W-:Y:S01]  /*114a0*/  FMUL.FTZ R5, R31, R29 ;  /* 0x0000001d1f057220 */ /* 0x000fe20000410000 */
[----:B------:R-:W-:Y:S02]  /*114b0*/  HADD2.F32 R30, -RZ, R69.H1_H1 ;  /* 0x30000045ff1e7230 */ /* 0x000fe40000004100 */
[----:B------:R-:W-:Y:S01]  /*114c0*/  FFMA.FTZ R40, R9, R36, R40 ;  /* 0x0000002409287223 */ /* 0x000fe20000010028 */
[----:B------:R-:W-:Y:S02]  /*114d0*/  HADD2.F32 R72, -RZ, R72.H1_H1 ;  /* 0x30000048ff487230 */ /* 0x000fe40000004100 */
[-C--:B------:R-:W-:Y:S01]  /*114e0*/  FMUL.FTZ R9, R31, R8.reuse ;  /* 0x000000081f097220 */ /* 0x080fe20000410000 */
[----:B------:R-:W-:Y:S01]  /*114f0*/  FFMA.FTZ R31, R10, R8, -R5 ;  /* 0x000000080a1f7223 */ /* 0x000fe20000010805 */
[C---:B------:R-:W-:Y:S01]  /*11500*/  FMUL.FTZ R36, R33.reuse, R30 ;  /* 0x0000001e21247220 */ /* 0x040fe20000410000 */
[----:B------:R-:W-:Y:S02]  /*11510*/  HADD2.F32 R27, -RZ, R27.H1_H1 ;  /* 0x3000001bff1b7230 */ /* 0x000fe40000004100 */
[----:B------:R-:W-:Y:S01]  /*11520*/  FMUL.FTZ R33, R33, R72 ;  /* 0x0000004821217220 */ /* 0x000fe20000410000 */
[----:B------:R-:W-:-:S02]  /*11530*/  HADD2.F32 R34, -RZ, R41.H0_H0 ;  /* 0x20000029ff227230 */ /* 0x000fc40000004100 */
[C---:B------:R-:W-:Y:S01]  /*11540*/  FFMA.FTZ R36, R11.reuse, R72, -R36 ;  /* 0x000000480b247223 */ /* 0x040fe20000010824 */
[----:B------:R-:W-:Y:S02]  /*11550*/  HADD2.F32 R8, -RZ, R54.H0_H0 ;  /* 0x20000036ff087230 */ /* 0x000fe40000004100 */
[----:B------:R-:W-:Y:S01]  /*11560*/  FFMA.FTZ R33, R11, R30, R33 ;  /* 0x0000001e0b217223 */ /* 0x000fe20000010021 */
[----:B------:R-:W-:Y:S02]  /*11570*/  HADD2.F32 R24, -RZ, R24.H1_H1 ;  /* 0x30000018ff187230 */ /* 0x000fe40000004100 */
[C---:B------:R-:W-:Y:S01]  /*11580*/  FMUL.FTZ R42, R27.reuse, R34 ;  /* 0x000000221b2a7220 */ /* 0x040fe20000410000 */
[----:B------:R-:W-:Y:S02]  /*11590*/  HADD2.F32 R11, -RZ, R44.H0_H0 ;  /* 0x2000002cff0b7230 */ /* 0x000fe40000004100 */
[----:B------:R-:W-:Y:S01]  /*115a0*/  FMUL.FTZ R30, R27, R8 ;  /* 0x000000081b1e7220 */ /* 0x000fe20000410000 */
[----:B------:R-:W-:-:S02]  /*115b0*/  HADD2.F32 R5, -RZ, R46.H0_H0 ;  /* 0x2000002eff057230 */ /* 0x000fc40000004100 */
[----:B------:R-:W-:Y:S01]  /*115c0*/  FFMA.FTZ R10, R10, R29, R9 ;  /* 0x0000001d0a0a7223 */ /* 0x000fe20000010009 */
[----:B------:R-:W-:Y:S02]  /*115d0*/  HADD2.F32 R26, -RZ, R26.H1_H1 ;  /* 0x3000001aff1a7230 */ /* 0x000fe40000004100 */
[C---:B------:R-:W-:Y:S01]  /*115e0*/  FFMA.FTZ R41, R7.reuse, R8, -R42 ;  /* 0x0000000807297223 */ /* 0x040fe2000001082a */
[----:B------:R-:W-:Y:S02]  /*115f0*/  HADD2.F32 R25, -RZ, R43.H0_H0 ;  /* 0x2000002bff197230 */ /* 0x000fe40000004100 */
[----:B------:R-:W-:Y:S01]  /*11600*/  FFMA.FTZ R30, R7, R34, R30 ;  /* 0x00000022071e7223 */ /* 0x000fe2000001001e */
[----:B------:R-:W-:Y:S02]  /*11610*/  HADD2.F32 R9, -RZ, R45.H0_H0 ;  /* 0x2000002dff097230 */ /* 0x000fe40000004100 */
[----:B------:R-:W-:Y:S01]  /*11620*/  FMUL.FTZ R7, R24, R11 ;  /* 0x0000000b18077220 */ /* 0x000fe20000410000 */
[----:B------:R-:W-:-:S02]  /*11630*/  HADD2.F32 R6, -RZ, R6.H1_H1 ;  /* 0x30000006ff067230 */ /* 0x000fc40000004100 */
[----:B------:R-:W-:Y:S01]  /*11640*/  FMUL.FTZ R24, R24, R5 ;  /* 0x0000000518187220 */ /* 0x000fe20000410000 */
[C---:B------:R-:W-:Y:S01]  /*11650*/  FMUL.FTZ R29, R26.reuse, R25 ;  /* 0x000000191a1d7220 */ /* 0x040fe20000410000 */
[----:B------:R-:W-:Y:S01]  /*11660*/  FMUL.FTZ R26, R26, R9 ;  /* 0x000000091a1a7220 */ /* 0x000fe20000410000 */
[C---:B------:R-:W-:Y:S01]  /*11670*/  FFMA.FTZ R8, R4.reuse, R5, -R7 ;  /* 0x0000000504087223 */ /* 0x040fe20000010807 */
[----:B------:R-:W-:Y:S01]  /*11680*/  FFMA.FTZ R27, R4, R11, R24 ;  /* 0x0000000b041b7223 */ /* 0x000fe20000010018 */
[C---:B------:R-:W-:Y:S01]  /*11690*/  FFMA.FTZ R24, R6.reuse, R9, -R29 ;  /* 0x0000000906187223 */ /* 0x040fe2000001081d */
[----:B------:R-:W-:Y:S01]  /*116a0*/  FFMA.FTZ R25, R6, R25, R26 ;  /* 0x0000001906197223 */ /* 0x000fe2000001001a */
[----:B------:R-:W-:Y:S02]  /*116b0*/  F2FP.F16.F32.PACK_AB R7, R41, R36 ;  /* 0x000000242907723e */ /* 0x000fe400000000ff */
        /* <DEDUP_REMOVED lines=9> */
.L_x_1865:
[----:B------:R-:W-:Y:S05]  /*11750*/  BSYNC B1 ;  /* 0x0000000000017941 */ /* 0x000fea0003800000 */
.L_x_1864:
[----:B------:R-:W-:Y:S05]  /*11760*/  @P2 BRA `(.L_x_1837) ;  /* 0x0000000400782947 */ /* 0x000fea0003800000 */
[----:B------:R-:W-:Y:S01]  /*11770*/  LEA.HI R32, R32, R226, RZ, 0x1d ;  /* 0x000000e220207211 */ /* 0x000fe200078fe8ff */
[----:B--2---:R-:W-:Y:S01]  /*11780*/  HADD2.F32 R29, -RZ, R20.H1_H1 ;  /* 0x30000014ff1d7230 */ /* 0x004fe20000004100 */
[--C-:B------:R-:W-:Y:S01]  /*11790*/  SHF.R.U64 R40, R56, 0x10, R57.reuse ;  /* 0x0000001038287819 */ /* 0x100fe20000001239 */
[--C-:B------:R-:W-:Y:S01]  /*117a0*/  HADD2.F32 R31, -RZ, R0.reuse.H1_H1 ;  /* 0x30000000ff1f7230 */ /* 0x100fe20000004100 */
[----:B01----:R-:W-:Y:S01]  /*117b0*/  SHF.R.S32.HI R5, RZ, 0x1f, R32 ;  /* 0x0000001fff057819 */ /* 0x003fe20000011420 */
[----:B------:R-:W-:Y:S01]  /*117c0*/  IMAD.SHL.U32 R4, R32, 0x8, RZ ;  /* 0x0000000820047824 */ /* 0x000fe200078e00ff */
[----:B------:R-:W-:Y:S01]  /*117d0*/  SHF.R.U32.HI R56, RZ, 0x10, R57 ;  /* 0x00000010ff387819 */ /* 0x000fe20000011639 */
[----:B------:R-:W-:Y:S01]  /*117e0*/  HADD2.F32 R30, -RZ, R0.H0_H0 ;  /* 0x20000000ff1e7230 */ /* 0x000fe20000004100 */
[----:B------:R-:W-:Y:S01]  /*117f0*/  LEA.HI R5, R5, R32, RZ, 0x3 ;  /* 0x0000002005057211 */ /* 0x000fe200078f18ff */
[----:B------:R-:W-:Y:S01]  /*11800*/  HADD2.F32 R20, -RZ, R20.H0_H0 ;  /* 0x20000014ff147230 */ /* 0x000fe20000004100 */
[----:B------:R-:W-:-:S02]  /*11810*/  LOP3.LUT R4, R205, 0x38, R4, 0xf8, !PT ;  /* 0x00000038cd047812 */ /* 0x000fc400078ef804 */
[--C-:B------:R-:W-:Y:S01]  /*11820*/  SHF.R.U32.HI R32, RZ, 0x10, R13.reuse ;  /* 0x00000010ff207819 */ /* 0x100fe2000001160d */
[----:B------:R-:W-:Y:S01]  /*11830*/  IMAD.SHL.U32 R5, R5, 0x400, RZ ;  /* 0x0000040005057824 */ /* 0x000fe200078e00ff */
[----:B------:R-:W-:Y:S02]  /*11840*/  LOP3.LUT R9, R4, R61, RZ, 0x3c, !PT ;  /* 0x0000003d04097212 */ /* 0x000fe400078e3cff */
[----:B------:R-:W-:Y:S01]  /*11850*/  SHF.R.U64 R38, R12, 0x10, R13 ;  /* 0x000000100c267819 */ /* 0x000fe2000000120d */
[----:B------:R-:W-:Y:S01]  /*11860*/  HADD2.F32 R32, -RZ, R32.H0_H0 ;  /* 0x20000020ff207230 */ /* 0x000fe20000004100 */
[----:B------:R-:W-:Y:S02]  /*11870*/  LOP3.LUT R8, R5, 0x7fffe000, RZ, 0xc0, !PT ;  /* 0x7fffe00005087812 */ /* 0x000fe400078ec0ff */
[----:B------:R-:W0:Y:S01]  /*11880*/  LDS.128 R4, [R234] ;  /* 0x00000000ea047984 */ /* 0x000e220000000c00 */
[----:B------:R-:W-:Y:S02]  /*11890*/  SHF.R.U64 R37, R14, 0x10, R15 ;  /* 0x000000100e257819 */ /* 0x000fe4000000120f */
[----:B------:R-:W-:-:S02]  /*118a0*/  IADD3 R9, R9, R8, R210 ;  /* 0x0000000809097210 */ /* 0x000fc40007ffe0d2 */
[--C-:B------:R-:W-:Y:S02]  /*118b0*/  SHF.R.U64 R39, R58, 0x10, R59.reuse ;  /* 0x000000103a277819 */ /* 0x100fe4000000123b */
[----:B------:R-:W-:Y:S01]  /*118c0*/  SHF.R.U32.HI R58, RZ, 0x10, R59 ;  /* 0x00000010ff3a7819 */ /* 0x000fe2000001163b */
[----:B------:R-:W-:Y:S01]  /*118d0*/  IMAD R24, R9, 0x2, R16 ;  /* 0x0000000209187824 */ /* 0x000fe200078e0210 */
[----:B------:R-:W-:-:S04]  /*118e0*/  SHF.R.U32.HI R36, RZ, 0x10, R15 ;  /* 0x00000010ff247819 */ /* 0x000fc8000001160f */
[----:B------:R-:W1:Y:S01]  /*118f0*/  LDS.128 R8, [R24+0x12400] ;  /* 0x0124000018087984 */ /* 0x000e620000000c00 */
[--C-:B0-----:R-:W-:Y:S02]  /*11900*/  HADD2.F32 R13, -RZ, R5.reuse.H1_H1 ;  /* 0x30000005ff0d7230 */ /* 0x101fe40000004100 */
[----:B------:R-:W-:Y:S02]  /*11910*/  HADD2.F32 R12, -RZ, R5.H0_H0 ;  /* 0x20000005ff0c7230 */ /* 0x000fe40000004100 */
        /* <DEDUP_REMOVED lines=11> */
[----:B------:R-:W-:Y:S01]  /*119d0*/  FMUL.FTZ R0, R26, R32 ;  /* 0x000000201a007220 */ /* 0x000fe20000410000 */
[C---:B------:R-:W-:Y:S01]  /*119e0*/  FFMA.FTZ R33, R12.reuse, R29, -R33 ;  /* 0x0000001d0c217223 */ /* 0x040fe20000010821 */
[----:B------:R-:W-:Y:S01]  /*119f0*/  FFMA.FTZ R35, R12, R31, R35 ;  /* 0x0000001f0c237223 */ /* 0x000fe20000010023 */
[----:B------:R-:W-:Y:S02]  /*11a00*/  HADD2.F32 R27, -RZ, R10.H0_H0 ;  /* 0x2000000aff1b7230 */ /* 0x000fe40000004100 */
[-C--:B------:R-:W-:Y:S01]  /*11a10*/  FMUL.FTZ R34, R26, R25.reuse ;  /* 0x000000191a227220 */ /* 0x080fe20000410000 */
[----:B------:R-:W-:Y:S01]  /*11a20*/  FFMA.FTZ R26, R13, R25, -R0 ;  /* 0x000000190d1a7223 */ /* 0x000fe20000010800 */
[C---:B------:R-:W-:Y:S01]  /*11a30*/  FMUL.FTZ R0, R9.reuse, R30 ;  /* 0x0000001e09007220 */ /* 0x040fe20000410000 */
[----:B------:R-:W-:Y:S02]  /*11a40*/  HADD2.F32 R12, -RZ, R3.H0_H0 ;  /* 0x20000003ff0c7230 */ /* 0x000fe40000004100 */
[----:B------:R-:W-:Y:S01]  /*11a50*/  FMUL.FTZ R9, R9, R20 ;  /* 0x0000001409097220 */ /* 0x000fe20000410000 */
[----:B------:R-:W-:Y:S01]  /*11a60*/  FFMA.FTZ R34, R13, R32, R34 ;  /* 0x000000200d227223 */ /* 0x000fe20000010022 */
[----:B------:R-:W-:Y:S01]  /*11a70*/  FFMA.FTZ R13, R5, R20, -R0 ;  /* 0x00000014050d7223 */ /* 0x000fe20000010800 */
[----:B------:R-:W-:-:S02]  /*11a80*/  HADD2.F32 R0, -RZ, R21.H0_H0 ;  /* 0x20000015ff007230 */ /* 0x000fc40000004100 */
[----:B------:R-:W-:Y:S01]  /*11a90*/  FFMA.FTZ R30, R5, R30, R9 ;  /* 0x0000001e051e7223 */ /* 0x000fe20000010009 */
[C---:B------:R-:W-:Y:S01]  /*11aa0*/  FMUL.FTZ R5, R27.reuse, R12 ;  /* 0x0000000c1b057220 */ /* 0x040fe20000410000 */
[----:B------:R-:W-:Y:S02]  /*11ab0*/  HADD2.F32 R28, -RZ, R11.H0_H0 ;  /* 0x2000000bff1c7230 */ /* 0x000fe40000004100 */
[----:B------:R-:W-:Y:S02]  /*11ac0*/  HADD2.F32 R3, -RZ, R3.H1_H1 ;  /* 0x30000003ff037230 */ /* 0x000fe40000004100 */
[-C--:B------:R-:W-:Y:S01]  /*11ad0*/  FMUL.FTZ R27, R27, R0.reuse ;  /* 0x000000001b1b7220 */ /* 0x080fe20000410000 */
[----:B------:R-:W-:Y:S02]  /*11ae0*/  HADD2.F32 R21, -RZ, R21.H1_H1 ;  /* 0x30000015ff157230 */ /* 0x000fe40000004100 */
[----:B------:R-:W-:Y:S01]  /*11af0*/  FFMA.FTZ R25, R14, R0, -R5 ;  /* 0x000000000e197223 */ /* 0x000fe20000010805 */
[----:B------:R-:W-:-:S02]  /*11b00*/  HADD2.F32 R11, -RZ, R11.H1_H1 ;  /* 0x3000000bff0b7230 */ /* 0x000fc40000004100 */
[C---:B------:R-:W-:Y:S01]  /*11b10*/  FMUL.FTZ R32, R28.reuse, R3 ;  /* 0x000000031c207220 */ /* 0x040fe20000410000 */
[----:B------:R-:W-:Y:S02]  /*11b20*/  HADD2.F32 R20, -RZ, R36.H0_H0 ;  /* 0x20000024ff147230 */ /* 0x000fe40000004100 */
[----:B------:R-:W-:Y:S01]  /*11b30*/  FMUL.FTZ R28, R28, R21 ;  /* 0x000000151c1c7220 */ /* 0x000fe20000410000 */
[----:B------:R-:W-:Y:S02]  /*11b40*/  HADD2.F32 R0, -RZ, R58.H0_H0 ;  /* 0x2000003aff007230 */ /* 0x000fe40000004100 */
[----:B------:R-:W-:Y:S01]  /*11b50*/  FFMA.FTZ R27, R14, R12, R27 ;  /* 0x0000000c0e1b7223 */ /* 0x000fe2000001001b */
[----:B------:R-:W-:Y:S02]  /*11b60*/  HADD2.F32 R8, -RZ, R8.H1_H1 ;  /* 0x30000008ff087230 */ /* 0x000fe40000004100 */
[----:B------:R-:W-:Y:S01]  /*11b70*/  FMUL.FTZ R12, R11, R20 ;  /* 0x000000140b0c7220 */ /* 0x000fe20000410000 */
[----:B------:R-:W-:-:S02]  /*11b80*/  HADD2.F32 R10, -RZ, R10.H1_H1 ;  /* 0x3000000aff0a7230 */ /* 0x000fc40000004100 */
[-C--:B------:R-:W-:Y:S01]  /*11b90*/  FMUL.FTZ R14, R11, R0.reuse ;  /* 0x000000000b0e7220 */ /* 0x080fe20000410000 */
[C---:B------:R-:W-:Y:S01]  /*11ba0*/  FFMA.FTZ R28, R15.reuse, R3, R28 ;  /* 0x000000030f1c7223 */ /* 0x040fe2000001001c */
[----:B------:R-:W-:Y:S02]  /*11bb0*/  HADD2.F32 R9, -RZ, R38.H0_H0 ;  /* 0x20000026ff097230 */ /* 0x000fe40000004100 */
[----:B------:R-:W-:Y:S01]  /*11bc0*/  FFMA.FTZ R32, R15, R21, -R32 ;  /* 0x000000150f207223 */ /* 0x000fe20000010820 */
[----:B------:R-:W-:Y:S02]  /*11bd0*/  HADD2.F32 R11, -RZ, R37.H0_H0 ;  /* 0x20000025ff0b7230 */ /* 0x000fe40000004100 */
[C---:B------:R-:W-:Y:S01]  /*11be0*/  FFMA.FTZ R21, R7.reuse, R0, -R12 ;  /* 0x0000000007157223 */ /* 0x040fe2000001080c */
[----:B------:R-:W-:Y:S02]  /*11bf0*/  HADD2.F32 R3, -RZ, R40.H0_H0 ;  /* 0x20000028ff037230 */ /* 0x000fe40000004100 */
[----:B------:R-:W-:Y:S01]  /*11c00*/  FFMA.FTZ R29, R7, R20, R14 ;  /* 0x00000014071d7223 */ /* 0x000fe2000001000e */
[----:B------:R-:W-:-:S02]  /*11c10*/  HADD2.F32 R5, -RZ, R39.H0_H0 ;  /* 0x20000027ff057230 */ /* 0x000fc40000004100 */
[----:B------:R-:W-:Y:S01]  /*11c20*/  FMUL.FTZ R7, R8, R9 ;  /* 0x0000000908077220 */ /* 0x000fe20000410000 */
[----:B------:R-:W-:Y:S02]  /*11c30*/  HADD2.F32 R6, -RZ, R6.H1_H1 ;  /* 0x30000006ff067230 */ /* 0x000fe40000004100 */
        /* <DEDUP_REMOVED lines=17> */
.L_x_1837:
[----:B------:R-:W-:Y:S05]  /*11d50*/  BSYNC B0 ;  /* 0x0000000000007941 */ /* 0x000fea0003800000 */
.L_x_1815:
        /* <DEDUP_REMOVED lines=8> */
.L_x_1813:
[----:B01-3--:R-:W3:Y:S02]  /*11de0*/  LDL R0, [R1+0x4] ;  /* 0x0000040001007983 */ /* 0x00bee40000100800 */
[----:B---3--:R-:W-:-:S13]  /*11df0*/  R2UR UR4, R0 ;  /* 0x00000000000472ca */ /* 0x008fda00000e0000 */
[----:B------:R-:W-:-:S05]  /*11e00*/  IMAD.U32 R0, RZ, RZ, UR4 ;  /* 0x00000004ff007e24 */ /* 0x000fca000f8e00ff */
[----:B------:R-:W-:-:S13]  /*11e10*/  ISETP.NE.AND P0, PT, R0, 0x3, PT ;  /* 0x000000030000780c */ /* 0x000fda0003f05270 */
[----:B------:R-:W-:Y:S05]  /*11e20*/  @!P0 BRA `(.L_x_1866) ;  /* 0x0000000000048947 */ /* 0x000fea0003800000 */
[----:B------:R-:W-:Y:S01]  /*11e30*/  BPT.TRAP 0x1 ;  /* 0x000000040000795c */ /* 0x000fe20000300000 */
.L_x_1866:
[----:B--2-4-:R-:W-:Y:S01]  /*11e40*/  IMAD R5, R22, 0x8, R16 ;  /* 0x0000000816057824 */ /* 0x014fe200078e0210 */
[----:B------:R-:W-:-:S04]  /*11e50*/  SHF.L.U32 R0, R23, 0x1f, RZ ;  /* 0x0000001f17007819 */ /* 0x000fc800000006ff */
[----:B------:R0:W1:Y:S01]  /*11e60*/  SYNCS.PHASECHK.TRANS64.TRYWAIT P2, [R5+URZ+0x30830], R0 ;  /* 0x03083000050075a7 */ /* 0x000062000804017f */
[----:B------:R-:W-:Y:S05]  /*11e70*/  @!P0 BRA `(.L_x_1867) ;  /* 0x0000000000048947 */ /* 0x000fea0003800000 */
[----:B------:R-:W-:Y:S01]  /*11e80*/  BPT.TRAP 0x1 ;  /* 0x000000040000795c */ /* 0x000fe20000300000 */
.L_x_1867:
[----:B------:R-:W2:Y:S02]  /*11e90*/  S2R R3, SR_TID.X ;  /* 0x0000000000037919 */ /* 0x000ea40000002100 */
[----:B--2---:R-:W-:-:S04]  /*11ea0*/  LOP3.LUT R3, R3, 0x7f, RZ, 0xc0, !PT ;  /* 0x0000007f03037812 */ /* 0x004fc800078ec0ff */
[----:B------:R-:W-:Y:S01]  /*11eb0*/  ISETP.NE.AND P1, PT, R3, RZ, PT ;  /* 0x000000ff0300720c */ /* 0x000fe20003f25270 */
[----:B-1----:R-:W-:-:S12]  /*11ec0*/  @P2 BRA `(.L_x_1868) ;  /* 0x0000000000082947 */ /* 0x002fd80003800000 */
[----:B------:R-:W1:Y:S02]  /*11ed0*/  SYNCS.PHASECHK.TRANS64.TRYWAIT P2, [R5+URZ+0x30830], R0 ;  /* 0x03083000050075a7 */ /* 0x000e64000804017f */
[----:B-1----:R-:W-:Y:S05]  /*11ee0*/  @!P2 BRA `(.L_x_1869) ;  /* 0x000001840060a947 */ /* 0x002fea0003800000 */
.L_x_1868:
[----:B------:R-:W-:Y:S05]  /*11ef0*/  WARPSYNC.ALL ;  /* 0x0000000000007948 */ /* 0x000fea0003800000 */
[----:B01----:R-:W-:Y:S01]  /*11f00*/  VIADD R0, R16, 0x1e400 ;  /* 0x0001e40010007836 */ /* 0x003fe20000000000 */
[----:B------:R-:W-:Y:S01]  /*11f10*/  R2UR UR52, R2 ;  /* 0x00000000023472ca */ /* 0x000fe200000e0000 */
[----:B------:R-:W-:Y:S01]  /*11f20*/  WARPGROUP.ARRIVE ;  /* 0x00000000000079c5 */ /* 0x000fe20000000000 */
[----:B------:R-:W-:Y:S01]  /*11f30*/  MOV R3, 0x40000040 ;  /* 0x4000004000037802 */ /* 0x000fe20000000f00 */
[----:B------:R-:W-:Y:S01]  /*11f40*/  UMOV UR53, 0x40000040 ;  /* 0x4000004000357882 */ /* 0x000fe20000000000 */
[----:B------:R-:W-:Y:S01]  /*11f50*/  SHF.R.U32.HI R0, RZ, 0x4, R0 ;  /* 0x00000004ff007819 */ /* 0x000fe20000011600 */
[----:B------:R-:W-:Y:S01]  /*11f60*/  IMAD.MOV.U32 R7, RZ, RZ, 0x40000040 ;  /* 0x40000040ff077424 */ /* 0x000fe200078e00ff */
[----:B------:R-:W-:Y:S01]  /*11f70*/  R2UR UR55, R3 ;  /* 0x00000000033772ca */ /* 0x000fe200000e0000 */
[----:B------:R-:W-:Y:S01]  /*11f80*/  UMOV UR49, 0x40000040 ;  /* 0x4000004000317882 */ /* 0x000fe20000000000 */
[----:B------:R-:W-:Y:S01]  /*11f90*/  LOP3.LUT R0, R0, 0x3fff, RZ, 0xc0, !PT ;  /* 0x00003fff00007812 */ /* 0x000fe200078ec0ff */
[----:B------:R-:W-:Y:S01]  /*11fa0*/  UMOV UR9, 0x40000040 ;  /* 0x4000004000097882 */ /* 0x000fe20000000000 */
[----:B------:R-:W-:Y:S01]  /*11fb0*/  R2UR UR51, R7 ;  /* 0x00000000073372ca */ /* 0x000fe200000e0000 */
[----:B------:R-:W-:Y:S01]  /*11fc0*/  IMAD.MOV.U32 R7, RZ, RZ, 0x40000040 ;  /* 0x40000040ff077424 */ /* 0x000fe200078e00ff */
[----:B------:R-:W-:Y:S01]  /*11fd0*/  LOP3.LUT R8, R0, 0x10000, RZ, 0xfc, !PT ;  /* 0x0001000000087812 */ /* 0x000fe200078efcff */
[----:B------:R-:W-:Y:S01]  /*11fe0*/  ULOP3.LUT UR52, UR52, 0x10000, URZ, 0xfc, !UPT ;  /* 0x0001000034347892 */ /* 0x000fe2000f8efc3f */
[----:B------:R-:W-:Y:S01]  /*11ff0*/  IMAD.U32 R11, RZ, RZ, UR9 ;  /* 0x00000009ff0b7e24 */ /* 0x000fe2000f8e00ff */
[----:B------:R-:W-:Y:S01]  /*12000*/  UMOV UR57, 0x40000040 ;  /* 0x4000004000397882 */ /* 0x000fe20000000000 */
[----:B------:R-:W-:Y:S01]  /*12010*/  R2UR UR11, R7 ;  /* 0x00000000070b72ca */ /* 0x000fe200000e0000 */
[----:B------:R-:W-:Y:S01]  /*12020*/  IMAD R2, R22, 0x900, R8 ;  /* 0x0000090016027824 */ /* 0x000fe200078e0208 */
[----:B------:R-:W-:Y:S01]  /*12030*/  UIADD3 UR48, UR52, 0x2, URZ ;  /* 0x0000000234307890 */ /* 0x000fe2000fffe03f */
[----:B------:R-:W-:Y:S01]  /*12040*/  IMAD.MOV.U32 R7, RZ, RZ, 0x40000040 ;  /* 0x40000040ff077424 */ /* 0x000fe200078e00ff */
[----:B------:R-:W-:Y:S01]  /*12050*/  UIADD3 UR4, UR52, 0x4, URZ ;  /* 0x0000000434047890 */ /* 0x000fe2000fffe03f */
[C---:B------:R-:W-:Y:S01]  /*12060*/  VIADD R6, R2.reuse, 0x2 ;  /* 0x0000000202067836 */ /* 0x040fe20000000000 */
[----:B------:R-:W-:Y:S01]  /*12070*/  R2UR UR54, R2 ;  /* 0x00000000023672ca */ /* 0x000fe200000e0000 */
[----:B------:R-:W-:Y:S01]  /*12080*/  UMOV UR41, 0x40000040 ;  /* 0x4000004000297882 */ /* 0x000fe20000000000 */
[----:B------:R-:W-:Y:S01]  /*12090*/  UMOV UR37, 0x40000040 ;  /* 0x4000004000257882 */ /* 0x000fe20000000000 */
[----:B------:R-:W0:Y:S01]  /*120a0*/  LDC R227, c[0x0][0x448] ;  /* 0x00011200ffe37b82 */ /* 0x000e220000000800 */
[----:B------:R-:W-:Y:S01]  /*120b0*/  R2UR UR50, R6 ;  /* 0x00000000063272ca */ /* 0x000fe200000e0000 */
[----:B------:R-:W-:Y:S01]  /*120c0*/  VIADD R6, R2, 0x4 ;  /* 0x0000000402067836 */ /* 0x000fe20000000000 */
[----:B------:R-:W-:Y:S01]  /*120d0*/  UMOV UR8, UR4 ;  /* 0x0000000400087c82 */ /* 0x000fe20008000000 */
[----:B------:R-:W-:Y:S01]  /*120e0*/  UIADD3 UR4, UR52, 0x6, URZ ;  /* 0x0000000634047890 */ /* 0x000fe2000fffe03f */
[----:B------:R-:W-:-:S02]  /*120f0*/  IMAD.U32 R10, RZ, RZ, UR8 ;  /* 0x00000008ff0a7e24 */ /* 0x000fc4000f8e00ff */
[----:B------:R-:W-:Y:S01]  /*12100*/  R2UR UR10, R6 ;  /* 0x00000000060a72ca */ /* 0x000fe200000e0000 */
[----:B------:R-:W-:Y:S01]  /*12110*/  VIADD R6, R2, 0x6 ;  /* 0x0000000602067836 */ /* 0x000fe20000000000 */
[----:B------:R-:W1:Y:S01]  /*12120*/  LDC.64 R12, c[0x0][0x9e0] ;  /* 0x00027800ff0c7b82 */ /* 0x000e620000000a00 */
[----:B------:R-:W-:Y:S01]  /*12130*/  HGMMA.64x96x16.F32 R24, gdesc[UR52], RZ, !UPT, gsb0 ;  /* 0x01600000341879f0 */ /* 0x000fe2000c0008ff */
[----:B------:R2:W-:Y:S02]  /*12140*/  STL.64 [R1+0x38], R10 ;  /* 0x0000380a01007387 */ /* 0x0005e40000100a00 */
[----:B------:R-:W-:Y:S02]  /*12150*/  WARPGROUP.DEPBAR.LE gsb0, 0x0 ;  /* 0x00008000000079c5 */ /* 0x000fe40000010000 */
[----:B------:R-:W-:-:S06]  /*12160*/  WARPGROUP.ARRIVE ;  /* 0x00000000000079c5 */ /* 0x000fcc0000000000 */
[----:B------:R-:W-:Y:S03]  /*12170*/  HGMMA.64x96x16.F32 R24, gdesc[UR48], R24, gsb0 ;  /* 0x01600000301879f0 */ /* 0x000fe60008000818 */
[----:B------:R-:W-:Y:S02]  /*12180*/  WARPGROUP.DEPBAR.LE gsb0, 0x0 ;  /* 0x00008000000079c5 */ /* 0x000fe40000010000 */
[----:B------:R-:W-:-:S06]  /*12190*/  WARPGROUP.ARRIVE ;  /* 0x00000000000079c5 */ /* 0x000fcc0000000000 */
[----:B------:R-:W-:Y:S01]  /*121a0*/  HGMMA.64x96x16.F32 R24, gdesc[UR8], R24, gsb0 ;  /* 0x01600000081879f0 */ /* 0x000fe20008000818 */
[----:B------:R-:W-:Y:S01]  /*121b0*/  R2UR UR10, R6 ;  /* 0x00000000060a72ca */ /* 0x000fe200000e0000 */
[----:B------:R-:W-:Y:S01]  /*121c0*/  UMOV UR8, UR4 ;  /* 0x0000000400087c82 */ /* 0x000fe20008000000 */
[----:B------:R-:W-:Y:S01]  /*121d0*/  R2UR UR11, R7 ;  /* 0x00000000070b72ca */ /* 0x000fe200000e0000 */
[----:B------:R-:W-:Y:S01]  /*121e0*/  UMOV UR9, 0x40000040 ;  /* 0x4000004000097882 */ /* 0x000fe20000000000 */
[----:B------:R-:W-:Y:S01]  /*121f0*/  VIADD R6, R2, 0x300 ;  /* 0x0000030002067836 */ /* 0x000fe20000000000 */
[----:B------:R-:W-:Y:S01]  /*12200*/  UIADD3 UR4, UR52, 0x400, URZ ;  /* 0x0000040034047890 */ /* 0x000fe2000fffe03f */
[----:B------:R-:W-:Y:S01]  /*12210*/  IMAD.MOV.U32 R7, RZ, RZ, 0x40000040 ;  /* 0x40000040ff077424 */ /* 0x000fe200078e00ff */
[----:B--2---:R-:W-:Y:S01]  /*12220*/  MOV R10, UR8 ;  /* 0x00000008000a7c02 */ /* 0x004fe20008000f00 */
[----:B------:R-:W-:-:S05]  /*12230*/  IMAD.U32 R11, RZ, RZ, UR9 ;  /* 0x00000009ff0b7e24 */ /* 0x000fca000f8e00ff */
[----:B------:R2:W-:Y:S01]  /*12240*/  STL.64 [R1+0x30], R10 ;  /* 0x0000300a01007387 */ /* 0x0005e20000100a00 */
        /* <DEDUP_REMOVED lines=9> */
[----:B------:R-:W-:Y:S02]  /*122e0*/  IMAD.MOV.U32 R7, RZ, RZ, 0x40000040 ;  /* 0x40000040ff077424 */ /* 0x000fe400078e00ff */
[----:B--2---:R-:W-:Y:S02]  /*122f0*/  IMAD.U32 R10, RZ, RZ, UR8 ;  /* 0x00000008ff0a7e24 */ /* 0x004fe4000f8e00ff */
        /* <DEDUP_REMOVED lines=14> */
[----:B------:R2:W-:Y:S04]  /*123e0*/  STL.64 [R1+0x20], R10 ;  /* 0x0000200a01007387 */ /* 0x0005e80000100a00 */
[----:B------:R-:W3:Y:S01]  /*123f0*/  LDL.LU R15, [R1] ;  /* 0x00000000010f7983 */ /* 0x000ee20000300800 */
[----:B------:R-:W-:Y:S02]  /*12400*/  WARPGROUP.DEPBAR.LE gsb0, 0x0 ;  /* 0x00008000000079c5 */ /* 0x000fe40000010000 */
[----:B------:R-:W-:-:S06]  /*12410*/  WARPGROUP.ARRIVE ;  /* 0x00000000000079c5 */ /* 0x000fcc0000000000 */
[----:B------:R-:W-:Y:S01]  /*12420*/  HGMMA.64x96x16.F32 R24, gdesc[UR8], R24, gsb0 ;  /* 0x01600000081879f0 */ /* 0x000fe20008000818 */
[----:B------:R-:W-:Y:S01]  /*12430*/  R2UR UR10, R6 ;  /* 0x00000000060a72ca */ /* 0x000fe200000e0000 */
[----:B------:R-:W-:Y:S01]  /*12440*/  UMOV UR8, UR4 ;  /* 0x0000000400087c82 */ /* 0x000fe20008000000 */
[----:B------:R-:W-:Y:S01]  /*12450*/  R2UR UR11, R7 ;  /* 0x00000000070b72ca */ /* 0x000fe200000e0000 */
[----:B------:R-:W-:Y:S01]  /*12460*/  UMOV UR9, 0x40000040 ;  /* 0x4000004000097882 */ /* 0x000fe20000000000 */
[----:B------:R-:W-:Y:S02]  /*12470*/  VIADD R6, R2, 0x306 ;  /* 0x0000030602067836 */ /* 0x000fe40000000000 */
[----:B------:R-:W-:Y:S01]  /*12480*/  IMAD.MOV.U32 R7, RZ, RZ, 0x40000040 ;  /* 0x40000040ff077424 */ /* 0x000fe200078e00ff */
[----:B------:R-:W-:Y:S02]  /*12490*/  WARPGROUP.DEPBAR.LE gsb0, 0x0 ;  /* 0x00008000000079c5 */ /* 0x000fe40000010000 */
[----:B------:R-:W-:Y:S01]  /*124a0*/  WARPGROUP.ARRIVE ;  /* 0x00000000000079c5 */ /* 0x000fe20000000000 */
[----:B------:R-:W-:Y:S01]  /*124b0*/  UIADD3 UR4, UR52, 0x406, URZ ;  /* 0x0000040634047890 */ /* 0x000fe2000fffe03f */
[----:B--2---:R-:W-:-:S02]  /*124c0*/  IMAD.U32 R10, RZ, RZ, UR8 ;  /* 0x00000008ff0a7e24 */ /* 0x004fc4000f8e00ff */
[----:B------:R-:W-:Y:S02]  /*124d0*/  IMAD.U32 R11, RZ, RZ, UR9 ;  /* 0x00000009ff0b7e24 */ /* 0x000fe4000f8e00ff */
[----:B------:R-:W-:Y:S01]  /*124e0*/  HGMMA.64x96x16.F32 R24, gdesc[UR8], R24, gsb0 ;  /* 0x01600000081879f0 */ /* 0x000fe20008000818 */
[----:B------:R-:W-:Y:S02]  /*124f0*/  R2UR UR10, R6 ;  /* 0x00000000060a72ca */ /* 0x000fe400000e0000 */
[----:B------:R-:W-:Y:S01]  /*12500*/  R2UR UR11, R7 ;  /* 0x00000000070b72ca */ /* 0x000fe200000e0000 */
[----:B------:R-:W-:Y:S01]  /*12510*/  UMOV UR8, UR4 ;  /* 0x0000000400087c82 */ /* 0x000fe20008000000 */
[----:B------:R-:W-:Y:S01]  /*12520*/  UMOV UR9, 0x40000040 ;  /* 0x4000004000097882 */ /* 0x000fe20000000000 */
[----:B------:R-:W-:Y:S01]  /*12530*/  IMAD.MOV.U32 R7, RZ, RZ, 0x40000040 ;  /* 0x40000040ff077424 */ /* 0x000fe200078e00ff */
[----:B------:R-:W-:Y:S01]  /*12540*/  IADD3 R6, R2, 0x600, RZ ;  /* 0x0000060002067810 */ /* 0x000fe20007ffe0ff */
[----:B------:R-:W-:-:S02]  /*12550*/  WARPGROUP.DEPBAR.LE gsb0, 0x0 ;  /* 0x00008000000079c5 */ /* 0x000fc40000010000 */
[----:B------:R-:W-:-:S06]  /*12560*/  WARPGROUP.ARRIVE ;  /* 0x00000000000079c5 */ /* 0x000fcc0000000000 */
[----:B------:R-:W-:Y:S01]  /*12570*/  HGMMA.64x96x16.F32 R24, gdesc[UR8], R24, gsb0 ;  /* 0x01600000081879f0 */ /* 0x000fe20008000818 */
[----:B------:R-:W-:Y:S02]  /*12580*/  R2UR UR10, R6 ;  /* 0x00000000060a72ca */ /* 0x000fe400000e0000 */
[----:B------:R-:W-:Y:S01]  /*12590*/  R2UR UR11, R7 ;  /* 0x00000000070b72ca */ /* 0x000fe200000e0000 */
[----:B------:R-:W-:Y:S01]  /*125a0*/  UIADD3 UR4, UR52, 0x800, URZ ;  /* 0x0000080034047890 */ /* 0x000fe2000fffe03f */
[----:B------:R2:W-:Y:S02]  /*125b0*/  STL.64 [R1+0x18], R10 ;  /* 0x0000180a01007387 */ /* 0x0005e40000100a00 */
[----:B--2---:R-:W-:-:S04]  /*125c0*/  IMAD.U32 R10, RZ, RZ, UR8 ;  /* 0x00000008ff0a7e24 */ /* 0x004fc8000f8e00ff */
[----:B------:R-:W-:Y:S01]  /*125d0*/  UMOV UR8, UR4 ;  /* 0x0000000400087c82 */ /* 0x000fe20008000000 */
[----:B------:R-:W-:Y:S01]  /*125e0*/  IMAD.U32 R11, RZ, RZ, UR9 ;  /* 0x00000009ff0b7e24 */ /* 0x000fe2000f8e00ff */
[----:B------:R-:W-:Y:S01]  /*125f0*/  UMOV UR9, 0x40000040 ;  /* 0x4000004000097882 */ /* 0x000fe20000000000 */
[----:B------:R-:W-:Y:S02]  /*12600*/  WARPGROUP.DEPBAR.LE gsb0, 0x0 ;  /* 0x00008000000079c5 */ /* 0x000fe40000010000 */
[----:B------:R-:W-:Y:S01]  /*12610*/  WARPGROUP.ARRIVE ;  /* 0x00000000000079c5 */ /* 0x000fe20000000000 */
[----:B------:R-:W-:Y:S01]  /*12620*/  VIADD R6, R2, 0x602 ;  /* 0x0000060202067836 */ /* 0x000fe20000000000 */
[----:B------:R-:W-:Y:S01]  /*12630*/  UIADD3 UR56, UR52, 0x802, URZ ;  /* 0x0000080234387890 */ /* 0x000fe2000fffe03f */
[----:B------:R-:W-:Y:S01]  /*12640*/  IMAD.MOV.U32 R7, RZ, RZ, 0x40000040 ;  /* 0x40000040ff077424 */ /* 0x000fe200078e00ff */
[----:B------:R-:W-:Y:S02]  /*12650*/  UIADD3 UR40, UR52, 0x804, URZ ;  /* 0x0000080434287890 */ /* 0x000fe4000fffe03f */
[----:B------:R-:W-:Y:S01]  /*12660*/  HGMMA.64x96x16.F32 R24, gdesc[UR8], R24, gsb0 ;  /* 0x01600000081879f0 */ /* 0x000fe20008000818 */
[----:B------:R-:W-:-:S02]  /*12670*/  R2UR UR58, R6 ;  /* 0x00000000063a72ca */ /* 0x000fc400000e0000 */
[----:B------:R-:W-:Y:S01]  /*12680*/  MOV R3, 0x40000040 ;  /* 0x4000004000037802 */ /* 0x000fe20000000f00 */
[----:B------:R-:W-:Y:S01]  /*12690*/  UIADD3 UR36, UR52, 0x806, URZ ;  /* 0x0000080634247890 */ /* 0x000fe2000fffe03f */
[----:B------:R-:W-:Y:S01]  /*126a0*/  R2UR UR59, R7 ;  /* 0x00000000073b72ca */ /* 0x000fe200000e0000 */
[----:B------:R-:W-:Y:S01]  /*126b0*/  VIADD R6, R2, 0x604 ;  /* 0x0000060402067836 */ /* 0x000fe20000000000 */
[----:B0-----:R-:W-:Y:S01]  /*126c0*/  ISETP.NE.AND P2, PT, R227, 0x1, PT ;  /* 0x00000001e300780c */ /* 0x001fe20003f45270 */
[----:B------:R-:W-:Y:S02]  /*126d0*/  IMAD.MOV.U32 R7, RZ, RZ, 0x40000040 ;  /* 0x40000040ff077424 */ /* 0x000fe400078e00ff */
[----:B------:R-:W-:Y:S01]  /*126e0*/  IMAD.IADD R0, R213, 0x1, R209 ;  /* 0x00000001d5007824 */ /* 0x000fe200078e02d1 */
[----:B---3--:R-:W-:Y:S01]  /*126f0*/  LOP3.LUT R15, R15, 0xffdfffff, RZ, 0xc0, !PT ;  /* 0xffdfffff0f0f7812 */ /* 0x008fe200078ec0ff */
[----:B------:R-:W-:Y:S01]  /*12700*/  ULDC UR4, c[0x0][0x9dc] ;  /* 0x0002770000047ab9 */ /* 0x000fe20000000800 */
[----:B------:R-:W-:-:S02]  /*12710*/  WARPGROUP.DEPBAR.LE gsb0, 0x0 ;  /* 0x00008000000079c5 */ /* 0x000fc40000010000 */
[----:B------:R-:W-:-:S06]  /*12720*/  WARPGROUP.ARRIVE ;  /* 0x00000000000079c5 */ /* 0x000fcc0000000000 */
[----:B------:R-:W-:Y:S01]  /*12730*/  HGMMA.64x96x16.F32 R24, gdesc[UR56], R24, gsb0 ;  /* 0x01600000381879f0 */ /* 0x000fe20008000818 */
[----:B------:R-:W-:Y:S02]  /*12740*/  R2UR UR42, R6 ;  /* 0x00000000062a72ca */ /* 0x000fe400000e0000 */
[----:B------:R-:W-:Y:S01]  /*12750*/  R2UR UR43, R7 ;  /* 0x00000000072b72ca */ /* 0x000fe200000e0000 */
[----:B------:R-:W-:Y:S01]  /*12760*/  VIADD R2, R2, 0x606 ;  /* 0x0000060602027836 */ /* 0x000fe20000000000 */
[----:B------:R-:W-:Y:S01]  /*12770*/  R2UR UR39, R3 ;  /* 0x00000000032772ca */ /* 0x000fe200000e0000 */
[----:B------:R-:W0:Y:S03]  /*12780*/  @P2 LDC R7, c[0x0][0x450] ;  /* 0x00011400ff072b82 */ /* 0x000e260000000800 */
[----:B------:R-:W-:-:S05]  /*12790*/  R2UR UR38, R2 ;  /* 0x00000000022672ca */ /* 0x000fca00000e0000 */
[----:B------:R-:W2:Y:S01]  /*127a0*/  @P2 LDC R3, c[0x0][0x44c] ;  /* 0x00011300ff032b82 */ /* 0x000ea20000000800 */
[----:B------:R-:W-:Y:S02]  /*127b0*/  WARPGROUP.DEPBAR.LE gsb0, 0x0 ;  /* 0x00008000000079c5 */ /* 0x000fe40000010000 */
[----:B------:R-:W-:-:S06]  /*127c0*/  WARPGROUP.ARRIVE ;  /* 0x00000000000079c5 */ /* 0x000fcc0000000000 */
[----:B------:R-:W-:Y:S01]  /*127d0*/  HGMMA.64x96x16.F32 R24, gdesc[UR40], R24, gsb0 ;  /* 0x01600000281879f0 */ /* 0x000fe20008000818 */
[----:B--2---:R-:W-:Y:S01]  /*127e0*/  @P2 IMAD.HI.U32 R2, R0, R3, RZ ;  /* 0x0000000300022227 */ /* 0x004fe200078e00ff */
[----:B------:R-:W-:-:S03]  /*127f0*/  @P2 LOP3.LUT R15, R15, 0x200000, RZ, 0xfc, !PT ;  /* 0x002000000f0f2812 */ /* 0x000fc600078efcff */
[----:B------:R-:W-:Y:S01]  /*12800*/  IMAD.MOV.U32 R4, RZ, RZ, R0 ;  /* 0x000000ffff047224 */ /* 0x000fe200078e0000 */
[----:B0-----:R-:W-:Y:S02]  /*12810*/  @P2 SHF.R.U32.HI R4, RZ, R7, R2 ;  /* 0x00000007ff042219 */ /* 0x001fe40000011602 */
[----:B-1----:R-:W-:Y:S01]  /*12820*/  ISETP.GE.AND P2, PT, R13, 0x1, PT ;  /* 0x000000010d00780c */ /* 0x002fe20003f46270 */
[----:B------:R0:W-:Y:S01]  /*12830*/  STL.64 [R1+0x10], R10 ;  /* 0x0000100a01007387 */ /* 0x0001e20000100a00 */
[----:B------:R-:W-:Y:S01]  /*12840*/  LOP3.LUT R15, R15, 0xffefffff, RZ, 0xc0, !PT ;  /* 0xffefffff0f0f7812 */ /* 0x000fe200078ec0ff */
[----:B------:R-:W-:Y:S01]  /*12850*/  @!P1 VIADD R0, R5, 0x30840 ;  /* 0x0003084005009836 */ /* 0x000fe20000000000 */
[----:B------:R-:W-:Y:S02]  /*12860*/  WARPGROUP.DEPBAR.LE gsb0, 0x0 ;  /* 0x00008000000079c5 */ /* 0x000fe40000010000 */
[----:B------:R-:W-:-:S06]  /*12870*/  WARPGROUP.ARRIVE ;  /* 0x00000000000079c5 */ /* 0x000fcc0000000000 */
[----:B------:R-:W-:Y:S01]  /*12880*/  HGMMA.64x96x16.F32 R24, gdesc[UR36], R24, gsb0 ;  /* 0x01600000241879f0 */ /* 0x000fe20008000818 */
[----:B0-----:R-:W-:Y:S02]  /*12890*/  IMAD.U32 R10, RZ, RZ, UR8 ;  /* 0x00000008ff0a7e24 */ /* 0x001fe4000f8e00ff */
[----:B------:R-:W-:Y:S01]  /*128a0*/  IMAD.U32 R11, RZ, RZ, UR9 ;  /* 0x00000009ff0b7e24 */ /* 0x000fe2000f8e00ff */
[----:B------:R-:W-:Y:S01]  /*128b0*/  @P2 LOP3.LUT R15, R15, 0x100000, RZ, 0xfc, !PT ;  /* 0x001000000f0f2812 */ /* 0x000fe200078efcff */
[----:B------:R-:W-:-:S03]  /*128c0*/  IMAD.MOV.U32 R5, RZ, RZ, -0x60 ;  /* 0xffffffa0ff057424 */ /* 0x000fc600078e00ff */
[----:B------:R0:W-:Y:S04]  /*128d0*/  STL.64 [R1+0x8], R10 ;  /* 0x0000080a01007387 */ /* 0x0001e80000100a00 */
[----:B------:R-:W1:Y:S01]  /*128e0*/  SHFL.IDX PT, R11, R4, RZ, 0x1c1f ;  /* 0x001c1fff040b7589 */ /* 0x000e6200000e0000 */
[----:B------:R-:W-:Y:S01]  /*128f0*/  @!P1 PRMT R0, RZ, 0x654, R0 ;  /* 0x00000654ff009816 */ /* 0x000fe20000000000 */
[----:B------:R-:W-:Y:S02]  /*12900*/  IMAD R5, R150, R5, 0x61 ;  /* 0x0000006196057424 */ /* 0x000fe400078e0205 */
[----:B------:R2:W-:Y:S02]  /*12910*/  STL [R1], R15 ;  /* 0x0000000f01007387 */ /* 0x0005e40000100800 */
[----:B------:R-:W-:-:S02]  /*12920*/  IMAD R7, R212, -0x2, R5 ;  /* 0xfffffffed4077824 */ /* 0x000fc400078e0205 */
[----:B0-----:R-:W-:-:S03]  /*12930*/  IMAD.U32 R10, RZ, RZ, UR4 ;  /* 0x00000004ff0a7e24 */ /* 0x001fc6000f8e00ff */
[----:B------:R-:W-:-:S05]  /*12940*/  IADD3 R9, -R194, R7, R196 ;  /* 0x00000007c2097210 */ /* 0x000fca0007ffe1c4 */
[----:B------:R-:W-:Y:S01]  /*12950*/  IMAD.IADD R73, R9, 0x1, R12 ;  /* 0x0000000109497824 */ /* 0x000fe200078e020c */
[----:B------:R-:W-:Y:S01]  /*12960*/  IADD3 R72, R5, -0x1, RZ ;  /* 0xffffffff05487810 */ /* 0x000fe20007ffe0ff */
[----:B------:R-:W-:Y:S01]  /*12970*/  VIADD R74, R7, 0xffffffff ;  /* 0xffffffff074a7836 */ /* 0x000fe20000000000 */
[----:B------:R-:W-:Y:S02]  /*12980*/  WARPGROUP.DEPBAR.LE gsb0, 0x0 ;  /* 0x00008000000079c5 */ /* 0x000fe40000010000 */
[----:B------:R0:W-:Y:S02]  /*12990*/  @!P1 SYNCS.ARRIVE.TRANS64.RED.A1T0 RZ, [R0+URZ], RZ ;  /* 0x000000ff00ff99a7 */ /* 0x0001e4000810043f */
[----:B0-----:R-:W-:-:S04]  /*129a0*/  IMAD R0, R150, -0x60, R196 ;  /* 0xffffffa096007824 */ /* 0x001fc800078e02c4 */
[----:B------:R-:W-:Y:S01]  /*129b0*/  VIADD R3, R0, 0x60 ;  /* 0x0000006000037836 */ /* 0x000fe20000000000 */
[----:B------:R-:W-:-:S03]  /*129c0*/  LOP3.LUT R0, RZ, R10, RZ, 0x33, !PT ;  /* 0x0000000aff007212 */ /* 0x000fc600078e33ff */
[----:B------:R-:W-:Y:S02]  /*129d0*/  IMAD R14, R212, -0x2, R3 ;  /* 0xfffffffed40e7824 */ /* 0x000fe400078e0203 */
[----:B------:R-:W-:-:S03]  /*129e0*/  IMAD.IADD R20, R9, 0x1, R0 ;  /* 0x0000000109147824 */ /* 0x000fc600078e0200 */
[----:B-1----:R-:W-:Y:S01]  /*129f0*/  VIADDMNMX R0, R11, R73, R14, PT ;  /* 0x000000490b007246 */ /* 0x002fe2000380010e */
[----:B------:R-:W-:Y:S01]  /*12a00*/  IMAD.IADD R2, R20, 0x1, R11 ;  /* 0x0000000114027824 */ /* 0x000fe200078e020b */
[----:B--2---:R-:W-:Y:S06]  /*12a10*/  @!P2 BRA `(.L_x_1870) ;  /* 0x00000000004ca947 */ /* 0x004fec0003800000 */
[----:B------:R-:W-:Y:S01]  /*12a20*/  IADD3 R3, -R194, R196, R11 ;  /* 0x000000c4c2037210 */ /* 0x000fe20007ffe10b */
[----:B------:R-:W-:Y:S03]  /*12a30*/  BSSY B0, `(.L_x_1871) ;  /* 0x000000e000007945 */ /* 0x000fe60003800000 */
        /* <DEDUP_REMOVED lines=9> */
.L_x_1872:
[----:B------:R-:W-:-:S13]  /*12ad0*/  ISETP.NE.AND P2, PT, R13, 0x1, PT ;  /* 0x000000010d00780c */ /* 0x000fda0003f45270 */
[----:B------:R-:W0:Y:S02]  /*12ae0*/  @P2 LDC.64 R6, c[0x0][0x9e8] ;  /* 0x00027a00ff062b82 */ /* 0x000e240000000a00 */
[----:B0-----:R-:W-:-:S05]  /*12af0*/  @P2 IMAD.HI.U32 R6, R3, R6, RZ ;  /* 0x0000000603062227 */ /* 0x001fca00078e00ff */
[----:B------:R-:W-:-:S07]  /*12b00*/  @P2 SHF.R.U32.HI R3, RZ, R7, R6 ;  /* 0x00000007ff032219 */ /* 0x000fce0000011606 */
.L_x_1873:
[----:B------:R-:W-:Y:S05]  /*12b10*/  BSYNC B0 ;  /* 0x0000000000007941 */ /* 0x000fea0003800000 */
.L_x_1871:
[----:B------:R-:W-:-:S05]  /*12b20*/  IMAD R3, R3, R13, R74 ;  /* 0x0000000d03037224 */ /* 0x000fca00078e024a */
[----:B------:R-:W-:Y:S02]  /*12b30*/  VIMNMX R2, R2, R3, !PT ;  /* 0x0000000302027248 */ /* 0x000fe40007fe0100 */
[----:B------:R-:W-:-:S07]  /*12b40*/  VIADDMNMX R0, R3, R13, R0, PT ;  /* 0x0000000d03007246 */ /* 0x000fce0003800100 */
.L_x_1870:
[C---:B------:R-:W-:Y:S02]  /*12b50*/  ISETP.GE.AND P2, PT, R72.reuse, 0x2, PT ;  /* 0x000000024800780c */ /* 0x040fe40003f46270 */
[----:B------:R-:W-:Y:S02]  /*12b60*/  ISETP.GE.AND P6, PT, R72, 0x9, PT ;  /* 0x000000094800780c */ /* 0x000fe40003fc6270 */
[----:B------:R-:W-:Y:S02]  /*12b70*/  ISETP.GT.AND P3, PT, R2, 0x1, !P2 ;  /* 0x000000010200780c */ /* 0x000fe40005764270 */
[----:B------:R-:W-:Y:S02]  /*12b80*/  ISETP.GE.AND P4, PT, R72, 0xa, PT ;  /* 0x0000000a4800780c */ /* 0x000fe40003f86270 */
[----:B------:R-:W-:-:S04]  /*12b90*/  ISETP.LT.OR P3, PT, R0, 0x2, P3 ;  /* 0x000000020000780c */ /* 0x000fc80001f61670 */
[----:B------:R-:W-:Y:S02]  /*12ba0*/  FSEL R91, R25, -INF , !P3 ;  /* 0xff800000195b7808 */ /* 0x000fe40005800000 */
[----:B------:R-:W-:Y:S01]  /*12bb0*/  ISETP.GT.AND P3, PT, R2, 0x8, !P6 ;  /* 0x000000080200780c */ /* 0x000fe20007764270 */
[----:B------:R-:W0:Y:S03]  /*12bc0*/  SHFL.IDX PT, R25, R4, 0x1, 0x1c1f ;  /* 0x003c1f0004197f89 */ /* 0x000e2600000e0000 */
[----:B------:R-:W-:-:S04]  /*12bd0*/  ISETP.LT.OR P3, PT, R0, 0x9, P3 ;  /* 0x000000090000780c */ /* 0x000fc80001f61670 */
        /* <DEDUP_REMOVED lines=8> */
[----:B------:R-:W-:Y:S01]  /*12c60*/  ISETP.LT.OR P3, PT, R0, 0x11, P3 ;  /* 0x000000110000780c */ /* 0x000fe20001f61670 */
[----:B0-----:R-:W-:Y:S01]  /*12c70*/  IMAD.IADD R6, R20, 0x1, R25 ;  /* 0x0000000114067824 */ /* 0x001fe200078e0219 */
        /* <DEDUP_REMOVED lines=84> */
[----:B------:R-:W-:-:S04]  /*131c0*/  ISETP.LT.OR P3, PT, R0, 0x52, P3 ;  /* 0x000000520000780c */ /* 0x000fc80001f61670 */
[----:B------:R-:W-:Y:S02]  /*131d0*/  FSEL R65, R65, -INF , !P3 ;  /* 0xff80000041417808 */ /* 0x000fe40005800000 */
[----:B------:R-:W-:-:S04]  /*131e0*/  ISETP.GE.AND P3, PT, R72, 0x59, PT ;  /* 0x000000594800780c */ /* 0x000fc80003f66270 */
[----:B------:R-:W-:-:S04]  /*131f0*/  ISETP.GT.AND P4, PT, R2, 0x58, !P3 ;  /* 0x000000580200780c */ /* 0x000fc80005f84270 */
[----:B------:R-:W-:-:S04]  /*13200*/  ISETP.LT.OR P4, PT, R0, 0x59, P4 ;  /* 0x000000590000780c */ /* 0x000fc80002781670 */
[----:B------:R-:W-:Y:S02]  /*13210*/  FSEL R5, R68, -INF , !P4 ;  /* 0xff80000044057808 */ /* 0x000fe40006000000 */
[----:B------:R-:W-:-:S04]  /*13220*/  ISETP.GE.AND P4, PT, R72, 0x1, PT ;  /* 0x000000014800780c */ /* 0x000fc80003f86270 */
[----:B------:R-:W-:-:S04]  /*13230*/  ISETP.GT.AND P5, PT, R2, RZ, !P4 ;  /* 0x000000ff0200720c */ /* 0x000fc800067a4270 */
[----:B------:R-:W-:-:S04]  /*13240*/  ISETP.LT.OR P5, PT, R0, 0x1, P5 ;  /* 0x000000010000780c */ /* 0x000fc80002fa1670 */
[----:B------:R-:W-:Y:S02]  /*13250*/  FSEL R101, R24, -INF , !P5 ;  /* 0xff80000018657808 */ /* 0x000fe40006800000 */
[----:B------:R-:W-:-:S04]  /*13260*/  ISETP.GE.AND P5, PT, R72, 0x5a, PT ;  /* 0x0000005a4800780c */ /* 0x000fc80003fa6270 */
[----:B------:R-:W-:Y:S02]  /*13270*/  P2R R68, PR, RZ, 0x20 ;  /* 0x00000020ff447803 */ /* 0x000fe40000000000 */
[----:B------:R-:W-:Y:S02]  /*13280*/  ISETP.GT.AND P5, PT, R2, 0x59, !P5 ;  /* 0x000000590200780c */ /* 0x000fe40006fa4270 */
[----:B------:R-:W-:Y:S02]  /*13290*/  VIADDMNMX R2, R25, R73, R14, PT ;  /* 0x0000004919027246 */ /* 0x000fe4000380010e */
[----:B------:R-:W-:-:S04]  /*132a0*/  ISETP.LT.OR P5, PT, R0, 0x5a, P5 ;  /* 0x0000005a0000780c */ /* 0x000fc80002fa1670 */
[----:B------:R-:W-:Y:S02]  /*132b0*/  FSEL R69, R69, -INF , !P5 ;  /* 0xff80000045457808 */ /* 0x000fe40006800000 */
[----:B------:R-:W-:-:S13]  /*132c0*/  ISETP.GE.AND P5, PT, R13, 0x1, PT ;  /* 0x000000010d00780c */ /* 0x000fda0003fa6270 */
[----:B------:R-:W-:Y:S05]  /*132d0*/  @!P5 BRA `(.L_x_1874) ;  /* 0x00000000004cd947 */ /* 0x000fea0003800000 */
        /* <DEDUP_REMOVED lines=11> */
.L_x_1876:
[----:B------:R-:W-:-:S13]  /*13390*/  ISETP.NE.AND P5, PT, R13, 0x1, PT ;  /* 0x000000010d00780c */ /* 0x000fda0003fa5270 */
[----:B------:R-:W0:Y:S02]  /*133a0*/  @P5 LDC.64 R24, c[0x0][0x9e8] ;  /* 0x00027a00ff185b82 */ /* 0x000e240000000a00 */
[----:B0-----:R-:W-:-:S05]  /*133b0*/  @P5 IMAD.HI.U32 R24, R0, R24, RZ ;  /* 0x0000001800185227 */ /* 0x001fca00078e00ff */
[----:B------:R-:W-:-:S07]  /*133c0*/  @P5 SHF.R.U32.HI R0, RZ, R25, R24 ;  /* 0x00000019ff005219 */ /* 0x000fce0000011618 */
.L_x_1877:
[----:B------:R-:W-:Y:S05]  /*133d0*/  BSYNC B0 ;  /* 0x0000000000007941 */ /* 0x000fea0003800000 */
.L_x_1875:
[----:B------:R-:W-:-:S05]  /*133e0*/  IMAD R25, R0, R13, R74 ;  /* 0x0000000d00197224 */ /* 0x000fca00078e024a */
[----:B------:R-:W-:Y:S02]  /*133f0*/  VIMNMX R6, R6, R25, !PT ;  /* 0x0000001906067248 */ /* 0x000fe40007fe0100 */
[----:B------:R-:W-:-:S07]  /*13400*/  VIADDMNMX R2, R25, R13, R2, PT ;  /* 0x0000000d19027246 */ /* 0x000fce0003800102 */
.L_x_1874:
[----:B------:R-:W-:Y:S01]  /*13410*/  ISETP.GT.AND P2, PT, R6, 0x1, !P2 ;  /* 0x000000010600780c */ /* 0x000fe20005744270 */
[----:B------:R-:W-:Y:S01]  /*13420*/  ULDC UR4, c[0x0][0x988] ;  /* 0x0002620000047ab9 */ /* 0x000fe20000000800 */
[----:B------:R-:W-:Y:S02]  /*13430*/  FMNMX.FTZ R0, R101, R91, !PT ;  /* 0x0000005b65007209 */ /* 0x000fe40007810000 */
[----:B------:R-:W-:Y:S02]  /*13440*/  ISETP.LT.OR P2, PT, R2, 0x2, P2 ;  /* 0x000000020200780c */ /* 0x000fe40001741670 */
[----:B------:R-:W-:Y:S02]  /*13450*/  FMNMX.FTZ R0, R99, R0, !PT ;  /* 0x0000000063007209 */ /* 0x000fe40007810000 */
[----:B------:R-:W-:Y:S02]  /*13460*/  FSEL R27, R27, -INF , !P2 ;  /* 0xff8000001b1b7808 */ /* 0x000fe40005000000 */
[----:B------:R-:W-:-:S02]  /*13470*/  ISETP.NE.AND P2, PT, R28, RZ, PT ;  /* 0x000000ff1c00720c */ /* 0x000fc40003f45270 */
[C---:B------:R-:W-:Y:S02]  /*13480*/  ISETP.GT.AND P6, PT, R6.reuse, 0x8, !P6 ;  /* 0x000000080600780c */ /* 0x040fe400077c4270 */
[----:B------:R-:W-:Y:S02]  /*13490*/  ISETP.GT.AND P2, PT, R6, 0x9, !P2 ;  /* 0x000000090600780c */ /* 0x000fe40005744270 */
[----:B------:R-:W-:Y:S02]  /*134a0*/  FMNMX.FTZ R0, R93, R0, !PT ;  /* 0x000000005d007209 */ /* 0x000fe40007810000 */
[C---:B------:R-:W-:Y:S02]  /*134b0*/  ISETP.LT.OR P2, PT, R2.reuse, 0xa, P2 ;  /* 0x0000000a0200780c */ /* 0x040fe40001741670 */
[----:B------:R-:W-:Y:S02]  /*134c0*/  ISETP.LT.OR P6, PT, R2, 0x9, P6 ;  /* 0x000000090200780c */ /* 0x000fe400037c1670 */
[----:B------:R-:W-:-:S02]  /*134d0*/  FSEL R31, R31, -INF , !P2 ;  /* 0xff8000001f1f7808 */ /* 0x000fc40005000000 */
[----:B------:R-:W-:Y:S02]  /*134e0*/  ISETP.NE.AND P2, PT, R75, RZ, PT ;  /* 0x000000ff4b00720c */ /* 0x000fe40003f45270 */
[----:B------:R-:W-:Y:S02]  /*134f0*/  FMNMX.FTZ R0, R97, R0, !PT ;  /* 0x0000000061007209 */ /* 0x000fe40007810000 */
[----:B------:R-:W-:Y:S02]  /*13500*/  ISETP.GT.AND P2, PT, R6, 0x10, !P2 ;  /* 0x000000100600780c */ /* 0x000fe40005744270 */
[----:B------:R-:W-:Y:S02]  /*13510*/  FSEL R25, R30, -INF , !P6 ;  /* 0xff8000001e197808 */ /* 0x000fe40007000000 */
[----:B------:R-:W-:Y:S02]  /*13520*/  ISETP.LT.OR P2, PT, R2, 0x11, P2 ;  /* 0x000000110200780c */ /* 0x000fe40001741670 */
[----:B------:R-:W-:-:S02]  /*13530*/  ISETP.NE.AND P6, PT, R36, RZ, PT ;  /* 0x000000ff2400720c */ /* 0x000fc40003fc5270 */
[----:B------:R-:W-:Y:S02]  /*13540*/  FSEL R29, R34, -INF , !P2 ;  /* 0xff800000221d7808 */ /* 0x000fe40005000000 */
[----:B------:R-:W-:Y:S02]  /*13550*/  ISETP.NE.AND P2, PT, R32, RZ, PT ;  /* 0x000000ff2000720c */ /* 0x000fe40003f45270 */
[----:B------:R-:W-:Y:S02]  /*13560*/  FMNMX.FTZ R0, R95, R0, !PT ;  /* 0x000000005f007209 */ /* 0x000fe40007810000 */
[----:B------:R-:W-:Y:S02]  /*13570*/  ISETP.GT.AND P2, PT, R6, 0x11, !P2 ;  /* 0x000000110600780c */ /* 0x000fe40005744270 */
[----:B------:R-:W-:Y:S02]  /*13580*/  FMNMX.FTZ R0, R77, R0, !PT ;  /* 0x000000004d007209 */ /* 0x000fe40007810000 */
[----:B------:R-:W-:-:S02]  /*13590*/  ISETP.LT.OR P2, PT, R2, 0x12, P2 ;  /* 0x000000120200780c */ /* 0x000fc40001741670 */
[----:B------:R-:W-:Y:S02]  /*135a0*/  ISETP.NE.AND P5, PT, R78, RZ, PT ;  /* 0x000000ff4e00720c */ /* 0x000fe40003fa5270 */
        /* <DEDUP_REMOVED lines=19> */
[----:B------:R-:W-:Y:S01]  /*136e0*/  IMAD.MOV.U32 R40, RZ, RZ, R209 ;  /* 0x000000ffff287224 */ /* 0x000fe200078e00d1 */
        /* <DEDUP_REMOVED lines=23> */
[----:B------:R-:W-:Y:S01]  /*13860*/  FMNMX.FTZ R14, R69, R0, !PT ;  /* 0x00000000450e7209 */ /* 0x000fe20007810000 */
[----:B------:R-:W-:Y:S01]  /*13870*/  IMAD.U32 R0, RZ, RZ, UR4 ;  /* 0x00000004ff007e24 */ /* 0x000fe2000f8e00ff */
[----:B------:R-:W-:Y:S02]  /*13880*/  ISETP.LT.OR P2, PT, R2, 0x31, P2 ;  /* 0x000000310200780c */ /* 0x000fe40001741670 */
[----:B------:R-:W-:Y:S01]  /*13890*/  ISETP.GT.AND P4, PT, R6, RZ, !P4 ;  /* 0x000000ff0600720c */ /* 0x000fe20006784270 */
[----:B------:R-:W0:Y:S01]  /*138a0*/  SHFL.BFLY PT, R89, R14, 0x2, 0x1f ;  /* 0x0c401f000e597f89 */ /* 0x000e2200000e0000 */
[----:B------:R-:W-:Y:S02]  /*138b0*/  FSEL R81, R50, -INF , !P2 ;  /* 0xff80000032517808 */ /* 0x000fe40005000000 */
        /* <DEDUP_REMOVED lines=8> */
[C---:B------:R-:W-:Y:S02]  /*13940*/  ISETP.GT.AND P3, PT, R6.reuse, 0x58, !P3 ;  /* 0x000000580600780c */ /* 0x040fe40005f64270 */
[----:B------:R-:W-:Y:S02]  /*13950*/  ISETP.GT.AND P2, PT, R6, 0x38, !P2 ;  /* 0x000000380600780c */ /* 0x000fe40005744270 */
[C---:B------:R-:W-:Y:S02]  /*13960*/  ISETP.LT.OR P3, PT, R2.reuse, 0x59, P3 ;  /* 0x000000590200780c */ /* 0x040fe40001f61670 */
[----:B------:R-:W-:Y:S02]  /*13970*/  ISETP.LT.OR P2, PT, R2, 0x39, P2 ;  /* 0x000000390200780c */ /* 0x000fe40001741670 */
[----:B0-----:R-:W-:-:S02]  /*13980*/  FMNMX.FTZ R20, R14, R89, !PT ;  /* 0x000000590e147209 */ /* 0x001fc40007810000 */
[----:B------:R-:W-:Y:S02]  /*13990*/  FSEL R83, R54, -INF , !P2 ;  /* 0xff80000036537808 */ /* 0x000fe40005000000 */
[----:B------:R-:W-:Y:S01]  /*139a0*/  ISETP.NE.AND P2, PT, R52, RZ, PT ;  /* 0x000000ff3400720c */ /* 0x000fe20003f45270 */
[----:B------:R-:W0:Y:S01]  /*139b0*/  SHFL.BFLY PT, R89, R20, 0x1, 0x1f ;  /* 0x0c201f0014597f89 */ /* 0x000e2200000e0000 */
        /* <DEDUP_REMOVED lines=30> */
[C---:B------:R-:W-:Y:S01]  /*13ba0*/  FMUL.FTZ R24, R4.reuse, R0 ;  /* 0x0000000004187220 */ /* 0x040fe20000410000 */
        /* <DEDUP_REMOVED lines=10> */
[-CC-:B------:R-:W-:Y:S01]  /*13c50*/  FFMA.FTZ R182, R3, R0.reuse, -R24.reuse ;  /* 0x0000000003b67223 */ /* 0x180fe20000010818 */
[----:B------:R-:W-:Y:S01]  /*13c60*/  ISETP.NE.AND P6, PT, R64, RZ, PT ;  /* 0x000000ff4000720c */ /* 0x000fe20003fc5270 */
[--C-:B------:R-:W-:Y:S01]  /*13c70*/  FFMA.FTZ R188, R101, R0, -R24.reuse ;  /* 0x0000000065bc7223 */ /* 0x100fe20000010818 */
[----:B------:R-:W-:Y:S01]  /*13c80*/  FMNMX.FTZ R14, R59, R14, !PT ;  /* 0x0000000e3b0e7209 */ /* 0x000fe20007810000 */
[-CC-:B------:R-:W-:Y:S01]  /*13c90*/  FFMA.FTZ R91, R91, R0.reuse, -R24.reuse ;  /* 0x000000005b5b7223 */ /* 0x180fe20000010818 */
[----:B------:R-:W-:Y:S01]  /*13ca0*/  FSEL R89, R66, -INF , !P2 ;  /* 0xff80000042597808 */ /* 0x000fe20005000000 */
[--C-:B------:R-:W-:Y:S01]  /*13cb0*/  FFMA.FTZ R190, R99, R0, -R24.reuse ;  /* 0x0000000063be7223 */ /* 0x100fe20000010818 */
[----:B------:R-:W-:Y:S01]  /*13cc0*/  ISETP.GT.AND P2, PT, R6, 0x51, !P6 ;  /* 0x000000510600780c */ /* 0x000fe20007744270 */
[----:B------:R-:W-:Y:S01]  /*13cd0*/  MUFU.EX2 R188, R188 ;  /* 0x000000bc00bc7308 */ /* 0x000fe20000000800 */
[----:B------:R-:W-:Y:S01]  /*13ce0*/  FMNMX.FTZ R14, R87, R14, !PT ;  /* 0x0000000e570e7209 */ /* 0x000fe20007810000 */
[-CC-:B------:R-:W-:Y:S01]  /*13cf0*/  FFMA.FTZ R93, R93, R0.reuse, -R24.reuse ;  /* 0x000000005d5d7223 */ /* 0x180fe20000010818 */
[----:B------:R-:W-:Y:S01]  /*13d00*/  ISETP.NE.AND P5, PT, R68, RZ, PT ;  /* 0x000000ff4400720c */ /* 0x000fe20003fa5270 */
[-CC-:B------:R-:W-:Y:S01]  /*13d10*/  FFMA.FTZ R184, R97, R0.reuse, -R24.reuse ;  /* 0x0000000061b87223 */ /* 0x180fe20000010818 */
[----:B------:R-:W-:Y:S01]  /*13d20*/  ISETP.LT.OR P2, PT, R2, 0x52, P2 ;  /* 0x000000520200780c */ /* 0x000fe20001741670 */
[--C-:B------:R-:W-:Y:S01]  /*13d30*/  FFMA.FTZ R95, R95, R0, -R24.reuse ;  /* 0x000000005f5f7223 */ /* 0x100fe20000010818 */
[----:B------:R-:W-:Y:S01]  /*13d40*/  FMNMX.FTZ R14, R63, R14, !PT ;  /* 0x0000000e3f0e7209 */ /* 0x000fe20007810000 */
[----:B------:R-:W0:Y:S01]  /*13d50*/  MUFU.EX2 R91, R91 ;  /* 0x0000005b005b7308 */ /* 0x000e220000000800 */
[----:B------:R-:W-:Y:S01]  /*13d60*/  ISETP.GT.AND P4, PT, R6, 0x59, !P5 ;  /* 0x000000590600780c */ /* 0x000fe20006f84270 */
[-CC-:B------:R-:W-:Y:S01]  /*13d70*/  FFMA.FTZ R37, R37, R0.reuse, -R24.reuse ;  /* 0x0000000025257223 */ /* 0x180fe20000010818 */
[----:B------:R-:W-:Y:S01]  /*13d80*/  FSEL R67, R67, -INF , !P2 ;  /* 0xff80000043437808 */ /* 0x000fe20005000000 */
[--C-:B------:R-:W-:Y:S01]  /*13d90*/  FFMA.FTZ R180, R33, R0, -R24.reuse ;  /* 0x0000000021b47223 */ /* 0x100fe20000010818 */
[----:B------:R-:W-:Y:S01]  /*13da0*/  FMNMX.FTZ R14, R89, R14, !PT ;  /* 0x0000000e590e7209 */ /* 0x000fe20007810000 */
[-CC-:B------:R-:W-:Y:S01]  /*13db0*/  FFMA.FTZ R33, R41, R0.reuse, -R24.reuse ;  /* 0x0000000029217223 */ /* 0x180fe20000010818 */
[----:B------:R-:W-:Y:S01]  /*13dc0*/  ISETP.LT.OR P4, PT, R2, 0x5a, P4 ;  /* 0x0000005a0200780c */ /* 0x000fe20002781670 */
[----:B------:R-:W1:Y:S01]  /*13dd0*/  MUFU.EX2 R190, R190 ;  /* 0x000000be00be7308 */ /* 0x000e620000000800 */
[----:B------:R-:W-:Y:S01]  /*13de0*/  FSEL R77, R70, -INF , !P3 ;  /* 0xff800000464d7808 */ /* 0x000fe20005800000 */
[--C-:B------:R-:W-:Y:S01]  /*13df0*/  FFMA.FTZ R41, R45, R0, -R24.reuse ;  /* 0x000000002d297223 */ /* 0x100fe20000010818 */
[----:B------:R-:W-:Y:S01]  /*13e00*/  FMNMX.FTZ R14, R67, R14, !PT ;  /* 0x0000000e430e7209 */ /* 0x000fe20007810000 */
[-CC-:B------:R-:W-:Y:S01]  /*13e10*/  FFMA.FTZ R176, R15, R0.reuse, -R24.reuse ;  /* 0x000000000fb07223 */ /* 0x180fe20000010818 */
[----:B------:R-:W-:Y:S01]  /*13e20*/  FSEL R71, R71, -INF , !P4 ;  /* 0xff80000047477808 */ /* 0x000fe20006000000 */
[--C-:B------:R-:W-:Y:S01]  /*13e30*/  FFMA.FTZ R178, R7, R0, -R24.reuse ;  /* 0x0000000007b27223 */ /* 0x100fe20000010818 */
[----:B------:R-:W-:Y:S01]  /*13e40*/  FMNMX.FTZ R14, R77, R14, !PT ;  /* 0x0000000e4d0e7209 */ /* 0x000fe20007810000 */
[----:B------:R-:W2:Y:S01]  /*13e50*/  MUFU.EX2 R93, R93 ;  /* 0x0000005d005d7308 */ /* 0x000ea20000000800 */
[----:B------:R-:W-:Y:S01]  /*13e60*/  ISETP.NE.AND P5, PT, R227, 0x1, PT ;  /* 0x00000001e300780c */ /* 0x000fe20003fa5270 */
[--C-:B------:R-:W-:Y:S01]  /*13e70*/  FFMA.FTZ R172, R11, R0, -R24.reuse ;  /* 0x000000000bac7223 */ /* 0x100fe20000010818 */
[----:B------:R-:W-:Y:S01]  /*13e80*/  FMNMX.FTZ R14, R71, R14, !PT ;  /* 0x0000000e470e7209 */ /* 0x000fe20007810000 */
[-CC-:B------:R-:W-:Y:S01]  /*13e90*/  FFMA.FTZ R174, R21, R0.reuse, -R24.reuse ;  /* 0x0000000015ae7223 */ /* 0x180fe20000010818 */
[-CC-:B------:R-:W-:Y:S01]  /*13ea0*/  FFMA.FTZ R168, R9, R0.reuse, -R24.reuse ;  /* 0x0000000009a87223 */ /* 0x180fe20000010818 */
[-CC-:B------:R-:W-:Y:S01]  /*13eb0*/  FFMA.FTZ R170, R5, R0.reuse, -R24.reuse ;  /* 0x0000000005aa7223 */ /* 0x180fe20000010818 */
[-CC-:B------:R-:W-:Y:S01]  /*13ec0*/  FFMA.FTZ R15, R49, R0.reuse, -R24.reuse ;  /* 0x00000000310f7223 */ /* 0x180fe20000010818 */
[----:B------:R-:W3:Y:S01]  /*13ed0*/  SHFL.BFLY PT, R3, R14, 0x2, 0x1f ;  /* 0x0c401f000e037f89 */ /* 0x000ee200000e0000 */
[----:B------:R-:W4:Y:S01]  /*13ee0*/  MUFU.EX2 R184, R184 ;  /* 0x000000b800b87308 */ /* 0x000f220000000800 */
[-CC-:B------:R-:W-:Y:S01]  /*13ef0*/  FFMA.FTZ R7, R53, R0.reuse, -R24.reuse ;  /* 0x0000000035077223 */ /* 0x180fe20000010818 */
[-CC-:B------:R-:W-:Y:S01]  /*13f00*/  FFMA.FTZ R11, R57, R0.reuse, -R24.reuse ;  /* 0x00000000390b7223 */ /* 0x180fe20000010818 */
[-CC-:B------:R-:W-:Y:S01]  /*13f10*/  FFMA.FTZ R21, R61, R0.reuse, -R24.reuse ;  /* 0x000000003d157223 */ /* 0x180fe20000010818 */
[-CC-:B------:R-:W-:Y:S01]  /*13f20*/  FFMA.FTZ R9, R65, R0.reuse, -R24.reuse ;  /* 0x0000000041097223 */ /* 0x180fe20000010818 */
[----:B------:R-:W4:Y:S01]  /*13f30*/  @P5 LDC R38, c[0x0][0x44c] ;  /* 0x00011300ff265b82 */ /* 0x000f220000000800 */
[----:B------:R-:W-:-:S02]  /*13f40*/  FFMA.FTZ R5, R69, R0, -R24 ;  /* 0x0000000045057223 */ /* 0x000fc40000010818 */
[----:B------:R-:W4:Y:S05]  /*13f50*/  MUFU.EX2 R95, R95 ;  /* 0x0000005f005f7308 */ /* 0x000f2a0000000800 */
[----:B------:R-:W4:Y:S03]  /*13f60*/  @P5 LDC R42, c[0x0][0x450] ;  /* 0x00011400ff2a5b82 */ /* 0x000f260000000800 */
[----:B------:R-:W4:Y:S01]  /*13f70*/  MUFU.EX2 R186, R186 ;  /* 0x000000ba00ba7308 */ /* 0x000f220000000800 */
[----:B---3--:R-:W-:-:S07]  /*13f80*/  FMNMX.FTZ R2, R14, R3, !PT ;  /* 0x000000030e027209 */ /* 0x008fce0007810000 */
[----:B------:R-:W3:Y:S01]  /*13f90*/  MUFU.EX2 R37, R37 ;  /* 0x0000002500257308 */ /* 0x000ee20000000800 */
[----:B------:R-:W0:Y:S07]  /*13fa0*/  SHFL.BFLY PT, R3, R2, 0x1, 0x1f ;  /* 0x0c201f0002037f89 */ /* 0x000e2e00000e0000 */
[----:B------:R-:W-:Y:S08]  /*13fb0*/  MUFU.EX2 R180, R180 ;  /* 0x000000b400b47308 */ /* 0x000ff00000000800 */
[----:B------:R-:W-:Y:S08]  /*13fc0*/  MUFU.EX2 R33, R33 ;  /* 0x0000002100217308 */ /* 0x000ff00000000800 */
[----:B------:R-:W-:Y:S01]  /*13fd0*/  MUFU.EX2 R182, R182 ;  /* 0x000000b600b67308 */ /* 0x000fe20000000800 */
[----:B0-----:R-:W-:-:S04]  /*13fe0*/  FMNMX.FTZ R3, R2, R3, !PT ;  /* 0x0000000302037209 */ /* 0x001fc80007810000 */
[C---:B------:R-:W-:Y:S01]  /*13ff0*/  FSETP.NEU.FTZ.AND P2, PT, R3.reuse, -INF , PT ;  /* 0xff8000000300780b */ /* 0x040fe20003f5d000 */
[----:B------:R-:W-:Y:S02]  /*14000*/  FMUL.FTZ R2, R3, R0 ;  /* 0x0000000003027220 */ /* 0x000fe40000410000 */
[----:B------:R-:W-:Y:S03]  /*14010*/  MUFU.EX2 R41, R41 ;  /* 0x0000002900297308 */ /* 0x000fe60000000800 */
[----:B------:R-:W-:-:S05]  /*14020*/  FSEL R6, R2, RZ, P2 ;  /* 0x000000ff02067208 */ /* 0x000fca0001000000 */
[----:B------:R-:W-:Y:S01]  /*14030*/  MUFU.EX2 R176, R176 ;  /* 0x000000b000b07308 */ /* 0x000fe20000000800 */
[-CC-:B------:R-:W-:Y:S01]  /*14040*/  FFMA.FTZ R189, R26, R0.reuse, -R6.reuse ;  /* 0x000000001abd7223 */ /* 0x180fe20000010806 */
[-CC-:B------:R-:W-:Y:S01]  /*14050*/  FFMA.FTZ R2, R27, R0.reuse, -R6.reuse ;  /* 0x000000001b027223 */ /* 0x180fe20000010806 */
[-CC-:B------:R-:W-:Y:S01]  /*14060*/  FFMA.FTZ R191, R25, R0.reuse, -R6.reuse ;  /* 0x0000000019bf7223 */ /* 0x180fe20000010806 */
[-CC-:B------:R-:W-:Y:S01]  /*14070*/  FFMA.FTZ R31, R31, R0.reuse, -R6.reuse ;  /* 0x000000001f1f7223 */ /* 0x180fe20000010806 */
[----:B------:R-:W-:Y:S01]  /*14080*/  FADD.FTZ R25, R188, R91 ;  /* 0x0000005bbc197221 */ /* 0x000fe20000010000 */
[-CC-:B------:R-:W-:Y:S01]  /*14090*/  FFMA.FTZ R29, R29, R0.reuse, -R6.reuse ;  /* 0x000000001d1d7223 */ /* 0x180fe20000010806 */
[-CC-:B------:R-:W-:Y:S01]  /*140a0*/  FFMA.FTZ R35, R35, R0.reuse, -R6.reuse ;  /* 0x0000000023237223 */ /* 0x180fe20000010806 */
[----:B------:R-:W-:Y:S01]  /*140b0*/  MUFU.EX2 R189, R189 ;  /* 0x000000bd00bd7308 */ /* 0x000fe20000000800 */
[----:B-1----:R-:W-:Y:S01]  /*140c0*/  FADD.FTZ R32, R190, R25 ;  /* 0x00000019be207221 */ /* 0x002fe20000010000 */
[-CC-:B------:R-:W-:Y:S01]  /*140d0*/  FFMA.FTZ R73, R73, R0.reuse, -R6.reuse ;  /* 0x0000000049497223 */ /* 0x180fe20000010806 */
[-CC-:B------:R-:W-:Y:S01]  /*140e0*/  FFMA.FTZ R39, R39, R0.reuse, -R6.reuse ;  /* 0x0000000027277223 */ /* 0x180fe20000010806 */
[-C--:B------:R-:W-:Y:S01]  /*140f0*/  FFMA.FTZ R75, R75, R0.reuse, -R6 ;  /* 0x000000004b4b7223 */ /* 0x080fe20000010806 */
[----:B--2---:R-:W-:Y:S01]  /*14100*/  FADD.FTZ R25, R93, R32 ;  /* 0x000000205d197221 */ /* 0x004fe20000010000 */
[-CC-:B------:R-:W-:Y:S01]  /*14110*/  FFMA.FTZ R43, R43, R0.reuse, -R6.reuse ;  /* 0x000000002b2b7223 */ /* 0x180fe20000010806 */
[-CC-:B------:R-:W-:Y:S01]  /*14120*/  FFMA.FTZ R79, R79, R0.reuse, -R6.reuse ;  /* 0x000000004f4f7223 */ /* 0x180fe20000010806 */
[----:B------:R-:W0:Y:S01]  /*14130*/  MUFU.EX2 R2, R2 ;  /* 0x0000000200027308 */ /* 0x000e220000000800 */
[----:B----4-:R-:W-:Y:S01]  /*14140*/  FADD.FTZ R34, R184, R25 ;  /* 0x00000019b8227221 */ /* 0x010fe20000010000 */
[-CC-:B------:R-:W-:Y:S01]  /*14150*/  FFMA.FTZ R47, R47, R0.reuse, -R6.reuse ;  /* 0x000000002f2f7223 */ /* 0x180fe20000010806 */
[-CC-:B------:R-:W-:Y:S01]  /*14160*/  FFMA.FTZ R81, R81, R0.reuse, -R6.reuse ;  /* 0x0000000051517223 */ /* 0x180fe20000010806 */
[-C--:B------:R-:W-:Y:S01]  /*14170*/  FFMA.FTZ R51, R51, R0.reuse, -R6 ;  /* 0x0000000033337223 */ /* 0x080fe20000010806 */
[----:B------:R-:W-:Y:S01]  /*14180*/  FADD.FTZ R27, R95, R34 ;  /* 0x000000225f1b7221 */ /* 0x000fe20000010000 */
[-CC-:B------:R-:W-:Y:S01]  /*14190*/  FFMA.FTZ R83, R83, R0.reuse, -R6.reuse ;  /* 0x0000000053537223 */ /* 0x180fe20000010806 */
[-CC-:B------:R-:W-:Y:S01]  /*141a0*/  FFMA.FTZ R55, R55, R0.reuse, -R6.reuse ;  /* 0x0000000037377223 */ /* 0x180fe20000010806 */
[----:B------:R-:W1:Y:S01]  /*141b0*/  MUFU.EX2 R191, R191 ;  /* 0x000000bf00bf7308 */ /* 0x000e620000000800 */
[----:B------:R-:W-:Y:S01]  /*141c0*/  FADD.FTZ R36, R186, R27 ;  /* 0x0000001bba247221 */ /* 0x000fe20000010000 */
[-CC-:B------:R-:W-:Y:S01]  /*141d0*/  FFMA.FTZ R85, R85, R0.reuse, -R6.reuse ;  /* 0x0000000055557223 */ /* 0x180fe20000010806 */
[-CC-:B------:R-:W-:Y:S01]  /*141e0*/  FFMA.FTZ R59, R59, R0.reuse, -R6.reuse ;  /* 0x000000003b3b7223 */ /* 0x180fe20000010806 */
[-C--:B------:R-:W-:Y:S01]  /*141f0*/  FFMA.FTZ R87, R87, R0.reuse, -R6 ;  /* 0x0000000057577223 */ /* 0x080fe20000010806 */
[----:B---3--:R-:W-:Y:S01]  /*14200*/  FADD.FTZ R27, R37, R36 ;  /* 0x00000024251b7221 */ /* 0x008fe20000010000 */
[-CC-:B------:R-:W-:Y:S01]  /*14210*/  FFMA.FTZ R63, R63, R0.reuse, -R6.reuse ;  /* 0x000000003f3f7223 */ /* 0x180fe20000010806 */
[-C--:B------:R-:W-:Y:S01]  /*14220*/  FFMA.FTZ R89, R89, R0.reuse, -R6 ;  /* 0x0000000059597223 */ /* 0x080fe20000010806 */
[----:B------:R2:W3:Y:S01]  /*14230*/  MUFU.EX2 R14, R31 ;  /* 0x0000001f000e7308 */ /* 0x0004e20000000800 */
[----:B0-----:R-:W-:Y:S01]  /*14240*/  FADD.FTZ R32, R189, R2 ;  /* 0x00000002bd207221 */ /* 0x001fe20000010000 */
[----:B------:R-:W-:Y:S01]  /*14250*/  FADD.FTZ R36, R180, R27 ;  /* 0x0000001bb4247221 */ /* 0x000fe20000010000 */
[-CC-:B------:R-:W-:Y:S01]  /*14260*/  FFMA.FTZ R67, R67, R0.reuse, -R6.reuse ;  /* 0x0000000043437223 */ /* 0x180fe20000010806 */
[-CC-:B------:R-:W-:Y:S01]  /*14270*/  FFMA.FTZ R77, R77, R0.reuse, -R6.reuse ;  /* 0x000000004d4d7223 */ /* 0x180fe20000010806 */
[----:B------:R-:W-:Y:S01]  /*14280*/  FFMA.FTZ R71, R71, R0, -R6 ;  /* 0x0000000047477223 */ /* 0x000fe20000010806 */
[----:B------:R-:W-:Y:S01]  /*14290*/  FADD.FTZ R27, R33, R36 ;  /* 0x00000024211b7221 */ /* 0x000fe20000010000 */
[----:B------:R-:W-:Y:S01]  /*142a0*/  F2FP.F16.F32.PACK_AB R189, R2, R189 ;  /* 0x000000bd02bd723e */ /* 0x000fe200000000ff */
[----:B------:R-:W0:Y:S01]  /*142b0*/  MUFU.EX2 R29, R29 ;  /* 0x0000001d001d7308 */ /* 0x000e220000000800 */
[----:B-1----:R-:W-:Y:S01]  /*142c0*/  FADD.FTZ R25, R191, R32 ;  /* 0x00000020bf197221 */ /* 0x002fe20000010000 */
[----:B--2---:R-:W-:-:S04]  /*142d0*/  @P5 IMAD.HI.U32 R31, R209, R38, RZ ;  /* 0x00000026d11f5227 */ /* 0x004fc800078e00ff */
[----:B------:R-:W-:Y:S01]  /*142e0*/  FADD.FTZ R38, R182, R27 ;  /* 0x0000001bb6267221 */ /* 0x000fe20000010000 */
[----:B------:R-:W-:Y:S02]  /*142f0*/  F2FP.F16.F32.PACK_AB R188, R91, R188 ;  /* 0x000000bc5bbc723e */ /* 0x000fe400000000ff */
[----:B------:R-:W-:Y:S01]  /*14300*/  F2FP.F16.F32.PACK_AB R190, R93, R190 ;  /* 0x000000be5dbe723e */ /* 0x000fe200000000ff */
[----:B------:R-:W-:Y:S01]  /*14310*/  FADD.FTZ R27, R41, R38 ;  /* 0x00000026291b7221 */ /* 0x000fe20000010000 */
[----:B------:R-:W1:Y:S01]  /*14320*/  MUFU.EX2 R20, R35 ;  /* 0x0000002300147308 */ /* 0x000e620000000800 */
[----:B---3--:R-:W-:Y:S01]  /*14330*/  FADD.FTZ R34, R14, R25 ;  /* 0x000000190e227221 */ /* 0x008fe20000010000 */
[----:B------:R-:W-:Y:S01]  /*14340*/  @P5 SHF.R.U32.HI R40, RZ, R42, R31 ;  /* 0x0000002aff285219 */ /* 0x000fe2000001161f */
[----:B------:R-:W-:Y:S01]  /*14350*/  FADD.FTZ R38, R176, R27 ;  /* 0x0000001bb0267221 */ /* 0x000fe20000010000 */
[----:B------:R-:W-:Y:S02]  /*14360*/  ISETP.GE.AND P5, PT, R13, 0x1, PT ;  /* 0x000000010d00780c */ /* 0x000fe40003fa6270 */
[----:B------:R-:W-:Y:S01]  /*14370*/  F2FP.F16.F32.PACK_AB R184, R95, R184 ;  /* 0x000000b85fb8723e */ /* 0x000fe200000000ff */
[----:B------:R-:W-:Y:S01]  /*14380*/  IMAD.IADD R149, R149, 0x1, R40 ;  /* 0x0000000195957824 */ /* 0x000fe200078e0228 */
[----:B------:R-:W2:Y:S01]  /*14390*/  MUFU.EX2 R73, R73 ;  /* 0x0000004900497308 */ /* 0x000ea20000000800 */
[----:B0-----:R-:W-:Y:S01]  /*143a0*/  FADD.FTZ R25, R29, R34 ;  /* 0x000000221d197221 */ /* 0x001fe20000010000 */
[----:B------:R-:W-:Y:S01]  /*143b0*/  F2FP.F16.F32.PACK_AB R186, R37, R186 ;  /* 0x000000ba25ba723e */ /* 0x000fe200000000ff */
[----:B------:R-:W-:Y:S01]  /*143c0*/  IMAD.IADD R12, R149, 0x1, R12 ;  /* 0x00000001950c7824 */ /* 0x000fe200078e020c */
[----:B------:R-:W-:-:S02]  /*143d0*/  F2FP.F16.F32.PACK_AB R180, R33, R180 ;  /* 0x000000b421b4723e */ /* 0x000fc400000000ff */
[----:B------:R-:W-:Y:S02]  /*143e0*/  F2FP.F16.F32.PACK_AB R182, R41, R182 ;  /* 0x000000b629b6723e */ /* 0x000fe400000000ff */
[----:B------:R-:W0:Y:S01]  /*143f0*/  MUFU.EX2 R24, R39 ;  /* 0x0000002700187308 */ /* 0x000e220000000800 */
[----:B-1----:R-:W-:Y:S01]  /*14400*/  FADD.FTZ R34, R20, R25 ;  /* 0x0000001914227221 */ /* 0x002fe20000010000 */
[----:B------:R-:W-:Y:S02]  /*14410*/  F2FP.F16.F32.PACK_AB R191, R14, R191 ;  /* 0x000000bf0ebf723e */ /* 0x000fe400000000ff */
[----:B------:R-:W-:-:S04]  /*14420*/  F2FP.F16.F32.PACK_AB R185, R20, R29 ;  /* 0x0000001d14b9723e */ /* 0x000fc800000000ff */
        /* <DEDUP_REMOVED lines=11> */
[C---:B0-----:R-:W-:Y:S01]  /*144e0*/  FADD.FTZ R27, R15.reuse, R38 ;  /* 0x000000260f1b7221 */ /* 0x041fe20000010000 */
[----:B------:R-:W-:-:S06]  /*144f0*/  F2FP.F16.F32.PACK_AB R176, R15, R176 ;  /* 0x000000b00fb0723e */ /* 0x000fcc00000000ff */
[----:B------:R-:W0:Y:S01]  /*14500*/  MUFU.EX2 R28, R47 ;  /* 0x0000002f001c7308 */ /* 0x000e220000000800 */
[----:B-1----:R-:W-:-:S07]  /*14510*/  FADD.FTZ R25, R79, R36 ;  /* 0x000000244f197221 */ /* 0x002fce0000010000 */
[----:B------:R-:W1:Y:S01]  /*14520*/  MUFU.EX2 R7, R7 ;  /* 0x0000000700077308 */ /* 0x000e620000000800 */
[----:B--2---:R-:W-:-:S07]  /*14530*/  FADD.FTZ R38, R178, R27 ;  /* 0x0000001bb2267221 */ /* 0x004fce0000010000 */
[----:B------:R-:W2:Y:S01]  /*14540*/  MUFU.EX2 R81, R81 ;  /* 0x0000005100517308 */ /* 0x000ea20000000800 */
[C---:B0-----:R-:W-:Y:S01]  /*14550*/  FADD.FTZ R6, R28.reuse, R25 ;  /* 0x000000191c067221 */ /* 0x041fe20000010000 */
[----:B------:R-:W-:-:S06]  /*14560*/  F2FP.F16.F32.PACK_AB R183, R28, R79 ;  /* 0x0000004f1cb7723e */ /* 0x000fcc00000000ff */
[----:B------:R-:W0:Y:S01]  /*14570*/  MUFU.EX2 R172, R172 ;  /* 0x000000ac00ac7308 */ /* 0x000e220000000800 */
[C---:B-1----:R-:W-:Y:S01]  /*14580*/  FADD.FTZ R27, R7.reuse, R38 ;  /* 0x00000026071b7221 */ /* 0x042fe20000010000 */
[----:B------:R-:W-:-:S06]  /*14590*/  F2FP.F16.F32.PACK_AB R178, R7, R178 ;  /* 0x000000b207b2723e */ /* 0x000fcc00000000ff */
[----:B------:R-:W1:Y:S01]  /*145a0*/  MUFU.EX2 R30, R51 ;  /* 0x00000033001e7308 */ /* 0x000e620000000800 */
[----:B--2---:R-:W-:-:S07]  /*145b0*/  FADD.FTZ R25, R81, R6 ;  /* 0x0000000651197221 */ /* 0x004fce0000010000 */
        /* <DEDUP_REMOVED lines=34> */
[----:B------:R-:W-:Y:S01]  /*147e0*/  F2FP.F16.F32.PACK_AB R175, R36, R87 ;  /* 0x0000005724af723e */ /* 0x000fe200000000ff */
[----:B------:R-:W-:-:S05]  /*147f0*/  VIADD R7, R150, 0xfffffffe ;  /* 0xfffffffe96077836 */ /* 0x000fca0000000000 */
        /* <DEDUP_REMOVED lines=11> */
[----:B------:R-:W-:Y:S06]  /*148b0*/  @!P5 BRA `(.L_x_1878) ;  /* 0x000000000048d947 */ /* 0x000fec0003800000 */
[C---:B------:R-:W-:Y:S01]  /*148c0*/  ISETP.GT.AND P2, PT, R149.reuse, RZ, PT ;  /* 0x000000ff9500720c */ /* 0x040fe20003f44270 */
[----:B------:R-:W-:Y:S01]  /*148d0*/  BSSY B0, `(.L_x_1879) ;  /* 0x000000e000007945 */ /* 0x000fe20003800000 */
[----:B------:R-:W-:-:S11]  /*148e0*/  IADD3 R2, R149, -0x1, RZ ;  /* 0xffffffff95027810 */ /* 0x000fd60007ffe0ff */
        /* <DEDUP_REMOVED lines=8> */
.L_x_1880:
[----:B------:R-:W-:-:S13]  /*14970*/  ISETP.NE.AND P2, PT, R13, 0x1, PT ;  /* 0x000000010d00780c */ /* 0x000fda0003f45270 */
[----:B------:R-:W0:Y:S02]  /*14980*/  @P2 LDC.64 R14, c[0x0][0x9e8] ;  /* 0x00027a00ff0e2b82 */ /* 0x000e240000000a00 */
[----:B0-----:R-:W-:-:S05]  /*14990*/  @P2 IMAD.HI.U32 R14, R2, R14, RZ ;  /* 0x0000000e020e2227 */ /* 0x001fca00078e00ff */
[----:B------:R-:W-:-:S07]  /*149a0*/  @P2 SHF.R.U32.HI R2, RZ, R15, R14 ;  /* 0x0000000fff022219 */ /* 0x000fce000001160e */
.L_x_1881:
[----:B------:R-:W-:Y:S05]  /*149b0*/  BSYNC B0 ;  /* 0x0000000000007941 */ /* 0x000fea0003800000 */
.L_x_1879:
[----:B------:R-:W-:-:S05]  /*149c0*/  IMAD R13, R2, R13, R13 ;  /* 0x0000000d020d7224 */ /* 0x000fca00078e020d */
[----:B------:R-:W-:-:S07]  /*149d0*/  VIMNMX R12, R12, R13, PT ;  /* 0x0000000d0c0c7248 */ /* 0x000fce0003fe0100 */
.L_x_1878:
[----:B------:R-:W-:Y:S01]  /*149e0*/  IMAD.HI R12, R12, 0x2aaaaaab, RZ ;  /* 0x2aaaaaab0c0c7827 */ /* 0x000fe200078e02ff */
[----:B------:R-:W-:Y:S01]  /*149f0*/  ULDC UR59, c[0x0][0x9e4] ;  /* 0x00027900003b7ab9 */ /* 0x000fe20000000800 */
[----:B------:R-:W-:Y:S01]  /*14a00*/  ULDC UR58, c[0x0][0x9e4] ;  /* 0x00027900003a7ab9 */ /* 0x000fe20000000800 */
[----:B------:R-:W-:Y:S01]  /*14a10*/  BSSY B0, `(.L_x_1882) ;  /* 0x0000382000007945 */ /* 0x000fe20003800000 */
[----:B------:R-:W-:Y:S01]  /*14a20*/  IMAD.MOV.U32 R2, RZ, RZ, 0x3f800000 ;  /* 0x3f800000ff027424 */ /* 0x000fe200078e00ff */
[----:B------:R-:W-:Y:S02]  /*14a30*/  SHF.R.U32.HI R9, RZ, 0x1f, R12 ;  /* 0x0000001fff097819 */ /* 0x000fe4000001160c */
[----:B------:R-:W-:Y:S02]  /*14a40*/  CS2R R118, SRZ ;  /* 0x0000000000767805 */ /* 0x000fe4000001ff00 */
[----:B------:R-:W-:Y:S02]  /*14a50*/  CS2R R116, SRZ ;  /* 0x0000000000747805 */ /* 0x000fe4000001ff00 */
[----:B------:R-:W-:-:S02]  /*14a60*/  CS2R R114, SRZ ;  /* 0x0000000000727805 */ /* 0x000fc4000001ff00 */
[----:B------:R-:W-:Y:S01]  /*14a70*/  LEA.HI.SX32 R14, R12, R9, 0x1c ;  /* 0x000000090c0e7211 */ /* 0x000fe200078fe2ff */
[----:B------:R-:W-:Y:S01]  /*14a80*/  IMAD.MOV.U32 R9, RZ, RZ, 0x3f800000 ;  /* 0x3f800000ff097424 */ /* 0x000fe200078e00ff */
[----:B------:R-:W-:Y:S02]  /*14a90*/  CS2R R112, SRZ ;  /* 0x0000000000707805 */ /* 0x000fe4000001ff00 */
[----:B------:R-:W-:Y:S02]  /*14aa0*/  CS2R R110, SRZ ;  /* 0x00000000006e7805 */ /* 0x000fe4000001ff00 */
[----:B------:R-:W-:Y:S02]  /*14ab0*/  VIMNMX R14, R211, R14, !PT ;  /* 0x0000000ed30e7248 */ /* 0x000fe40007fe0100 */
[----:B------:R-:W-:Y:S02]  /*14ac0*/  CS2R R108, SRZ ;  /* 0x00000000006c7805 */ /* 0x000fe4000001ff00 */
[----:B------:R-:W-:-:S02]  /*14ad0*/  CS2R R106, SRZ ;  /* 0x00000000006a7805 */ /* 0x000fc4000001ff00 */
[----:B------:R-:W-:Y:S02]  /*14ae0*/  CS2R R104, SRZ ;  /* 0x0000000000687805 */ /* 0x000fe4000001ff00 */
[----:B------:R-:W-:Y:S02]  /*14af0*/  ISETP.GE.AND P2, PT, R7, R14, PT ;  /* 0x0000000e0700720c */ /* 0x000fe40003f46270 */
        /* <DEDUP_REMOVED lines=40> */
[----:B------:R-:W-:Y:S06]  /*14d80*/  @!P2 BRA `(.L_x_1883) ;  /* 0x000000340028a947 */ /* 0x000fec0003800000 */
[----:B------:R-:W-:Y:S01]  /*14d90*/  BSSY B1, `(.L_x_1884) ;  /* 0x0000345000017945 */ /* 0x000fe20003800000 */
[----:B------:R-:W-:Y:S02]  /*14da0*/  IMAD.MOV.U32 R2, RZ, RZ, 0x3f800000 ;  /* 0x3f800000ff027424 */ /* 0x000fe400078e00ff */
[----:B------:R-:W-:-:S07]  /*14db0*/  IMAD.MOV.U32 R119, RZ, RZ, RZ ;  /* 0x000000ffff777224 */ /* 0x000fce00078e00ff */
.L_x_1903:
[----:B------:R-:W-:-:S05]  /*14dc0*/  VIADD R15, R22, 0x1 ;  /* 0x00000001160f7836 */ /* 0x000fca0000000000 */
[----:B------:R-:W-:-:S04]  /*14dd0*/  ISETP.NE.AND P2, PT, R15, 0x2, PT ;  /* 0x000000020f00780c */ /* 0x000fc80003f45270 */
[----:B------:R-:W-:Y:S02]  /*14de0*/  SEL R20, RZ, 0x1, P2 ;  /* 0x00000001ff147807 */ /* 0x000fe40001000000 */
[----:B------:R-:W-:Y:S02]  /*14df0*/  SEL R15, R15, RZ, P2 ;  /* 0x000000ff0f0f7207 */ /* 0x000fe40001000000 */
[----:B------:R-:W-:Y:S01]  /*14e00*/  LOP3.LUT R20, R23, R20, RZ, 0x3c, !PT ;  /* 0x0000001417147212 */ /* 0x000fe200078e3cff */
[----:B------:R-:W-:Y:S06]  /*14e10*/  @!P0 BRA `(.L_x_1885) ;  /* 0x0000000000048947 */ /* 0x000fec0003800000 */
[----:B------:R-:W-:Y:S01]  /*14e20*/  BPT.TRAP 0x1 ;  /* 0x000000040000795c */ /* 0x000fe20000300000 */
.L_x_1885:
[----:B------:R-:W-:Y:S01]  /*14e30*/  IMAD R0, R15, 0x8, R16 ;  /* 0x000000080f007824 */ /* 0x000fe200078e0210 */
[----:B------:R-:W-:-:S04]  /*14e40*/  SHF.L.U32 R11, R20, 0x1f, RZ ;  /* 0x0000001f140b7819 */ /* 0x000fc800000006ff */
[----:B------:R0:W1:Y:S01]  /*14e50*/  SYNCS.PHASECHK.TRANS64.TRYWAIT P2, [R0+URZ+0x30830], R11 ;  /* 0x0308300b000075a7 */ /* 0x000062000804017f */
[----:B------:R-:W-:Y:S05]  /*14e60*/  @!P0 BRA `(.L_x_1886) ;  /* 0x0000000000048947 */ /* 0x000fea0003800000 */
[----:B------:R-:W-:Y:S01]  /*14e70*/  BPT.TRAP 0x1 ;  /* 0x000000040000795c */ /* 0x000fe20000300000 */
.L_x_1886:
[----:B------:R-:W-:Y:S01]  /*14e80*/  IMAD R124, R15, 0x900, R8 ;  /* 0x000009000f7c7824 */ /* 0x000fe200078e0208 */
[----:B------:R-:W-:Y:S03]  /*14e90*/  BSSY B2, `(.L_x_1887) ;  /* 0x0000006000027945 */ /* 0x000fe60003800000 */
[C---:B------:R-:W-:Y:S01]  /*14ea0*/  VIADD R12, R124.reuse, 0x2 ;  /* 0x000000027c0c7836 */ /* 0x040fe20000000000 */
[----:B------:R-:W-:Y:S01]  /*14eb0*/  IADD3 R21, R124, 0x4, RZ ;  /* 0x000000047c157810 */ /* 0x000fe20007ffe0ff */
[----:B-1----:R-:W-:Y:S06]  /*14ec0*/  @P2 BRA `(.L_x_1888) ;  /* 0x0000000000082947 */ /* 0x002fec0003800000 */
[----:B------:R-:W1:Y:S02]  /*14ed0*/  SYNCS.PHASECHK.TRANS64.TRYWAIT P2, [R0+URZ+0x30830], R11 ;  /* 0x0308300b000075a7 */ /* 0x000e64000804017f */
[----:B-1----:R-:W-:Y:S05]  /*14ee0*/  @!P2 BRA `(.L_x_1889) ;  /* 0x000001540074a947 */ /* 0x002fea0003800000 */
.L_x_1888:
[----:B------:R-:W-:Y:S05]  /*14ef0*/  BSYNC B2 ;  /* 0x0000000000027941 */ /* 0x000fea0003800000 */
.L_x_1887:
[----:B------:R-:W-:Y:S01]  /*14f00*/  IMAD.MOV.U32 R10, RZ, RZ, R124 ;  /* 0x000000ffff0a7224 */ /* 0x000fe200078e007c */
[----:B------:R2:W-:Y:S04]  /*14f10*/  STL.64 [R1+0x78], R16 ;  /* 0x0000781001007387 */ /* 0x0005e80000100a00 */
[----:B------:R-:W-:Y:S01]  /*14f20*/  R2UR UR54, R10 ;  /* 0x000000000a3672ca */ /* 0x000fe200000e0000 */
[----:B------:R-:W-:-:S05]  /*14f30*/  IMAD.MOV.U32 R10, RZ, RZ, R21 ;  /* 0x000000ffff0a7224 */ /* 0x000fca00078e0015 */
[----:B------:R-:W-:Y:S01]  /*14f40*/  R2UR UR34, R10 ;  /* 0x000000000a2272ca */ /* 0x000fe200000e0000 */
[----:B------:R-:W-:Y:S01]  /*14f50*/  VIADD R10, R124, 0x302 ;  /* 0x000003027c0a7836 */ /* 0x000fe20000000000 */
[----:B--2---:R-:W2:Y:S01]  /*14f60*/  LDL.64 R16, [R1+0x30] ;  /* 0x0000300001107983 */ /* 0x004ea20000100a00 */
[----:B01----:R-:W-:-:S03]  /*14f70*/  IMAD.MOV.U32 R11, RZ, RZ, 0x40000040 ;  /* 0x40000040ff0b7424 */ /* 0x003fc600078e00ff */
[----:B------:R-:W-:Y:S01]  /*14f80*/  R2UR UR22, R10 ;  /* 0x000000000a1672ca */ /* 0x000fe200000e0000 */
[----:B------:R-:W-:Y:S01]  /*14f90*/  VIADD R10, R124, 0x306 ;  /* 0x000003067c0a7836 */ /* 0x000fe20000000000 */
[----:B------:R0:W-:Y:S01]  /*14fa0*/  STL.64 [R1+0x70], R14 ;  /* 0x0000700e01007387 */ /* 0x0001e20000100a00 */
[C---:B------:R-:W-:Y:S02]  /*14fb0*/  R2UR UR55, R11.reuse ;  /* 0x000000000b3772ca */ /* 0x040fe400000e0000 */
[C---:B------:R-:W-:Y:S02]  /*14fc0*/  R2UR UR35, R11.reuse ;  /* 0x000000000b2372ca */ /* 0x040fe400000e0000 */
[C---:B------:R-:W-:Y:S02]  /*14fd0*/  R2UR UR23, R11.reuse ;  /* 0x000000000b1772ca */ /* 0x040fe400000e0000 */
[----:B------:R-:W-:Y:S02]  /*14fe0*/  R2UR UR14, R10 ;  /* 0x000000000a0e72ca */ /* 0x000fe400000e0000 */
[----:B------:R-:W-:Y:S01]  /*14ff0*/  R2UR UR15, R11 ;  /* 0x000000000b0f72ca */ /* 0x000fe200000e0000 */
[----:B0-----:R-:W3:Y:S04]  /*15000*/  LDL.64 R14, [R1+0x28] ;  /* 0x00002800010e7983 */ /* 0x001ee80000100a00 */
[----:B------:R0:W-:Y:S04]  /*15010*/  STL.64 [R1+0x68], R6 ;  /* 0x0000680601007387 */ /* 0x0001e80000100a00 */
[----:B0-----:R-:W4:Y:S04]  /*15020*/  LDL.64 R6, [R1+0x20] ;  /* 0x0000200001067983 */ /* 0x001f280000100a00 */
[----:B------:R0:W-:Y:S04]  /*15030*/  STL.64 [R1+0x60], R4 ;  /* 0x0000600401007387 */ /* 0x0001e80000100a00 */
[----:B------:R-:W2:Y:S01]  /*15040*/  LDL.64 R10, [R1+0x38] ;  /* 0x00003800010a7983 */ /* 0x000ea20000100a00 */
[----:B------:R-:W-:Y:S01]  /*15050*/  VIADD R120, R124, 0x6 ;  /* 0x000000067c787836 */ /* 0x000fe20000000000 */
[----:B------:R-:W-:Y:S01]  /*15060*/  R2UR UR50, R12 ;  /* 0x000000000c3272ca */ /* 0x000fe200000e0000 */
[----:B------:R-:W-:-:S03]  /*15070*/  VIADD R12, R124, 0x300 ;  /* 0x000003007c0c7836 */ /* 0x000fc60000000000 */
[----:B------:R-:W-:Y:S02]  /*15080*/  R2UR UR30, R120 ;  /* 0x00000000781e72ca */ /* 0x000fe400000e0000 */
[C---:B------:R-:W-:Y:S01]  /*15090*/  IADD3 R120, R124.reuse, 0x304, RZ ;  /* 0x000003047c787810 */ /* 0x040fe20007ffe0ff */
[----:B------:R-:W-:Y:S01]  /*150a0*/  VIADD R122, R124, 0x604 ;  /* 0x000006047c7a7836 */ /* 0x000fe20000000000 */
[----:B------:R-:W-:Y:S01]  /*150b0*/  R2UR UR26, R12 ;  /* 0x000000000c1a72ca */ /* 0x000fe200000e0000 */
[----:B------:R-:W-:Y:S01]  /*150c0*/  VIADD R12, R124, 0x600 ;  /* 0x000006007c0c7836 */ /* 0x000fe20000000000 */
[----:B------:R-:W-:Y:S01]  /*150d0*/  R2UR UR18, R120 ;  /* 0x00000000781272ca */ /* 0x000fe200000e0000 */
[----:B------:R-:W-:Y:S01]  /*150e0*/  VIADD R120, R124, 0x602 ;  /* 0x000006027c787836 */ /* 0x000fe20000000000 */
[----:B0-----:R-:W4:Y:S01]  /*150f0*/  LDL.64 R4, [R1+0x18] ;  /* 0x0000180001047983 */ /* 0x001f220000100a00 */
[----:B------:R-:W-:Y:S02]  /*15100*/  IMAD.MOV.U32 R121, RZ, RZ, 0x40000040 ;  /* 0x40000040ff797424 */ /* 0x000fe400078e00ff */
[----:B------:R-:W-:Y:S01]  /*15110*/  FMUL.FTZ R24, R24, R9 ;  /* 0x0000000918187220 */ /* 0x000fe20000410000 */
[----:B------:R-:W-:-:S02]  /*15120*/  VIADD R124, R124, 0x606 ;  /* 0x000006067c7c7836 */ /* 0x000fc40000000000 */
[-C--:B------:R-:W-:Y:S01]  /*15130*/  FMUL.FTZ R25, R25, R9.reuse ;  /* 0x0000000919197220 */ /* 0x080fe20000410000 */
[----:B------:R-:W-:Y:S01]  /*15140*/  IMAD.MOV.U32 R123, RZ, RZ, 0x40000040 ;  /* 0x40000040ff7b7424 */ /* 0x000fe200078e00ff */
[C---:B------:R-:W-:Y:S01]  /*15150*/  R2UR UR31, R121.reuse ;  /* 0x00000000791f72ca */ /* 0x040fe200000e0000 */
[----:B------:R-:W-:Y:S01]  /*15160*/  IMAD.MOV.U32 R125, RZ, RZ, 0x40000040 ;  /* 0x40000040ff7d7424 */ /* 0x000fe200078e00ff */
[C---:B------:R-:W-:Y:S01]  /*15170*/  R2UR UR19, R121.reuse ;  /* 0x00000000791372ca */ /* 0x040fe200000e0000 */
[----:B------:R-:W-:Y:S01]  /*15180*/  IMAD.MOV.U32 R13, RZ, RZ, 0x40000040 ;  /* 0x40000040ff0d7424 */ /* 0x000fe200078e00ff */
[----:B------:R-:W-:Y:S01]  /*15190*/  R2UR UR6, R120 ;  /* 0x00000000780672ca */ /* 0x000fe200000e0000 */
[-C--:B------:R-:W-:Y:S01]  /*151a0*/  FMUL.FTZ R28, R28, R9.reuse ;  /* 0x000000091c1c7220 */ /* 0x080fe20000410000 */
        /* <DEDUP_REMOVED lines=10> */
[----:B-----5:R-:W-:Y:S01]  /*15250*/  WARPGROUP.ARRIVE ;  /* 0x00000000000079c5 */ /* 0x020fe20000000000 */
[C---:B------:R-:W-:Y:S01]  /*15260*/  R2UR UR51, R13.reuse ;  /* 0x000000000d3372ca */ /* 0x040fe200000e0000 */
[-C--:B------:R-:W-:Y:S01]  /*15270*/  FMUL.FTZ R40, R40, R9.reuse ;  /* 0x0000000928287220 */ /* 0x080fe20000410000 */
[----:B------:R-:W-:Y:S01]  /*15280*/  R2UR UR27, R13 ;  /* 0x000000000d1b72ca */ /* 0x000fe200000e0000 */
[-C--:B------:R-:W-:Y:S01]  /*15290*/  FMUL.FTZ R41, R41, R9.reuse ;  /* 0x0000000929297220 */ /* 0x080fe20000410000 */
[-C--:B------:R-:W-:Y:S01]  /*152a0*/  FMUL.FTZ R44, R44, R9.reuse ;  /* 0x000000092c2c7220 */ /* 0x080fe20000410000 */
[----:B------:R-:W-:Y:S01]  /*152b0*/  HGMMA.64x96x16.F32 R120, gdesc[UR52], RZ, !UPT, gsb0 ;  /* 0x01600000347879f0 */ /* 0x000fe2000c0008ff */
        /* <DEDUP_REMOVED lines=89> */
[----:B------:R-:W-:Y:S01]  /*15850*/  WARPGROUP.ARRIVE ;  /* 0x00000000000079c5 */ /* 0x000fe20000000000 */
[----:B--2---:R-:W-:Y:S02]  /*15860*/  R2UR UR32, R10 ;  /* 0x000000000a2072ca */ /* 0x004fe400000e0000 */
[----:B------:R-:W-:Y:S02]  /*15870*/  R2UR UR33, R11 ;  /* 0x000000000b2172ca */ /* 0x000fe400000e0000 */
[----:B------:R-:W-:Y:S01]  /*15880*/  R2UR UR28, R16 ;  /* 0x00000000101c72ca */ /* 0x000fe200000e0000 */
[----:B------:R-:W2:Y:S10]  /*15890*/  LDL.64 R10, [R1+0x8] ;  /* 0x00000800010a7983 */ /* 0x000eb40000100a00 */
[----:B------:R-:W-:Y:S01]  /*158a0*/  HGMMA.64x96x16.F32 R120, gdesc[UR32], R120, gsb0 ;  /* 0x01600000207879f0 */ /* 0x000fe20008000878 */
[----:B------:R-:W-:-:S02]  /*158b0*/  R2UR UR29, R17 ;  /* 0x00000000111d72ca */ /* 0x000fc400000e0000 */
[----:B------:R-:W-:Y:S02]  /*158c0*/  R2UR UR10, R12 ;  /* 0x000000000c0a72ca */ /* 0x000fe400000e0000 */
[----:B------:R-:W-:Y:S02]  /*158d0*/  R2UR UR11, R13 ;  /* 0x000000000d0b72ca */ /* 0x000fe400000e0000 */
[----:B------:R-:W2:Y:S01]  /*158e0*/  LDL.64 R12, [R1+0x10] ;  /* 0x00001000010c7983 */ /* 0x000ea20000100a00 */
[----:B---3--:R-:W-:Y:S02]  /*158f0*/  R2UR UR24, R14 ;  /* 0x000000000e1872ca */ /* 0x008fe400000e0000 */
[----:B------:R-:W-:Y:S01]  /*15900*/  R2UR UR25, R15 ;  /* 0x000000000f1972ca */ /* 0x000fe200000e0000 */
[----:B------:R0:W5:Y:S01]  /*15910*/  LDL.LU.64 R16, [R1+0x78] ;  /* 0x0000780001107983 */ /* 0x0001620000300a00 */
[----:B----4-:R-:W-:Y:S02]  /*15920*/  R2UR UR20, R6 ;  /* 0x00000000061472ca */ /* 0x010fe400000e0000 */
[----:B------:R-:W-:Y:S01]  /*15930*/  R2UR UR21, R7 ;  /* 0x00000000071572ca */ /* 0x000fe200000e0000 */
[----:B------:R0:W5:Y:S01]  /*15940*/  LDL.LU.64 R14, [R1+0x70] ;  /* 0x00007000010e7983 */ /* 0x0001620000300a00 */
[----:B------:R-:W-:-:S02]  /*15950*/  R2UR UR16, R4 ;  /* 0x00000000041072ca */ /* 0x000fc400000e0000 */
[----:B------:R-:W-:Y:S01]  /*15960*/  R2UR UR17, R5 ;  /* 0x00000000051172ca */ /* 0x000fe200000e0000 */
[----:B------:R0:W5:Y:S01]  /*15970*/  LDL.LU.64 R6, [R1+0x68] ;  /* 0x0000680001067983 */ /* 0x0001620000300a00 */
[----:B------:R-:W-:Y:S01]  /*15980*/  UMOV UR4, UR56 ;  /* 0x0000003800047c82 */ /* 0x000fe20008000000 */
[----:B------:R-:W-:Y:S02]  /*15990*/  UMOV UR5, UR57 ;  /* 0x0000003900057c82 */ /* 0x000fe40008000000 */
[----:B------:R0:W5:Y:S01]  /*159a0*/  LDL.LU.64 R4, [R1+0x60] ;  /* 0x0000600001047983 */ /* 0x0001620000300a00 */
        /* <DEDUP_REMOVED lines=8> */
[----:B------:R-:W-:Y:S01]  /*15a30*/  HGMMA.64x96x16.F32 R120, gdesc[UR20], R120, gsb0 ;  /* 0x01600000147879f0 */ /* 0x000fe20008000878 */
[----:B--2---:R-:W-:Y:S02]  /*15a40*/  R2UR UR12, R12 ;  /* 0x000000000c0c72ca */ /* 0x004fe400000e0000 */
[----:B------:R-:W-:Y:S01]  /*15a50*/  R2UR UR13, R13 ;  /* 0x000000000d0d72ca */ /* 0x000fe200000e0000 */
[----:B------:R-:W-:Y:S02]  /*15a60*/  WARPGROUP.DEPBAR.LE gsb0, 0x0 ;  /* 0x00008000000079c5 */ /* 0x000fe40000010000 */
[----:B------:R-:W-:-:S06]  /*15a70*/  WARPGROUP.ARRIVE ;  /* 0x00000000000079c5 */ /* 0x000fcc0000000000 */
[----:B------:R-:W-:Y:S01]  /*15a80*/  HGMMA.64x96x16.F32 R120, gdesc[UR16], R120, gsb0 ;  /* 0x01600000107879f0 */ /* 0x000fe20008000878 */
[----:B------:R-:W-:Y:S02]  /*15a90*/  R2UR UR8, R10 ;  /* 0x000000000a0872ca */ /* 0x000fe400000e0000 */
[----:B------:R-:W-:Y:S01]  /*15aa0*/  R2UR UR9, R11 ;  /* 0x000000000b0972ca */ /* 0x000fe200000e0000 */
        /* <DEDUP_REMOVED lines=16> */
[----:B0-----:R-:W-:Y:S05]  /*15bb0*/  @!P0 BRA `(.L_x_1890) ;  /* 0x0000000000048947 */ /* 0x001fea0003800000 */
[----:B------:R-:W-:Y:S01]  /*15bc0*/  BPT.TRAP 0x1 ;  /* 0x000000040000795c */ /* 0x000fe20000300000 */
.L_x_1890:
[----:B------:R-:W-:Y:S01]  /*15bd0*/  SHF.L.U32 R2, R23, 0x1f, RZ ;  /* 0x0000001f17027819 */ /* 0x000fe200000006ff */
[----:B-----5:R-:W-:-:S04]  /*15be0*/  IMAD R21, R22, 0x8, R16 ;  /* 0x0000000816157824 */ /* 0x020fc800078e0210 */
[----:B------:R0:W1:Y:S01]  /*15bf0*/  SYNCS.PHASECHK.TRANS64.TRYWAIT P2, [R21+URZ+0x30850], R2 ;  /* 0x03085002150075a7 */ /* 0x000062000804017f */
[----:B------:R-:W-:Y:S05]  /*15c00*/  @!P0 BRA `(.L_x_1891) ;  /* 0x0000000000048947 */ /* 0x000fea0003800000 */
[----:B------:R-:W-:Y:S01]  /*15c10*/  BPT.TRAP 0x1 ;  /* 0x000000040000795c */ /* 0x000fe20000300000 */
.L_x_1891:
[----:B------:R-:W-:Y:S04]  /*15c20*/  BSSY B2, `(.L_x_1892) ;  /* 0x0000004000027945 */ /* 0x000fe80003800000 */
[----:B-1----:R-:W-:Y:S05]  /*15c30*/  @P2 BRA `(.L_x_1893) ;  /* 0x0000000000082947 */ /* 0x002fea0003800000 */
[----:B------:R-:W1:Y:S02]  /*15c40*/  SYNCS.PHASECHK.TRANS64.TRYWAIT P2, [R21+URZ+0x30850], R2 ;  /* 0x03085002150075a7 */ /* 0x000e64000804017f */
[----:B-1----:R-:W-:Y:S05]  /*15c50*/  @!P2 BRA `(.L_x_1894) ;  /* 0x00000148002ca947 */ /* 0x002fea0003800000 */
.L_x_1893:
[----:B------:R-:W-:Y:S05]  /*15c60*/  BSYNC B2 ;  /* 0x0000000000027941 */ /* 0x000fea0003800000 */
.L_x_1892:
[----:B01----:R-:W-:Y:S01]  /*15c70*/  IADD3 R2, R16, 0x400, RZ ;  /* 0x0000040010027810 */ /* 0x003fe20007ffe0ff */
[----:B------:R-:W-:Y:S01]  /*15c80*/  IMAD.MOV.U32 R11, RZ, RZ, 0x40000040 ;  /* 0x40000040ff0b7424 */ /* 0x000fe200078e00ff */
[----:B------:R-:W-:Y:S01]  /*15c90*/  WARPGROUP.ARRIVE ;  /* 0x00000000000079c5 */ /* 0x000fe20000000000 */
[----:B------:R-:W-:Y:S01]  /*15ca0*/  IMAD.MOV.U32 R13, RZ, RZ, 0x40000040 ;  /* 0x40000040ff0d7424 */ /* 0x000fe200078e00ff */
[----:B------:R-:W-:Y:S01]  /*15cb0*/  SHF.R.U32.HI R2, RZ, 0x4, R2 ;  /* 0x00000004ff027819 */ /* 0x000fe20000011602 */
[----:B------:R-:W2:Y:S01]  /*15cc0*/  LDL R9, [R1] ;  /* 0x0000000001097983 */ /* 0x000ea20000100800 */
[----:B------:R-:W-:Y:S01]  /*15cd0*/  R2UR UR7, R11 ;  /* 0x000000000b0772ca */ /* 0x000fe200000e0000 */
[----:B------:R-:W-:Y:S01]  /*15ce0*/  IMAD.MOV.U32 R11, RZ, RZ, 0x40000040 ;  /* 0x40000040ff0b7424 */ /* 0x000fe200078e00ff */
[----:B------:R-:W-:Y:S01]  /*15cf0*/  LOP3.LUT R2, R2, 0x3fff, RZ, 0xc0, !PT ;  /* 0x00003fff02027812 */ /* 0x000fe200078ec0ff */
[----:B------:R-:W-:Y:S01]  /*15d00*/  @!P1 VIADD R0, R0, 0x30840 ;  /* 0x0003084000009836 */ /* 0x000fe20000000000 */
[----:B------:R-:W-:Y:S01]  /*15d10*/  ISETP.NE.AND P3, PT, R227, 0x1, PT ;  /* 0x00000001e300780c */ /* 0x000fe20003f65270 */
[----:B------:R-:W-:Y:S01]  /*15d20*/  ULDC UR5, c[0x0][0x9dc] ;  /* 0x0002770000057ab9 */ /* 0x000fe20000000800 */
[----:B------:R-:W-:Y:S01]  /*15d30*/  LOP3.LUT R2, R2, 0x3000000, RZ, 0xfc, !PT ;  /* 0x0300000002027812 */ /* 0x000fe200078efcff */
[----:B------:R-:W-:Y:S01]  /*15d40*/  ULDC UR4, c[0x0][0x9e0] ;  /* 0x0002780000047ab9 */ /* 0x000fe20000000800 */
[----:B------:R-:W-:-:S03]  /*15d50*/  @!P1 PRMT R0, RZ, 0x654, R0 ;  /* 0x00000654ff009816 */ /* 0x000fc60000000000 */
[----:B------:R-:W-:Y:S02]  /*15d60*/  IMAD R10, R22, 0x900, R2 ;  /* 0x00000900160a7824 */ /* 0x000fe400078e0202 */
[----:B------:R-:W-:Y:S02]  /*15d70*/  IMAD.IADD R2, R213, 0x1, R209 ;  /* 0x00000001d5027824 */ /* 0x000fe400078e02d1 */
[C---:B------:R-:W-:Y:S01]  /*15d80*/  VIADD R12, R10.reuse, 0x80 ;  /* 0x000000800a0c7836 */ /* 0x040fe20000000000 */
[----:B------:R-:W-:-:S13]  /*15d90*/  R2UR UR6, R10 ;  /* 0x000000000a0672ca */ /* 0x000fda00000e0000 */
        /* <DEDUP_REMOVED lines=12> */
[----:B--2---:R-:W-:Y:S02]  /*15e60*/  LOP3.LUT P2, RZ, R9, 0x100000, RZ, 0xc0, !PT ;  /* 0x0010000009ff7812 */ /* 0x004fe4000784c0ff */
[----:B------:R-:W0:Y:S02]  /*15e70*/  @P3 LDC R9, c[0x0][0x44c] ;  /* 0x00011300ff093b82 */ /* 0x000e240000000800 */
[----:B0-----:R-:W-:Y:S01]  /*15e80*/  @P3 IMAD.HI.U32 R9, R2, R9, RZ ;  /* 0x0000000902093227 */ /* 0x001fe200078e00ff */
[----:B------:R-:W-:-:S02]  /*15e90*/  WARPGROUP.DEPBAR.LE gsb0, 0x0 ;  /* 0x00008000000079c5 */ /* 0x000fc40000010000 */
[----:B------:R-:W-:-:S08]  /*15ea0*/  WARPGROUP.ARRIVE ;  /* 0x00000000000079c5 */ /* 0x000fd00000000000 */
[----:B------:R-:W-:Y:S01]  /*15eb0*/  HGMMA.64x192x16.F32 R24, R180, gdesc[UR4].tnspB, R24, gsb0 ;  /* 0x42e00004b4187df0 */ /* 0x000fe20008000818 */
[----:B------:R-:W-:Y:S01]  /*15ec0*/  R2UR UR6, R12 ;  /* 0x000000000c0672ca */ /* 0x000fe200000e0000 */
[C---:B------:R-:W-:Y:S01]  /*15ed0*/  VIADD R12, R10.reuse, 0x200 ;  /* 0x000002000a0c7836 */ /* 0x040fe20000000000 */
[----:B------:R-:W-:Y:S01]  /*15ee0*/  R2UR UR7, R13 ;  /* 0x000000000d0772ca */ /* 0x000fe200000e0000 */
[----:B------:R-:W-:Y:S01]  /*15ef0*/  VIADD R10, R10, 0x280 ;  /* 0x000002800a0a7836 */ /* 0x000fe20000000000 */
[----:B------:R-:W-:Y:S01]  /*15f00*/  MOV R13, 0x40000040 ;  /* 0x40000040000d7802 */ /* 0x000fe20000000f00 */
[----:B------:R-:W-:Y:S02]  /*15f10*/  WARPGROUP.DEPBAR.LE gsb0, 0x0 ;  /* 0x00008000000079c5 */ /* 0x000fe40000010000 */
[----:B------:R-:W-:-:S12]  /*15f20*/  WARPGROUP.ARRIVE ;  /* 0x00000000000079c5 */ /* 0x000fd80000000000 */
[----:B------:R-:W-:Y:S01]  /*15f30*/  HGMMA.64x192x16.F32 R24, R176, gdesc[UR4].tnspB, R24, gsb0 ;  /* 0x42e00004b0187df0 */ /* 0x000fe20008000818 */
[----:B------:R-:W-:Y:S02]  /*15f40*/  R2UR UR6, R12 ;  /* 0x000000000c0672ca */ /* 0x000fe400000e0000 */
[----:B------:R-:W-:Y:S01]  /*15f50*/  R2UR UR7, R13 ;  /* 0x000000000d0772ca */ /* 0x000fe200000e0000 */
[----:B------:R-:W-:Y:S02]  /*15f60*/  WARPGROUP.DEPBAR.LE gsb0, 0x0 ;  /* 0x00008000000079c5 */ /* 0x000fe40000010000 */
[----:B------:R-:W-:-:S14]  /*15f70*/  WARPGROUP.ARRIVE ;  /* 0x00000000000079c5 */ /* 0x000fdc0000000000 */
[----:B------:R-:W-:Y:S01]  /*15f80*/  HGMMA.64x192x16.F32 R24, R172, gdesc[UR4].tnspB, R24, gsb0 ;  /* 0x42e00004ac187df0 */ /* 0x000fe20008000818 */
[----:B------:R-:W-:Y:S02]  /*15f90*/  R2UR UR6, R10 ;  /* 0x000000000a0672ca */ /* 0x000fe400000e0000 */
[----:B------:R-:W-:Y:S01]  /*15fa0*/  R2UR UR7, R11 ;  /* 0x000000000b0772ca */ /* 0x000fe200000e0000 */
[----:B------:R-:W0:Y:S02]  /*15fb0*/  @P3 LDC R10, c[0x0][0x450] ;  /* 0x00011400ff0a3b82 */ /* 0x000e240000000800 */
[----:B0-----:R-:W-:Y:S01]  /*15fc0*/  @P3 SHF.R.U32.HI R2, RZ, R10, R9 ;  /* 0x0000000aff023219 */ /* 0x001fe20000011609 */
[----:B------:R-:W-:Y:S01]  /*15fd0*/  IMAD.U32 R10, RZ, RZ, UR5 ;  /* 0x00000005ff0a7e24 */ /* 0x000fe2000f8e00ff */
[----:B------:R-:W-:Y:S02]  /*15fe0*/  WARPGROUP.DEPBAR.LE gsb0, 0x0 ;  /* 0x00008000000079c5 */ /* 0x000fe40000010000 */
[----:B------:R-:W-:-:S10]  /*15ff0*/  WARPGROUP.ARRIVE ;  /* 0x00000000000079c5 */ /* 0x000fd40000000000 */
[----:B------:R-:W-:Y:S03]  /*16000*/  HGMMA.64x192x16.F32 R24, R168, gdesc[UR4].tnspB, R24, gsb0 ;  /* 0x42e00004a8187df0 */ /* 0x000fe60008000818 */
[----:B------:R-:W-:Y:S02]  /*16010*/  WARPGROUP.DEPBAR.LE gsb0, 0x0 ;  /* 0x00008000000079c5 */ /* 0x000fe40000010000 */
[----:B------:R-:W0:Y:S01]  /*16020*/  SHFL.IDX PT, R169, R2, RZ, 0x1c1f ;  /* 0x001c1fff02a97589 */ /* 0x000e2200000e0000 */
[----:B------:R-:W-:Y:S01]  /*16030*/  IMAD R168, R7, -0x60, RZ ;  /* 0xffffffa007a87824 */ /* 0x000fe200078e02ff */
[----:B------:R1:W-:Y:S03]  /*16040*/  @!P1 SYNCS.ARRIVE.TRANS64.RED.A1T0 RZ, [R0+URZ], RZ ;  /* 0x000000ff00ff99a7 */ /* 0x0003e6000810043f */
[----:B------:R-:W-:-:S04]  /*16050*/  VIADD R9, R168, 0x1 ;  /* 0x00000001a8097836 */ /* 0x000fc80000000000 */
[----:B-1----:R-:W-:Y:S01]  /*16060*/  IMAD R0, R212, -0x2, R9 ;  /* 0xfffffffed4007824 */ /* 0x002fe200078e0209 */
[----:B------:R-:W-:-:S04]  /*16070*/  LOP3.LUT R9, RZ, R10, RZ, 0x33, !PT ;  /* 0x0000000aff097212 */ /* 0x000fc800078e33ff */
[----:B------:R-:W-:Y:S02]  /*16080*/  IADD3 R22, -R194, R0, R196 ;  /* 0x00000000c2167210 */ /* 0x000fe40007ffe1c4 */
[----:B------:R-:W-:-:S03]  /*16090*/  IADD3 R0, R0, -0x1, RZ ;  /* 0xffffffff00007810 */ /* 0x000fc60007ffe0ff */
[----:B------:R-:W-:Y:S02]  /*160a0*/  VIADD R23, R22, UR4 ;  /* 0x0000000416177c36 */ /* 0x000fe40008000000 */
[----:B------:R-:W-:Y:S02]  /*160b0*/  IMAD.IADD R22, R9, 0x1, R22 ;  /* 0x0000000109167824 */ /* 0x000fe400078e0216 */
[--C-:B0-----:R-:W-:Y:S02]  /*160c0*/  IMAD.IADD R11, R23, 0x1, R169.reuse ;  /* 0x00000001170b7824 */ /* 0x101fe400078e02a9 */
[----:B------:R-:W-:Y:S01]  /*160d0*/  IMAD.IADD R9, R22, 0x1, R169 ;  /* 0x0000000116097824 */ /* 0x000fe200078e02a9 */
[----:B------:R-:W-:Y:S06]  /*160e0*/  @!P2 BRA `(.L_x_1895) ;  /* 0x000000000054a947 */ /* 0x000fec0003800000 */
        /* <DEDUP_REMOVED lines=12> */
.L_x_1897:
[----:B------:R-:W-:-:S05]  /*161b0*/  IMAD.U32 R170, RZ, RZ, UR59 ;  /* 0x0000003bffaa7e24 */ /* 0x000fca000f8e00ff */
[----:B------:R-:W-:-:S13]  /*161c0*/  ISETP.NE.AND P2, PT, R170, 0x1, PT ;  /* 0x00000001aa00780c */ /* 0x000fda0003f45270 */
[----:B------:R-:W0:Y:S02]  /*161d0*/  @P2 LDC.64 R12, c[0x0][0x9e8] ;  /* 0x00027a00ff0c2b82 */ /* 0x000e240000000a00 */
[----:B0-----:R-:W-:-:S05]  /*161e0*/  @P2 IMAD.HI.U32 R12, R169, R12, RZ ;  /* 0x0000000ca90c2227 */ /* 0x001fca00078e00ff */
[----:B------:R-:W-:-:S07]  /*161f0*/  @P2 SHF.R.U32.HI R169, RZ, R13, R12 ;  /* 0x0000000dffa92219 */ /* 0x000fce000001160c */
.L_x_1898:
[----:B------:R-:W-:Y:S05]  /*16200*/  BSYNC B2 ;  /* 0x0000000000027941 */ /* 0x000fea0003800000 */
.L_x_1896:
[----:B------:R-:W-:-:S05]  /*16210*/  IMAD R169, R169, R170, R0 ;  /* 0x000000aaa9a97224 */ /* 0x000fca00078e0200 */
[----:B------:R-:W-:Y:S02]  /*16220*/  VIADDMNMX R11, R169, R170, R11, PT ;  /* 0x000000aaa90b7246 */ /* 0x000fe4000380010b */
[----:B------:R-:W-:-:S07]  /*16230*/  VIMNMX R9, R9, R169, !PT ;  /* 0x000000a909097248 */ /* 0x000fce0007fe0100 */
.L_x_1895:
[----:B------:R-:W2:Y:S01]  /*16240*/  LDL.LU R169, [R1] ;  /* 0x0000000001a97983 */ /* 0x000ea20000300800 */
[C---:B------:R-:W-:Y:S02]  /*16250*/  ISETP.GE.AND P2, PT, R168.reuse, 0x2, PT ;  /* 0x00000002a800780c */ /* 0x040fe40003f46270 */
[----:B------:R-:W-:Y:S01]  /*16260*/  ISETP.GE.AND P5, PT, R168, 0xa, PT ;  /* 0x0000000aa800780c */ /* 0x000fe20003fa6270 */
[----:B------:R-:W0:Y:S01]  /*16270*/  SHFL.IDX PT, R2, R2, 0x1, 0x1c1f ;  /* 0x003c1f0002027f89 */ /* 0x000e2200000e0000 */
[----:B------:R-:W-:-:S04]  /*16280*/  ISETP.GT.AND P3, PT, R9, 0x1, !P2 ;  /* 0x000000010900780c */ /* 0x000fc80005764270 */
[----:B------:R-:W-:Y:S02]  /*16290*/  ISETP.LT.OR P4, PT, R11, 0x2, P3 ;  /* 0x000000020b00780c */ /* 0x000fe40001f81670 */
[----:B------:R-:W-:Y:S02]  /*162a0*/  ISETP.GE.AND P3, PT, R168, 0x9, PT ;  /* 0x00000009a800780c */ /* 0x000fe40003f66270 */
[----:B------:R-:W-:Y:S02]  /*162b0*/  FSEL R121, R121, -INF , !P4 ;  /* 0xff80000079797808 */ /* 0x000fe40006000000 */
[----:B------:R-:W-:-:S04]  /*162c0*/  ISETP.GT.AND P4, PT, R9, 0x8, !P3 ;  /* 0x000000080900780c */ /* 0x000fc80005f84270 */
[----:B------:R-:W-:-:S04]  /*162d0*/  ISETP.LT.OR P4, PT, R11, 0x9, P4 ;  /* 0x000000090b00780c */ /* 0x000fc80002781670 */
[----:B------:R-:W-:Y:S02]  /*162e0*/  FSEL R124, R124, -INF , !P4 ;  /* 0xff8000007c7c7808 */ /* 0x000fe40006000000 */
[----:B------:R-:W-:Y:S01]  /*162f0*/  ISETP.GT.AND P4, PT, R9, 0x9, !P5 ;  /* 0x000000090900780c */ /* 0x000fe20006f84270 */
[----:B0-----:R-:W-:-:S03]  /*16300*/  IMAD.IADD R23, R23, 0x1, R2 ;  /* 0x0000000117177824 */ /* 0x001fc600078e0202 */
[----:B------:R-:W-:Y:S01]  /*16310*/  ISETP.LT.OR P4, PT, R11, 0xa, P4 ;  /* 0x0000000a0b00780c */ /* 0x000fe20002781670 */
[----:B------:R-:W-:-:S03]  /*16320*/  IMAD.IADD R22, R22, 0x1, R2 ;  /* 0x0000000116167824 */ /* 0x000fc600078e0202 */
[----:B------:R-:W-:Y:S02]  /*16330*/  FSEL R125, R125, -INF , !P4 ;  /* 0xff8000007d7d7808 */ /* 0x000fe40006000000 */
[----:B--2---:R-:W-:-:S04]  /*16340*/  LOP3.LUT R169, R169, 0xfffffffb, RZ, 0xc0, !PT ;  /* 0xfffffffba9a97812 */ /* 0x004fc800078ec0ff */
[----:B------:R-:W-:Y:S02]  /*16350*/  @P5 LOP3.LUT R169, R169, 0x4, RZ, 0xfc, !PT ;  /* 0x00000004a9a95812 */ /* 0x000fe400078efcff */
[----:B------:R-:W-:Y:S02]  /*16360*/  ISETP.GE.AND P5, PT, R168, 0x11, PT ;  /* 0x00000011a800780c */ /* 0x000fe40003fa6270 */
[----:B------:R-:W-:Y:S02]  /*16370*/  LOP3.LUT R169, R169, 0xfffffff7, RZ, 0xc0, !PT ;  /* 0xfffffff7a9a97812 */ /* 0x000fe400078ec0ff */
[----:B------:R-:W-:-:S04]  /*16380*/  ISETP.GT.AND P4, PT, R9, 0x10, !P5 ;  /* 0x000000100900780c */ /* 0x000fc80006f84270 */
[----:B------:R-:W-:-:S04]  /*16390*/  ISETP.LT.OR P4, PT, R11, 0x11, P4 ;  /* 0x000000110b00780c */ /* 0x000fc80002781670 */
[----:B------:R-:W-:Y:S02]  /*163a0*/  FSEL R128, R128, -INF , !P4 ;  /* 0xff80000080807808 */ /* 0x000fe40006000000 */
        /* <DEDUP_REMOVED lines=96> */
[----:B------:R-:W-:Y:S02]  /*169b0*/  ISETP.GE.AND P4, PT, R168, 0x52, PT ;  /* 0x00000052a800780c */ /* 0x000fe40003f86270 */
[----:B------:R-:W-:Y:S02]  /*169c0*/  @P5 LOP3.LUT R169, R169, 0x10, RZ, 0xfc, !PT ;  /* 0x00000010a9a95812 */ /* 0x000fe400078efcff */
[----:B------:R-:W-:Y:S02]  /*169d0*/  ISETP.GT.AND P5, PT, R9, 0x51, !P4 ;  /* 0x000000510900780c */ /* 0x000fe400067a4270 */
[----:B------:R-:W-:Y:S02]  /*169e0*/  LOP3.LUT R169, R169, 0xfffffffd, RZ, 0xc0, !PT ;  /* 0xfffffffda9a97812 */ /* 0x000fe400078ec0ff */
[----:B------:R-:W-:-:S04]  /*169f0*/  ISETP.LT.OR P5, PT, R11, 0x52, P5 ;  /* 0x000000520b00780c */ /* 0x000fc80002fa1670 */
[----:B------:R-:W-:Y:S02]  /*16a00*/  FSEL R161, R161, -INF , !P5 ;  /* 0xff800000a1a17808 */ /* 0x000fe40006800000 */
[----:B------:R-:W-:-:S04]  /*16a10*/  ISETP.GE.AND P5, PT, R168, 0x59, PT ;  /* 0x00000059a800780c */ /* 0x000fc80003fa6270 */
[----:B------:R-:W-:-:S04]  /*16a20*/  ISETP.GT.AND P6, PT, R9, 0x58, !P5 ;  /* 0x000000580900780c */ /* 0x000fc80006fc4270 */
[----:B------:R-:W-:-:S04]  /*16a30*/  ISETP.LT.OR P6, PT, R11, 0x59, P6 ;  /* 0x000000590b00780c */ /* 0x000fc800037c1670 */
[----:B------:R-:W-:Y:S02]  /*16a40*/  FSEL R164, R164, -INF , !P6 ;  /* 0xff800000a4a47808 */ /* 0x000fe40007000000 */
[----:B------:R-:W-:-:S13]  /*16a50*/  ISETP.GE.AND P6, PT, R168, 0x1, PT ;  /* 0x00000001a800780c */ /* 0x000fda0003fc6270 */
[----:B------:R-:W-:Y:S02]  /*16a60*/  @P6 LOP3.LUT R169, R169, 0x2, RZ, 0xfc, !PT ;  /* 0x00000002a9a96812 */ /* 0x000fe400078efcff */
[----:B------:R-:W-:Y:S02]  /*16a70*/  ISETP.GT.AND P6, PT, R9, RZ, !P6 ;  /* 0x000000ff0900720c */ /* 0x000fe400077c4270 */
[----:B------:R-:W-:Y:S02]  /*16a80*/  LOP3.LUT R169, R169, 0xfffffffe, RZ, 0xc0, !PT ;  /* 0xfffffffea9a97812 */ /* 0x000fe400078ec0ff */
[----:B------:R-:W-:-:S04]  /*16a90*/  ISETP.LT.OR P6, PT, R11, 0x1, P6 ;  /* 0x000000010b00780c */ /* 0x000fc800037c1670 */
[----:B------:R-:W-:Y:S02]  /*16aa0*/  FSEL R120, R120, -INF , !P6 ;  /* 0xff80000078787808 */ /* 0x000fe40007000000 */
[----:B------:R-:W-:-:S13]  /*16ab0*/  ISETP.GE.AND P6, PT, R168, 0x5a, PT ;  /* 0x0000005aa800780c */ /* 0x000fda0003fc6270 */
[----:B------:R-:W-:Y:S02]  /*16ac0*/  @P6 LOP3.LUT R169, R169, 0x1, RZ, 0xfc, !PT ;  /* 0x00000001a9a96812 */ /* 0x000fe400078efcff */
[----:B------:R-:W-:-:S03]  /*16ad0*/  ISETP.GT.AND P6, PT, R9, 0x59, !P6 ;  /* 0x000000590900780c */ /* 0x000fc600077c4270 */
[----:B------:R0:W-:Y:S01]  /*16ae0*/  STL [R1], R169 ;  /* 0x000000a901007387 */ /* 0x0001e20000100800 */
[----:B------:R-:W-:-:S04]  /*16af0*/  ISETP.LT.OR P6, PT, R11, 0x5a, P6 ;  /* 0x0000005a0b00780c */ /* 0x000fc800037c1670 */
[----:B------:R-:W-:Y:S02]  /*16b00*/  FSEL R165, R165, -INF , !P6 ;  /* 0xff800000a5a57808 */ /* 0x000fe40007000000 */
[----:B------:R-:W-:-:S13]  /*16b10*/  LOP3.LUT P6, RZ, R169, 0x100000, RZ, 0xc0, !PT ;  /* 0x00100000a9ff7812 */ /* 0x000fda00078cc0ff */
[----:B0-----:R-:W-:Y:S05]  /*16b20*/  @!P6 BRA `(.L_x_1899) ;  /* 0x000000000054e947 */ /* 0x001fea0003800000 */
        /* <DEDUP_REMOVED lines=12> */
.L_x_1901:
[----:B------:R-:W-:-:S05]  /*16bf0*/  IMAD.U32 R9, RZ, RZ, UR59 ;  /* 0x0000003bff097e24 */ /* 0x000fca000f8e00ff */
[----:B------:R-:W-:-:S13]  /*16c00*/  ISETP.NE.AND P6, PT, R9, 0x1, PT ;  /* 0x000000010900780c */ /* 0x000fda0003fc5270 */
[----:B------:R-:W0:Y:S02]  /*16c10*/  @P6 LDC.64 R12, c[0x0][0x9e8] ;  /* 0x00027a00ff0c6b82 */ /* 0x000e240000000a00 */
[----:B0-----:R-:W-:-:S05]  /*16c20*/  @P6 IMAD.HI.U32 R12, R2, R12, RZ ;  /* 0x0000000c020c6227 */ /* 0x001fca00078e00ff */
[----:B------:R-:W-:-:S07]  /*16c30*/  @P6 SHF.R.U32.HI R2, RZ, R13, R12 ;  /* 0x0000000dff026219 */ /* 0x000fce000001160c */
.L_x_1902:
[----:B------:R-:W-:Y:S05]  /*16c40*/  BSYNC B2 ;  /* 0x0000000000027941 */ /* 0x000fea0003800000 */
.L_x_1900:
[----:B------:R-:W-:-:S05]  /*16c50*/  IMAD R0, R2, R9, R0 ;  /* 0x0000000902007224 */ /* 0x000fca00078e0200 */
[----:B------:R-:W-:Y:S02]  /*16c60*/  VIADDMNMX R23, R0, R9, R23, PT ;  /* 0x0000000900177246 */ /* 0x000fe40003800117 */
[----:B------:R-:W-:-:S07]  /*16c70*/  VIMNMX R22, R22, R0, !PT ;  /* 0x0000000016167248 */ /* 0x000fce0007fe0100 */
.L_x_1899:
[C---:B------:R-:W-:Y:S01]  /*16c80*/  ISETP.GT.AND P2, PT, R22.reuse, 0x1, !P2 ;  /* 0x000000011600780c */ /* 0x040fe20005744270 */
[----:B------:R-:W-:Y:S01]  /*16c90*/  ULDC UR4, c[0x0][0x988] ;  /* 0x0002620000047ab9 */ /* 0x000fe20000000800 */
[----:B------:R-:W-:Y:S01]  /*16ca0*/  ISETP.GT.AND P3, PT, R22, 0x8, !P3 ;  /* 0x000000081600780c */ /* 0x000fe20005f64270 */
[----:B------:R-:W-:Y:S01]  /*16cb0*/  @!P1 VIADD R21, R21, 0x30860 ;  /* 0x0003086015159836 */ /* 0x000fe20000000000 */
[C---:B------:R-:W-:Y:S02]  /*16cc0*/  ISETP.LT.OR P2, PT, R23.reuse, 0x2, P2 ;  /* 0x000000021700780c */ /* 0x040fe40001741670 */
[----:B------:R-:W-:Y:S02]  /*16cd0*/  ISETP.LT.OR P3, PT, R23, 0x9, P3 ;  /* 0x000000091700780c */ /* 0x000fe40001f61670 */
[----:B------:R-:W-:Y:S02]  /*16ce0*/  FSEL R123, R123, -INF , !P2 ;  /* 0xff8000007b7b7808 */ /* 0x000fe40005000000 */
[----:B------:R-:W-:-:S02]  /*16cf0*/  LOP3.LUT P2, RZ, R169, 0x4, RZ, 0xc0, !PT ;  /* 0x00000004a9ff7812 */ /* 0x000fc4000784c0ff */
[----:B------:R-:W-:Y:S02]  /*16d00*/  FSEL R126, R126, -INF , !P3 ;  /* 0xff8000007e7e7808 */ /* 0x000fe40005800000 */
[----:B------:R-:W-:Y:S02]  /*16d10*/  ISETP.GT.AND P2, PT, R22, 0x9, !P2 ;  /* 0x000000091600780c */ /* 0x000fe40005744270 */
[----:B------:R-:W-:Y:S02]  /*16d20*/  LOP3.LUT P3, RZ, R169, 0x10000, RZ, 0xc0, !PT ;  /* 0x00010000a9ff7812 */ /* 0x000fe4000786c0ff */
[----:B------:R-:W-:Y:S02]  /*16d30*/  ISETP.LT.OR P2, PT, R23, 0xa, P2 ;  /* 0x0000000a1700780c */ /* 0x000fe40001741670 */
[----:B------:R-:W-:Y:S02]  /*16d40*/  LOP3.LUT P6, RZ, R169, 0x8000, RZ, 0xc0, !PT ;  /* 0x00008000a9ff7812 */ /* 0x000fe400078cc0ff */
[----:B------:R-:W-:-:S02]  /*16d50*/  FSEL R127, R127, -INF , !P2 ;  /* 0xff8000007f7f7808 */ /* 0x000fc40005000000 */
[----:B------:R-:W-:Y:S02]  /*16d60*/  LOP3.LUT P2, RZ, R169, 0x8, RZ, 0xc0, !PT ;  /* 0x00000008a9ff7812 */ /* 0x000fe4000784c0ff */
[----:B------:R-:W-:Y:S02]  /*16d70*/  FMNMX.FTZ R0, R120, R4, !PT ;  /* 0x0000000478007209 */ /* 0x000fe40007810000 */
[----:B------:R-:W-:Y:S02]  /*16d80*/  ISETP.GT.AND P2, PT, R22, 0x10, !P2 ;  /* 0x000000101600780c */ /* 0x000fe40005744270 */
[----:B------:R-:W-:Y:S02]  /*16d90*/  FMNMX.FTZ R9, R121, R0, !PT ;  /* 0x0000000079097209 */ /* 0x000fe40007810000 */
[----:B------:R-:W-:Y:S02]  /*16da0*/  ISETP.LT.OR P2, PT, R23, 0x11, P2 ;  /* 0x000000111700780c */ /* 0x000fe40001741670 */
[----:B------:R-:W-:-:S02]  /*16db0*/  FMNMX.FTZ R0, R124, R9, !PT ;  /* 0x000000097c007209 */ /* 0x000fc40007810000 */
[----:B------:R-:W-:Y:S02]  /*16dc0*/  FSEL R130, R130, -INF , !P2 ;  /* 0xff80000082827808 */ /* 0x000fe40005000000 */
[----:B------:R-:W-:Y:S02]  /*16dd0*/  LOP3.LUT P2, RZ, R169, 0x80000, RZ, 0xc0, !PT ;  /* 0x00080000a9ff7812 */ /* 0x000fe4000784c0ff */
[----:B------:R-:W-:Y:S02]  /*16de0*/  FMNMX.FTZ R9, R125, R0, !PT ;  /* 0x000000007d097209 */ /* 0x000fe40007810000 */
[----:B------:R-:W-:Y:S02]  /*16df0*/  ISETP.GT.AND P2, PT, R22, 0x11, !P2 ;  /* 0x000000111600780c */ /* 0x000fe40005744270 */
[----:B------:R-:W-:Y:S02]  /*16e00*/  FMNMX.FTZ R0, R128, R9, !PT ;  /* 0x0000000980007209 */ /* 0x000fe40007810000 */
[----:B------:R-:W-:-:S02]  /*16e10*/  ISETP.LT.OR P2, PT, R23, 0x12, P2 ;  /* 0x000000121700780c */ /* 0x000fc40001741670 */
[----:B------:R-:W-:Y:S02]  /*16e20*/  FMNMX.FTZ R9, R129, R0, !PT ;  /* 0x0000000081097209 */ /* 0x000fe40007810000 */
[----:B------:R-:W-:Y:S02]  /*16e30*/  FSEL R131, R131, -INF , !P2 ;  /* 0xff80000083837808 */ /* 0x000fe40005000000 */
[----:B------:R-:W-:Y:S02]  /*16e40*/  LOP3.LUT P2, RZ, R169, 0x40000, RZ, 0xc0, !PT ;  /* 0x00040000a9ff7812 */ /* 0x000fe4000784c0ff */
[----:B------:R-:W-:Y:S02]  /*16e50*/  FMNMX.FTZ R0, R132, R9, !PT ;  /* 0x0000000984007209 */ /* 0x000fe40007810000 */
[----:B------:R-:W-:Y:S02]  /*16e60*/  ISETP.GT.AND P2, PT, R22, 0x18, !P2 ;  /* 0x000000181600780c */ /* 0x000fe40005744270 */
[----:B------:R-:W-:-:S02]  /*16e70*/  FMNMX.FTZ R9, R133, R0, !PT ;  /* 0x0000000085097209 */ /* 0x000fc40007810000 */
[----:B------:R-:W-:Y:S02]  /*16e80*/  ISETP.LT.OR P2, PT, R23, 0x19, P2 ;  /* 0x000000191700780c */ /* 0x000fe40001741670 */
[----:B------:R-:W-:Y:S02]  /*16e90*/  FMNMX.FTZ R0, R136, R9, !PT ;  /* 0x0000000988007209 */ /* 0x000fe40007810000 */
[----:B------:R-:W-:Y:S02]  /*16ea0*/  FSEL R134, R134, -INF , !P2 ;  /* 0xff80000086867808 */ /* 0x000fe40005000000 */
[----:B------:R-:W-:Y:S02]  /*16eb0*/  LOP3.LUT P2, RZ, R169, 0x20000, RZ, 0xc0, !PT ;  /* 0x00020000a9ff7812 */ /* 0x000fe4000784c0ff */
        /* <DEDUP_REMOVED lines=30> */
[C---:B------:R-:W-:Y:S02]  /*170a0*/  LOP3.LUT P2, RZ, R169.reuse, 0x1000, RZ, 0xc0, !PT ;  /* 0x00001000a9ff7812 */ /* 0x040fe4000784c0ff */
[----:B------:R-:W-:-:S02]  /*170b0*/  LOP3.LUT P3, RZ, R169, 0x20, RZ, 0xc0, !PT ;  /* 0x00000020a9ff7812 */ /* 0x000fc4000786c0ff */
[----:B------:R-:W-:Y:S02]  /*170c0*/  ISETP.GT.AND P2, PT, R22, 0x30, !P2 ;  /* 0x000000301600780c */ /* 0x000fe40005744270 */
[----:B------:R-:W-:Y:S02]  /*170d0*/  FMNMX.FTZ R0, R164, R9, !PT ;  /* 0x00000009a4007209 */ /* 0x000fe40007810000 */
[----:B------:R-:W-:Y:S02]  /*170e0*/  ISETP.LT.OR P2, PT, R23, 0x31, P2 ;  /* 0x000000311700780c */ /* 0x000fe40001741670 */
[----:B------:R-:W-:Y:S02]  /*170f0*/  FMNMX.FTZ R2, R165, R0, !PT ;  /* 0x00000000a5027209 */ /* 0x000fe40007810000 */
[----:B------:R-:W-:Y:S02]  /*17100*/  FSEL R146, R146, -INF , !P2 ;  /* 0xff80000092927808 */ /* 0x000fe40005000000 */
[C---:B------:R-:W-:Y:S01]  /*17110*/  LOP3.LUT P2, RZ, R169.reuse, 0x800, RZ, 0xc0, !PT ;  /* 0x00000800a9ff7812 */ /* 0x040fe2000784c0ff */
[----:B------:R-:W0:Y:S01]  /*17120*/  SHFL.BFLY PT, R9, R2, 0x2, 0x1f ;  /* 0x0c401f0002097f89 */ /* 0x000e2200000e0000 */
[----:B------:R-:W-:-:S02]  /*17130*/  LOP3.LUT P6, RZ, R169, 0x10, RZ, 0xc0, !PT ;  /* 0x00000010a9ff7812 */ /* 0x000fc400078cc0ff */
[C---:B------:R-:W-:Y:S02]  /*17140*/  ISETP.GT.AND P2, PT, R22.reuse, 0x31, !P2 ;  /* 0x000000311600780c */ /* 0x040fe40005744270 */
[----:B------:R-:W-:Y:S02]  /*17150*/  ISETP.GT.AND P4, PT, R22, 0x51, !P4 ;  /* 0x000000511600780c */ /* 0x000fe40006784270 */
[C---:B------:R-:W-:Y:S02]  /*17160*/  ISETP.LT.OR P2, PT, R23.reuse, 0x32, P2 ;  /* 0x000000321700780c */ /* 0x040fe40001741670 */
[----:B------:R-:W-:Y:S02]  /*17170*/  ISETP.LT.OR P4, PT, R23, 0x52, P4 ;  /* 0x000000521700780c */ /* 0x000fe40002781670 */
[----:B------:R-:W-:Y:S02]  /*17180*/  FSEL R147, R147, -INF , !P2 ;  /* 0xff80000093937808 */ /* 0x000fe40005000000 */
[----:B------:R-:W-:-:S02]  /*17190*/  LOP3.LUT P2, RZ, R169, 0x400, RZ, 0xc0, !PT ;  /* 0x00000400a9ff7812 */ /* 0x000fc4000784c0ff */
[C---:B------:R-:W-:Y:S02]  /*171a0*/  ISETP.GT.AND P5, PT, R22.reuse, 0x58, !P5 ;  /* 0x000000581600780c */ /* 0x040fe40006fa4270 */
[----:B------:R-:W-:Y:S02]  /*171b0*/  ISETP.GT.AND P2, PT, R22, 0x38, !P2 ;  /* 0x000000381600780c */ /* 0x000fe40005744270 */
[----:B------:R-:W-:Y:S02]  /*171c0*/  FSEL R163, R163, -INF , !P4 ;  /* 0xff800000a3a37808 */ /* 0x000fe40006000000 */
[C---:B------:R-:W-:Y:S02]  /*171d0*/  ISETP.LT.OR P2, PT, R23.reuse, 0x39, P2 ;  /* 0x000000391700780c */ /* 0x040fe40001741670 */
[----:B------:R-:W-:Y:S02]  /*171e0*/  ISETP.LT.OR P5, PT, R23, 0x59, P5 ;  /* 0x000000591700780c */ /* 0x000fe40002fa1670 */
[----:B------:R-:W-:-:S02]  /*171f0*/  FSEL R150, R150, -INF , !P2 ;  /* 0xff80000096967808 */ /* 0x000fc40005000000 */
[----:B------:R-:W-:Y:S02]  /*17200*/  LOP3.LUT P2, RZ, R169, 0x200, RZ, 0xc0, !PT ;  /* 0x00000200a9ff7812 */ /* 0x000fe4000784c0ff */
[----:B0-----:R-:W-:Y:S02]  /*17210*/  FMNMX.FTZ R12, R2, R9, !PT ;  /* 0x00000009020c7209 */ /* 0x001fe40007810000 */
[----:B------:R-:W-:Y:S02]  /*17220*/  ISETP.GT.AND P2, PT, R22, 0x39, !P2 ;  /* 0x000000391600780c */ /* 0x000fe40005744270 */
[----:B------:R-:W-:Y:S01]  /*17230*/  FSEL R166, R166, -INF , !P5 ;  /* 0xff800000a6a67808 */ /* 0x000fe20006800000 */
[----:B------:R-:W0:Y:S01]  /*17240*/  SHFL.BFLY PT, R11, R12, 0x1, 0x1f ;  /* 0x0c201f000c0b7f89 */ /* 0x000e2200000e0000 */
[----:B------:R-:W-:Y:S02]  /*17250*/  ISETP.LT.OR P2, PT, R23, 0x3a, P2 ;  /* 0x0000003a1700780c */ /* 0x000fe40001741670 */
[----:B------:R-:W-:-:S02]  /*17260*/  MOV R0, UR4 ;  /* 0x0000000400007c02 */ /* 0x000fc40008000f00 */
[----:B------:R-:W-:Y:S02]  /*17270*/  FSEL R151, R151, -INF , !P2 ;  /* 0xff80000097977808 */ /* 0x000fe40005000000 */
[----:B------:R-:W-:Y:S02]  /*17280*/  LOP3.LUT P2, RZ, R169, 0x100, RZ, 0xc0, !PT ;  /* 0x00000100a9ff7812 */ /* 0x000fe4000784c0ff */
[----:B------:R-:W-:Y:S02]  /*17290*/  @!P1 PRMT R21, RZ, 0x654, R21 ;  /* 0x00000654ff159816 */ /* 0x000fe40000000015 */
[----:B------:R-:W-:Y:S02]  /*172a0*/  ISETP.GT.AND P2, PT, R22, 0x40, !P2 ;  /* 0x000000401600780c */ /* 0x000fe40005744270 */
[----:B------:R1:W-:Y:S02]  /*172b0*/  @!P1 SYNCS.ARRIVE.TRANS64.RED.A1T0 RZ, [R21+URZ], RZ ;  /* 0x000000ff15ff99a7 */ /* 0x0003e4000810043f */
[----:B------:R-:W-:-:S04]  /*172c0*/  ISETP.LT.OR P2, PT, R23, 0x41, P2 ;  /* 0x000000411700780c */ /* 0x000fc80001741670 */
[----:B------:R-:W-:Y:S02]  /*172d0*/  FSEL R154, R154, -INF , !P2 ;  /* 0xff8000009a9a7808 */ /* 0x000fe40005000000 */
[----:B------:R-:W-:Y:S02]  /*172e0*/  LOP3.LUT P2, RZ, R169, 0x80, RZ, 0xc0, !PT ;  /* 0x00000080a9ff7812 */ /* 0x000fe4000784c0ff */
[----:B0-----:R-:W-:Y:S02]  /*172f0*/  FMNMX.FTZ R11, R12, R11, !PT ;  /* 0x0000000b0c0b7209 */ /* 0x001fe40007810000 */
[----:B------:R-:W-:-:S03]  /*17300*/  ISETP.GT.AND P2, PT, R22, 0x41, !P2 ;  /* 0x000000411600780c */ /* 0x000fc60005744270 */
[----:B------:R-:W-:Y:S01]  /*17310*/  FMUL.FTZ R9, R11, R0 ;  /* 0x000000000b097220 */ /* 0x000fe20000410000 */
[----:B------:R-:W-:-:S04]  /*17320*/  ISETP.LT.OR P2, PT, R23, 0x42, P2 ;  /* 0x000000421700780c */ /* 0x000fc80001741670 */
[----:B------:R-:W-:Y:S02]  /*17330*/  FSEL R155, R155, -INF , !P2 ;  /* 0xff8000009b9b7808 */ /* 0x000fe40005000000 */
[----:B------:R-:W-:-:S04]  /*17340*/  LOP3.LUT P2, RZ, R169, 0x40, RZ, 0xc0, !PT ;  /* 0x00000040a9ff7812 */ /* 0x000fc8000784c0ff */
[----:B------:R-:W-:-:S04]  /*17350*/  ISETP.GT.AND P2, PT, R22, 0x48, !P2 ;  /* 0x000000481600780c */ /* 0x000fc80005744270 */
[----:B------:R-:W-:-:S04]  /*17360*/  ISETP.LT.OR P2, PT, R23, 0x49, P2 ;  /* 0x000000491700780c */ /* 0x000fc80001741670 */
[----:B------:R-:W-:Y:S02]  /*17370*/  FSEL R158, R158, -INF , !P2 ;  /* 0xff8000009e9e7808 */ /* 0x000fe40005000000 */
[----:B------:R-:W-:-:S04]  /*17380*/  ISETP.GT.AND P2, PT, R22, 0x49, !P3 ;  /* 0x000000491600780c */ /* 0x000fc80005f44270 */
[----:B------:R-:W-:-:S04]  /*17390*/  ISETP.LT.OR P2, PT, R23, 0x4a, P2 ;  /* 0x0000004a1700780c */ /* 0x000fc80001741670 */
[----:B------:R-:W-:Y:S02]  /*173a0*/  FSEL R159, R159, -INF , !P2 ;  /* 0xff8000009f9f7808 */ /* 0x000fe40005000000 */
[----:B------:R-:W-:Y:S02]  /*173b0*/  ISETP.GT.AND P2, PT, R22, 0x50, !P6 ;  /* 0x000000501600780c */ /* 0x000fe40007744270 */
[----:B------:R-:W-:Y:S02]  /*173c0*/  LOP3.LUT P6, RZ, R169, 0x2, RZ, 0xc0, !PT ;  /* 0x00000002a9ff7812 */ /* 0x000fe400078cc0ff */
[----:B------:R-:W-:-:S04]  /*173d0*/  ISETP.LT.OR P2, PT, R23, 0x51, P2 ;  /* 0x000000511700780c */ /* 0x000fc80001741670 */
[----:B------:R-:W-:Y:S02]  /*173e0*/  FSEL R162, R162, -INF , !P2 ;  /* 0xff800000a2a27808 */ /* 0x000fe40005000000 */
[C---:B------:R-:W-:Y:S02]  /*173f0*/  ISETP.GT.AND P2, PT, R22.reuse, RZ, !P6 ;  /* 0x000000ff1600720c */ /* 0x040fe40007744270 */
[----:B------:R-:W-:Y:S02]  /*17400*/  LOP3.LUT P6, RZ, R169, 0x1, RZ, 0xc0, !PT ;  /* 0x00000001a9ff7812 */ /* 0x000fe400078cc0ff */
[----:B------:R-:W-:Y:S02]  /*17410*/  ISETP.LT.OR P2, PT, R23, 0x1, P2 ;  /* 0x000000011700780c */ /* 0x000fe40001741670 */
[----:B------:R-:W-:Y:S02]  /*17420*/  ISETP.GT.AND P3, PT, R22, 0x59, !P6 ;  /* 0x000000591600780c */ /* 0x000fe40007764270 */
[----:B------:R-:W-:-:S02]  /*17430*/  FSEL R122, R122, -INF , !P2 ;  /* 0xff8000007a7a7808 */ /* 0x000fc40005000000 */
[----:B------:R-:W-:Y:S02]  /*17440*/  ISETP.LT.OR P3, PT, R23, 0x5a, P3 ;  /* 0x0000005a1700780c */ /* 0x000fe40001f61670 */
[----:B------:R-:W-:Y:S02]  /*17450*/  FMNMX.FTZ R2, R122, R3, !PT ;  /* 0x000000037a027209 */ /* 0x000fe40007810000 */
[----:B------:R-:W-:Y:S02]  /*17460*/  FSEL R167, R167, -INF , !P3 ;  /* 0xff800000a7a77808 */ /* 0x000fe40005800000 */
[----:B------:R-:W-:Y:S02]  /*17470*/  FMNMX.FTZ R2, R123, R2, !PT ;  /* 0x000000027b027209 */ /* 0x000fe40007810000 */
[----:B------:R-:W-:Y:S02]  /*17480*/  FSETP.NEU.FTZ.AND P2, PT, R11, -INF , PT ;  /* 0xff8000000b00780b */ /* 0x000fe40003f5d000 */
[----:B------:R-:W-:-:S02]  /*17490*/  FMNMX.FTZ R2, R126, R2, !PT ;  /* 0x000000027e027209 */ /* 0x000fc40007810000 */
[----:B------:R-:W-:Y:S02]  /*174a0*/  FSEL R9, R9, RZ, P2 ;  /* 0x000000ff09097208 */ /* 0x000fe40001000000 */
[----:B------:R-:W-:-:S03]  /*174b0*/  FMNMX.FTZ R2, R127, R2, !PT ;  /* 0x000000027f027209 */ /* 0x000fc60007810000 */
[--C-:B------:R-:W-:Y:S01]  /*174c0*/  FFMA.FTZ R180, R136, R0, -R9.reuse ;  /* 0x0000000088b47223 */ /* 0x100fe20000010809 */
[----:B------:R-:W-:Y:S01]  /*174d0*/  FMNMX.FTZ R2, R130, R2, !PT ;  /* 0x0000000282027209 */ /* 0x000fe20007810000 */
[-CC-:B------:R-:W-:Y:S01]  /*174e0*/  FFMA.FTZ R188, R120, R0.reuse, -R9.reuse ;  /* 0x0000000078bc7223 */ /* 0x180fe20000010809 */
[----:B------:R-:W-:Y:S01]  /*174f0*/  FSEL R136, R11, RZ, P2 ;  /* 0x000000ff0b887208 */ /* 0x000fe20001000000 */
[--C-:B------:R-:W-:Y:S01]  /*17500*/  FFMA.FTZ R120, R125, R0, -R9.reuse ;  /* 0x000000007d787223 */ /* 0x100fe20000010809 */
[----:B------:R-:W-:Y:S01]  /*17510*/  FMNMX.FTZ R2, R131, R2, !PT ;  /* 0x0000000283027209 */ /* 0x000fe20007810000 */
[-CC-:B------:R-:W-:Y:S01]  /*17520*/  FFMA.FTZ R12, R121, R0.reuse, -R9.reuse ;  /* 0x00000000790c7223 */ /* 0x180fe20000010809 */
[-CC-:B------:R-:W-:Y:S01]  /*17530*/  FFMA.FTZ R190, R124, R0.reuse, -R9.reuse ;  /* 0x000000007cbe7223 */ /* 0x180fe20000010809 */
[--C-:B------:R-:W-:Y:S01]  /*17540*/  FFMA.FTZ R125, R137, R0, -R9.reuse ;  /* 0x00000000897d7223 */ /* 0x100fe20000010809 */
[----:B------:R-:W-:Y:S01]  /*17550*/  FMNMX.FTZ R2, R134, R2, !PT ;  /* 0x0000000286027209 */ /* 0x000fe20007810000 */
[-CC-:B------:R-:W-:Y:S01]  /*17560*/  FFMA.FTZ R184, R128, R0.reuse, -R9.reuse ;  /* 0x0000000080b87223 */ /* 0x180fe20000010809 */
[-CC-:B------:R-:W-:Y:S01]  /*17570*/  FFMA.FTZ R121, R129, R0.reuse, -R9.reuse ;  /* 0x0000000081797223 */ /* 0x180fe20000010809 */
[--C-:B------:R-:W-:Y:S01]  /*17580*/  FFMA.FTZ R186, R132, R0, -R9.reuse ;  /* 0x0000000084ba7223 */ /* 0x100fe20000010809 */
[----:B------:R-:W-:Y:S01]  /*17590*/  FMNMX.FTZ R2, R135, R2, !PT ;  /* 0x0000000287027209 */ /* 0x000fe20007810000 */
[-CC-:B------:R-:W-:Y:S01]  /*175a0*/  FFMA.FTZ R124, R133, R0.reuse, -R9.reuse ;  /* 0x00000000857c7223 */ /* 0x180fe20000010809 */
[----:B------:R-:W-:Y:S01]  /*175b0*/  FADD.FTZ R137, -R136, R4 ;  /* 0x0000000488897221 */ /* 0x000fe20000010100 */
        /* <DEDUP_REMOVED lines=18> */
[----:B------:R-:W-:Y:S01]  /*176e0*/  FFMA.FTZ R9, R165, R0, -R9 ;  /* 0x00000000a5097223 */ /* 0x000fe20000010809 */
[----:B------:R-:W-:Y:S02]  /*176f0*/  MUFU.EX2 R188, R188 ;  /* 0x000000bc00bc7308 */ /* 0x000fe40000000800 */
[----:B------:R-:W-:-:S04]  /*17700*/  FMNMX.FTZ R2, R147, R2, !PT ;  /* 0x0000000293027209 */ /* 0x000fc80007810000 */
[----:B------:R-:W-:Y:S02]  /*17710*/  FMNMX.FTZ R2, R150, R2, !PT ;  /* 0x0000000296027209 */ /* 0x000fe40007810000 */
        /* <DEDUP_REMOVED lines=13> */
[----:B------:R-:W-:-:S05]  /*177f0*/  FMNMX.FTZ R2, R167, R2, !PT ;  /* 0x00000002a7027209 */ /* 0x000fca0007810000 */
[----:B------:R-:W0:Y:S01]  /*17800*/  SHFL.BFLY PT, R13, R2, 0x2, 0x1f ;  /* 0x0c401f00020d7f89 */ /* 0x000e2200000e0000 */
[----:B------:R-:W-:Y:S08]  /*17810*/  MUFU.EX2 R121, R121 ;  /* 0x0000007900797308 */ /* 0x000ff00000000800 */
[----:B------:R-:W-:Y:S08]  /*17820*/  MUFU.EX2 R186, R186 ;  /* 0x000000ba00ba7308 */ /* 0x000ff00000000800 */
[----:B------:R-:W-:Y:S01]  /*17830*/  MUFU.EX2 R124, R124 ;  /* 0x0000007c007c7308 */ /* 0x000fe20000000800 */
[----:B0-----:R-:W-:-:S07]  /*17840*/  FMNMX.FTZ R2, R2, R13, !PT ;  /* 0x0000000d02027209 */ /* 0x001fce0007810000 */
[----:B------:R-:W-:Y:S01]  /*17850*/  MUFU.EX2 R180, R180 ;  /* 0x000000b400b47308 */ /* 0x000fe20000000800 */
[----:B------:R-:W0:Y:S07]  /*17860*/  SHFL.BFLY PT, R13, R2, 0x1, 0x1f ;  /* 0x0c201f00020d7f89 */ /* 0x000e2e00000e0000 */
[----:B------:R-:W-:Y:S08]  /*17870*/  MUFU.EX2 R125, R125 ;  /* 0x0000007d007d7308 */ /* 0x000ff00000000800 */
[----:B------:R-:W-:Y:S08]  /*17880*/  MUFU.EX2 R182, R182 ;  /* 0x000000b600b67308 */ /* 0x000ff00000000800 */
[----:B------:R-:W-:Y:S01]  /*17890*/  MUFU.EX2 R22, R22 ;  /* 0x0000001600167308 */ /* 0x000fe20000000800 */
[----:B0-----:R-:W-:Y:S01]  /*178a0*/  FMNMX.FTZ R13, R2, R13, !PT ;  /* 0x0000000d020d7209 */ /* 0x001fe20007810000 */
[----:B------:R-:W-:-:S03]  /*178b0*/  FMUL.FTZ R2, R137, R0 ;  /* 0x0000000089027220 */ /* 0x000fc60000410000 */
[C---:B------:R-:W-:Y:S01]  /*178c0*/  FSETP.NEU.FTZ.AND P2, PT, R13.reuse, -INF , PT ;  /* 0xff8000000d00780b */ /* 0x040fe20003f5d000 */
[----:B------:R-:W-:Y:S02]  /*178d0*/  FMUL.FTZ R136, R13, R0 ;  /* 0x000000000d887220 */ /* 0x000fe40000410000 */
[----:B------:R0:W2:Y:S03]  /*178e0*/  MUFU.EX2 R9, R2 ;  /* 0x0000000200097308 */ /* 0x0000a60000000800 */
[----:B------:R-:W-:-:S05]  /*178f0*/  FSEL R137, R136, RZ, P2 ;  /* 0x000000ff88897208 */ /* 0x000fca0001000000 */
[----:B------:R-:W-:Y:S01]  /*17900*/  MUFU.EX2 R176, R176 ;  /* 0x000000b000b07308 */ /* 0x000fe20000000800 */
[----:B0-----:R-:W-:Y:S01]  /*17910*/  FSEL R2, R13, RZ, P2 ;  /* 0x000000ff0d027208 */ /* 0x001fe20001000000 */
[-CC-:B------:R-:W-:Y:S01]  /*17920*/  FFMA.FTZ R191, R126, R0.reuse, -R137.reuse ;  /* 0x000000007ebf7223 */ /* 0x180fe20000010889 */
[-CC-:B------:R-:W-:Y:S01]  /*17930*/  FFMA.FTZ R126, R131, R0.reuse, -R137.reuse ;  /* 0x00000000837e7223 */ /* 0x180fe20000010889 */
[-CC-:B------:R-:W-:Y:S01]  /*17940*/  FFMA.FTZ R189, R122, R0.reuse, -R137.reuse ;  /* 0x000000007abd7223 */ /* 0x180fe20000010889 */
[-C--:B------:R-:W-:Y:S01]  /*17950*/  FFMA.FTZ R122, R123, R0.reuse, -R137 ;  /* 0x000000007b7a7223 */ /* 0x080fe20000010889 */
[----:B------:R-:W-:Y:S01]  /*17960*/  FADD.FTZ R131, -R2, R3 ;  /* 0x0000000302837221 */ /* 0x000fe20000010100 */
[-CC-:B------:R-:W-:Y:S01]  /*17970*/  FFMA.FTZ R123, R127, R0.reuse, -R137.reuse ;  /* 0x000000007f7b7223 */ /* 0x180fe20000010889 */
[-CC-:B------:R-:W-:Y:S01]  /*17980*/  FFMA.FTZ R127, R135, R0.reuse, -R137.reuse ;  /* 0x00000000877f7223 */ /* 0x180fe20000010889 */
[----:B------:R-:W-:Y:S01]  /*17990*/  MUFU.EX2 R191, R191 ;  /* 0x000000bf00bf7308 */ /* 0x000fe20000000800 */
[----:B------:R-:W-:Y:S01]  /*179a0*/  FMUL.FTZ R2, R131, R0 ;  /* 0x0000000083027220 */ /* 0x000fe20000410000 */
[----:B--2---:R-:W-:Y:S01]  /*179b0*/  FFMA.FTZ R131, R9, R6, R188 ;  /* 0x0000000609837223 */ /* 0x004fe200000100bc */
[-CC-:B------:R-:W-:Y:S01]  /*179c0*/  FFMA.FTZ R185, R130, R0.reuse, -R137.reuse ;  /* 0x0000000082b97223 */ /* 0x180fe20000010889 */
[-CC-:B------:R-:W-:Y:S01]  /*179d0*/  FFMA.FTZ R187, R134, R0.reuse, -R137.reuse ;  /* 0x0000000086bb7223 */ /* 0x180fe20000010889 */
[-C--:B------:R-:W-:Y:S01]  /*179e0*/  FFMA.FTZ R181, R138, R0.reuse, -R137 ;  /* 0x000000008ab57223 */ /* 0x080fe20000010889 */
[----:B------:R-:W-:Y:S01]  /*179f0*/  FADD.FTZ R131, R12, R131 ;  /* 0x000000830c837221 */ /* 0x000fe20000010000 */
[-CC-:B------:R-:W-:Y:S01]  /*17a00*/  FFMA.FTZ R130, R139, R0.reuse, -R137.reuse ;  /* 0x000000008b827223 */ /* 0x180fe20000010889 */
[----:B------:R-:W-:Y:S01]  /*17a10*/  MUFU.EX2 R189, R189 ;  /* 0x000000bd00bd7308 */ /* 0x000fe20000000800 */
[-C--:B------:R-:W-:Y:S01]  /*17a20*/  FFMA.FTZ R183, R142, R0.reuse, -R137 ;  /* 0x000000008eb77223 */ /* 0x080fe20000010889 */
[----:B------:R-:W-:Y:S01]  /*17a30*/  FADD.FTZ R135, R190, R131 ;  /* 0x00000083be877221 */ /* 0x000fe20000010000 */
[-CC-:B------:R-:W-:Y:S01]  /*17a40*/  FFMA.FTZ R143, R143, R0.reuse, -R137.reuse ;  /* 0x000000008f8f7223 */ /* 0x180fe20000010889 */
[-CC-:B------:R-:W-:Y:S01]  /*17a50*/  FFMA.FTZ R177, R146, R0.reuse, -R137.reuse ;  /* 0x0000000092b17223 */ /* 0x180fe20000010889 */
[-C--:B------:R-:W-:Y:S01]  /*17a60*/  FFMA.FTZ R131, R147, R0.reuse, -R137 ;  /* 0x0000000093837223 */ /* 0x080fe20000010889 */
[----:B------:R-:W-:Y:S01]  /*17a70*/  FADD.FTZ R135, R120, R135 ;  /* 0x0000008778877221 */ /* 0x000fe20000010000 */
[-CC-:B------:R-:W-:Y:S01]  /*17a80*/  FFMA.FTZ R179, R150, R0.reuse, -R137.reuse ;  /* 0x0000000096b37223 */ /* 0x180fe20000010889 */
[----:B------:R-:W0:Y:S01]  /*17a90*/  MUFU.EX2 R2, R2 ;  /* 0x0000000200027308 */ /* 0x000e220000000800 */
[-C--:B------:R-:W-:Y:S01]  /*17aa0*/  FFMA.FTZ R173, R154, R0.reuse, -R137 ;  /* 0x000000009aad7223 */ /* 0x080fe20000010889 */
[----:B------:R-:W-:Y:S01]  /*17ab0*/  FADD.FTZ R6, R184, R135 ;  /* 0x00000087b8067221 */ /* 0x000fe20000010000 */
[-CC-:B------:R-:W-:Y:S01]  /*17ac0*/  FFMA.FTZ R155, R155, R0.reuse, -R137.reuse ;  /* 0x000000009b9b7223 */ /* 0x180fe20000010889 */
[-CC-:B------:R-:W-:Y:S01]  /*17ad0*/  FFMA.FTZ R175, R158, R0.reuse, -R137.reuse ;  /* 0x000000009eaf7223 */ /* 0x180fe20000010889 */
[-CC-:B------:R-:W-:Y:S01]  /*17ae0*/  FFMA.FTZ R169, R162, R0.reuse, -R137.reuse ;  /* 0x00000000a2a97223 */ /* 0x180fe20000010889 */
[----:B------:R-:W-:Y:S01]  /*17af0*/  FADD.FTZ R135, R121, R6 ;  /* 0x0000000679877221 */ /* 0x000fe20000010000 */
[-CC-:B------:R-:W-:Y:S01]  /*17b00*/  FFMA.FTZ R163, R163, R0.reuse, -R137.reuse ;  /* 0x00000000a3a37223 */ /* 0x180fe20000010889 */
[----:B------:R-:W2:Y:S01]  /*17b10*/  MUFU.EX2 R122, R122 ;  /* 0x0000007a007a7308 */ /* 0x000ea20000000800 */
[----:B------:R-:W-:Y:S01]  /*17b20*/  FFMA.FTZ R166, R166, R0, -R137 ;  /* 0x00000000a6a67223 */ /* 0x000fe20000010889 */
[----:B------:R-:W-:Y:S01]  /*17b30*/  FADD.FTZ R135, R186, R135 ;  /* 0x00000087ba877221 */ /* 0x000fe20000010000 */
[----:B------:R-:W-:-:S02]  /*17b40*/  F2FP.F16.F32.PACK_AB R188, R12, R188 ;  /* 0x000000bc0cbc723e */ /* 0x000fc400000000ff */
[----:B------:R-:W-:Y:S01]  /*17b50*/  F2FP.F16.F32.PACK_AB R184, R121, R184 ;  /* 0x000000b879b8723e */ /* 0x000fe200000000ff */
[----:B------:R-:W-:Y:S01]  /*17b60*/  FADD.FTZ R135, R124, R135 ;  /* 0x000000877c877221 */ /* 0x000fe20000010000 */
[C---:B------:R-:W-:Y:S01]  /*17b70*/  ISETP.GT.AND P2, PT, R7.reuse, R14, PT ;  /* 0x0000000e0700720c */ /* 0x040fe20003f44270 */
[----:B------:R-:W3:Y:S01]  /*17b80*/  MUFU.EX2 R123, R123 ;  /* 0x0000007b007b7308 */ /* 0x000ee20000000800 */
[----:B0-----:R-:W-:Y:S01]  /*17b90*/  FFMA.FTZ R5, R2, R5, R189 ;  /* 0x0000000502057223 */ /* 0x001fe200000100bd */
[----:B------:R-:W-:Y:S01]  /*17ba0*/  FADD.FTZ R134, R180, R135 ;  /* 0x00000087b4867221 */ /* 0x000fe20000010000 */
[----:B------:R-:W-:Y:S01]  /*17bb0*/  F2FP.F16.F32.PACK_AB R190, R120, R190 ;  /* 0x000000be78be723e */ /* 0x000fe200000000ff */
[----:B------:R-:W-:Y:S01]  /*17bc0*/  VIADD R7, R7, 0xffffffff ;  /* 0xffffffff07077836 */ /* 0x000fe20000000000 */
[----:B------:R-:W-:Y:S01]  /*17bd0*/  F2FP.F16.F32.PACK_AB R186, R124, R186 ;  /* 0x000000ba7cba723e */ /* 0x000fe200000000ff */
[----:B------:R-:W-:Y:S01]  /*17be0*/  FADD.FTZ R139, R125, R134 ;  /* 0x000000867d8b7221 */ /* 0x000fe20000010000 */
[-C--:B------:R-:W-:Y:S01]  /*17bf0*/  FFMA.FTZ R134, R159, R0.reuse, -R137 ;  /* 0x000000009f867223 */ /* 0x080fe20000010889 */
[----:B------:R-:W0:Y:S01]  /*17c00*/  MUFU.EX2 R185, R185 ;  /* 0x000000b900b97308 */ /* 0x000e220000000800 */
[----:B--2---:R-:W-:Y:S01]  /*17c10*/  FADD.FTZ R6, R122, R5 ;  /* 0x000000057a067221 */ /* 0x004fe20000010000 */
[----:B------:R-:W-:Y:S01]  /*17c20*/  FADD.FTZ R139, R182, R139 ;  /* 0x0000008bb68b7221 */ /* 0x000fe20000010000 */
[----:B------:R-:W-:Y:S01]  /*17c30*/  FFMA.FTZ R5, R151, R0, -R137 ;  /* 0x0000000097057223 */ /* 0x000fe20000010889 */
[C---:B------:R-:W-:Y:S01]  /*17c40*/  F2FP.F16.F32.PACK_AB R182, R22.reuse, R182 ;  /* 0x000000b616b6723e */ /* 0x040fe200000000ff */
[----:B------:R-:W-:Y:S01]  /*17c50*/  FADD.FTZ R6, R191, R6 ;  /* 0x00000006bf067221 */ /* 0x000fe20000010000 */
[----:B------:R-:W-:Y:S01]  /*17c60*/  FADD.FTZ R139, R22, R139 ;  /* 0x0000008b168b7221 */ /* 0x000fe20000010000 */
[----:B------:R-:W-:Y:S01]  /*17c70*/  FFMA.FTZ R137, R167, R0, -R137 ;  /* 0x00000000a7897223 */ /* 0x000fe20000010889 */
[----:B------:R-:W2:Y:S01]  /*17c80*/  MUFU.EX2 R126, R126 ;  /* 0x0000007e007e7308 */ /* 0x000ea20000000800 */
[----:B---3--:R-:W-:Y:S01]  /*17c90*/  FADD.FTZ R6, R123, R6 ;  /* 0x000000067b067221 */ /* 0x008fe20000010000 */
[----:B------:R-:W-:Y:S01]  /*17ca0*/  FADD.FTZ R136, R176, R139 ;  /* 0x0000008bb0887221 */ /* 0x000fe20000010000 */
[----:B------:R-:W-:-:S02]  /*17cb0*/  F2FP.F16.F32.PACK_AB R180, R125, R180 ;  /* 0x000000b47db4723e */ /* 0x000fc400000000ff */
[----:B------:R-:W-:Y:S02]  /*17cc0*/  F2FP.F16.F32.PACK_AB R189, R122, R189 ;  /* 0x000000bd7abd723e */ /* 0x000fe400000000ff */
[----:B------:R-:W-:Y:S01]  /*17cd0*/  F2FP.F16.F32.PACK_AB R191, R123, R191 ;  /* 0x000000bf7bbf723e */ /* 0x000fe200000000ff */
[----:B------:R-:W3:Y:S01]  /*17ce0*/  MUFU.EX2 R187, R187 ;  /* 0x000000bb00bb7308 */ /* 0x000ee20000000800 */
[----:B0-----:R-:W-:-:S07]  /*17cf0*/  FADD.FTZ R135, R185, R6 ;  /* 0x00000006b9877221 */ /* 0x001fce0000010000 */
[----:B------:R-:W0:Y:S01]  /*17d00*/  MUFU.EX2 R127, R127 ;  /* 0x0000007f007f7308 */ /* 0x000e220000000800 */
[C---:B--2---:R-:W-:Y:S01]  /*17d10*/  FADD.FTZ R6, R126.reuse, R135 ;  /* 0x000000877e067221 */ /* 0x044fe20000010000 */
[----:B------:R-:W-:-:S06]  /*17d20*/  F2FP.F16.F32.PACK_AB R185, R126, R185 ;  /* 0x000000b97eb9723e */ /* 0x000fcc00000000ff */
[----:B------:R-:W2:Y:S01]  /*17d30*/  MUFU.EX2 R181, R181 ;  /* 0x000000b500b57308 */ /* 0x000ea20000000800 */
[----:B---3--:R-:W-:-:S07]  /*17d40*/  FADD.FTZ R6, R187, R6 ;  /* 0x00000006bb067221 */ /* 0x008fce0000010000 */
[----:B------:R-:W3:Y:S01]  /*17d50*/  MUFU.EX2 R23, R23 ;  /* 0x0000001700177308 */ /* 0x000ee20000000800 */
[C---:B0-----:R-:W-:Y:S01]  /*17d60*/  FADD.FTZ R6, R127.reuse, R6 ;  /* 0x000000067f067221 */ /* 0x041fe20000010000 */
[----:B------:R-:W-:-:S06]  /*17d70*/  F2FP.F16.F32.PACK_AB R187, R127, R187 ;  /* 0x000000bb7fbb723e */ /* 0x000fcc00000000ff */
[----:B------:R-:W0:Y:S01]  /*17d80*/  MUFU.EX2 R130, R130 ;  /* 0x0000008200827308 */ /* 0x000e220000000800 */
[----:B--2---:R-:W-:-:S07]  /*17d90*/  FADD.FTZ R135, R181, R6 ;  /* 0x00000006b5877221 */ /* 0x004fce0000010000 */
[----:B------:R-:W2:Y:S01]  /*17da0*/  MUFU.EX2 R178, R178 ;  /* 0x000000b200b27308 */ /* 0x000ea20000000800 */
[C---:B---3--:R-:W-:Y:S01]  /*17db0*/  FADD.FTZ R139, R23.reuse, R136 ;  /* 0x00000088178b7221 */ /* 0x048fe20000010000 */
[----:B------:R-:W-:-:S06]  /*17dc0*/  F2FP.F16.F32.PACK_AB R176, R23, R176 ;  /* 0x000000b017b0723e */ /* 0x000fcc00000000ff */
[----:B------:R-:W3:Y:S01]  /*17dd0*/  MUFU.EX2 R183, R183 ;  /* 0x000000b700b77308 */ /* 0x000ee20000000800 */
[C---:B0-----:R-:W-:Y:S01]  /*17de0*/  FADD.FTZ R6, R130.reuse, R135 ;  /* 0x0000008782067221 */ /* 0x041fe20000010000 */
[----:B------:R-:W-:-:S06]  /*17df0*/  F2FP.F16.F32.PACK_AB R181, R130, R181 ;  /* 0x000000b582b5723e */ /* 0x000fcc00000000ff */
[----:B------:R-:W0:Y:S01]  /*17e00*/  MUFU.EX2 R128, R128 ;  /* 0x0000008000807308 */ /* 0x000e220000000800 */
[----:B--2---:R-:W-:-:S07]  /*17e10*/  FADD.FTZ R139, R178, R139 ;  /* 0x0000008bb28b7221 */ /* 0x004fce0000010000 */
[----:B------:R-:W2:Y:S01]  /*17e20*/  MUFU.EX2 R3, R143 ;  /* 0x0000008f00037308 */ /* 0x000ea20000000800 */
[----:B---3--:R-:W-:-:S07]  /*17e30*/  FADD.FTZ R6, R183, R6 ;  /* 0x00000006b7067221 */ /* 0x008fce0000010000 */
[----:B------:R-:W3:Y:S01]  /*17e40*/  MUFU.EX2 R172, R172 ;  /* 0x000000ac00ac7308 */ /* 0x000ee20000000800 */
[C---:B0-----:R-:W-:Y:S01]  /*17e50*/  FADD.FTZ R139, R128.reuse, R139 ;  /* 0x0000008b808b7221 */ /* 0x041fe20000010000 */
[----:B------:R-:W-:-:S06]  /*17e60*/  F2FP.F16.F32.PACK_AB R178, R128, R178 ;  /* 0x000000b280b2723e */ /* 0x000fcc00000000ff */
[----:B------:R-:W0:Y:S01]  /*17e70*/  MUFU.EX2 R177, R177 ;  /* 0x000000b100b17308 */ /* 0x000e220000000800 */
[C---:B--2---:R-:W-:Y:S01]  /*17e80*/  FADD.FTZ R6, R3.reuse, R6 ;  /* 0x0000000603067221 */ /* 0x044fe20000010000 */
[----:B------:R-:W-:Y:S01]  /*17e90*/  F2FP.F16.F32.PACK_AB R183, R3, R183 ;  /* 0x000000b703b7723e */ /* 0x000fe200000000ff */
[----:B------:R-:W-:-:S05]  /*17ea0*/  IMAD.MOV.U32 R3, RZ, RZ, R13 ;  /* 0x000000ffff037224 */ /* 0x000fca00078e000d */
[----:B------:R-:W2:Y:S01]  /*17eb0*/  MUFU.EX2 R129, R129 ;  /* 0x0000008100817308 */ /* 0x000ea20000000800 */
[----:B---3--:R-:W-:-:S07]  /*17ec0*/  FADD.FTZ R136, R172, R139 ;  /* 0x0000008bac887221 */ /* 0x008fce0000010000 */
[----:B------:R-:W3:Y:S01]  /*17ed0*/  MUFU.EX2 R131, R131 ;  /* 0x0000008300837308 */ /* 0x000ee20000000800 */
[----:B0-----:R-:W-:-:S07]  /*17ee0*/  FADD.FTZ R6, R177, R6 ;  /* 0x00000006b1067221 */ /* 0x001fce0000010000 */
[----:B------:R-:W0:Y:S01]  /*17ef0*/  MUFU.EX2 R174, R174 ;  /* 0x000000ae00ae7308 */ /* 0x000e220000000800 */
[C---:B--2---:R-:W-:Y:S01]  /*17f00*/  FADD.FTZ R135, R129.reuse, R136 ;  /* 0x0000008881877221 */ /* 0x044fe20000010000 */
[----:B------:R-:W-:-:S06]  /*17f10*/  F2FP.F16.F32.PACK_AB R172, R129, R172 ;  /* 0x000000ac81ac723e */ /* 0x000fcc00000000ff */
[----:B------:R-:W2:Y:S01]  /*17f20*/  MUFU.EX2 R179, R179 ;  /* 0x000000b300b37308 */ /* 0x000ea20000000800 */
[C---:B---3--:R-:W-:Y:S01]  /*17f30*/  FADD.FTZ R6, R131.reuse, R6 ;  /* 0x0000000683067221 */ /* 0x048fe20000010000 */
[----:B------:R-:W-:-:S06]  /*17f40*/  F2FP.F16.F32.PACK_AB R177, R131, R177 ;  /* 0x000000b183b1723e */ /* 0x000fcc00000000ff */
[----:B------:R-:W3:Y:S01]  /*17f50*/  MUFU.EX2 R132, R132 ;  /* 0x0000008400847308 */ /* 0x000ee20000000800 */
[----:B0-----:R-:W-:-:S07]  /*17f60*/  FADD.FTZ R135, R174, R135 ;  /* 0x00000087ae877221 */ /* 0x001fce0000010000 */
        /* <DEDUP_REMOVED lines=10> */
[----:B-1----:R-:W1:Y:S01]  /*18010*/  MUFU.EX2 R21, R155 ;  /* 0x0000009b00157308 */ /* 0x002e620000000800 */
[----:B---3--:R-:W-:-:S07]  /*18020*/  FADD.FTZ R6, R173, R6 ;  /* 0x00000006ad067221 */ /* 0x008fce0000010000 */
[----:B------:R-:W2:Y:S01]  /*18030*/  MUFU.EX2 R170, R170 ;  /* 0x000000aa00aa7308 */ /* 0x000ea20000000800 */
[C---:B0-----:R-:W-:Y:S01]  /*18040*/  FADD.FTZ R23, R133.reuse, R22 ;  /* 0x0000001685177221 */ /* 0x041fe20000010000 */
[----:B------:R-:W-:Y:S01]  /*18050*/  F2FP.F16.F32.PACK_AB R168, R133, R168 ;  /* 0x000000a885a8723e */ /* 0x000fe200000000ff */
[----:B------:R-:W-:-:S05]  /*18060*/  IMAD.MOV.U32 R22, RZ, RZ, R15 ;  /* 0x000000ffff167224 */ /* 0x000fca00078e000f */
[----:B------:R-:W0:Y:S01]  /*18070*/  MUFU.EX2 R175, R175 ;  /* 0x000000af00af7308 */ /* 0x000e220000000800 */
[C---:B-1----:R-:W-:Y:S01]  /*18080*/  FADD.FTZ R6, R21.reuse, R6 ;  /* 0x0000000615067221 */ /* 0x042fe20000010000 */
[----:B------:R-:W-:-:S06]  /*18090*/  F2FP.F16.F32.PACK_AB R173, R21, R173 ;  /* 0x000000ad15ad723e */ /* 0x000fcc00000000ff */
[----:B------:R-:W1:Y:S01]  /*180a0*/  MUFU.EX2 R134, R134 ;  /* 0x0000008600867308 */ /* 0x000e620000000800 */
[----:B--2---:R-:W-:Y:S01]  /*180b0*/  FADD.FTZ R121, R170, R23 ;  /* 0x00000017aa797221 */ /* 0x004fe20000010000 */
[----:B------:R-:W-:-:S06]  /*180c0*/  F2FP.F16.F32.PACK_AB R170, R4, R170 ;  /* 0x000000aa04aa723e */ /* 0x000fcc00000000ff */
[----:B------:R-:W2:Y:S01]  /*180d0*/  MUFU.EX2 R169, R169 ;  /* 0x000000a900a97308 */ /* 0x000ea20000000800 */
[----:B0-----:R-:W-:Y:S01]  /*180e0*/  FADD.FTZ R23, R175, R6 ;  /* 0x00000006af177221 */ /* 0x001fe20000010000 */
[----:B------:R-:W-:-:S06]  /*180f0*/  FADD.FTZ R6, R4, R121 ;  /* 0x0000007904067221 */ /* 0x000fcc0000010000 */
[----:B------:R-:W0:Y:S01]  /*18100*/  MUFU.EX2 R12, R163 ;  /* 0x000000a3000c7308 */ /* 0x000e220000000800 */
[C---:B-1----:R-:W-:Y:S01]  /*18110*/  FADD.FTZ R4, R134.reuse, R23 ;  /* 0x0000001786047221 */ /* 0x042fe20000010000 */
[----:B------:R-:W-:-:S06]  /*18120*/  F2FP.F16.F32.PACK_AB R175, R134, R175 ;  /* 0x000000af86af723e */ /* 0x000fcc00000000ff */
[----:B------:R-:W1:Y:S01]  /*18130*/  MUFU.EX2 R166, R166 ;  /* 0x000000a600a67308 */ /* 0x000e620000000800 */
[----:B--2---:R-:W-:Y:S01]  /*18140*/  FADD.FTZ R23, R169, R4 ;  /* 0x00000004a9177221 */ /* 0x004fe20000010000 */
[----:B------:R-:W-:-:S06]  /*18150*/  IMAD.MOV.U32 R4, RZ, RZ, R11 ;  /* 0x000000ffff047224 */ /* 0x000fcc00078e000b */
[----:B------:R-:W2:Y:S01]  /*18160*/  MUFU.EX2 R137, R137 ;  /* 0x0000008900897308 */ /* 0x000ea20000000800 */
[C---:B0-----:R-:W-:Y:S01]  /*18170*/  FADD.FTZ R23, R12.reuse, R23 ;  /* 0x000000170c177221 */ /* 0x041fe20000010000 */
[----:B------:R-:W-:-:S03]  /*18180*/  F2FP.F16.F32.PACK_AB R169, R12, R169 ;  /* 0x000000a90ca9723e */ /* 0x000fc600000000ff */
[----:B-1----:R-:W-:-:S04]  /*18190*/  FADD.FTZ R23, R166, R23 ;  /* 0x00000017a6177221 */ /* 0x002fc80000010000 */
[C---:B--2---:R-:W-:Y:S01]  /*181a0*/  FADD.FTZ R5, R137.reuse, R23 ;  /* 0x0000001789057221 */ /* 0x044fe20000010000 */
[----:B------:R-:W-:Y:S01]  /*181b0*/  F2FP.F16.F32.PACK_AB R171, R137, R166 ;  /* 0x000000a689ab723e */ /* 0x000fe200000000ff */
[----:B------:R-:W-:Y:S01]  /*181c0*/  IMAD.MOV.U32 R23, RZ, RZ, R20 ;  /* 0x000000ffff177224 */ /* 0x000fe200078e0014 */
[----:B------:R-:W-:Y:S06]  /*181d0*/  @P2 BRA `(.L_x_1903) ;  /* 0xffffffc800f82947 */ /* 0x000fec000383ffff */
[----:B------:R-:W-:Y:S05]  /*181e0*/  BSYNC B1 ;  /* 0x0000000000017941 */ /* 0x000fea0003800000 */
.L_x_1884:
[----:B------:R-:W-:Y:S01]  /*181f0*/  IMAD.MOV.U32 R3, RZ, RZ, R13 ;  /* 0x000000ffff037224 */ /* 0x000fe200078e000d */
[----:B------:R-:W-:Y:S01]  /*18200*/  MOV R22, R15 ;  /* 0x0000000f00167202 */ /* 0x000fe20000000f00 */
[----:B------:R-:W-:Y:S02]  /*18210*/  IMAD.MOV.U32 R4, RZ, RZ, R11 ;  /* 0x000000ffff047224 */ /* 0x000fe400078e000b */
[----:B------:R-:W-:-:S07]  /*18220*/  IMAD.MOV.U32 R23, RZ, RZ, R20 ;  /* 0x000000ffff177224 */ /* 0x000fce00078e0014 */
.L_x_1883:
[----:B------:R-:W-:Y:S05]  /*18230*/  BSYNC B0 ;  /* 0x0000000000007941 */ /* 0x000fea0003800000 */
.L_x_1882:
[----:B------:R-:W2:Y:S01]  /*18240*/  LDL.LU R15, [R1] ;  /* 0x00000000010f7983 */ /* 0x000ea20000300800 */
[----:B------:R-:W0:Y:S01]  /*18250*/  LDC R11, c[0x0][0x448] ;  /* 0x00011200ff0b7b82 */ /* 0x000e220000000800 */
[----:B------:R-:W-:-:S07]  /*18260*/  IADD3 R14, R196, 0x1, -R194 ;  /* 0x00000001c40e7810 */ /* 0x000fce0007ffe8c2 */
[----:B------:R-:W1:Y:S01]  /*18270*/  LDC R227, c[0x0][0x9e4] ;  /* 0x00027900ffe37b82 */ /* 0x000e620000000800 */
[----:B0-----:R-:W-:Y:S01]  /*18280*/  ISETP.NE.AND P2, PT, R11, 0x1, PT ;  /* 0x000000010b00780c */ /* 0x001fe20003f45270 */
[----:B------:R-:W-:-:S12]  /*18290*/  VIADD R11, R209, 0x7f ;  /* 0x0000007fd10b7836 */ /* 0x000fd80000000000 */
[----:B------:R-:W0:Y:S08]  /*182a0*/  @P2 LDC R12, c[0x0][0x44c] ;  /* 0x00011300ff0c2b82 */ /* 0x000e300000000800 */
[----:B------:R-:W3:Y:S01]  /*182b0*/  @P2 LDC R13, c[0x0][0x450] ;  /* 0x00011400ff0d2b82 */ /* 0x000ee20000000800 */
[----:B0-----:R-:W-:-:S05]  /*182c0*/  @P2 IMAD.HI.U32 R12, R11, R12, RZ ;  /* 0x0000000c0b0c2227 */ /* 0x001fca00078e00ff */
[----:B---3--:R-:W-:-:S05]  /*182d0*/  @P2 SHF.R.U32.HI R11, RZ, R13, R12 ;  /* 0x0000000dff0b2219 */ /* 0x008fca000001160c */
[----:B------:R-:W-:-:S04]  /*182e0*/  IMAD.IADD R11, R14, 0x1, R11 ;  /* 0x000000010e0b7824 */ /* 0x000fc800078e020b */
[----:B------:R-:W-:Y:S01]  /*182f0*/  IMAD.IADD R13, R11, 0x1, -R10 ;  /* 0x000000010b0d7824 */ /* 0x000fe200078e0a0a */
[----:B--2---:R-:W-:-:S04]  /*18300*/  LOP3.LUT R15, R15, 0xffefffff, RZ, 0xc0, !PT ;  /* 0xffefffff0f0f7812 */ /* 0x004fc800078ec0ff */
[----:B------:R-:W-:Y:S02]  /*18310*/  @P2 LOP3.LUT R15, R15, 0x100000, RZ, 0xfc, !PT ;  /* 0x001000000f0f2812 */ /* 0x000fe400078efcff */
[----:B-1----:R-:W-:Y:S02]  /*18320*/  ISETP.GE.AND P2, PT, R227, 0x1, PT ;  /* 0x00000001e300780c */ /* 0x002fe40003f46270 */
[----:B------:R-:W-:-:S11]  /*18330*/  LOP3.LUT R15, R15, 0xffdfffff, RZ, 0xc0, !PT ;  /* 0xffdfffff0f0f7812 */ /* 0x000fd600078ec0ff */
[----:B------:R-:W-:-:S05]  /*18340*/  @P2 LOP3.LUT R15, R15, 0x200000, RZ, 0xfc, !PT ;  /* 0x002000000f0f2812 */ /* 0x000fca00078efcff */
[----:B------:R0:W-:Y:S01]  /*18350*/  STL [R1], R15 ;  /* 0x0000000f01007387 */ /* 0x0001e20000100800 */
[----:B------:R-:W-:Y:S05]  /*18360*/  @!P2 BRA `(.L_x_1904) ;  /* 0x000000000048a947 */ /* 0x000fea0003800000 */
[----:B------:R-:W-:Y:S01]  /*18370*/  IMAD.MOV.U32 R12, RZ, RZ, R11 ;  /* 0x000000ffff0c7224 */ /* 0x000fe200078e000b */
[----:B------:R-:W-:Y:S04]  /*18380*/  BSSY B0, `(.L_x_1905) ;  /* 0x000000e000007945 */ /* 0x000fe80003800000 */
[----:B------:R-:W-:-:S13]  /*18390*/  ISETP.GT.AND P2, PT, R12, -0x1, PT ;  /* 0xffffffff0c00780c */ /* 0x000fda0003f44270 */
[----:B------:R-:W-:Y:S05]  /*183a0*/  @P2 BRA `(.L_x_1906) ;  /* 0x00000000001c2947 */ /* 0x000fea0003800000 */
[----:B------:R-:W-:Y:S02]  /*183b0*/  ISETP.NE.AND P2, PT, R227, 0x1, PT ;  /* 0x00000001e300780c */ /* 0x000fe40003f45270 */
[----:B0-----:R-:W-:-:S11]  /*183c0*/  LOP3.LUT R15, RZ, R12, RZ, 0x33, !PT ;  /* 0x0000000cff0f7212 */ /* 0x001fd600078e33ff */
[----:B------:R-:W0:Y:S02]  /*183d0*/  @P2 LDC.64 R10, c[0x0][0x9e8] ;  /* 0x00027a00ff0a2b82 */ /* 0x000e240000000a00 */
[----:B0-----:R-:W-:-:S05]  /*183e0*/  @P2 IMAD.HI.U32 R10, R15, R10, RZ ;  /* 0x0000000a0f0a2227 */ /* 0x001fca00078e00ff */
[----:B------:R-:W-:-:S04]  /*183f0*/  @P2 SHF.R.U32.HI R15, RZ, R11, R10 ;  /* 0x0000000bff0f2219 */ /* 0x000fc8000001160a */
[----:B------:R-:W-:Y:S01]  /*18400*/  LOP3.LUT R12, RZ, R15, RZ, 0x33, !PT ;  /* 0x0000000fff0c7212 */ /* 0x000fe200078e33ff */
[----:B------:R-:W-:Y:S06]  /*18410*/  BRA `(.L_x_1907) ;  /* 0x0000000000107947 */ /* 0x000fec0003800000 */
.L_x_1906:
[----:B------:R-:W-:-:S13]  /*18420*/  ISETP.NE.AND P2, PT, R227, 0x1, PT ;  /* 0x00000001e300780c */ /* 0x000fda0003f45270 */
[----:B------:R-:W1:Y:S02]  /*18430*/  @P2 LDC.64 R10, c[0x0][0x9e8] ;  /* 0x00027a00ff0a2b82 */ /* 0x000e640000000a00 */
[----:B-1----:R-:W-:-:S05]  /*18440*/  @P2 IMAD.HI.U32 R10, R12, R10, RZ ;  /* 0x0000000a0c0a2227 */ /* 0x002fca00078e00ff */
[----:B------:R-:W-:-:S07]  /*18450*/  @P2 SHF.R.U32.HI R12, RZ, R11, R10 ;  /* 0x0000000bff0c2219 */ /* 0x000fce000001160a */
.L_x_1907:
[----:B------:R-:W-:Y:S05]  /*18460*/  BSYNC B0 ;  /* 0x0000000000007941 */ /* 0x000fea0003800000 */
.L_x_1905:
[----:B------:R-:W-:-:S05]  /*18470*/  IMAD R12, R12, R227, RZ ;  /* 0x000000e30c0c7224 */ /* 0x000fca00078e02ff */
[----:B------:R-:W-:-:S07]  /*18480*/  VIMNMX R13, R13, R12, !PT ;  /* 0x0000000c0d0d7248 */ /* 0x000fce0007fe0100 */
.L_x_1904:
[----:B------:R-:W-:Y:S01]  /*18490*/  VIADD R13, R13, 0x5f ;  /* 0x0000005f0d0d7836 */ /* 0x000fe20000000000 */
[----:B------:R-:W-:Y:S03]  /*184a0*/  BSSY B0, `(.L_x_1908) ;  /* 0x0000221000007945 */ /* 0x000fe60003800000 */
[----:B------:R-:W-:-:S05]  /*184b0*/  IMAD.HI R13, R13, 0x2aaaaaab, RZ ;  /* 0x2aaaaaab0d0d7827 */ /* 0x000fca00078e02ff */
[----:B------:R-:W-:-:S04]  /*184c0*/  SHF.R.U32.HI R10, RZ, 0x1f, R13 ;  /* 0x0000001fff0a7819 */ /* 0x000fc8000001160d */
[----:B------:R-:W-:-:S04]  /*184d0*/  LEA.HI.SX32 R10, R13, R10, 0x1c ;  /* 0x0000000a0d0a7211 */ /* 0x000fc800078fe2ff */
[----:B------:R-:W-:-:S04]  /*184e0*/  VIMNMX R14, R211, R10, !PT ;  /* 0x0000000ad30e7248 */ /* 0x000fc80007fe0100 */
[----:B------:R-:W-:-:S13]  /*184f0*/  ISETP.GE.AND P2, PT, R7, R14, PT ;  /* 0x0000000e0700720c */ /* 0x000fda0003f46270 */
[----:B------:R-:W-:Y:S05]  /*18500*/  @!P2 BRA `(.L_x_1909) ;  /* 0x000000200068a947 */ /* 0x000fea0003800000 */
[----:B------:R-:W-:Y:S01]  /*18510*/  BSSY B1, `(.L_x_1909) ;  /* 0x0000219000017945 */ /* 0x000fe20003800000 */
[----:B------:R-:W-:Y:S01]  /*18520*/  IMAD.MOV.U32 R13, RZ, RZ, R3 ;  /* 0x000000ffff0d7224 */ /* 0x000fe200078e0003 */
[----:B------:R-:W-:Y:S01]  /*18530*/  MOV R11, R23 ;  /* 0x00000017000b7202 */ /* 0x000fe20000000f00 */
[----:B------:R-:W-:Y:S02]  /*18540*/  IMAD.MOV.U32 R12, RZ, RZ, R4 ;  /* 0x000000ffff0c7224 */ /* 0x000fe400078e0004 */
[----:B------:R-:W-:-:S07]  /*18550*/  IMAD.MOV.U32 R10, RZ, RZ, R22 ;  /* 0x000000ffff0a7224 */ /* 0x000fce00078e0016 */
.L_x_1920:
[----:B------:R-:W-:-:S05]  /*18560*/  VIADD R20, R10, 0x1 ;  /* 0x000000010a147836 */ /* 0x000fca0000000000 */
[----:B------:R-:W-:-:S04]  /*18570*/  ISETP.NE.AND P2, PT, R20, 0x2, PT ;  /* 0x000000021400780c */ /* 0x000fc80003f45270 */
[----:B------:R-:W-:Y:S02]  /*18580*/  SEL R20, R20, RZ, P2 ;  /* 0x000000ff14147207 */ /* 0x000fe40001000000 */
[----:B------:R-:W-:-:S03]  /*18590*/  SEL R0, RZ, 0x1, P2 ;  /* 0x00000001ff007807 */ /* 0x000fc60001000000 */
[----:B------:R-:W-:Y:S01]  /*185a0*/  IMAD.MOV.U32 R22, RZ, RZ, R20 ;  /* 0x000000ffff167224 */ /* 0x000fe200078e0014 */
[----:B------:R-:W-:Y:S01]  /*185b0*/  LOP3.LUT R23, R11, R0, RZ, 0x3c, !PT ;  /* 0x000000000b177212 */ /* 0x000fe200078e3cff */
[----:B------:R-:W-:Y:S06]  /*185c0*/  @!P0 BRA `(.L_x_1910) ;  /* 0x0000000000048947 */ /* 0x000fec0003800000 */
[----:B------:R-:W-:Y:S01]  /*185d0*/  BPT.TRAP 0x1 ;  /* 0x000000040000795c */ /* 0x000fe20000300000 */
.L_x_1910:
[----:B------:R-:W-:Y:S01]  /*185e0*/  IMAD R0, R22, 0x8, R16 ;  /* 0x0000000816007824 */ /* 0x000fe200078e0210 */
[----:B------:R-:W-:-:S04]  /*185f0*/  SHF.L.U32 R3, R23, 0x1f, RZ ;  /* 0x0000001f17037819 */ /* 0x000fc800000006ff */
[----:B------:R1:W2:Y:S01]  /*18600*/  SYNCS.PHASECHK.TRANS64.TRYWAIT P2, [R0+URZ+0x30830], R3 ;  /* 0x03083003000075a7 */ /* 0x0002a2000804017f */
[----:B------:R-:W-:Y:S05]  /*18610*/  @!P0 BRA `(.L_x_1911) ;  /* 0x0000000000048947 */ /* 0x000fea0003800000 */
[----:B------:R-:W-:Y:S01]  /*18620*/  BPT.TRAP 0x1 ;  /* 0x000000040000795c */ /* 0x000fe20000300000 */
.L_x_1911:
[----:B------:R-:W-:Y:S01]  /*18630*/  IMAD R126, R22, 0x900, R8 ;  /* 0x00000900167e7824 */ /* 0x000fe200078e0208 */
[----:B------:R-:W-:Y:S03]  /*18640*/  BSSY B2, `(.L_x_1912) ;  /* 0x0000006000027945 */ /* 0x000fe60003800000 */
[C---:B------:R-:W-:Y:S02]  /*18650*/  VIADD R122, R126.reuse, 0x2 ;  /* 0x000000027e7a7836 */ /* 0x040fe40000000000 */
[----:B------:R-:W-:Y:S01]  /*18660*/  VIADD R4, R126, 0x4 ;  /* 0x000000047e047836 */ /* 0x000fe20000000000 */
[----:B--2---:R-:W-:Y:S06]  /*18670*/  @P2 BRA `(.L_x_1913) ;  /* 0x0000000000082947 */ /* 0x004fec0003800000 */
[----:B------:R-:W2:Y:S02]  /*18680*/  SYNCS.PHASECHK.TRANS64.TRYWAIT P2, [R0+URZ+0x30830], R3 ;  /* 0x03083003000075a7 */ /* 0x000ea4000804017f */
[----:B--2---:R-:W-:Y:S05]  /*18690*/  @!P2 BRA `(.L_x_1914) ;  /* 0x0000011c00b0a947 */ /* 0x004fea0003800000 */
.L_x_1913:
[----:B------:R-:W-:Y:S05]  /*186a0*/  BSYNC B2 ;  /* 0x0000000000027941 */ /* 0x000fea0003800000 */
.L_x_1912:
[----:B------:R3:W-:Y:S01]  /*186b0*/  STL.64 [R1+0x80], R16 ;  /* 0x0000801001007387 */ /* 0x0007e20000100a00 */
        /* <DEDUP_REMOVED lines=11> */
[----:B---3--:R-:W3:Y:S01]  /*18770*/  LDL.64 R16, [R1+0x30] ;  /* 0x0000300001107983 */ /* 0x008ee20000100a00 */
[-C--:B------:R-:W-:Y:S01]  /*18780*/  FMUL.FTZ R47, R47, R2.reuse ;  /* 0x000000022f2f7220 */ /* 0x080fe20000410000 */
[-C--:B------:R-:W-:Y:S01]  /*18790*/  FMUL.FTZ R50, R50, R2.reuse ;  /* 0x0000000232327220 */ /* 0x080fe20000410000 */
[-C--:B------:R-:W-:Y:S01]  /*187a0*/  FMUL.FTZ R51, R51, R2.reuse ;  /* 0x0000000233337220 */ /* 0x080fe20000410000 */
[----:B------:R0:W-:Y:S01]  /*187b0*/  STL [R1+0x78], R14 ;  /* 0x0000780e01007387 */ /* 0x0001e20000100800 */
        /* <DEDUP_REMOVED lines=34> */
[----:B0-----:R-:W4:Y:S01]  /*189e0*/  LDL.64 R14, [R1+0x28] ;  /* 0x00002800010e7983 */ /* 0x001f220000100a00 */
[----:B------:R-:W-:-:S02]  /*189f0*/  VIADD R2, R126, 0x306 ;  /* 0x000003067e027836 */ /* 0x000fc40000000000 */
[----:B-12---:R-:W-:Y:S01]  /*18a00*/  IMAD.MOV.U32 R3, RZ, RZ, 0x40000040 ;  /* 0x40000040ff037424 */ /* 0x006fe200078e00ff */
[----:B------:R0:W-:Y:S02]  /*18a10*/  STL.64 [R1+0x70], R12 ;  /* 0x0000700c01007387 */ /* 0x0001e40000100a00 */
[----:B------:R-:W-:Y:S02]  /*18a20*/  R2UR UR14, R2 ;  /* 0x00000000020e72ca */ /* 0x000fe400000e0000 */
[----:B------:R-:W-:Y:S01]  /*18a30*/  R2UR UR15, R3 ;  /* 0x00000000030f72ca */ /* 0x000fe200000e0000 */
[----:B0-----:R-:W2:Y:S04]  /*18a40*/  LDL.64 R12, [R1+0x20] ;  /* 0x00002000010c7983 */ /* 0x001ea80000100a00 */
[----:B------:R0:W-:Y:S04]  /*18a50*/  STL.64 [R1+0x68], R10 ;  /* 0x0000680a01007387 */ /* 0x0001e80000100a00 */
[----:B0-----:R-:W2:Y:S04]  /*18a60*/  LDL.64 R10, [R1+0x18] ;  /* 0x00001800010a7983 */ /* 0x001ea80000100a00 */
[----:B------:R0:W-:Y:S04]  /*18a70*/  STL.64 [R1+0x60], R6 ;  /* 0x0000600601007387 */ /* 0x0001e80000100a00 */
[----:B------:R-:W3:Y:S01]  /*18a80*/  LDL.64 R2, [R1+0x38] ;  /* 0x0000380001027983 */ /* 0x000ee20000100a00 */
[----:B------:R-:W-:-:S02]  /*18a90*/  IMAD.MOV.U32 R120, RZ, RZ, R126 ;  /* 0x000000ffff787224 */ /* 0x000fc400078e007e */
[----:B------:R-:W-:-:S03]  /*18aa0*/  VIADD R124, R126, 0x6 ;  /* 0x000000067e7c7836 */ /* 0x000fc60000000000 */
[----:B------:R-:W-:Y:S01]  /*18ab0*/  R2UR UR54, R120 ;  /* 0x00000000783672ca */ /* 0x000fe200000e0000 */
[----:B------:R-:W-:Y:S01]  /*18ac0*/  IMAD.MOV.U32 R120, RZ, RZ, R4 ;  /* 0x000000ffff787224 */ /* 0x000fe200078e0004 */
[----:B------:R-:W-:Y:S01]  /*18ad0*/  R2UR UR50, R122 ;  /* 0x000000007a3272ca */ /* 0x000fe200000e0000 */
[----:B------:R-:W-:Y:S01]  /*18ae0*/  VIADD R122, R126, 0x300 ;  /* 0x000003007e7a7836 */ /* 0x000fe20000000000 */
[----:B------:R-:W-:Y:S01]  /*18af0*/  R2UR UR30, R124 ;  /* 0x000000007c1e72ca */ /* 0x000fe200000e0000 */
[----:B------:R-:W-:Y:S01]  /*18b00*/  VIADD R124, R126, 0x304 ;  /* 0x000003047e7c7836 */ /* 0x000fe20000000000 */
[----:B------:R-:W-:Y:S01]  /*18b10*/  R2UR UR34, R120 ;  /* 0x00000000782272ca */ /* 0x000fe200000e0000 */
[----:B------:R-:W-:Y:S02]  /*18b20*/  VIADD R120, R126, 0x302 ;  /* 0x000003027e787836 */ /* 0x000fe40000000000 */
[----:B------:R-:W-:Y:S01]  /*18b30*/  IMAD.MOV.U32 R121, RZ, RZ, 0x40000040 ;  /* 0x40000040ff797424 */ /* 0x000fe200078e00ff */
[----:B------:R-:W-:Y:S01]  /*18b40*/  R2UR UR26, R122 ;  /* 0x000000007a1a72ca */ /* 0x000fe200000e0000 */
[----:B------:R-:W-:Y:S01]  /*18b50*/  IMAD.MOV.U32 R125, RZ, RZ, 0x40000040 ;  /* 0x40000040ff7d7424 */ /* 0x000fe200078e00ff */
[----:B------:R-:W-:Y:S01]  /*18b60*/  R2UR UR22, R120 ;  /* 0x00000000781672ca */ /* 0x000fe200000e0000 */
[----:B------:R-:W-:Y:S01]  /*18b70*/  VIADD R120, R126, 0x600 ;  /* 0x000006007e787836 */ /* 0x000fe20000000000 */
[----:B------:R-:W-:Y:S01]  /*18b80*/  R2UR UR18, R124 ;  /* 0x000000007c1272ca */ /* 0x000fe200000e0000 */
[C---:B------:R-:W-:Y:S01]  /*18b90*/  VIADD R124, R126.reuse, 0x604 ;  /* 0x000006047e7c7836 */ /* 0x040fe20000000000 */
[C---:B------:R-:W-:Y:S01]  /*18ba0*/  R2UR UR55, R121.reuse ;  /* 0x00000000793772ca */ /* 0x040fe200000e0000 */
[----:B------:R-:W-:Y:S01]  /*18bb0*/  IMAD.MOV.U32 R127, RZ, RZ, 0x40000040 ;  /* 0x40000040ff7f7424 */ /* 0x000fe200078e00ff */
[C---:B------:R-:W-:Y:S01]  /*18bc0*/  IADD3 R122, R126.reuse, 0x602, RZ ;  /* 0x000006027e7a7810 */ /* 0x040fe20007ffe0ff */
[----:B------:R-:W-:Y:S01]  /*18bd0*/  VIADD R126, R126, 0x606 ;  /* 0x000006067e7e7836 */ /* 0x000fe20000000000 */
[----:B------:R-:W-:Y:S01]  /*18be0*/  MOV R123, 0x40000040 ;  /* 0x40000040007b7802 */ /* 0x000fe20000000f00 */
[----:B0-----:R-:W2:Y:S01]  /*18bf0*/  LDL.64 R6, [R1+0x10] ;  /* 0x0000100001067983 */ /* 0x001ea20000100a00 */
        /* <DEDUP_REMOVED lines=29> */
[-C--:B------:R-:W-:Y:S01]  /*18dd0*/  FMUL.FTZ R52, R52, R9.reuse ;  /* 0x0000000934347220 */ /* 0x080fe20000410000 */
[-C--:B------:R-:W-:Y:S01]  /*18de0*/  FMUL.FTZ R53, R53, R9.reuse ;  /* 0x0000000935357220 */ /* 0x080fe20000410000 */
[-C--:B------:R-:W-:Y:S01]  /*18df0*/  FMUL.FTZ R56, R56, R9.reuse ;  /* 0x0000000938387220 */ /* 0x080fe20000410000 */
        /* <DEDUP_REMOVED lines=37> */
[----:B---3--:R-:W-:Y:S02]  /*19050*/  R2UR UR32, R2 ;  /* 0x00000000022072ca */ /* 0x008fe400000e0000 */
[----:B------:R-:W-:Y:S02]  /*19060*/  R2UR UR33, R3 ;  /* 0x00000000032172ca */ /* 0x000fe400000e0000 */
[----:B------:R-:W-:Y:S01]  /*19070*/  R2UR UR28, R16 ;  /* 0x00000000101c72ca */ /* 0x000fe200000e0000 */
[----:B------:R-:W3:Y:S10]  /*19080*/  LDL.64 R2, [R1+0x8] ;  /* 0x0000080001027983 */ /* 0x000ef40000100a00 */
[----:B------:R-:W-:Y:S01]  /*19090*/  HGMMA.64x96x16.F32 R120, gdesc[UR32], R120, gsb0 ;  /* 0x01600000207879f0 */ /* 0x000fe20008000878 */
[----:B------:R-:W-:-:S02]  /*190a0*/  R2UR UR29, R17 ;  /* 0x00000000111d72ca */ /* 0x000fc400000e0000 */
[----:B----4-:R-:W-:Y:S01]  /*190b0*/  R2UR UR24, R14 ;  /* 0x000000000e1872ca */ /* 0x010fe200000e0000 */
[----:B------:R0:W5:Y:S01]  /*190c0*/  LDL.LU.64 R16, [R1+0x80] ;  /* 0x0000800001107983 */ /* 0x0001620000300a00 */
[----:B------:R-:W-:Y:S02]  /*190d0*/  R2UR UR25, R15 ;  /* 0x000000000f1972ca */ /* 0x000fe400000e0000 */
[----:B--2---:R-:W-:Y:S01]  /*190e0*/  R2UR UR20, R12 ;  /* 0x000000000c1472ca */ /* 0x004fe200000e0000 */
[----:B------:R0:W5:Y:S01]  /*190f0*/  LDL.LU R14, [R1+0x78] ;  /* 0x00007800010e7983 */ /* 0x0001620000300800 */
[----:B------:R-:W-:Y:S02]  /*19100*/  WARPGROUP.DEPBAR.LE gsb0, 0x0 ;  /* 0x00008000000079c5 */ /* 0x000fe40000010000 */
[----:B------:R-:W-:-:S06]  /*19110*/  WARPGROUP.ARRIVE ;  /* 0x00000000000079c5 */ /* 0x000fcc0000000000 */
[----:B------:R-:W-:Y:S01]  /*19120*/  HGMMA.64x96x16.F32 R120, gdesc[UR28], R120, gsb0 ;  /* 0x016000001c7879f0 */ /* 0x000fe20008000878 */
[----:B------:R-:W-:Y:S02]  /*19130*/  R2UR UR21, R13 ;  /* 0x000000000d1572ca */ /* 0x000fe400000e0000 */
[----:B------:R-:W-:Y:S01]  /*19140*/  R2UR UR16, R10 ;  /* 0x000000000a1072ca */ /* 0x000fe200000e0000 */
[----:B------:R0:W5:Y:S01]  /*19150*/  LDL.LU.64 R12, [R1+0x70] ;  /* 0x00007000010c7983 */ /* 0x0001620000300a00 */
        /* <DEDUP_REMOVED lines=10> */
[----:B---3--:R-:W-:Y:S01]  /*19200*/  R2UR UR8, R2 ;  /* 0x00000000020872ca */ /* 0x008fe200000e0000 */
[----:B------:R0:W5:Y:S01]  /*19210*/  LDL.LU.64 R6, [R1+0x60] ;  /* 0x0000600001067983 */ /* 0x0001620000300a00 */
[----:B------:R-:W-:Y:S02]  /*19220*/  WARPGROUP.DEPBAR.LE gsb0, 0x0 ;  /* 0x00008000000079c5 */ /* 0x000fe40000010000 */
[----:B------:R-:W-:-:S06]  /*19230*/  WARPGROUP.ARRIVE ;  /* 0x00000000000079c5 */ /* 0x000fcc0000000000 */
[----:B------:R-:W-:Y:S01]  /*19240*/  HGMMA.64x96x16.F32 R120, gdesc[UR16], R120, gsb0 ;  /* 0x01600000107879f0 */ /* 0x000fe20008000878 */
[----:B------:R-:W-:Y:S02]  /*19250*/  R2UR UR9, R3 ;  /* 0x00000000030972ca */ /* 0x000fe400000e0000 */
[----:B------:R-:W-:Y:S02]  /*19260*/  WARPGROUP.DEPBAR.LE gsb0, 0x0 ;  /* 0x00008000000079c5 */ /* 0x000fe40000010000 */
[----:B------:R-:W-:-:S06]  /*19270*/  WARPGROUP.ARRIVE ;  /* 0x00000000000079c5 */ /* 0x000fcc0000000000 */
[----:B------:R-:W-:Y:S03]  /*19280*/  HGMMA.64x96x16.F32 R120, gdesc[UR12], R120, gsb0 ;  /* 0x016000000c7879f0 */ /* 0x000fe60008000878 */
[----:B------:R-:W-:Y:S02]  /*19290*/  WARPGROUP.DEPBAR.LE gsb0, 0x0 ;  /* 0x00008000000079c5 */ /* 0x000fe40000010000 */
[----:B------:R-:W-:-:S06]  /*192a0*/  WARPGROUP.ARRIVE ;  /* 0x00000000000079c5 */ /* 0x000fcc0000000000 */
[----:B------:R-:W-:Y:S01]  /*192b0*/  HGMMA.64x96x16.F32 R120, gdesc[UR8], R120, gsb0 ;  /* 0x01600000087879f0 */ /* 0x000fe20008000878 */
[----:B------:R-:W-:Y:S01]  /*192c0*/  UMOV UR4, UR56 ;  /* 0x0000003800047c82 */ /* 0x000fe20008000000 */
[----:B------:R-:W-:Y:S01]  /*192d0*/  UMOV UR5, UR57 ;  /* 0x0000003900057c82 */ /* 0x000fe20008000000 */
        /* <DEDUP_REMOVED lines=12> */
.L_x_1915:
[----:B-----5:R-:W-:Y:S01]  /*193a0*/  SHF.L.U32 R0, R11, 0x1f, RZ ;  /* 0x0000001f0b007819 */ /* 0x020fe200000006ff */
[----:B------:R-:W-:-:S04]  /*193b0*/  IMAD R15, R10, 0x8, R16 ;  /* 0x000000080a0f7824 */ /* 0x000fc800078e0210 */
[----:B------:R0:W1:Y:S01]  /*193c0*/  SYNCS.PHASECHK.TRANS64.TRYWAIT P2, [R15+URZ+0x30850], R0 ;  /* 0x030850000f0075a7 */ /* 0x000062000804017f */
[----:B------:R-:W-:Y:S05]  /*193d0*/  @!P0 BRA `(.L_x_1916) ;  /* 0x0000000000048947 */ /* 0x000fea0003800000 */
[----:B------:R-:W-:Y:S01]  /*193e0*/  BPT.TRAP 0x1 ;  /* 0x000000040000795c */ /* 0x000fe20000300000 */
.L_x_1916:
[----:B------:R-:W-:Y:S04]  /*193f0*/  BSSY B2, `(.L_x_1917) ;  /* 0x0000004000027945 */ /* 0x000fe80003800000 */
[----:B-1----:R-:W-:Y:S05]  /*19400*/  @P2 BRA `(.L_x_1918) ;  /* 0x0000000000082947 */ /* 0x002fea0003800000 */
[----:B------:R-:W1:Y:S02]  /*19410*/  SYNCS.PHASECHK.TRANS64.TRYWAIT P2, [R15+URZ+0x30850], R0 ;  /* 0x030850000f0075a7 */ /* 0x000e64000804017f */
[----:B-1----:R-:W-:Y:S05]  /*19420*/  @!P2 BRA `(.L_x_1919) ;  /* 0x000001100060a947 */ /* 0x002fea0003800000 */
.L_x_1918:
[----:B------:R-:W-:Y:S05]  /*19430*/  BSYNC B2 ;  /* 0x0000000000027941 */ /* 0x000fea0003800000 */
.L_x_1917:
[----:B01----:R-:W-:Y:S01]  /*19440*/  VIADD R0, R16, 0x400 ;  /* 0x0000040010007836 */ /* 0x003fe20000000000 */
[----:B------:R-:W-:Y:S01]  /*19450*/  WARPGROUP.ARRIVE ;  /* 0x00000000000079c5 */ /* 0x000fe20000000000 */
[----:B------:R-:W-:Y:S01]  /*19460*/  IMAD.MOV.U32 R11, RZ, RZ, 0x40000040 ;  /* 0x40000040ff0b7424 */ /* 0x000fe200078e00ff */
[----:B------:R-:W-:Y:S01]  /*19470*/  MOV R3, 0x40000040 ;  /* 0x4000004000037802 */ /* 0x000fe20000000f00 */
[----:B------:R-:W-:Y:S01]  /*19480*/  ULDC UR4, c[0x0][0x988] ;  /* 0x0002620000047ab9 */ /* 0x000fe20000000800 */
[----:B------:R-:W-:Y:S01]  /*19490*/  SHF.R.U32.HI R0, RZ, 0x4, R0 ;  /* 0x00000004ff007819 */ /* 0x000fe20000011600 */
[----:B------:R-:W-:Y:S01]  /*194a0*/  @!P1 IMAD R20, R20, 0x8, R16 ;  /* 0x0000000814149824 */ /* 0x000fe200078e0210 */
[----:B------:R-:W-:Y:S01]  /*194b0*/  R2UR UR7, R11 ;  /* 0x000000000b0772ca */ /* 0x000fe200000e0000 */
[----:B------:R-:W-:Y:S01]  /*194c0*/  @!P1 VIADD R15, R15, 0x30860 ;  /* 0x000308600f0f9836 */ /* 0x000fe20000000000 */
[----:B------:R-:W-:Y:S01]  /*194d0*/  LOP3.LUT R0, R0, 0x3fff, RZ, 0xc0, !PT ;  /* 0x00003fff00007812 */ /* 0x000fe200078ec0ff */
[----:B------:R-:W-:Y:S01]  /*194e0*/  @!P1 VIADD R20, R20, 0x30840 ;  /* 0x0003084014149836 */ /* 0x000fe20000000000 */
[C---:B------:R-:W-:Y:S01]  /*194f0*/  ISETP.GT.AND P2, PT, R7.reuse, R14, PT ;  /* 0x0000000e0700720c */ /* 0x040fe20003f44270 */
[----:B------:R-:W-:Y:S01]  /*19500*/  VIADD R7, R7, 0xffffffff ;  /* 0xffffffff07077836 */ /* 0x000fe20000000000 */
[----:B------:R-:W-:-:S02]  /*19510*/  LOP3.LUT R0, R0, 0x3000000, RZ, 0xfc, !PT ;  /* 0x0300000000007812 */ /* 0x000fc400078efcff */
[----:B------:R-:W-:-:S03]  /*19520*/  @!P1 PRMT R15, RZ, 0x654, R15 ;  /* 0x00000654ff0f9816 */ /* 0x000fc6000000000f */
[----:B------:R-:W-:Y:S01]  /*19530*/  IMAD R10, R10, 0x900, R0 ;  /* 0x000009000a0a7824 */ /* 0x000fe200078e0200 */
[----:B------:R-:W-:-:S03]  /*19540*/  FMNMX.FTZ R0, R120, R12, !PT ;  /* 0x0000000c78007209 */ /* 0x000fc60007810000 */
[C---:B------:R-:W-:Y:S01]  /*19550*/  VIADD R2, R10.reuse, 0x80 ;  /* 0x000000800a027836 */ /* 0x040fe20000000000 */
[----:B------:R-:W-:Y:S02]  /*19560*/  R2UR UR6, R10 ;  /* 0x000000000a0672ca */ /* 0x000fe400000e0000 */
[----:B------:R-:W-:-:S04]  /*19570*/  FMNMX.FTZ R0, R121, R0, !PT ;  /* 0x0000000079007209 */ /* 0x000fc80007810000 */
[----:B------:R-:W-:-:S04]  /*19580*/  FMNMX.FTZ R0, R124, R0, !PT ;  /* 0x000000007c007209 */ /* 0x000fc80007810000 */
[----:B------:R-:W-:-:S03]  /*19590*/  FMNMX.FTZ R0, R125, R0, !PT ;  /* 0x000000007d007209 */ /* 0x000fc60007810000 */
        /* <DEDUP_REMOVED lines=30> */
[C---:B------:R-:W-:Y:S01]  /*19780*/  FMUL.FTZ R11, R4.reuse, R0 ;  /* 0x00000000040b7220 */ /* 0x040fe20000410000 */
[----:B------:R-:W-:-:S03]  /*19790*/  FADD.FTZ R9, -R4, R12 ;  /* 0x0000000c04097221 */ /* 0x000fc60000010100 */
[-CC-:B------:R-:W-:Y:S01]  /*197a0*/  FFMA.FTZ R21, R133, R0.reuse, -R11.reuse ;  /* 0x0000000085157223 */ /* 0x180fe2000001080b */
[-CC-:B------:R-:W-:Y:S01]  /*197b0*/  FFMA.FTZ R121, R121, R0.reuse, -R11.reuse ;  /* 0x0000000079797223 */ /* 0x180fe2000001080b */
[-CC-:B------:R-:W-:Y:S01]  /*197c0*/  FFMA.FTZ R133, R141, R0.reuse, -R11.reuse ;  /* 0x000000008d857223 */ /* 0x180fe2000001080b */
[-C--:B------:R-:W-:Y:S01]  /*197d0*/  FFMA.FTZ R12, R160, R0.reuse, -R11 ;  /* 0x00000000a00c7223 */ /* 0x080fe2000001080b */
[----:B------:R-:W-:Y:S02]  /*197e0*/  FMUL.FTZ R9, R9, R0 ;  /* 0x0000000009097220 */ /* 0x000fe40000410000 */
        /* <DEDUP_REMOVED lines=10> */
[----:B------:R-:W-:Y:S02]  /*19890*/  FFMA.FTZ R120, R145, R0, -R11 ;  /* 0x0000000091787223 */ /* 0x000fe4000001080b */
[----:B------:R-:W-:Y:S01]  /*198a0*/  HGMMA.64x192x16.F32 R24, R184, gdesc[UR4].tnspB, R24, gsb0 ;  /* 0x42e00004b8187df0 */ /* 0x000fe20008000818 */
[----:B------:R-:W-:Y:S01]  /*198b0*/  R2UR UR6, R2 ;  /* 0x00000000020672ca */ /* 0x000fe200000e0000 */
[----:B------:R-:W-:Y:S01]  /*198c0*/  VIADD R2, R10, 0x180 ;  /* 0x000001800a027836 */ /* 0x000fe20000000000 */
[----:B------:R-:W-:Y:S01]  /*198d0*/  R2UR UR7, R3 ;  /* 0x00000000030772ca */ /* 0x000fe200000e0000 */
[----:B------:R-:W-:Y:S01]  /*198e0*/  IMAD.MOV.U32 R3, RZ, RZ, 0x40000040 ;  /* 0x40000040ff037424 */ /* 0x000fe200078e00ff */
[----:B------:R-:W0:Y:S08]  /*198f0*/  MUFU.EX2 R188, R188 ;  /* 0x000000bc00bc7308 */ /* 0x000e300000000800 */
[----:B------:R-:W-:Y:S08]  /*19900*/  MUFU.EX2 R190, R190 ;  /* 0x000000be00be7308 */ /* 0x000ff00000000800 */
[----:B------:R-:W-:Y:S01]  /*19910*/  MUFU.EX2 R124, R124 ;  /* 0x0000007c007c7308 */ /* 0x000fe20000000800 */
[----:B0-----:R-:W-:Y:S01]  /*19920*/  FFMA.FTZ R6, R9, R6, R188 ;  /* 0x0000000609067223 */ /* 0x001fe200000100bc */
[----:B------:R-:W-:-:S06]  /*19930*/  F2FP.F16.F32.PACK_AB R188, R121, R188 ;  /* 0x000000bc79bc723e */ /* 0x000fcc00000000ff */
        /* <DEDUP_REMOVED lines=9> */
[C---:B------:R-:W-:Y:S01]  /*199d0*/  VIADD R2, R10.reuse, 0x200 ;  /* 0x000002000a027836 */ /* 0x040fe20000000000 */
[----:B------:R-:W-:Y:S01]  /*199e0*/  R2UR UR7, R3 ;  /* 0x00000000030772ca */ /* 0x000fe200000e0000 */
[----:B------:R-:W-:Y:S01]  /*199f0*/  IMAD.MOV.U32 R3, RZ, RZ, 0x40000040 ;  /* 0x40000040ff037424 */ /* 0x000fe200078e00ff */
[----:B------:R-:W-:Y:S01]  /*19a00*/  MUFU.EX2 R184, R184 ;  /* 0x000000b800b87308 */ /* 0x000fe20000000800 */
[----:B------:R-:W-:-:S07]  /*19a10*/  VIADD R10, R10, 0x280 ;  /* 0x000002800a0a7836 */ /* 0x000fce0000000000 */
[----:B------:R-:W-:Y:S08]  /*19a20*/  MUFU.EX2 R186, R186 ;  /* 0x000000ba00ba7308 */ /* 0x000ff00000000800 */
        /* <DEDUP_REMOVED lines=13> */
[----:B------:R-:W-:Y:S01]  /*19b00*/  MUFU.EX2 R182, R182 ;  /* 0x000000b600b67308 */ /* 0x000fe20000000800 */
[----:B------:R-:W-:-:S04]  /*19b10*/  FMNMX.FTZ R2, R126, R2, !PT ;  /* 0x000000027e027209 */ /* 0x000fc80007810000 */
[----:B------:R-:W-:-:S03]  /*19b20*/  FMNMX.FTZ R2, R127, R2, !PT ;  /* 0x000000027f027209 */ /* 0x000fc60007810000 */
[----:B------:R-:W-:Y:S01]  /*19b30*/  MUFU.EX2 R136, R136 ;  /* 0x0000008800887308 */ /* 0x000fe20000000800 */
        /* <DEDUP_REMOVED lines=35> */
[----:B------:R-:W-:Y:S01]  /*19d70*/  @!P1 PRMT R130, RZ, 0x654, R20 ;  /* 0x00000654ff829816 */ /* 0x000fe20000000014 */
[----:B------:R-:W-:Y:S01]  /*19d80*/  FADD.FTZ R131, R121, R6 ;  /* 0x0000000679837221 */ /* 0x000fe20000010000 */
[-CC-:B------:R-:W-:Y:S01]  /*19d90*/  FFMA.FTZ R127, R135, R0.reuse, -R137.reuse ;  /* 0x00000000877f7223 */ /* 0x180fe20000010889 */
[-CC-:B------:R-:W-:Y:S01]  /*19da0*/  FFMA.FTZ R181, R138, R0.reuse, -R137.reuse ;  /* 0x000000008ab57223 */ /* 0x180fe20000010889 */
[-CC-:B------:R-:W-:Y:S01]  /*19db0*/  FFMA.FTZ R183, R142, R0.reuse, -R137.reuse ;  /* 0x000000008eb77223 */ /* 0x180fe20000010889 */
[----:B------:R-:W0:Y:S01]  /*19dc0*/  MUFU.EX2 R189, R189 ;  /* 0x000000bd00bd7308 */ /* 0x000e220000000800 */
[-CC-:B------:R-:W-:Y:S01]  /*19dd0*/  FFMA.FTZ R147, R147, R0.reuse, -R137.reuse ;  /* 0x0000000093937223 */ /* 0x180fe20000010889 */
[-CC-:B------:R-:W-:Y:S01]  /*19de0*/  FFMA.FTZ R154, R154, R0.reuse, -R137.reuse ;  /* 0x000000009a9a7223 */ /* 0x180fe20000010889 */
[-CC-:B------:R-:W-:Y:S01]  /*19df0*/  FFMA.FTZ R158, R158, R0.reuse, -R137.reuse ;  /* 0x000000009e9e7223 */ /* 0x180fe20000010889 */
[-CC-:B------:R-:W-:Y:S01]  /*19e00*/  FFMA.FTZ R159, R159, R0.reuse, -R137.reuse ;  /* 0x000000009f9f7223 */ /* 0x180fe20000010889 */
[-CC-:B------:R-:W-:Y:S01]  /*19e10*/  FFMA.FTZ R162, R162, R0.reuse, -R137.reuse ;  /* 0x00000000a2a27223 */ /* 0x180fe20000010889 */
[-CC-:B------:R-:W-:Y:S01]  /*19e20*/  FFMA.FTZ R163, R163, R0.reuse, -R137.reuse ;  /* 0x00000000a3a37223 */ /* 0x180fe20000010889 */
[----:B------:R-:W-:Y:S01]  /*19e30*/  FFMA.FTZ R166, R166, R0, -R137 ;  /* 0x00000000a6a67223 */ /* 0x000fe20000010889 */
[----:B------:R-:W1:Y:S08]  /*19e40*/  MUFU.EX2 R122, R122 ;  /* 0x0000007a007a7308 */ /* 0x000e700000000800 */
[----:B------:R-:W2:Y:S01]  /*19e50*/  MUFU.EX2 R191, R191 ;  /* 0x000000bf00bf7308 */ /* 0x000ea20000000800 */
[----:B0-----:R-:W-:-:S07]  /*19e60*/  FFMA.FTZ R5, R2, R5, R189 ;  /* 0x0000000502057223 */ /* 0x001fce00000100bd */
[----:B------:R-:W0:Y:S01]  /*19e70*/  MUFU.EX2 R123, R123 ;  /* 0x0000007b007b7308 */ /* 0x000e220000000800 */
[C---:B-1----:R-:W-:Y:S01]  /*19e80*/  FADD.FTZ R6, R122.reuse, R5 ;  /* 0x000000057a067221 */ /* 0x042fe20000010000 */
[-C--:B------:R-:W-:Y:S01]  /*19e90*/  FFMA.FTZ R5, R151, R0.reuse, -R137 ;  /* 0x0000000097057223 */ /* 0x080fe20000010889 */
[----:B------:R-:W-:Y:S01]  /*19ea0*/  F2FP.F16.F32.PACK_AB R189, R122, R189 ;  /* 0x000000bd7abd723e */ /* 0x000fe200000000ff */
[----:B------:R-:W-:Y:S02]  /*19eb0*/  WARPGROUP.DEPBAR.LE gsb0, 0x0 ;  /* 0x00008000000079c5 */ /* 0x000fe40000010000 */
[----:B------:R-:W-:Y:S01]  /*19ec0*/  WARPGROUP.ARRIVE ;  /* 0x00000000000079c5 */ /* 0x000fe20000000000 */
[-CC-:B------:R-:W-:Y:S01]  /*19ed0*/  FFMA.FTZ R176, R144, R0.reuse, -R11.reuse ;  /* 0x0000000090b07223 */ /* 0x180fe2000001080b */
[-C--:B------:R-:W-:Y:S01]  /*19ee0*/  FFMA.FTZ R178, R148, R0.reuse, -R11 ;  /* 0x0000000094b27223 */ /* 0x080fe2000001080b */
[----:B------:R-:W-:Y:S01]  /*19ef0*/  MUFU.EX2 R185, R185 ;  /* 0x000000b900b97308 */ /* 0x000fe20000000800 */
[----:B--2---:R-:W-:Y:S01]  /*19f00*/  FADD.FTZ R6, R191, R6 ;  /* 0x00000006bf067221 */ /* 0x004fe20000010000 */
[-CC-:B------:R-:W-:Y:S01]  /*19f10*/  FFMA.FTZ R177, R146, R0.reuse, -R137.reuse ;  /* 0x0000000092b17223 */ /* 0x180fe20000010889 */
[----:B------:R-:W-:Y:S01]  /*19f20*/  HGMMA.64x192x16.F32 R24, R172, gdesc[UR4].tnspB, R24, gsb0 ;  /* 0x42e00004ac187df0 */ /* 0x000fe20008000818 */
[----:B------:R-:W-:Y:S01]  /*19f30*/  R2UR UR6, R10 ;  /* 0x000000000a0672ca */ /* 0x000fe200000e0000 */
[-CC-:B------:R-:W-:Y:S01]  /*19f40*/  FFMA.FTZ R10, R139, R0.reuse, -R137.reuse ;  /* 0x000000008b0a7223 */ /* 0x180fe20000010889 */
[C---:B0-----:R-:W-:Y:S01]  /*19f50*/  FADD.FTZ R6, R123.reuse, R6 ;  /* 0x000000067b067221 */ /* 0x041fe20000010000 */
[----:B------:R-:W-:Y:S01]  /*19f60*/  FFMA.FTZ R179, R150, R0, -R137 ;  /* 0x0000000096b37223 */ /* 0x000fe20000010889 */
[----:B------:R-:W-:Y:S01]  /*19f70*/  MUFU.EX2 R126, R126 ;  /* 0x0000007e007e7308 */ /* 0x000fe20000000800 */
[----:B------:R-:W-:-:S07]  /*19f80*/  F2FP.F16.F32.PACK_AB R191, R123, R191 ;  /* 0x000000bf7bbf723e */ /* 0x000fce00000000ff */
        /* <DEDUP_REMOVED lines=16> */
[-CC-:B------:R-:W-:Y:S01]  /*1a090*/  FFMA.FTZ R175, R125, R0.reuse, -R11.reuse ;  /* 0x000000007daf7223 */ /* 0x180fe2000001080b */
[-CC-:B------:R-:W-:Y:S01]  /*1a0a0*/  FFMA.FTZ R173, R129, R0.reuse, -R11.reuse ;  /* 0x0000000081ad7223 */ /* 0x180fe2000001080b */
[-CC-:B------:R-:W-:Y:S01]  /*1a0b0*/  FFMA.FTZ R125, R149, R0.reuse, -R11.reuse ;  /* 0x00000000957d7223 */ /* 0x180fe2000001080b */
[-CC-:B------:R-:W-:Y:S01]  /*1a0c0*/  FFMA.FTZ R172, R152, R0.reuse, -R11.reuse ;  /* 0x0000000098ac7223 */ /* 0x180fe2000001080b */
[-CC-:B------:R-:W-:Y:S01]  /*1a0d0*/  FFMA.FTZ R174, R156, R0.reuse, -R11.reuse ;  /* 0x000000009cae7223 */ /* 0x180fe2000001080b */
[-CC-:B------:R-:W-:Y:S01]  /*1a0e0*/  FFMA.FTZ R129, R157, R0.reuse, -R11.reuse ;  /* 0x000000009d817223 */ /* 0x180fe2000001080b */
[----:B------:R-:W-:Y:S01]  /*1a0f0*/  FFMA.FTZ R11, R165, R0, -R11 ;  /* 0x00000000a50b7223 */ /* 0x000fe2000001080b */
[----:B------:R-:W-:Y:S01]  /*1a100*/  WARPGROUP.ARRIVE ;  /* 0x00000000000079c5 */ /* 0x000fe20000000000 */
[----:B------:R-:W-:Y:S08]  /*1a110*/  MUFU.EX2 R175, R175 ;  /* 0x000000af00af7308 */ /* 0x000ff00000000800 */
[----:B------:R0:W1:Y:S08]  /*1a120*/  MUFU.EX2 R13, R11 ;  /* 0x0000000b000d7308 */ /* 0x0000700000000800 */
[----:B------:R-:W2:Y:S01]  /*1a130*/  MUFU.EX2 R173, R173 ;  /* 0x000000ad00ad7308 */ /* 0x000ea20000000800 */
[----:B0-----:R-:W-:-:S04]  /*1a140*/  MOV R11, 0x40000040 ;  /* 0x40000040000b7802 */ /* 0x001fc80000000f00 */
[----:B------:R-:W-:Y:S01]  /*1a150*/  R2UR UR7, R11 ;  /* 0x000000000b0772ca */ /* 0x000fe200000e0000 */
[----:B------:R-:W-:Y:S02]  /*1a160*/  FFMA.FTZ R11, R143, R0, -R137 ;  /* 0x000000008f0b7223 */ /* 0x000fe40000010889 */
[----:B------:R-:W-:Y:S08]  /*1a170*/  MUFU.EX2 R125, R125 ;  /* 0x0000007d007d7308 */ /* 0x000ff00000000800 */
[----:B------:R-:W0:Y:S02]  /*1a180*/  MUFU.EX2 R11, R11 ;  /* 0x0000000b000b7308 */ /* 0x000e240000000800 */
[----:B------:R-:W-:Y:S06]  /*1a190*/  HGMMA.64x192x16.F32 R24, R168, gdesc[UR4].tnspB, R24, gsb0 ;  /* 0x42e00004a8187df0 */ /* 0x000fec0008000818 */
[----:B------:R-:W-:Y:S08]  /*1a1a0*/  MUFU.EX2 R172, R172 ;  /* 0x000000ac00ac7308 */ /* 0x000ff00000000800 */
[----:B------:R-:W-:Y:S08]  /*1a1b0*/  MUFU.EX2 R174, R174 ;  /* 0x000000ae00ae7308 */ /* 0x000ff00000000800 */
[----:B------:R-:W-:Y:S01]  /*1a1c0*/  MUFU.EX2 R129, R129 ;  /* 0x0000008100817308 */ /* 0x000fe20000000800 */
[----:B------:R-:W-:-:S02]  /*1a1d0*/  WARPGROUP.DEPBAR.LE gsb0, 0x0 ;  /* 0x00008000000079c5 */ /* 0x000fc40000010000 */
[----:B------:R3:W-:Y:S01]  /*1a1e0*/  @!P1 SYNCS.ARRIVE.TRANS64.RED.A1T0 RZ, [R130+URZ], RZ ;  /* 0x000000ff82ff99a7 */ /* 0x0007e2000810043f */
[----:B------:R-:W-:Y:S02]  /*1a1f0*/  F2FP.F16.F32.PACK_AB R168, R132, R12 ;  /* 0x0000000c84a8723e */ /* 0x000fe400000000ff */
[----:B-1----:R-:W-:Y:S02]  /*1a200*/  F2FP.F16.F32.PACK_AB R170, R13, R136 ;  /* 0x000000880daa723e */ /* 0x002fe400000000ff */
[----:B------:R-:W-:Y:S01]  /*1a210*/  F2FP.F16.F32.PACK_AB R169, R163, R162 ;  /* 0x000000a2a3a9723e */ /* 0x000fe200000000ff */
[----:B---3--:R-:W-:Y:S01]  /*1a220*/  FADD.FTZ R130, R190, R131 ;  /* 0x00000083be827221 */ /* 0x008fe20000010000 */
[----:B------:R1:W-:Y:S01]  /*1a230*/  @!P1 SYNCS.ARRIVE.TRANS64.RED.A1T0 RZ, [R15+URZ], RZ ;  /* 0x000000ff0fff99a7 */ /* 0x0003e2000810043f */
[C---:B------:R-:W-:Y:S02]  /*1a240*/  F2FP.F16.F32.PACK_AB R190, R175.reuse, R190 ;  /* 0x000000beafbe723e */ /* 0x040fe400000000ff */
[----:B------:R-:W-:-:S02]  /*1a250*/  FADD.FTZ R131, R175, R130 ;  /* 0x00000082af837221 */ /* 0x000fc40000010000 */
[----:B------:R-:W-:Y:S02]  /*1a260*/  MUFU.EX2 R175, R159 ;  /* 0x0000009f00af7308 */ /* 0x000fe40000000800 */
[----:B------:R-:W-:Y:S01]  /*1a270*/  FADD.FTZ R130, R184, R131 ;  /* 0x00000083b8827221 */ /* 0x000fe20000010000 */
[----:B------:R-:W-:Y:S01]  /*1a280*/  FADD.FTZ R131, R185, R6 ;  /* 0x00000006b9837221 */ /* 0x000fe20000010000 */
[-C--:B-1----:R-:W-:Y:S01]  /*1a290*/  FFMA.FTZ R15, R155, R0.reuse, -R137 ;  /* 0x000000009b0f7223 */ /* 0x082fe20000010889 */
[C---:B------:R-:W-:Y:S01]  /*1a2a0*/  F2FP.F16.F32.PACK_AB R185, R126.reuse, R185 ;  /* 0x000000b97eb9723e */ /* 0x040fe200000000ff */
[----:B--2---:R-:W-:Y:S01]  /*1a2b0*/  FADD.FTZ R135, R173, R130 ;  /* 0x00000082ad877221 */ /* 0x004fe20000010000 */
[----:B------:R-:W-:Y:S01]  /*1a2c0*/  FADD.FTZ R130, R126, R131 ;  /* 0x000000837e827221 */ /* 0x000fe20000010000 */
[----:B------:R-:W-:Y:S01]  /*1a2d0*/  MUFU.EX2 R6, R154 ;  /* 0x0000009a00067308 */ /* 0x000fe20000000800 */
[----:B------:R-:W-:Y:S01]  /*1a2e0*/  FFMA.FTZ R137, R167, R0, -R137 ;  /* 0x00000000a7897223 */ /* 0x000fe20000010889 */
[----:B------:R-:W-:Y:S01]  /*1a2f0*/  FADD.FTZ R134, R186, R135 ;  /* 0x00000087ba867221 */ /* 0x000fe20000010000 */
[----:B------:R-:W-:Y:S01]  /*1a300*/  FADD.FTZ R130, R187, R130 ;  /* 0x00000082bb827221 */ /* 0x000fe20000010000 */
[----:B------:R-:W-:-:S02]  /*1a310*/  F2FP.F16.F32.PACK_AB R186, R21, R186 ;  /* 0x000000ba15ba723e */ /* 0x000fc400000000ff */
[----:B------:R-:W-:Y:S01]  /*1a320*/  FADD.FTZ R131, R21, R134 ;  /* 0x0000008615837221 */ /* 0x000fe20000010000 */
[----:B------:R-:W-:Y:S01]  /*1a330*/  FADD.FTZ R130, R127, R130 ;  /* 0x000000827f827221 */ /* 0x000fe20000010000 */
[----:B------:R-:W1:Y:S01]  /*1a340*/  MUFU.EX2 R15, R15 ;  /* 0x0000000f000f7308 */ /* 0x000e620000000800 */
[----:B------:R-:W-:Y:S01]  /*1a350*/  F2FP.F16.F32.PACK_AB R184, R173, R184 ;  /* 0x000000b8adb8723e */ /* 0x000fe200000000ff */
[----:B------:R-:W-:Y:S01]  /*1a360*/  FADD.FTZ R131, R180, R131 ;  /* 0x00000083b4837221 */ /* 0x000fe20000010000 */
[----:B------:R-:W-:Y:S01]  /*1a370*/  FADD.FTZ R135, R181, R130 ;  /* 0x00000082b5877221 */ /* 0x000fe20000010000 */
[----:B------:R-:W-:Y:S02]  /*1a380*/  F2FP.F16.F32.PACK_AB R181, R10, R181 ;  /* 0x000000b50ab5723e */ /* 0x000fe400000000ff */
[----:B------:R-:W-:Y:S01]  /*1a390*/  FADD.FTZ R131, R124, R131 ;  /* 0x000000837c837221 */ /* 0x000fe20000010000 */
[----:B------:R-:W-:Y:S01]  /*1a3a0*/  FADD.FTZ R130, R10, R135 ;  /* 0x000000870a827221 */ /* 0x000fe20000010000 */
[----:B------:R-:W2:Y:S01]  /*1a3b0*/  MUFU.EX2 R137, R137 ;  /* 0x0000008900897308 */ /* 0x000ea20000000800 */
[----:B------:R-:W-:Y:S01]  /*1a3c0*/  F2FP.F16.F32.PACK_AB R187, R127, R187 ;  /* 0x000000bb7fbb723e */ /* 0x000fe200000000ff */
        /* <DEDUP_REMOVED lines=8> */
[C---:B------:R-:W-:Y:S02]  /*1a450*/  F2FP.F16.F32.PACK_AB R176, R120.reuse, R176 ;  /* 0x000000b078b0723e */ /* 0x040fe400000000ff */
[----:B------:R-:W-:Y:S01]  /*1a460*/  FADD.FTZ R131, R120, R131 ;  /* 0x0000008378837221 */ /* 0x000fe20000010000 */
[----:B------:R-:W-:Y:S01]  /*1a470*/  FADD.FTZ R122, R20, R123 ;  /* 0x0000007b147a7221 */ /* 0x000fe20000010000 */
[----:B-1----:R-:W-:-:S02]  /*1a480*/  F2FP.F16.F32.PACK_AB R173, R15, R6 ;  /* 0x000000060fad723e */ /* 0x002fc400000000ff */
        /* <DEDUP_REMOVED lines=17> */
[----:B------:R-:W-:Y:S01]  /*1a5a0*/  F2FP.F16.F32.PACK_AB R174, R129, R174 ;  /* 0x000000ae81ae723e */ /* 0x000fe200000000ff */
[----:B------:R-:W-:-:S02]  /*1a5b0*/  IMAD.MOV.U32 R10, RZ, RZ, R22 ;  /* 0x000000ffff0a7224 */ /* 0x000fc400078e0016 */
[----:B------:R-:W-:Y:S01]  /*1a5c0*/  FADD.FTZ R11, R12, R11 ;  /* 0x0000000b0c0b7221 */ /* 0x000fe20000010000 */
[----:B------:R-:W-:Y:S01]  /*1a5d0*/  FADD.FTZ R6, R162, R5 ;  /* 0x00000005a2067221 */ /* 0x000fe20000010000 */
[----:B------:R-:W-:Y:S01]  /*1a5e0*/  F2FP.F16.F32.PACK_AB R175, R175, R121 ;  /* 0x00000079afaf723e */ /* 0x000fe200000000ff */
[----:B------:R-:W-:Y:S02]  /*1a5f0*/  IMAD.MOV.U32 R12, RZ, RZ, R4 ;  /* 0x000000ffff0c7224 */ /* 0x000fe400078e0004 */
[----:B------:R-:W-:Y:S01]  /*1a600*/  FADD.FTZ R11, R132, R11 ;  /* 0x0000000b840b7221 */ /* 0x000fe20000010000 */
[----:B------:R-:W-:Y:S01]  /*1a610*/  FADD.FTZ R5, R163, R6 ;  /* 0x00000006a3057221 */ /* 0x000fe20000010000 */
[----:B--2---:R-:W-:Y:S02]  /*1a620*/  F2FP.F16.F32.PACK_AB R171, R137, R166 ;  /* 0x000000a689ab723e */ /* 0x004fe400000000ff */
[----:B------:R-:W-:Y:S01]  /*1a630*/  FADD.FTZ R6, R136, R11 ;  /* 0x0000000b88067221 */ /* 0x000fe20000010000 */
[----:B------:R-:W-:Y:S01]  /*1a640*/  FADD.FTZ R5, R166, R5 ;  /* 0x00000005a6057221 */ /* 0x000fe20000010000 */
[----:B------:R-:W-:-:S02]  /*1a650*/  IMAD.MOV.U32 R11, RZ, RZ, R23 ;  /* 0x000000ffff0b7224 */ /* 0x000fc400078e0017 */
[----:B------:R-:W-:Y:S01]  /*1a660*/  FADD.FTZ R6, R13, R6 ;  /* 0x000000060d067221 */ /* 0x000fe20000010000 */
[----:B------:R-:W-:Y:S01]  /*1a670*/  FADD.FTZ R5, R137, R5 ;  /* 0x0000000589057221 */ /* 0x000fe20000010000 */
[----:B------:R-:W-:Y:S01]  /*1a680*/  IMAD.MOV.U32 R13, RZ, RZ, R3 ;  /* 0x000000ffff0d7224 */ /* 0x000fe200078e0003 */
[----:B------:R-:W-:Y:S06]  /*1a690*/  @P2 BRA `(.L_x_1920) ;  /* 0xffffffdc00b02947 */ /* 0x000fec000383ffff */
[----:B------:R-:W-:Y:S05]  /*1a6a0*/  BSYNC B1 ;  /* 0x0000000000017941 */ /* 0x000fea0003800000 */
.L_x_1909:
[----:B------:R-:W-:Y:S05]  /*1a6b0*/  BSYNC B0 ;  /* 0x0000000000007941 */ /* 0x000fea0003800000 */
.L_x_1908:
[----:B------:R-:W-:Y:S01]  /*1a6c0*/  ISETP.GE.AND P2, PT, R7, R211, PT ;  /* 0x000000d30700720c */ /* 0x000fe20003f46270 */
[----:B------:R-:W-:-:S12]  /*1a6d0*/  BSSY B0, `(.L_x_1921) ;  /* 0x0000347000007945 */ /* 0x000fd80003800000 */
[----:B------:R-:W-:Y:S05]  /*1a6e0*/  @!P2 BRA `(.L_x_1922) ;  /* 0x000000340014a947 */ /* 0x000fea0003800000 */
[----:B------:R-:W-:Y:S01]  /*1a6f0*/  MOV R12, R3 ;  /* 0x00000003000c7202 */ /* 0x000fe20000000f00 */
[----:B------:R-:W-:Y:S02]  /*1a700*/  IMAD.MOV.U32 R13, RZ, RZ, R4 ;  /* 0x000000ffff0d7224 */ /* 0x000fe400078e0004 */
[----:B------:R-:W-:Y:S02]  /*1a710*/  IMAD.MOV.U32 R11, RZ, RZ, R23 ;  /* 0x000000ffff0b7224 */ /* 0x000fe400078e0017 */
[----:B------:R-:W-:-:S07]  /*1a720*/  IMAD.MOV.U32 R10, RZ, RZ, R22 ;  /* 0x000000ffff0a7224 */ /* 0x000fce00078e0016 */
.L_x_1941:
        /* <DEDUP_REMOVED lines=8> */
.L_x_1923:
[----:B------:R-:W-:Y:S01]  /*1a7b0*/  IMAD R3, R22, 0x8, R16 ;  /* 0x0000000816037824 */ /* 0x000fe200078e0210 */
[----:B------:R-:W-:-:S04]  /*1a7c0*/  SHF.L.U32 R4, R23, 0x1f, RZ ;  /* 0x0000001f17047819 */ /* 0x000fc800000006ff */
[----:B------:R1:W2:Y:S01]  /*1a7d0*/  SYNCS.PHASECHK.TRANS64.TRYWAIT P2, [R3+URZ+0x30830], R4 ;  /* 0x03083004030075a7 */ /* 0x0002a2000804017f */
[----:B------:R-:W-:Y:S05]  /*1a7e0*/  @!P0 BRA `(.L_x_1924) ;  /* 0x0000000000048947 */ /* 0x000fea0003800000 */
[----:B------:R-:W-:Y:S01]  /*1a7f0*/  BPT.TRAP 0x1 ;  /* 0x000000040000795c */ /* 0x000fe20000300000 */
.L_x_1924:
[----:B------:R-:W-:Y:S01]  /*1a800*/  IMAD R122, R22, 0x900, R8 ;  /* 0x00000900167a7824 */ /* 0x000fe200078e0208 */
[----:B------:R-:W-:Y:S03]  /*1a810*/  BSSY B1, `(.L_x_1925) ;  /* 0x0000006000017945 */ /* 0x000fe60003800000 */
[C---:B------:R-:W-:Y:S02]  /*1a820*/  VIADD R20, R122.reuse, 0x2 ;  /* 0x000000027a147836 */ /* 0x040fe40000000000 */
[----:B------:R-:W-:Y:S01]  /*1a830*/  VIADD R121, R122, 0x4 ;  /* 0x000000047a797836 */ /* 0x000fe20000000000 */
[----:B--2---:R-:W-:Y:S06]  /*1a840*/  @P2 BRA `(.L_x_1926) ;  /* 0x0000000000082947 */ /* 0x004fec0003800000 */
[----:B------:R-:W2:Y:S02]  /*1a850*/  SYNCS.PHASECHK.TRANS64.TRYWAIT P2, [R3+URZ+0x30830], R4 ;  /* 0x03083004030075a7 */ /* 0x000ea4000804017f */
[----:B--2---:R-:W-:Y:S05]  /*1a860*/  @!P2 BRA `(.L_x_1927) ;  /* 0x000000fc0064a947 */ /* 0x004fea0003800000 */
.L_x_1926:
[----:B------:R-:W-:Y:S05]  /*1a870*/  BSYNC B1 ;  /* 0x0000000000017941 */ /* 0x000fea0003800000 */
.L_x_1925:
        /* <DEDUP_REMOVED lines=48> */
[----:B------:R-:W-:Y:S01]  /*1ab80*/  IADD3 R2, R122, 0x306, RZ ;  /* 0x000003067a027810 */ /* 0x000fe20007ffe0ff */
[----:B-12---:R-:W-:Y:S01]  /*1ab90*/  IMAD.MOV.U32 R3, RZ, RZ, 0x40000040 ;  /* 0x40000040ff037424 */ /* 0x006fe200078e00ff */
[----:B------:R1:W-:Y:S02]  /*1aba0*/  STL.64 [R1+0x70], R10 ;  /* 0x0000700a01007387 */ /* 0x0003e40000100a00 */
[----:B------:R-:W-:-:S02]  /*1abb0*/  R2UR UR14, R2 ;  /* 0x00000000020e72ca */ /* 0x000fc400000e0000 */
[----:B------:R-:W-:Y:S01]  /*1abc0*/  R2UR UR15, R3 ;  /* 0x00000000030f72ca */ /* 0x000fe200000e0000 */
[----:B-1----:R-:W2:Y:S04]  /*1abd0*/  LDL.64 R10, [R1+0x30] ;  /* 0x00003000010a7983 */ /* 0x002ea80000100a00 */
[----:B------:R1:W-:Y:S04]  /*1abe0*/  STL.64 [R1+0x68], R6 ;  /* 0x0000680601007387 */ /* 0x0003e80000100a00 */
[----:B-1----:R-:W3:Y:S04]  /*1abf0*/  LDL.64 R6, [R1+0x28] ;  /* 0x0000280001067983 */ /* 0x002ee80000100a00 */
[----:B------:R1:W-:Y:S04]  /*1ac00*/  STL [R1+0x60], R5 ;  /* 0x0000600501007387 */ /* 0x0003e80000100800 */
[----:B------:R-:W4:Y:S01]  /*1ac10*/  LDL.64 R2, [R1+0x38] ;  /* 0x0000380001027983 */ /* 0x000f220000100a00 */
[----:B------:R-:W-:Y:S01]  /*1ac20*/  MOV R14, R122 ;  /* 0x0000007a000e7202 */ /* 0x000fe20000000f00 */
        /* <DEDUP_REMOVED lines=9> */
[----:B0-----:R-:W-:Y:S01]  /*1acc0*/  IMAD.MOV.U32 R15, RZ, RZ, 0x40000040 ;  /* 0x40000040ff0f7424 */ /* 0x001fe200078e00ff */
[----:B------:R-:W-:Y:S01]  /*1acd0*/  R2UR UR26, R20 ;  /* 0x00000000141a72ca */ /* 0x000fe200000e0000 */
[----:B------:R-:W-:Y:S01]  /*1ace0*/  VIADD R20, R122, 0x602 ;  /* 0x000006027a147836 */ /* 0x000fe20000000000 */
[----:B------:R-:W-:Y:S01]  /*1acf0*/  R2UR UR22, R14 ;  /* 0x000000000e1672ca */ /* 0x000fe200000e0000 */
[----:B------:R-:W-:Y:S01]  /*1ad00*/  VIADD R14, R122, 0x600 ;  /* 0x000006007a0e7836 */ /* 0x000fe20000000000 */
[----:B------:R-:W-:Y:S01]  /*1ad10*/  R2UR UR18, R120 ;  /* 0x00000000781272ca */ /* 0x000fe200000e0000 */
[C---:B------:R-:W-:Y:S01]  /*1ad20*/  VIADD R120, R122.reuse, 0x604 ;  /* 0x000006047a787836 */ /* 0x040fe20000000000 */
[----:B------:R-:W-:Y:S01]  /*1ad30*/  R2UR UR55, R15 ;  /* 0x000000000f3772ca */ /* 0x000fe200000e0000 */
[----:B------:R-:W-:Y:S01]  /*1ad40*/  IMAD.MOV.U32 R121, RZ, RZ, 0x40000040 ;  /* 0x40000040ff797424 */ /* 0x000fe200078e00ff */
[----:B-1----:R-:W3:Y:S01]  /*1ad50*/  LDL.64 R4, [R1+0x20] ;  /* 0x0000200001047983 */ /* 0x002ee20000100a00 */
[----:B------:R-:W-:-:S02]  /*1ad60*/  VIADD R122, R122, 0x606 ;  /* 0x000006067a7a7836 */ /* 0x000fc40000000000 */
[-C--:B------:R-:W-:Y:S01]  /*1ad70*/  FMUL.FTZ R24, R24, R9.reuse ;  /* 0x0000000918187220 */ /* 0x080fe20000410000 */
        /* <DEDUP_REMOVED lines=14> */
[----:B------:R-:W-:Y:S01]  /*1ae60*/  R2UR UR51, R21 ;  /* 0x00000000153372ca */ /* 0x000fe200000e0000 */
[-C--:B------:R-:W-:Y:S01]  /*1ae70*/  FMUL.FTZ R36, R36, R9.reuse ;  /* 0x0000000924247220 */ /* 0x080fe20000410000 */
[----:B------:R-:W-:Y:S01]  /*1ae80*/  R2UR UR35, R15 ;  /* 0x000000000f2372ca */ /* 0x000fe200000e0000 */
[-C--:B------:R-:W-:Y:S01]  /*1ae90*/  FMUL.FTZ R37, R37, R9.reuse ;  /* 0x0000000925257220 */ /* 0x080fe20000410000 */
[----:B------:R-:W-:Y:S01]  /*1aea0*/  R2UR UR27, R21 ;  /* 0x00000000151b72ca */ /* 0x000fe200000e0000 */
[----:B------:R-:W-:Y:S01]  /*1aeb0*/  HGMMA.64x96x16.F32 R120, gdesc[UR52], RZ, !UPT, gsb0 ;  /* 0x01600000347879f0 */ /* 0x000fe2000c0008ff */
[----:B------:R-:W-:Y:S01]  /*1aec0*/  R2UR UR23, R15 ;  /* 0x000000000f1772ca */ /* 0x000fe200000e0000 */
        /* <DEDUP_REMOVED lines=42> */
[----:B------:R-:W-:Y:S01]  /*1b170*/  HGMMA.64x96x16.F32 R120, gdesc[UR48], R120, gsb0 ;  /* 0x01600000307879f0 */ /* 0x000fe20008000878 */
[----:B------:R-:W-:Y:S02]  /*1b180*/  R2UR UR6, R20 ;  /* 0x00000000140672ca */ /* 0x000fe400000e0000 */
[----:B------:R-:W-:Y:S02]  /*1b190*/  R2UR UR7, R21 ;  /* 0x00000000150772ca */ /* 0x000fe400000e0000 */
[----:B------:R-:W3:Y:S01]  /*1b1a0*/  LDL.64 R20, [R1+0x18] ;  /* 0x0000180001147983 */ /* 0x000ee20000100a00 */
[----:B------:R-:W-:Y:S02]  /*1b1b0*/  WARPGROUP.DEPBAR.LE gsb0, 0x0 ;  /* 0x00008000000079c5 */ /* 0x000fe40000010000 */
[----:B------:R-:W-:Y:S01]  /*1b1c0*/  WARPGROUP.ARRIVE ;  /* 0x00000000000079c5 */ /* 0x000fe20000000000 */
[----:B----4-:R-:W-:Y:S02]  /*1b1d0*/  R2UR UR32, R2 ;  /* 0x00000000022072ca */ /* 0x010fe400000e0000 */
[----:B------:R-:W-:-:S02]  /*1b1e0*/  R2UR UR33, R3 ;  /* 0x00000000032172ca */ /* 0x000fc400000e0000 */
[----:B--2---:R-:W-:Y:S01]  /*1b1f0*/  R2UR UR28, R10 ;  /* 0x000000000a1c72ca */ /* 0x004fe200000e0000 */
[----:B------:R-:W2:Y:S10]  /*1b200*/  LDL.64 R2, [R1+0x8] ;  /* 0x0000080001027983 */ /* 0x000eb40000100a00 */
[----:B------:R-:W-:Y:S01]  /*1b210*/  HGMMA.64x96x16.F32 R120, gdesc[UR32], R120, gsb0 ;  /* 0x01600000207879f0 */ /* 0x000fe20008000878 */
[----:B------:R-:W-:-:S02]  /*1b220*/  R2UR UR29, R11 ;  /* 0x000000000b1d72ca */ /* 0x000fc400000e0000 */
[----:B------:R-:W-:Y:S02]  /*1b230*/  R2UR UR10, R14 ;  /* 0x000000000e0a72ca */ /* 0x000fe400000e0000 */
[----:B------:R-:W-:Y:S02]  /*1b240*/  R2UR UR11, R15 ;  /* 0x000000000f0b72ca */ /* 0x000fe400000e0000 */
[----:B------:R-:W4:Y:S01]  /*1b250*/  LDL.64 R14, [R1+0x10] ;  /* 0x00001000010e7983 */ /* 0x000f220000100a00 */
[----:B---3--:R-:W-:Y:S02]  /*1b260*/  R2UR UR24, R6 ;  /* 0x00000000061872ca */ /* 0x008fe400000e0000 */
[----:B------:R-:W-:Y:S01]  /*1b270*/  R2UR UR25, R7 ;  /* 0x00000000071972ca */ /* 0x000fe200000e0000 */
[----:B------:R0:W5:Y:S01]  /*1b280*/  LDL.LU.64 R10, [R1+0x70] ;  /* 0x00007000010a7983 */ /* 0x0001620000300a00 */
[----:B------:R-:W-:Y:S02]  /*1b290*/  R2UR UR20, R4 ;  /* 0x00000000041472ca */ /* 0x000fe400000e0000 */
[----:B------:R-:W-:Y:S01]  /*1b2a0*/  R2UR UR21, R5 ;  /* 0x00000000051572ca */ /* 0x000fe200000e0000 */
[----:B------:R0:W5:Y:S01]  /*1b2b0*/  LDL.LU.64 R6, [R1+0x68] ;  /* 0x0000680001067983 */ /* 0x0001620000300a00 */
[----:B------:R-:W-:Y:S01]  /*1b2c0*/  UMOV UR4, UR56 ;  /* 0x0000003800047c82 */ /* 0x000fe20008000000 */
[----:B------:R-:W-:-:S02]  /*1b2d0*/  UMOV UR5, UR57 ;  /* 0x0000003900057c82 */ /* 0x000fc40008000000 */
[----:B------:R0:W5:Y:S01]  /*1b2e0*/  LDL.LU R5, [R1+0x60] ;  /* 0x0000600001057983 */ /* 0x0001620000300800 */
[----:B------:R-:W-:Y:S02]  /*1b2f0*/  WARPGROUP.DEPBAR.LE gsb0, 0x0 ;  /* 0x00008000000079c5 */ /* 0x000fe40000010000 */
[----:B------:R-:W-:-:S06]  /*1b300*/  WARPGROUP.ARRIVE ;  /* 0x00000000000079c5 */ /* 0x000fcc0000000000 */
[----:B------:R-:W-:Y:S03]  /*1b310*/  HGMMA.64x96x16.F32 R120, gdesc[UR28], R120, gsb0 ;  /* 0x016000001c7879f0 */ /* 0x000fe60008000878 */
[----:B------:R-:W-:Y:S02]  /*1b320*/  WARPGROUP.DEPBAR.LE gsb0, 0x0 ;  /* 0x00008000000079c5 */ /* 0x000fe40000010000 */
[----:B------:R-:W-:-:S06]  /*1b330*/  WARPGROUP.ARRIVE ;  /* 0x00000000000079c5 */ /* 0x000fcc0000000000 */
[----:B------:R-:W-:Y:S01]  /*1b340*/  HGMMA.64x96x16.F32 R120, gdesc[UR24], R120, gsb0 ;  /* 0x01600000187879f0 */ /* 0x000fe20008000878 */
[----:B------:R-:W-:Y:S02]  /*1b350*/  R2UR UR16, R20 ;  /* 0x00000000141072ca */ /* 0x000fe400000e0000 */
[----:B------:R-:W-:Y:S01]  /*1b360*/  R2UR UR17, R21 ;  /* 0x00000000151172ca */ /* 0x000fe200000e0000 */
[----:B------:R-:W-:Y:S02]  /*1b370*/  WARPGROUP.DEPBAR.LE gsb0, 0x0 ;  /* 0x00008000000079c5 */ /* 0x000fe40000010000 */
[----:B------:R-:W-:-:S06]  /*1b380*/  WARPGROUP.ARRIVE ;  /* 0x00000000000079c5 */ /* 0x000fcc0000000000 */
[----:B------:R-:W-:Y:S01]  /*1b390*/  HGMMA.64x96x16.F32 R120, gdesc[UR20], R120, gsb0 ;  /* 0x01600000147879f0 */ /* 0x000fe20008000878 */
[----:B----4-:R-:W-:Y:S02]  /*1b3a0*/  R2UR UR12, R14 ;  /* 0x000000000e0c72ca */ /* 0x010fe400000e0000 */
[----:B------:R-:W-:Y:S01]  /*1b3b0*/  R2UR UR13, R15 ;  /* 0x000000000f0d72ca */ /* 0x000fe200000e0000 */
[----:B------:R-:W-:Y:S02]  /*1b3c0*/  WARPGROUP.DEPBAR.LE gsb0, 0x0 ;  /* 0x00008000000079c5 */ /* 0x000fe40000010000 */
[----:B------:R-:W-:-:S06]  /*1b3d0*/  WARPGROUP.ARRIVE ;  /* 0x00000000000079c5 */ /* 0x000fcc0000000000 */
[----:B------:R-:W-:Y:S01]  /*1b3e0*/  HGMMA.64x96x16.F32 R120, gdesc[UR16], R120, gsb0 ;  /* 0x01600000107879f0 */ /* 0x000fe20008000878 */
[----:B--2---:R-:W-:Y:S02]  /*1b3f0*/  R2UR UR8, R2 ;  /* 0x00000000020872ca */ /* 0x004fe400000e0000 */
        /* <DEDUP_REMOVED lines=19> */
.L_x_1928:
[----:B-----5:R-:W-:Y:S01]  /*1b530*/  SHF.L.U32 R2, R11, 0x1f, RZ ;  /* 0x0000001f0b027819 */ /* 0x020fe200000006ff */
[----:B------:R-:W-:-:S04]  /*1b540*/  IMAD R14, R10, 0x8, R16 ;  /* 0x000000080a0e7824 */ /* 0x000fc800078e0210 */
[----:B------:R0:W1:Y:S01]  /*1b550*/  SYNCS.PHASECHK.TRANS64.TRYWAIT P2, [R14+URZ+0x30850], R2 ;  /* 0x030850020e0075a7 */ /* 0x000062000804017f */
[----:B------:R-:W-:Y:S05]  /*1b560*/  @!P0 BRA `(.L_x_1929) ;  /* 0x0000000000048947 */ /* 0x000fea0003800000 */
[----:B------:R-:W-:Y:S01]  /*1b570*/  BPT.TRAP 0x1 ;  /* 0x000000040000795c */ /* 0x000fe20000300000 */
.L_x_1929:
[----:B------:R-:W-:Y:S04]  /*1b580*/  BSSY B1, `(.L_x_1930) ;  /* 0x0000004000017945 */ /* 0x000fe80003800000 */
[----:B-1----:R-:W-:Y:S05]  /*1b590*/  @P2 BRA `(.L_x_1931) ;  /* 0x0000000000082947 */ /* 0x002fea0003800000 */
[----:B------:R-:W1:Y:S02]  /*1b5a0*/  SYNCS.PHASECHK.TRANS64.TRYWAIT P2, [R14+URZ+0x30850], R2 ;  /* 0x030850020e0075a7 */ /* 0x000e64000804017f */
[----:B-1----:R-:W-:Y:S05]  /*1b5b0*/  @!P2 BRA `(.L_x_1932) ;  /* 0x000000f00024a947 */ /* 0x002fea0003800000 */
.L_x_1931:
[----:B------:R-:W-:Y:S05]  /*1b5c0*/  BSYNC B1 ;  /* 0x0000000000017941 */ /* 0x000fea0003800000 */
.L_x_1930:
[----:B01----:R-:W-:Y:S01]  /*1b5d0*/  VIADD R2, R16, 0x400 ;  /* 0x0000040010027836 */ /* 0x003fe20000000000 */
[----:B------:R-:W-:Y:S01]  /*1b5e0*/  MOV R3, 0x40000040 ;  /* 0x4000004000037802 */ /* 0x000fe20000000f00 */
[----:B------:R-:W-:Y:S01]  /*1b5f0*/  WARPGROUP.ARRIVE ;  /* 0x00000000000079c5 */ /* 0x000fe20000000000 */
[----:B------:R-:W-:Y:S01]  /*1b600*/  IMAD.MOV.U32 R11, RZ, RZ, 0x40000040 ;  /* 0x40000040ff0b7424 */ /* 0x000fe200078e00ff */
[----:B------:R-:W0:Y:S01]  /*1b610*/  LDC R4, c[0x0][0x448] ;  /* 0x00011200ff047b82 */ /* 0x000e220000000800 */
[----:B------:R-:W-:Y:S01]  /*1b620*/  SHF.R.U32.HI R2, RZ, 0x4, R2 ;  /* 0x00000004ff027819 */ /* 0x000fe20000011602 */
[----:B------:R-:W-:Y:S01]  /*1b630*/  IMAD R20, R7, -0x60, RZ ;  /* 0xffffffa007147824 */ /* 0x000fe200078e02ff */
[----:B------:R-:W-:Y:S01]  /*1b640*/  R2UR UR7, R3 ;  /* 0x00000000030772ca */ /* 0x000fe200000e0000 */
[----:B------:R-:W-:Y:S01]  /*1b650*/  IMAD.MOV.U32 R3, RZ, RZ, 0x40000040 ;  /* 0x40000040ff037424 */ /* 0x000fe200078e00ff */
[----:B------:R-:W-:Y:S01]  /*1b660*/  LOP3.LUT R2, R2, 0x3fff, RZ, 0xc0, !PT ;  /* 0x00003fff02027812 */ /* 0x000fe200078ec0ff */
[----:B------:R-:W-:Y:S01]  /*1b670*/  @!P1 IMAD R0, R0, 0x8, R16 ;  /* 0x0000000800009824 */ /* 0x000fe200078e0210 */
[----:B------:R-:W-:Y:S01]  /*1b680*/  ULDC UR4, c[0x0][0x9dc] ;  /* 0x0002770000047ab9 */ /* 0x000fe20000000800 */
[----:B------:R-:W-:Y:S01]  /*1b690*/  ULDC UR5, c[0x0][0x9e0] ;  /* 0x0002780000057ab9 */ /* 0x000fe20000000800 */
[----:B------:R-:W-:Y:S01]  /*1b6a0*/  LOP3.LUT R2, R2, 0x3000000, RZ, 0xfc, !PT ;  /* 0x0300000002027812 */ /* 0x000fe200078efcff */
[----:B------:R-:W-:Y:S01]  /*1b6b0*/  @!P1 VIADD R0, R0, 0x30840 ;  /* 0x0003084000009836 */ /* 0x000fe20000000000 */
[----:B------:R-:W-:-:S03]  /*1b6c0*/  ULOP3.LUT UR4, URZ, UR4, URZ, 0x33, !UPT ;  /* 0x000000043f047292 */ /* 0x000fc6000f8e333f */
[----:B------:R-:W-:Y:S01]  /*1b6d0*/  IMAD R2, R10, 0x900, R2 ;  /* 0x000009000a027824 */ /* 0x000fe200078e0202 */
[----:B------:R-:W-:-:S03]  /*1b6e0*/  @!P1 PRMT R0, RZ, 0x654, R0 ;  /* 0x00000654ff009816 */ /* 0x000fc60000000000 */
[C---:B------:R-:W-:Y:S01]  /*1b6f0*/  VIADD R10, R2.reuse, 0x80 ;  /* 0x00000080020a7836 */ /* 0x040fe20000000000 */
[----:B------:R-:W-:Y:S02]  /*1b700*/  R2UR UR6, R2 ;  /* 0x00000000020672ca */ /* 0x000fe400000e0000 */
[----:B0-----:R-:W-:Y:S01]  /*1b710*/  ISETP.NE.AND P2, PT, R4, 0x1, PT ;  /* 0x000000010400780c */ /* 0x001fe20003f45270 */
[----:B------:R-:W-:-:S10]  /*1b720*/  IMAD.IADD R4, R213, 0x1, R209 ;  /* 0x00000001d5047824 */ /* 0x000fd400078e02d1 */
        /* <DEDUP_REMOVED lines=18> */
[----:B------:R-:W-:Y:S01]  /*1b850*/  IMAD.MOV.U32 R11, RZ, RZ, 0x40000040 ;  /* 0x40000040ff0b7424 */ /* 0x000fe200078e00ff */
[----:B------:R-:W-:Y:S01]  /*1b860*/  IADD3 R2, R2, 0x280, RZ ;  /* 0x0000028002027810 */ /* 0x000fe20007ffe0ff */
        /* <DEDUP_REMOVED lines=10> */
[----:B------:R-:W0:Y:S08]  /*1b910*/  @P2 LDC R2, c[0x0][0x450] ;  /* 0x00011400ff022b82 */ /* 0x000e300000000800 */
[----:B------:R-:W1:Y:S02]  /*1b920*/  @P2 LDC R3, c[0x0][0x44c] ;  /* 0x00011300ff032b82 */ /* 0x000e640000000800 */
[----:B-1----:R-:W-:-:S05]  /*1b930*/  @P2 IMAD.HI.U32 R3, R4, R3, RZ ;  /* 0x0000000304032227 */ /* 0x002fca00078e00ff */
[----:B0-----:R-:W-:Y:S01]  /*1b940*/  @P2 SHF.R.U32.HI R4, RZ, R2, R3 ;  /* 0x00000002ff042219 */ /* 0x001fe20000011603 */
[----:B------:R-:W-:Y:S01]  /*1b950*/  VIADD R3, R20, 0x1 ;  /* 0x0000000114037836 */ /* 0x000fe20000000000 */
[----:B------:R-:W-:-:S03]  /*1b960*/  ISETP.GE.AND P2, PT, R227, 0x1, PT ;  /* 0x00000001e300780c */ /* 0x000fc60003f46270 */
[----:B------:R-:W0:Y:S01]  /*1b970*/  SHFL.IDX PT, R21, R4, RZ, 0x1c1f ;  /* 0x001c1fff04157589 */ /* 0x000e2200000e0000 */
[----:B------:R-:W-:-:S05]  /*1b980*/  IMAD R3, R212, -0x2, R3 ;  /* 0xfffffffed4037824 */ /* 0x000fca00078e0203 */
[----:B------:R-:W-:-:S05]  /*1b990*/  IADD3 R11, -R194, R3, R196 ;  /* 0x00000003c20b7210 */ /* 0x000fca0007ffe1c4 */
[C---:B------:R-:W-:Y:S02]  /*1b9a0*/  VIADD R15, R11.reuse, UR5 ;  /* 0x000000050b0f7c36 */ /* 0x040fe40008000000 */
[----:B------:R-:W-:-:S03]  /*1b9b0*/  VIADD R11, R11, UR4 ;  /* 0x000000040b0b7c36 */ /* 0x000fc60008000000 */
[----:B0-----:R-:W-:Y:S01]  /*1b9c0*/  IADD3 R10, R15, R21, RZ ;  /* 0x000000150f0a7210 */ /* 0x001fe20007ffe0ff */
[----:B------:R-:W-:Y:S01]  /*1b9d0*/  IMAD.IADD R9, R11, 0x1, R21 ;  /* 0x000000010b097824 */ /* 0x000fe200078e0215 */
[----:B------:R-:W-:Y:S02]  /*1b9e0*/  WARPGROUP.DEPBAR.LE gsb0, 0x0 ;  /* 0x00008000000079c5 */ /* 0x000fe40000010000 */
[----:B------:R-:W-:-:S06]  /*1b9f0*/  WARPGROUP.ARRIVE ;  /* 0x00000000000079c5 */ /* 0x000fcc0000000000 */
[----:B------:R-:W-:Y:S03]  /*1ba00*/  HGMMA.64x192x16.F32 R24, R168, gdesc[UR4].tnspB, R24, gsb0 ;  /* 0x42e00004a8187df0 */ /* 0x000fe60008000818 */
[----:B------:R-:W-:Y:S02]  /*1ba10*/  WARPGROUP.DEPBAR.LE gsb0, 0x0 ;  /* 0x00008000000079c5 */ /* 0x000fe40000010000 */
[----:B------:R0:W-:Y:S02]  /*1ba20*/  @!P1 SYNCS.ARRIVE.TRANS64.RED.A1T0 RZ, [R0+URZ], RZ ;  /* 0x000000ff00ff99a7 */ /* 0x0001e4000810043f */
[----:B0-----:R-:W-:Y:S01]  /*1ba30*/  VIADD R0, R3, 0xffffffff ;  /* 0xffffffff03007836 */ /* 0x001fe20000000000 */
        /* <DEDUP_REMOVED lines=13> */
.L_x_1935:
[----:B------:R-:W-:-:S05]  /*1bb10*/  IMAD.U32 R168, RZ, RZ, UR58 ;  /* 0x0000003affa87e24 */ /* 0x000fca000f8e00ff */
[----:B------:R-:W-:-:S13]  /*1bb20*/  ISETP.NE.AND P2, PT, R168, 0x1, PT ;  /* 0x00000001a800780c */ /* 0x000fda0003f45270 */
[----:B------:R-:W0:Y:S02]  /*1bb30*/  @P2 LDC.64 R2, c[0x0][0x9e8] ;  /* 0x00027a00ff022b82 */ /* 0x000e240000000a00 */
[----:B0-----:R-:W-:-:S05]  /*1bb40*/  @P2 IMAD.HI.U32 R2, R21, R2, RZ ;  /* 0x0000000215022227 */ /* 0x001fca00078e00ff */
[----:B------:R-:W-:-:S07]  /*1bb50*/  @P2 SHF.R.U32.HI R21, RZ, R3, R2 ;  /* 0x00000003ff152219 */ /* 0x000fce0000011602 */
.L_x_1936:
[----:B------:R-:W-:Y:S05]  /*1bb60*/  BSYNC B1 ;  /* 0x0000000000017941 */ /* 0x000fea0003800000 */
.L_x_1934:
[----:B------:R-:W-:-:S05]  /*1bb70*/  IMAD R21, R21, R168, R0 ;  /* 0x000000a815157224 */ /* 0x000fca00078e0200 */
[----:B------:R-:W-:Y:S02]  /*1bb80*/  VIADDMNMX R10, R21, R168, R10, PT ;  /* 0x000000a8150a7246 */ /* 0x000fe4000380010a */
[----:B------:R-:W-:-:S07]  /*1bb90*/  VIMNMX R9, R9, R21, !PT ;  /* 0x0000001509097248 */ /* 0x000fce0007fe0100 */
.L_x_1933:
        /* <DEDUP_REMOVED lines=141> */
[----:B------:R-:W-:-:S13]  /*1c470*/  ISETP.GE.AND P6, PT, R227, 0x1, PT ;  /* 0x00000001e300780c */ /* 0x000fda0003fc6270 */
        /* <DEDUP_REMOVED lines=13> */
.L_x_1939:
[----:B------:R-:W-:-:S05]  /*1c550*/  IMAD.U32 R9, RZ, RZ, UR58 ;  /* 0x0000003aff097e24 */ /* 0x000fca000f8e00ff */
[----:B------:R-:W-:-:S13]  /*1c560*/  ISETP.NE.AND P6, PT, R9, 0x1, PT ;  /* 0x000000010900780c */ /* 0x000fda0003fc5270 */
[----:B------:R-:W0:Y:S02]  /*1c570*/  @P6 LDC.64 R2, c[0x0][0x9e8] ;  /* 0x00027a00ff026b82 */ /* 0x000e240000000a00 */
[----:B0-----:R-:W-:-:S05]  /*1c580*/  @P6 IMAD.HI.U32 R2, R4, R2, RZ ;  /* 0x0000000204026227 */ /* 0x001fca00078e00ff */
[----:B------:R-:W-:-:S07]  /*1c590*/  @P6 SHF.R.U32.HI R4, RZ, R3, R2 ;  /* 0x00000003ff046219 */ /* 0x000fce0000011602 */
.L_x_1940:
[----:B------:R-:W-:Y:S05]  /*1c5a0*/  BSYNC B1 ;  /* 0x0000000000017941 */ /* 0x000fea0003800000 */
.L_x_1938:
[----:B------:R-:W-:-:S05]  /*1c5b0*/  IMAD R0, R4, R9, R0 ;  /* 0x0000000904007224 */ /* 0x000fca00078e0200 */
[----:B------:R-:W-:Y:S02]  /*1c5c0*/  VIADDMNMX R15, R0, R9, R15, PT ;  /* 0x00000009000f7246 */ /* 0x000fe4000380010f */
[----:B------:R-:W-:-:S07]  /*1c5d0*/  VIMNMX R11, R11, R0, !PT ;  /* 0x000000000b0b7248 */ /* 0x000fce0007fe0100 */
.L_x_1937:
[C---:B------:R-:W-:Y:S01]  /*1c5e0*/  ISETP.GT.AND P2, PT, R11.reuse, 0x1, !P2 ;  /* 0x000000010b00780c */ /* 0x040fe20005744270 */
[----:B------:R-:W-:Y:S01]  /*1c5f0*/  ULDC UR4, c[0x0][0x988] ;  /* 0x0002620000047ab9 */ /* 0x000fe20000000800 */
[----:B------:R-:W-:Y:S02]  /*1c600*/  ISETP.GT.AND P3, PT, R11, 0x8, !P3 ;  /* 0x000000080b00780c */ /* 0x000fe40005f64270 */
        /* <DEDUP_REMOVED lines=67> */
[----:B------:R-:W-:Y:S01]  /*1ca40*/  FMNMX.FTZ R2, R165, R0, !PT ;  /* 0x00000000a5027209 */ /* 0x000fe20007810000 */
[----:B------:R-:W-:Y:S01]  /*1ca50*/  IMAD.U32 R0, RZ, RZ, UR4 ;  /* 0x00000004ff007e24 */ /* 0x000fe2000f8e00ff */
        /* <DEDUP_REMOVED lines=22> */
[----:B------:R-:W-:-:S02]  /*1cbc0*/  @!P1 IADD3 R14, R14, 0x30860, RZ ;  /* 0x000308600e0e9810 */ /* 0x000fc40007ffe0ff */
        /* <DEDUP_REMOVED lines=24> */
[----:B------:R-:W-:Y:S02]  /*1cd50*/  ISETP.GT.AND P2, PT, R11, RZ, !P6 ;  /* 0x000000ff0b00720c */ /* 0x000fe40007744270 */
        /* <DEDUP_REMOVED lines=43> */
[----:B------:R-:W-:Y:S01]  /*1d010*/  FFMA.FTZ R165, R165, R0, -R3 ;  /* 0x00000000a5a57223 */ /* 0x000fe20000010803 */
[----:B------:R-:W-:Y:S01]  /*1d020*/  FSEL R132, R4, RZ, P2 ;  /* 0x000000ff04847208 */ /* 0x000fe20001000000 */
        /* <DEDUP_REMOVED lines=29> */
[----:B------:R-:W-:-:S06]  /*1d200*/  FADD.FTZ R9, -R132, R13 ;  /* 0x0000000d84097221 */ /* 0x000fcc0000010100 */
[----:B------:R-:W-:Y:S01]  /*1d210*/  MUFU.EX2 R15, R15 ;  /* 0x0000000f000f7308 */ /* 0x000fe20000000800 */
[C---:B------:R-:W-:Y:S01]  /*1d220*/  FSETP.NEU.FTZ.AND P2, PT, R3.reuse, -INF , PT ;  /* 0xff8000000300780b */ /* 0x040fe20003f5d000 */
[-C--:B------:R-:W-:Y:S01]  /*1d230*/  FMUL.FTZ R133, R3, R0.reuse ;  /* 0x0000000003857220 */ /* 0x080fe20000410000 */
[----:B------:R-:W-:-:S04]  /*1d240*/  FMUL.FTZ R9, R9, R0 ;  /* 0x0000000009097220 */ /* 0x000fc80000410000 */
[----:B------:R-:W-:Y:S01]  /*1d250*/  FSEL R133, R133, RZ, P2 ;  /* 0x000000ff85857208 */ /* 0x000fe20001000000 */
[----:B------:R-:W-:Y:S04]  /*1d260*/  MUFU.EX2 R178, R178 ;  /* 0x000000b200b27308 */ /* 0x000fe80000000800 */
[-CC-:B------:R-:W-:Y:S01]  /*1d270*/  FFMA.FTZ R191, R126, R0.reuse, -R133.reuse ;  /* 0x000000007ebf7223 */ /* 0x180fe20000010885 */
[-CC-:B------:R-:W-:Y:S01]  /*1d280*/  FFMA.FTZ R126, R131, R0.reuse, -R133.reuse ;  /* 0x00000000837e7223 */ /* 0x180fe20000010885 */
[----:B------:R-:W-:Y:S01]  /*1d290*/  FSEL R131, R3, RZ, P2 ;  /* 0x000000ff03837208 */ /* 0x000fe20001000000 */
[-CC-:B------:R-:W-:Y:S01]  /*1d2a0*/  FFMA.FTZ R189, R122, R0.reuse, -R133.reuse ;  /* 0x000000007abd7223 */ /* 0x180fe20000010885 */
[----:B------:R-:W0:Y:S01]  /*1d2b0*/  MUFU.EX2 R9, R9 ;  /* 0x0000000900097308 */ /* 0x000e220000000800 */
[-CC-:B------:R-:W-:Y:S01]  /*1d2c0*/  FFMA.FTZ R122, R123, R0.reuse, -R133.reuse ;  /* 0x000000007b7a7223 */ /* 0x180fe20000010885 */
[-CC-:B------:R-:W-:Y:S01]  /*1d2d0*/  FFMA.FTZ R123, R127, R0.reuse, -R133.reuse ;  /* 0x000000007f7b7223 */ /* 0x180fe20000010885 */
[----:B------:R-:W-:Y:S01]  /*1d2e0*/  FADD.FTZ R131, -R131, R12 ;  /* 0x0000000c83837221 */ /* 0x000fe20000010100 */
[-CC-:B------:R-:W-:Y:S01]  /*1d2f0*/  FFMA.FTZ R127, R135, R0.reuse, -R133.reuse ;  /* 0x00000000877f7223 */ /* 0x180fe20000010885 */
[-CC-:B------:R-:W-:Y:S01]  /*1d300*/  FFMA.FTZ R185, R130, R0.reuse, -R133.reuse ;  /* 0x0000000082b97223 */ /* 0x180fe20000010885 */
[-CC-:B------:R-:W-:Y:S01]  /*1d310*/  FFMA.FTZ R187, R134, R0.reuse, -R133.reuse ;  /* 0x0000000086bb7223 */ /* 0x180fe20000010885 */
[-C--:B------:R-:W-:Y:S01]  /*1d320*/  FMUL.FTZ R2, R131, R0.reuse ;  /* 0x0000000083027220 */ /* 0x080fe20000410000 */
[----:B------:R-:W-:Y:S01]  /*1d330*/  MUFU.EX2 R189, R189 ;  /* 0x000000bd00bd7308 */ /* 0x000fe20000000800 */
[-CC-:B------:R-:W-:Y:S01]  /*1d340*/  FFMA.FTZ R181, R138, R0.reuse, -R133.reuse ;  /* 0x000000008ab57223 */ /* 0x180fe20000010885 */
[-CC-:B------:R-:W-:Y:S01]  /*1d350*/  FFMA.FTZ R130, R139, R0.reuse, -R133.reuse ;  /* 0x000000008b827223 */ /* 0x180fe20000010885 */
[-CC-:B------:R-:W-:Y:S01]  /*1d360*/  FFMA.FTZ R183, R142, R0.reuse, -R133.reuse ;  /* 0x000000008eb77223 */ /* 0x180fe20000010885 */
[-CC-:B------:R-:W-:Y:S01]  /*1d370*/  FFMA.FTZ R143, R143, R0.reuse, -R133.reuse ;  /* 0x000000008f8f7223 */ /* 0x180fe20000010885 */
[-CC-:B------:R-:W-:Y:S01]  /*1d380*/  FFMA.FTZ R177, R146, R0.reuse, -R133.reuse ;  /* 0x0000000092b17223 */ /* 0x180fe20000010885 */
[-CC-:B------:R-:W-:Y:S01]  /*1d390*/  FFMA.FTZ R179, R150, R0.reuse, -R133.reuse ;  /* 0x0000000096b37223 */ /* 0x180fe20000010885 */
[--C-:B------:R-:W-:Y:S01]  /*1d3a0*/  FFMA.FTZ R173, R154, R0, -R133.reuse ;  /* 0x000000009aad7223 */ /* 0x100fe20000010885 */
[----:B------:R-:W2:Y:S01]  /*1d3b0*/  MUFU.EX2 R2, R2 ;  /* 0x0000000200027308 */ /* 0x000ea20000000800 */
[----:B0-----:R-:W-:Y:S01]  /*1d3c0*/  FFMA.FTZ R131, R9, R6, R188 ;  /* 0x0000000609837223 */ /* 0x001fe200000100bc */
[-CC-:B------:R-:W-:Y:S01]  /*1d3d0*/  FFMA.FTZ R155, R155, R0.reuse, -R133.reuse ;  /* 0x000000009b9b7223 */ /* 0x180fe20000010885 */
[-CC-:B------:R-:W-:Y:S01]  /*1d3e0*/  FFMA.FTZ R175, R158, R0.reuse, -R133.reuse ;  /* 0x000000009eaf7223 */ /* 0x180fe20000010885 */
[-C--:B------:R-:W-:Y:S01]  /*1d3f0*/  FFMA.FTZ R169, R162, R0.reuse, -R133 ;  /* 0x00000000a2a97223 */ /* 0x080fe20000010885 */
[----:B------:R-:W-:Y:S01]  /*1d400*/  FADD.FTZ R131, R10, R131 ;  /* 0x000000830a837221 */ /* 0x000fe20000010000 */
[-CC-:B------:R-:W-:Y:S01]  /*1d410*/  FFMA.FTZ R163, R163, R0.reuse, -R133.reuse ;  /* 0x00000000a3a37223 */ /* 0x180fe20000010885 */
[-C--:B------:R-:W-:Y:S01]  /*1d420*/  FFMA.FTZ R166, R166, R0.reuse, -R133 ;  /* 0x00000000a6a67223 */ /* 0x080fe20000010885 */
[----:B------:R-:W0:Y:S01]  /*1d430*/  MUFU.EX2 R122, R122 ;  /* 0x0000007a007a7308 */ /* 0x000e220000000800 */
[----:B------:R-:W-:Y:S01]  /*1d440*/  FADD.FTZ R135, R190, R131 ;  /* 0x00000083be877221 */ /* 0x000fe20000010000 */
[----:B------:R-:W-:Y:S01]  /*1d450*/  FFMA.FTZ R131, R147, R0, -R133 ;  /* 0x0000000093837223 */ /* 0x000fe20000010885 */
[----:B------:R-:W-:-:S02]  /*1d460*/  F2FP.F16.F32.PACK_AB R190, R20, R190 ;  /* 0x000000be14be723e */ /* 0x000fc400000000ff */
[----:B------:R-:W-:Y:S01]  /*1d470*/  FADD.FTZ R135, R20, R135 ;  /* 0x0000008714877221 */ /* 0x000fe20000010000 */
[----:B------:R-:W-:Y:S02]  /*1d480*/  F2FP.F16.F32.PACK_AB R188, R10, R188 ;  /* 0x000000bc0abc723e */ /* 0x000fe400000000ff */
[----:B------:R-:W3:Y:S01]  /*1d490*/  MUFU.EX2 R191, R191 ;  /* 0x000000bf00bf7308 */ /* 0x000ee20000000800 */
[----:B------:R-:W-:Y:S01]  /*1d4a0*/  FADD.FTZ R6, R184, R135 ;  /* 0x00000087b8067221 */ /* 0x000fe20000010000 */
[----:B--2---:R-:W-:Y:S01]  /*1d4b0*/  FFMA.FTZ R5, R2, R5, R189 ;  /* 0x0000000502057223 */ /* 0x004fe200000100bd */
[C---:B------:R-:W-:Y:S01]  /*1d4c0*/  ISETP.GT.AND P2, PT, R7.reuse, R211, PT ;  /* 0x000000d30700720c */ /* 0x040fe20003f44270 */
[----:B------:R-:W-:Y:S02]  /*1d4d0*/  VIADD R7, R7, 0xffffffff ;  /* 0xffffffff07077836 */ /* 0x000fe40000000000 */
[C---:B------:R-:W-:Y:S01]  /*1d4e0*/  FADD.FTZ R135, R21.reuse, R6 ;  /* 0x0000000615877221 */ /* 0x040fe20000010000 */
[----:B------:R-:W-:Y:S01]  /*1d4f0*/  F2FP.F16.F32.PACK_AB R184, R21, R184 ;  /* 0x000000b815b8723e */ /* 0x000fe200000000ff */
[----:B------:R-:W2:Y:S01]  /*1d500*/  MUFU.EX2 R123, R123 ;  /* 0x0000007b007b7308 */ /* 0x000ea20000000800 */
[----:B0-----:R-:W-:Y:S01]  /*1d510*/  FADD.FTZ R6, R122, R5 ;  /* 0x000000057a067221 */ /* 0x001fe20000010000 */
[----:B------:R-:W-:Y:S01]  /*1d520*/  FADD.FTZ R135, R186, R135 ;  /* 0x00000087ba877221 */ /* 0x000fe20000010000 */
[----:B------:R-:W-:Y:S01]  /*1d530*/  FFMA.FTZ R5, R151, R0, -R133 ;  /* 0x0000000097057223 */ /* 0x000fe20000010885 */
[----:B------:R-:W-:-:S02]  /*1d540*/  F2FP.F16.F32.PACK_AB R186, R120, R186 ;  /* 0x000000ba78ba723e */ /* 0x000fc400000000ff */
[----:B------:R-:W-:Y:S01]  /*1d550*/  FADD.FTZ R135, R120, R135 ;  /* 0x0000008778877221 */ /* 0x000fe20000010000 */
[----:B------:R-:W-:Y:S01]  /*1d560*/  F2FP.F16.F32.PACK_AB R189, R122, R189 ;  /* 0x000000bd7abd723e */ /* 0x000fe200000000ff */
[----:B------:R-:W0:Y:S01]  /*1d570*/  MUFU.EX2 R185, R185 ;  /* 0x000000b900b97308 */ /* 0x000e220000000800 */
[----:B---3--:R-:W-:Y:S01]  /*1d580*/  FADD.FTZ R6, R191, R6 ;  /* 0x00000006bf067221 */ /* 0x008fe20000010000 */
[----:B------:R-:W-:Y:S01]  /*1d590*/  FADD.FTZ R132, R180, R135 ;  /* 0x00000087b4847221 */ /* 0x000fe20000010000 */
[----:B------:R-:W-:-:S03]  /*1d5a0*/  F2FP.F16.F32.PACK_AB R180, R121, R180 ;  /* 0x000000b479b4723e */ /* 0x000fc600000000ff */
[----:B------:R-:W-:Y:S02]  /*1d5b0*/  FADD.FTZ R135, R121, R132 ;  /* 0x0000008479877221 */ /* 0x000fe40000010000 */
[----:B------:R-:W3:Y:S01]  /*1d5c0*/  MUFU.EX2 R126, R126 ;  /* 0x0000007e007e7308 */ /* 0x000ee20000000800 */
[----:B--2---:R-:W-:Y:S01]  /*1d5d0*/  FADD.FTZ R6, R123, R6 ;  /* 0x000000067b067221 */ /* 0x004fe20000010000 */
[----:B------:R-:W-:Y:S01]  /*1d5e0*/  FADD.FTZ R132, R182, R135 ;  /* 0x00000087b6847221 */ /* 0x000fe20000010000 */
[----:B------:R-:W-:Y:S02]  /*1d5f0*/  F2FP.F16.F32.PACK_AB R182, R11, R182 ;  /* 0x000000b60bb6723e */ /* 0x000fe400000000ff */
[----:B------:R-:W-:Y:S01]  /*1d600*/  F2FP.F16.F32.PACK_AB R191, R123, R191 ;  /* 0x000000bf7bbf723e */ /* 0x000fe200000000ff */
[----:B------:R-:W-:Y:S01]  /*1d610*/  FADD.FTZ R135, R11, R132 ;  /* 0x000000840b877221 */ /* 0x000fe20000010000 */
[----:B------:R-:W-:Y:S01]  /*1d620*/  FFMA.FTZ R132, R159, R0, -R133 ;  /* 0x000000009f847223 */ /* 0x000fe20000010885 */
[----:B------:R-:W2:Y:S01]  /*1d630*/  MUFU.EX2 R187, R187 ;  /* 0x000000bb00bb7308 */ /* 0x000ea20000000800 */
[----:B0-----:R-:W-:Y:S01]  /*1d640*/  FADD.FTZ R137, R185, R6 ;  /* 0x00000006b9897221 */ /* 0x001fe20000010000 */
[----:B------:R-:W-:Y:S01]  /*1d650*/  FADD.FTZ R134, R176, R135 ;  /* 0x00000087b0867221 */ /* 0x000fe20000010000 */
[----:B------:R-:W-:Y:S01]  /*1d660*/  F2FP.F16.F32.PACK_AB R176, R15, R176 ;  /* 0x000000b00fb0723e */ /* 0x000fe200000000ff */
[----:B------:R-:W-:-:S04]  /*1d670*/  FFMA.FTZ R133, R167, R0, -R133 ;  /* 0x00000000a7857223 */ /* 0x000fc80000010885 */
[----:B------:R-:W0:Y:S01]  /*1d680*/  MUFU.EX2 R127, R127 ;  /* 0x0000007f007f7308 */ /* 0x000e220000000800 */
[C---:B---3--:R-:W-:Y:S01]  /*1d690*/  FADD.FTZ R6, R126.reuse, R137 ;  /* 0x000000897e067221 */ /* 0x048fe20000010000 */
[----:B------:R-:W-:Y:S01]  /*1d6a0*/  FADD.FTZ R137, R15, R134 ;  /* 0x000000860f897221 */ /* 0x000fe20000010000 */
[----:B------:R-:W-:-:S03]  /*1d6b0*/  F2FP.F16.F32.PACK_AB R185, R126, R185 ;  /* 0x000000b97eb9723e */ /* 0x000fc600000000ff */
[----:B------:R-:W-:Y:S02]  /*1d6c0*/  FADD.FTZ R137, R178, R137 ;  /* 0x00000089b2897221 */ /* 0x000fe40000010000 */
        /* <DEDUP_REMOVED lines=14> */
[----:B------:R-:W-:-:S06]  /*1d7b0*/  F2FP.F16.F32.PACK_AB R178, R124, R178 ;  /* 0x000000b27cb2723e */ /* 0x000fcc00000000ff */
[----:B------:R-:W3:Y:S01]  /*1d7c0*/  MUFU.EX2 R177, R177 ;  /* 0x000000b100b17308 */ /* 0x000ee20000000800 */
[C---:B--2---:R-:W-:Y:S01]  /*1d7d0*/  FADD.FTZ R6, R12.reuse, R135 ;  /* 0x000000870c067221 */ /* 0x044fe20000010000 */
[----:B------:R-:W-:Y:S01]  /*1d7e0*/  F2FP.F16.F32.PACK_AB R183, R12, R183 ;  /* 0x000000b70cb7723e */ /* 0x000fe200000000ff */
[----:B------:R-:W-:-:S05]  /*1d7f0*/  IMAD.MOV.U32 R12, RZ, RZ, R3 ;  /* 0x000000ffff0c7224 */ /* 0x000fca00078e0003 */
[----:B------:R-:W2:Y:S01]  /*1d800*/  MUFU.EX2 R125, R125 ;  /* 0x0000007d007d7308 */ /* 0x000ea20000000800 */
[----:B0-----:R-:W-:-:S07]  /*1d810*/  FADD.FTZ R134, R172, R137 ;  /* 0x00000089ac867221 */ /* 0x001fce0000010000 */
[----:B------:R-:W0:Y:S01]  /*1d820*/  MUFU.EX2 R131, R131 ;  /* 0x0000008300837308 */ /* 0x000e220000000800 */
[----:B---3--:R-:W-:-:S07]  /*1d830*/  FADD.FTZ R6, R177, R6 ;  /* 0x00000006b1067221 */ /* 0x008fce0000010000 */
[----:B------:R-:W3:Y:S01]  /*1d840*/  MUFU.EX2 R174, R174 ;  /* 0x000000ae00ae7308 */ /* 0x000ee20000000800 */
[C---:B--2---:R-:W-:Y:S01]  /*1d850*/  FADD.FTZ R135, R125.reuse, R134 ;  /* 0x000000867d877221 */ /* 0x044fe20000010000 */
[----:B------:R-:W-:-:S06]  /*1d860*/  F2FP.F16.F32.PACK_AB R172, R125, R172 ;  /* 0x000000ac7dac723e */ /* 0x000fcc00000000ff */
        /* <DEDUP_REMOVED lines=8> */
[C---:B0-----:R-:W-:Y:S01]  /*1d8f0*/  FADD.FTZ R135, R128.reuse, R135 ;  /* 0x0000008780877221 */ /* 0x041fe20000010000 */
[----:B------:R-:W-:-:S06]  /*1d900*/  F2FP.F16.F32.PACK_AB R174, R128, R174 ;  /* 0x000000ae80ae723e */ /* 0x000fcc00000000ff */
[----:B------:R-:W0:Y:S01]  /*1d910*/  MUFU.EX2 R173, R173 ;  /* 0x000000ad00ad7308 */ /* 0x000e220000000800 */
[C---:B---3--:R-:W-:Y:S01]  /*1d920*/  FADD.FTZ R6, R5.reuse, R6 ;  /* 0x0000000605067221 */ /* 0x048fe20000010000 */
[----:B------:R-:W-:-:S06]  /*1d930*/  F2FP.F16.F32.PACK_AB R179, R5, R179 ;  /* 0x000000b305b3723e */ /* 0x000fcc00000000ff */
[----:B------:R-:W3:Y:S01]  /*1d940*/  MUFU.EX2 R129, R129 ;  /* 0x0000008100817308 */ /* 0x000ee20000000800 */
[----:B--2---:R-:W-:-:S07]  /*1d950*/  FADD.FTZ R20, R168, R135 ;  /* 0x00000087a8147221 */ /* 0x004fce0000010000 */
[----:B-1----:R-:W1:Y:S01]  /*1d960*/  MUFU.EX2 R14, R155 ;  /* 0x0000009b000e7308 */ /* 0x002e620000000800 */
[----:B0-----:R-:W-:-:S07]  /*1d970*/  FADD.FTZ R11, R173, R6 ;  /* 0x00000006ad0b7221 */ /* 0x001fce0000010000 */
[----:B------:R-:W0:Y:S01]  /*1d980*/  MUFU.EX2 R170, R170 ;  /* 0x000000aa00aa7308 */ /* 0x000e220000000800 */
[C---:B---3--:R-:W-:Y:S01]  /*1d990*/  FADD.FTZ R15, R129.reuse, R20 ;  /* 0x00000014810f7221 */ /* 0x048fe20000010000 */
[----:B------:R-:W-:-:S06]  /*1d9a0*/  F2FP.F16.F32.PACK_AB R168, R129, R168 ;  /* 0x000000a881a8723e */ /* 0x000fcc00000000ff */
[----:B------:R-:W2:Y:S01]  /*1d9b0*/  MUFU.EX2 R175, R175 ;  /* 0x000000af00af7308 */ /* 0x000ea20000000800 */
[C---:B-1----:R-:W-:Y:S01]  /*1d9c0*/  FADD.FTZ R6, R14.reuse, R11 ;  /* 0x0000000b0e067221 */ /* 0x042fe20000010000 */
[----:B------:R-:W-:-:S06]  /*1d9d0*/  F2FP.F16.F32.PACK_AB R173, R14, R173 ;  /* 0x000000ad0ead723e */ /* 0x000fcc00000000ff */
[----:B------:R-:W1:Y:S01]  /*1d9e0*/  MUFU.EX2 R13, R165 ;  /* 0x000000a5000d7308 */ /* 0x000e620000000800 */
[----:B0-----:R-:W-:-:S07]  /*1d9f0*/  FADD.FTZ R20, R170, R15 ;  /* 0x0000000faa147221 */ /* 0x001fce0000010000 */
[----:B------:R-:W0:Y:S01]  /*1da00*/  MUFU.EX2 R132, R132 ;  /* 0x0000008400847308 */ /* 0x000e220000000800 */
[----:B--2---:R-:W-:-:S07]  /*1da10*/  FADD.FTZ R11, R175, R6 ;  /* 0x00000006af0b7221 */ /* 0x004fce0000010000 */
[----:B------:R-:W2:Y:S01]  /*1da20*/  MUFU.EX2 R169, R169 ;  /* 0x000000a900a97308 */ /* 0x000ea20000000800 */
[C---:B-1----:R-:W-:Y:S01]  /*1da30*/  FADD.FTZ R6, R13.reuse, R20 ;  /* 0x000000140d067221 */ /* 0x042fe20000010000 */
[----:B------:R-:W-:Y:S01]  /*1da40*/  F2FP.F16.F32.PACK_AB R170, R13, R170 ;  /* 0x000000aa0daa723e */ /* 0x000fe200000000ff */
[----:B------:R-:W-:-:S05]  /*1da50*/  IMAD.MOV.U32 R13, RZ, RZ, R4 ;  /* 0x000000ffff0d7224 */ /* 0x000fca00078e0004 */
[----:B------:R-:W1:Y:S01]  /*1da60*/  MUFU.EX2 R10, R163 ;  /* 0x000000a3000a7308 */ /* 0x000e620000000800 */
[C---:B0-----:R-:W-:Y:S01]  /*1da70*/  FADD.FTZ R20, R132.reuse, R11 ;  /* 0x0000000b84147221 */ /* 0x041fe20000010000 */
[----:B------:R-:W-:-:S06]  /*1da80*/  F2FP.F16.F32.PACK_AB R175, R132, R175 ;  /* 0x000000af84af723e */ /* 0x000fcc00000000ff */
[----:B------:R-:W0:Y:S01]  /*1da90*/  MUFU.EX2 R166, R166 ;  /* 0x000000a600a67308 */ /* 0x000e220000000800 */
[----:B--2---:R-:W-:-:S07]  /*1daa0*/  FADD.FTZ R11, R169, R20 ;  /* 0x00000014a90b7221 */ /* 0x004fce0000010000 */
[----:B------:R-:W2:Y:S01]  /*1dab0*/  MUFU.EX2 R133, R133 ;  /* 0x0000008500857308 */ /* 0x000ea20000000800 */
[C---:B-1----:R-:W-:Y:S01]  /*1dac0*/  FADD.FTZ R11, R10.reuse, R11 ;  /* 0x0000000b0a0b7221 */ /* 0x042fe20000010000 */
[----:B------:R-:W-:Y:S01]  /*1dad0*/  F2FP.F16.F32.PACK_AB R169, R10, R169 ;  /* 0x000000a90aa9723e */ /* 0x000fe200000000ff */
[----:B------:R-:W-:Y:S02]  /*1dae0*/  IMAD.MOV.U32 R10, RZ, RZ, R22 ;  /* 0x000000ffff0a7224 */ /* 0x000fe400078e0016 */
[----:B0-----:R-:W-:-:S04]  /*1daf0*/  FADD.FTZ R11, R166, R11 ;  /* 0x0000000ba60b7221 */ /* 0x001fc80000010000 */
[C---:B--2---:R-:W-:Y:S01]  /*1db00*/  FADD.FTZ R5, R133.reuse, R11 ;  /* 0x0000000b85057221 */ /* 0x044fe20000010000 */
[----:B------:R-:W-:Y:S01]  /*1db10*/  F2FP.F16.F32.PACK_AB R171, R133, R166 ;  /* 0x000000a685ab723e */ /* 0x000fe200000000ff */
[----:B------:R-:W-:Y:S01]  /*1db20*/  IMAD.MOV.U32 R11, RZ, RZ, R23 ;  /* 0x000000ffff0b7224 */ /* 0x000fe200078e0017 */
[----:B------:R-:W-:Y:S06]  /*1db30*/  @P2 BRA `(.L_x_1941) ;  /* 0xffffffc800fc2947 */ /* 0x000fec000383ffff */
.L_x_1922:
[----:B------:R-:W-:Y:S05]  /*1db40*/  BSYNC B0 ;  /* 0x0000000000007941 */ /* 0x000fea0003800000 */
.L_x_1921:
        /* <DEDUP_REMOVED lines=99> */
.L_x_1942:
[----:B------:R-:W-:Y:S01]  /*1e180*/  IMAD R12, R22, 0x8, R16 ;  /* 0x00000008160c7824 */ /* 0x000fe200078e0210 */
[----:B------:R-:W-:-:S04]  /*1e190*/  SHF.L.U32 R7, R23, 0x1f, RZ ;  /* 0x0000001f17077819 */ /* 0x000fc800000006ff */
[----:B------:R1:W2:Y:S01]  /*1e1a0*/  SYNCS.PHASECHK.TRANS64.TRYWAIT P2, [R12+URZ+0x30850], R7 ;  /* 0x030850070c0075a7 */ /* 0x0002a2000804017f */
[----:B------:R-:W-:Y:S05]  /*1e1b0*/  @!P0 BRA `(.L_x_1943) ;  /* 0x0000000000048947 */ /* 0x000fea0003800000 */
[----:B------:R-:W-:Y:S01]  /*1e1c0*/  BPT.TRAP 0x1 ;  /* 0x000000040000795c */ /* 0x000fe20000300000 */
.L_x_1943:
[----:B------:R-:W-:Y:S01]  /*1e1d0*/  VIADD R16, R16, 0x400 ;  /* 0x0000040010107836 */ /* 0x000fe20000000000 */
[----:B------:R-:W-:Y:S04]  /*1e1e0*/  BSSY B0, `(.L_x_1944) ;  /* 0x0000008000007945 */ /* 0x000fe80003800000 */
[----:B------:R-:W-:-:S04]  /*1e1f0*/  SHF.R.U32.HI R16, RZ, 0x4, R16 ;  /* 0x00000004ff107819 */ /* 0x000fc80000011610 */
[----:B------:R-:W-:-:S04]  /*1e200*/  LOP3.LUT R16, R16, 0x3fff, RZ, 0xc0, !PT ;  /* 0x00003fff10107812 */ /* 0x000fc800078ec0ff */
[----:B------:R-:W-:-:S05]  /*1e210*/  LOP3.LUT R9, R16, 0x3000000, RZ, 0xfc, !PT ;  /* 0x0300000010097812 */ /* 0x000fca00078efcff */
[----:B------:R-:W-:Y:S01]  /*1e220*/  IMAD R2, R22, 0x900, R9 ;  /* 0x0000090016027824 */ /* 0x000fe200078e0209 */
[----:B--2---:R-:W-:Y:S06]  /*1e230*/  @P2 BRA `(.L_x_1945) ;  /* 0x0000000000082947 */ /* 0x004fec0003800000 */
[----:B------:R-:W2:Y:S02]  /*1e240*/  SYNCS.PHASECHK.TRANS64.TRYWAIT P0, [R12+URZ+0x30850], R7 ;  /* 0x030850070c0075a7 */ /* 0x000ea4000800017f */
[----:B--2---:R-:W-:Y:S05]  /*1e250*/  @!P0 BRA `(.L_x_1946) ;  /* 0x000000c400108947 */ /* 0x004fea0003800000 */
.L_x_1945:
[----:B------:R-:W-:Y:S05]  /*1e260*/  BSYNC B0 ;  /* 0x0000000000007941 */ /* 0x000fea0003800000 */
.L_x_1944:
[----:B------:R-:W-:Y:S01]  /*1e270*/  IMAD.MOV.U32 R8, RZ, RZ, R2 ;  /* 0x000000ffff087224 */ /* 0x000fe200078e0002 */
[----:B------:R-:W-:Y:S01]  /*1e280*/  MOV R9, 0x40000040 ;  /* 0x4000004000097802 */ /* 0x000fe20000000f00 */
[----:B------:R-:W-:Y:S01]  /*1e290*/  WARPGROUP.ARRIVE ;  /* 0x00000000000079c5 */ /* 0x000fe20000000000 */
[----:B-12---:R-:W1:Y:S01]  /*1e2a0*/  SHFL.BFLY PT, R7, R6, 0x2, 0x1f ;  /* 0x0c401f0006077f89 */ /* 0x006e6200000e0000 */
[----:B------:R-:W-:Y:S01]  /*1e2b0*/  VIADD R22, R22, 0x1 ;  /* 0x0000000116167836 */ /* 0x000fe20000000000 */
[----:B------:R-:W-:Y:S01]  /*1e2c0*/  R2UR UR6, R8 ;  /* 0x00000000080672ca */ /* 0x000fe200000e0000 */
[----:B------:R-:W-:Y:S01]  /*1e2d0*/  VIADD R8, R2, 0x80 ;  /* 0x0000008002087836 */ /* 0x000fe20000000000 */
[----:B------:R-:W-:Y:S01]  /*1e2e0*/  R2UR UR7, R9 ;  /* 0x00000000090772ca */ /* 0x000fe200000e0000 */
[----:B------:R-:W-:Y:S01]  /*1e2f0*/  IMAD.MOV.U32 R9, RZ, RZ, 0x40000040 ;  /* 0x40000040ff097424 */ /* 0x000fe200078e00ff */
[----:B------:R-:W-:Y:S01]  /*1e300*/  ISETP.NE.AND P2, PT, R22, 0x2, PT ;  /* 0x000000021600780c */ /* 0x000fe20003f45270 */
[----:B------:R-:W-:-:S03]  /*1e310*/  VIADD R221, R221, 0x1 ;  /* 0x00000001dddd7836 */ /* 0x000fc60000000000 */
[----:B------:R-:W-:-:S07]  /*1e320*/  SEL R22, R22, RZ, P2 ;  /* 0x000000ff16167207 */ /* 0x000fce0001000000 */
[----:B------:R-:W-:Y:S01]  /*1e330*/  HGMMA.64x192x16.F32 R24, R188, gdesc[UR4].tnspB, R24, gsb0 ;  /* 0x42e00004bc187df0 */ /* 0x000fe20008000818 */
[----:B------:R-:W-:Y:S01]  /*1e340*/  R2UR UR6, R8 ;  /* 0x00000000080672ca */ /* 0x000fe200000e0000 */
[----:B------:R-:W-:Y:S01]  /*1e350*/  VIADD R8, R2, 0x100 ;  /* 0x0000010002087836 */ /* 0x000fe20000000000 */
[----:B------:R-:W-:Y:S01]  /*1e360*/  R2UR UR7, R9 ;  /* 0x00000000090772ca */ /* 0x000fe200000e0000 */
[----:B------:R-:W-:Y:S02]  /*1e370*/  IMAD.MOV.U32 R9, RZ, RZ, 0x40000040 ;  /* 0x40000040ff097424 */ /* 0x000fe400078e00ff */
[----:B-1----:R-:W-:Y:S01]  /*1e380*/  FADD.FTZ R7, R7, R6 ;  /* 0x0000000607077221 */ /* 0x002fe20000010000 */
[----:B------:R-:W-:Y:S01]  /*1e390*/  IMAD.MOV.U32 R6, RZ, RZ, RZ ;  /* 0x000000ffff067224 */ /* 0x000fe200078e00ff */
[----:B------:R-:W-:Y:S02]  /*1e3a0*/  WARPGROUP.DEPBAR.LE gsb0, 0x0 ;  /* 0x00008000000079c5 */ /* 0x000fe40000010000 */
[----:B------:R-:W-:-:S10]  /*1e3b0*/  WARPGROUP.ARRIVE ;  /* 0x00000000000079c5 */ /* 0x000fd40000000000 */
        /* <DEDUP_REMOVED lines=18> */
[----:B------:R-:W-:Y:S02]  /*1e4e0*/  IADD3 R8, R2, 0x280, RZ ;  /* 0x0000028002087810 */ /* 0x000fe40007ffe0ff */
[----:B------:R-:W1:Y:S01]  /*1e4f0*/  SHFL.BFLY PT, R2, R5, 0x2, 0x1f ;  /* 0x0c401f0005027f89 */ /* 0x000e6200000e0000 */
[----:B------:R-:W-:Y:S02]  /*1e500*/  WARPGROUP.DEPBAR.LE gsb0, 0x0 ;  /* 0x00008000000079c5 */ /* 0x000fe40000010000 */
[----:B------:R-:W-:-:S10]  /*1e510*/  WARPGROUP.ARRIVE ;  /* 0x00000000000079c5 */ /* 0x000fd40000000000 */
[----:B------:R-:W-:Y:S01]  /*1e520*/  HGMMA.64x192x16.F32 R24, R172, gdesc[UR4].tnspB, R24, gsb0 ;  /* 0x42e00004ac187df0 */ /* 0x000fe20008000818 */
[----:B------:R-:W-:Y:S01]  /*1e530*/  R2UR UR6, R8 ;  /* 0x00000000080672ca */ /* 0x000fe200000e0000 */
[----:B-1----:R-:W-:Y:S01]  /*1e540*/  FADD.FTZ R8, R2, R5 ;  /* 0x0000000502087221 */ /* 0x002fe20000010000 */
[----:B------:R-:W-:Y:S01]  /*1e550*/  R2UR UR7, R9 ;  /* 0x00000000090772ca */ /* 0x000fe200000e0000 */
[----:B------:R-:W1:Y:S01]  /*1e560*/  SHFL.BFLY PT, R2, R7, 0x1, 0x1f ;  /* 0x0c201f0007027f89 */ /* 0x000e6200000e0000 */
[----:B------:R-:W-:-:S03]  /*1e570*/  IMAD.MOV.U32 R5, RZ, RZ, -0x800000 ;  /* 0xff800000ff057424 */ /* 0x000fc600078e00ff */
[----:B------:R-:W2:Y:S01]  /*1e580*/  SHFL.BFLY PT, R9, R8, 0x1, 0x1f ;  /* 0x0c201f0008097f89 */ /* 0x000ea200000e0000 */
[----:B-1----:R-:W-:Y:S01]  /*1e590*/  FADD.FTZ R13, R7, R2 ;  /* 0x00000002070d7221 */ /* 0x002fe20000010000 */
[----:B------:R-:W-:Y:S01]  /*1e5a0*/  SEL R2, RZ, 0x1, P2 ;  /* 0x00000001ff027807 */ /* 0x000fe20001000000 */
[----:B--2---:R-:W-:-:S03]  /*1e5b0*/  FADD.FTZ R14, R8, R9 ;  /* 0x00000009080e7221 */ /* 0x004fc60000010000 */
[----:B------:R-:W-:Y:S01]  /*1e5c0*/  FSETP.NE.FTZ.AND P0, PT, R13, RZ, PT ;  /* 0x000000ff0d00720b */ /* 0x000fe20003f15000 */
[----:B------:R-:W-:Y:S01]  /*1e5d0*/  @!P1 VIADD R8, R12, 0x30860 ;  /* 0x000308600c089836 */ /* 0x000fe20000000000 */
[----:B------:R-:W-:Y:S01]  /*1e5e0*/  LOP3.LUT R23, R23, R2, RZ, 0x3c, !PT ;  /* 0x0000000217177212 */ /* 0x000fe200078e3cff */
[----:B------:R-:W-:Y:S01]  /*1e5f0*/  IMAD.MOV.U32 R9, RZ, RZ, RZ ;  /* 0x000000ffff097224 */ /* 0x000fe200078e00ff */
[----:B------:R-:W-:Y:S01]  /*1e600*/  FSETP.NE.FTZ.AND P3, PT, R14, RZ, PT ;  /* 0x000000ff0e00720b */ /* 0x000fe20003f75000 */
[----:B------:R-:W-:Y:S01]  /*1e610*/  IMAD.MOV.U32 R2, RZ, RZ, -0x800000 ;  /* 0xff800000ff027424 */ /* 0x000fe200078e00ff */
[----:B------:R-:W-:-:S07]  /*1e620*/  @!P1 PRMT R8, RZ, 0x654, R8 ;  /* 0x00000654ff089816 */ /* 0x000fce0000000008 */
[----:B------:R-:W1:Y:S01]  /*1e630*/  @P0 MUFU.LG2 R10, R13 ;  /* 0x0000000d000a0308 */ /* 0x000e620000000c00 */
[----:B------:R-:W-:-:S03]  /*1e640*/  @P0 FMUL.FTZ R7, R0, 0.69314718246459960938 ;  /* 0x3f31721800070820 */ /* 0x000fc60000410000 */
[----:B0-----:R-:W-:-:S04]  /*1e650*/  @P3 FMUL.FTZ R15, R0, 0.69314718246459960938 ;  /* 0x3f317218000f3820 */ /* 0x001fc80000410000 */
[----:B------:R-:W0:Y:S08]  /*1e660*/  @P3 MUFU.LG2 R11, R14 ;  /* 0x0000000e000b3308 */ /* 0x000e300000000c00 */
[----:B------:R-:W2:Y:S01]  /*1e670*/  @P3 MUFU.RCP R6, R14 ;  /* 0x0000000e00063308 */ /* 0x000ea20000001000 */
[----:B-1----:R-:W-:-:S04]  /*1e680*/  @P0 FMUL.FTZ R10, R10, 0.69314718246459960938 ;  /* 0x3f3172180a0a0820 */ /* 0x002fc80000410000 */
[----:B------:R-:W-:-:S03]  /*1e690*/  @P0 FFMA.FTZ R5, R7, R4, R10 ;  /* 0x0000000407050223 */ /* 0x000fc6000001000a */
[----:B------:R-:W1:Y:S01]  /*1e6a0*/  @P0 MUFU.RCP R9, R13 ;  /* 0x0000000d00090308 */ /* 0x000e620000001000 */
[----:B0-----:R-:W-:Y:S01]  /*1e6b0*/  @P3 FMUL.FTZ R0, R11, 0.69314718246459960938 ;  /* 0x3f3172180b003820 */ /* 0x001fe20000410000 */
        /* <DEDUP_REMOVED lines=17> */
[-C--:B-1----:R-:W-:Y:S01]  /*1e7d0*/  FMUL.FTZ R0, R24, R9.reuse ;  /* 0x0000000918007220 */ /* 0x082fe20000410000 */
        /* <DEDUP_REMOVED lines=84> */
[----:B0-----:R-:W-:-:S07]  /*1ed20*/  FMUL.FTZ R119, R119, R6 ;  /* 0x0000000677777220 */ /* 0x001fce0000410000 */
.L_x_1807:
[----:B------:R-:W0:Y:S08]  /*1ed30*/  S2UR UR5, SR_CgaCtaId ;  /* 0x00000000000579c3 */ /* 0x000e300000008800 */
[----:B------:R-:W-:Y:S06]  /*1ed40*/  BAR.SYNC.DEFER_BLOCKING 0x5, 0x180 ;  /* 0x0146000000007b1d */ /* 0x000fec0000010000 */
[----:B------:R-:W-:Y:S01]  /*1ed50*/  UMOV UR4, 0x400 ;  /* 0x0000040000047882 */ /* 0x000fe20000000000 */
[----:B------:R-:W-:Y:S01]  /*1ed60*/  BSSY B0, `(.L_x_1947) ;  /* 0x000025f000007945 */ /* 0x000fe20003800000 */
[----:B0-----:R-:W-:-:S06]  /*1ed70*/  ULEA UR4, UR5, UR4, 0x18 ;  /* 0x0000000405047291 */ /* 0x001fcc000f8ec03f */
[----:B------:R-:W-:-:S05]  /*1ed80*/  MOV R16, UR4 ;  /* 0x0000000400107c02 */ /* 0x000fca0008000f00 */
        /* <DEDUP_REMOVED lines=44> */
[----:B------:R-:W-:Y:S01]  /*1f050*/  F2FP.F16.F32.PACK_AB R115, R119, R118 ;  /* 0x000000767773723e */ /* 0x000fe200000000ff */
[----:B------:R-:W-:Y:S01]  /*1f060*/  BAR.SYNC.DEFER_BLOCKING 0x1, 0x100 ;  /* 0x0044000000007b1d */ /* 0x000fe20000010000 */
[----:B--2---:R-:W-:-:S03]  /*1f070*/  IMAD.WIDE R8, R8, 0x2, R6 ;  /* 0x0000000208087825 */ /* 0x004fc600078e0206 */
        /* <DEDUP_REMOVED lines=9> */
[C---:B-----5:R-:W-:Y:S01]  /*1f110*/  IADD3 R145, P0, R8.reuse, 0x4020, RZ ;  /* 0x0000402008917810 */ /* 0x060fe20007f1e0ff */
[----:B------:R-:W-:Y:S01]  /*1f120*/  IMAD.X R35, RZ, RZ, R9, P5 ;  /* 0x000000ffff237224 */ /* 0x000fe200028e0609 */
[----:B------:R-:W-:-:S02]  /*1f130*/  IADD3 R147, P4, R8, 0x4040, RZ ;  /* 0x0000404008937810 */ /* 0x000fc40007f9e0ff */
[C---:B------:R-:W-:Y:S01]  /*1f140*/  IADD3 R149, P3, R8.reuse, 0x4060, RZ ;  /* 0x0000406008957810 */ /* 0x040fe20007f7e0ff */
[--C-:B------:R-:W-:Y:S01]  /*1f150*/  IMAD.X R39, RZ, RZ, R9.reuse, P0 ;  /* 0x000000ffff277224 */ /* 0x100fe200000e0609 */
[C---:B------:R-:W-:Y:S01]  /*1f160*/  IADD3 R151, P2, R8.reuse, 0x8000, RZ ;  /* 0x0000800008977810 */ /* 0x040fe20007f5e0ff */
[--C-:B------:R-:W-:Y:S01]  /*1f170*/  IMAD.X R43, RZ, RZ, R9.reuse, P4 ;  /* 0x000000ffff2b7224 */ /* 0x100fe200020e0609 */
[C---:B-1----:R-:W-:Y:S01]  /*1f180*/  IADD3 R24, P1, R8.reuse, 0x8020, RZ ;  /* 0x0000802008187810 */ /* 0x042fe20007f3e0ff */
[--C-:B------:R-:W-:Y:S01]  /*1f190*/  IMAD.X R47, RZ, RZ, R9.reuse, P3 ;  /* 0x000000ffff2f7224 */ /* 0x100fe200018e0609 */
[C---:B------:R-:W-:Y:S01]  /*1f1a0*/  IADD3 R58, P6, R8.reuse, 0x8040, RZ ;  /* 0x00008040083a7810 */ /* 0x040fe20007fde0ff */
[--C-:B------:R-:W-:Y:S01]  /*1f1b0*/  IMAD.X R51, RZ, RZ, R9.reuse, P2 ;  /* 0x000000ffff337224 */ /* 0x100fe200010e0609 */
[----:B------:R-:W-:Y:S02]  /*1f1c0*/  IADD3 R86, P5, R8, 0x8060, RZ ;  /* 0x0000806008567810 */ /* 0x000fe40007fbe0ff */
[----:B------:R-:W-:Y:S01]  /*1f1d0*/  LOP3.LUT R8, R13, R8, RZ, 0x3c, !PT ;  /* 0x000000080d087212 */ /* 0x000fe200078e3cff */
[--C-:B------:R-:W-:Y:S01]  /*1f1e0*/  IMAD.X R59, RZ, RZ, R9.reuse, P6 ;  /* 0x000000ffff3b7224 */ /* 0x100fe200030e0609 */
[-C--:B------:R-:W-:Y:S01]  /*1f1f0*/  IADD3.X R55, RZ, R9.reuse, RZ, P1, !PT ;  /* 0x00000009ff377210 */ /* 0x080fe20000ffe4ff */
[----:B------:R-:W-:Y:S01]  /*1f200*/  IMAD.X R13, RZ, RZ, R9, P5 ;  /* 0x000000ffff0d7224 */ /* 0x000fe200028e0609 */
[----:B------:R-:W-:-:S02]  /*1f210*/  MOV R94, R8 ;  /* 0x00000008005e7202 */ /* 0x000fc40000000f00 */
[----:B------:R-:W-:Y:S02]  /*1f220*/  F2FP.F16.F32.PACK_AB R9, R137, R10 ;  /* 0x0000000a8909723e */ /* 0x000fe400000000ff */
[----:B------:R-:W-:Y:S02]  /*1f230*/  F2FP.F16.F32.PACK_AB R8, R3, R0 ;  /* 0x000000000308723e */ /* 0x000fe400000000ff */
[----:B------:R-:W-:Y:S02]  /*1f240*/  F2FP.F16.F32.PACK_AB R10, R29, R28 ;  /* 0x0000001c1d0a723e */ /* 0x000fe400000000ff */
[----:B------:R-:W-:Y:S02]  /*1f250*/  LOP3.LUT R14, R111, 0x380, RZ, 0xc0, !PT ;  /* 0x000003806f0e7812 */ /* 0x000fe400078ec0ff */
[----:B------:R-:W-:Y:S01]  /*1f260*/  LOP3.LUT R34, R143, 0x380, RZ, 0xc0, !PT ;  /* 0x000003808f227812 */ /* 0x000fe200078ec0ff */
[----:B------:R1:W-:Y:S01]  /*1f270*/  STSM.16.M88.4 [R94], R8 ;  /* 0x000000085e007844 */ /* 0x0003e20000000200 */
[----:B------:R-:W-:-:S02]  /*1f280*/  ISETP.NE.U32.AND P0, PT, RZ, UR4, PT ;  /* 0x00000004ff007c0c */ /* 0x000fc4000bf05070 */
[----:B------:R-:W-:Y:S02]  /*1f290*/  LOP3.LUT R42, R147, 0x380, RZ, 0xc0, !PT ;  /* 0x00000380932a7812 */ /* 0x000fe400078ec0ff */
[----:B------:R-:W-:Y:S02]  /*1f2a0*/  LOP3.LUT R20, R139, 0x380, RZ, 0xc0, !PT ;  /* 0x000003808b147812 */ /* 0x000fe400078ec0ff */
[----:B------:R-:W-:Y:S02]  /*1f2b0*/  LOP3.LUT R50, R151, 0x380, RZ, 0xc0, !PT ;  /* 0x0000038097327812 */ /* 0x000fe400078ec0ff */
[----:B------:R-:W-:Y:S02]  /*1f2c0*/  LOP3.LUT R3, R24, 0x380, RZ, 0xc0, !PT ;  /* 0x0000038018037812 */ /* 0x000fe400078ec0ff */
[----:B------:R-:W-:Y:S02]  /*1f2d0*/  LOP3.LUT R30, R141, 0x380, RZ, 0xc0, !PT ;  /* 0x000003808d1e7812 */ /* 0x000fe400078ec0ff */
[----:B------:R-:W-:-:S02]  /*1f2e0*/  SHF.R.U64 R14, R14, 0x3, RZ ;  /* 0x000000030e0e7819 */ /* 0x000fc400000012ff */
[----:B------:R-:W-:Y:S01]  /*1f2f0*/  LOP3.LUT R0, R58, 0x380, RZ, 0xc0, !PT ;  /* 0x000003803a007812 */ /* 0x000fe200078ec0ff */
[----:B-1----:R-:W1:Y:S01]  /*1f300*/  LDC.64 R8, c[0x0][0xc00] ;  /* 0x00030000ff087b82 */ /* 0x002e620000000a00 */
[----:B------:R-:W-:Y:S02]  /*1f310*/  SHF.R.U64 R34, R34, 0x3, RZ ;  /* 0x0000000322227819 */ /* 0x000fe400000012ff */
[----:B------:R-:W-:Y:S01]  /*1f320*/  ISETP.NE.AND.EX P0, PT, RZ, UR5, PT, P0 ;  /* 0x00000005ff007c0c */ /* 0x000fe2000bf05300 */
[----:B------:R-:W-:Y:S01]  /*1f330*/  ULDC.64 UR4, c[0x0][0xc08] ;  /* 0x0003020000047ab9 */ /* 0x000fe20000000a00 */
[----:B------:R-:W-:Y:S02]  /*1f340*/  LOP3.LUT R38, R145, 0x380, RZ, 0xc0, !PT ;  /* 0x0000038091267812 */ /* 0x000fe400078ec0ff */
[----:B------:R-:W-:Y:S02]  /*1f350*/  SHF.R.U64 R42, R42, 0x3, RZ ;  /* 0x000000032a2a7819 */ /* 0x000fe400000012ff */
[----:B------:R-:W-:-:S02]  /*1f360*/  SHF.R.U64 R20, R20, 0x3, RZ ;  /* 0x0000000314147819 */ /* 0x000fc400000012ff */
[----:B------:R-:W-:Y:S02]  /*1f370*/  SHF.R.U64 R50, R50, 0x3, RZ ;  /* 0x0000000332327819 */ /* 0x000fe400000012ff */
[----:B------:R-:W-:Y:S02]  /*1f380*/  SHF.R.U64 R3, R3, 0x3, RZ ;  /* 0x0000000303037819 */ /* 0x000fe400000012ff */
[----:B------:R-:W-:Y:S02]  /*1f390*/  SHF.R.U64 R30, R30, 0x3, RZ ;  /* 0x000000031e1e7819 */ /* 0x000fe400000012ff */
[----:B------:R-:W-:Y:S02]  /*1f3a0*/  LOP3.LUT R14, R14, R111, RZ, 0x3c, !PT ;  /* 0x0000006f0e0e7212 */ /* 0x000fe400078e3cff */
[----:B------:R-:W-:Y:S02]  /*1f3b0*/  LOP3.LUT R46, R149, 0x380, RZ, 0xc0, !PT ;  /* 0x00000380952e7812 */ /* 0x000fe400078ec0ff */
[----:B------:R-:W-:-:S02]  /*1f3c0*/  SHF.R.U64 R29, R0, 0x3, RZ ;  /* 0x00000003001d7819 */ /* 0x000fc400000012ff */
[----:B------:R-:W-:Y:S01]  /*1f3d0*/  ISETP.NE.U32.AND P2, PT, RZ, UR4, PT ;  /* 0x00000004ff007c0c */ /* 0x000fe2000bf45070 */
[----:B-1----:R-:W-:Y:S01]  /*1f3e0*/  IMAD.WIDE R10, R220, 0x4, R8 ;  /* 0x00000004dc0a7825 */ /* 0x002fe200078e0208 */
[----:B------:R-:W-:Y:S02]  /*1f3f0*/  LOP3.LUT R34, R34, R143, RZ, 0x3c, !PT ;  /* 0x0000008f22227212 */ /* 0x000fe400078e3cff */
[----:B------:R-:W-:Y:S02]  /*1f400*/  SHF.R.U64 R38, R38, 0x3, RZ ;  /* 0x0000000326267819 */ /* 0x000fe400000012ff */
[----:B------:R-:W-:Y:S02]  /*1f410*/  LOP3.LUT R42, R42, R147, RZ, 0x3c, !PT ;  /* 0x000000932a2a7212 */ /* 0x000fe400078e3cff */
[----:B------:R-:W-:Y:S02]  /*1f420*/  LOP3.LUT R20, R20, R139, RZ, 0x3c, !PT ;  /* 0x0000008b14147212 */ /* 0x000fe400078e3cff */
[----:B------:R-:W-:-:S02]  /*1f430*/  LOP3.LUT R50, R50, R151, RZ, 0x3c, !PT ;  /* 0x0000009732327212 */ /* 0x000fc400078e3cff */
[----:B------:R-:W-:Y:S02]  /*1f440*/  LOP3.LUT R54, R3, R24, RZ, 0x3c, !PT ;  /* 0x0000001803367212 */ /* 0x000fe400078e3cff */
[----:B------:R-:W-:Y:S02]  /*1f450*/  LOP3.LUT R30, R30, R141, RZ, 0x3c, !PT ;  /* 0x0000008d1e1e7212 */ /* 0x000fe400078e3cff */
[----:B------:R-:W-:Y:S02]  /*1f460*/  SHF.R.U64 R46, R46, 0x3, RZ ;  /* 0x000000032e2e7819 */ /* 0x000fe400000012ff */
[----:B------:R-:W-:Y:S02]  /*1f470*/  LOP3.LUT R111, R86, 0x380, RZ, 0xc0, !PT ;  /* 0x00000380566f7812 */ /* 0x000fe400078ec0ff */
[----:B------:R-:W-:Y:S02]  /*1f480*/  LOP3.LUT R58, R29, R58, RZ, 0x3c, !PT ;  /* 0x0000003a1d3a7212 */ /* 0x000fe400078e3cff */
[----:B------:R-:W-:-:S02]  /*1f490*/  MOV R24, R14 ;  /* 0x0000000e00187202 */ /* 0x000fc40000000f00 */
[----:B------:R-:W-:Y:S02]  /*1f4a0*/  ISETP.NE.AND.EX P2, PT, RZ, UR5, PT, P2 ;  /* 0x00000005ff007c0c */ /* 0x000fe4000bf45320 */
[----:B------:R-:W-:Y:S02]  /*1f4b0*/  MOV R15, R34 ;  /* 0x00000022000f7202 */ /* 0x000fe40000000f00 */
[----:B------:R-:W-:Y:S02]  /*1f4c0*/  LOP3.LUT R38, R38, R145, RZ, 0x3c, !PT ;  /* 0x0000009126267212 */ /* 0x000fe400078e3cff */
[----:B------:R-:W-:Y:S02]  /*1f4d0*/  MOV R14, R42 ;  /* 0x0000002a000e7202 */ /* 0x000fe40000000f00 */
[----:B------:R-:W-:Y:S02]  /*1f4e0*/  F2FP.F16.F32.PACK_AB R34, R37, R36 ;  /* 0x000000242522723e */ /* 0x000fe400000000ff */
[----:B------:R-:W-:-:S02]  /*1f4f0*/  F2FP.F16.F32.PACK_AB R35, R135, R124 ;  /* 0x0000007c8723723e */ /* 0x000fc400000000ff */
[----:B------:R-:W-:Y:S01]  /*1f500*/  MOV R20, R20 ;  /* 0x0000001400147202 */ /* 0x000fe20000000f00 */
[----:B------:R-:W1:Y:S01]  /*1f510*/  @P2 LDC.64 R8, c[0x0][0xc08] ;  /* 0x00030200ff082b82 */ /* 0x000e620000000a00 */
[----:B------:R-:W-:Y:S01]  /*1f520*/  MOV R0, R50 ;  /* 0x0000003200007202 */ /* 0x000fe20000000f00 */
[----:B------:R-:W-:Y:S01]  /*1f530*/  STSM.16.M88.4 [R24], R32 ;  /* 0x0000002018007844 */ /* 0x000fe20000000200 */
[----:B------:R-:W-:Y:S02]  /*1f540*/  F2FP.F16.F32.PACK_AB R42, R45, R44 ;  /* 0x0000002c2d2a723e */ /* 0x000fe400000000ff */
[----:B------:R-:W-:Y:S02]  /*1f550*/  F2FP.F16.F32.PACK_AB R43, R133, R122 ;  /* 0x0000007a852b723e */ /* 0x000fe400000000ff */
[----:B------:R-:W-:Y:S02]  /*1f560*/  LOP3.LUT R46, R46, R149, RZ, 0x3c, !PT ;  /* 0x000000952e2e7212 */ /* 0x000fe400078e3cff */
[----:B------:R-:W-:Y:S01]  /*1f570*/  SHF.R.U64 R111, R111, 0x3, RZ ;  /* 0x000000036f6f7819 */ /* 0x000fe200000012ff */
[----:B------:R2:W-:Y:S01]  /*1f580*/  STSM.16.M88.4 [R20], R40 ;  /* 0x0000002814007844 */ /* 0x0005e20000000200 */
[----:B------:R-:W-:-:S02]  /*1f590*/  MOV R30, R30 ;  /* 0x0000001e001e7202 */ /* 0x000fc40000000f00 */
[----:B------:R-:W-:Y:S02]  /*1f5a0*/  MOV R3, R58 ;  /* 0x0000003a00037202 */ /* 0x000fe40000000f00 */
[----:B------:R-:W-:Y:S02]  /*1f5b0*/  F2FP.F16.F32.PACK_AB R50, R53, R52 ;  /* 0x000000343532723e */ /* 0x000fe400000000ff */
[----:B------:R-:W-:Y:S02]  /*1f5c0*/  F2FP.F16.F32.PACK_AB R51, R131, R120 ;  /* 0x000000788333723e */ /* 0x000fe400000000ff */
[----:B------:R-:W-:Y:S02]  /*1f5d0*/  F2FP.F16.F32.PACK_AB R58, R61, R60 ;  /* 0x0000003c3d3a723e */ /* 0x000fe400000000ff */
[----:B------:R-:W-:Y:S01]  /*1f5e0*/  F2FP.F16.F32.PACK_AB R59, R129, R62 ;  /* 0x0000003e813b723e */ /* 0x000fe200000000ff */
[----:B------:R-:W-:Y:S01]  /*1f5f0*/  STSM.16.M88.4 [R30], R48 ;  /* 0x000000301e007844 */ /* 0x000fe20000000200 */
[----:B------:R-:W-:-:S02]  /*1f600*/  MOV R38, R38 ;  /* 0x0000002600267202 */ /* 0x000fc40000000f00 */
[----:B------:R-:W-:Y:S01]  /*1f610*/  LOP3.LUT R12, R111, R86, RZ, 0x3c, !PT ;  /* 0x000000566f0c7212 */ /* 0x000fe200078e3cff */
[----:B------:R-:W-:Y:S01]  /*1f620*/  STSM.16.M88.4 [R15], R56 ;  /* 0x000000380f007844 */ /* 0x000fe20000000200 */
[----:B------:R-:W-:Y:S01]  /*1f630*/  MOV R46, R46 ;  /* 0x0000002e002e7202 */ /* 0x000fe20000000f00 */
[----:B------:R-:W-:Y:S01]  /*1f640*/  ULDC UR4, c[0x0][0xa88] ;  /* 0x0002a20000047ab9 */ /* 0x000fe20000000800 */
[----:B------:R-:W-:Y:S01]  /*1f650*/  MOV R54, R54 ;  /* 0x0000003600367202 */ /* 0x000fe20000000f00 */
[----:B------:R3:W-:Y:S01]  /*1f660*/  STSM.16.M88.4 [R38], R64 ;  /* 0x0000004026007844 */ /* 0x0007e20000000200 */
[----:B------:R-:W-:Y:S01]  /*1f670*/  MOV R12, R12 ;  /* 0x0000000c000c7202 */ /* 0x000fe20000000f00 */
[----:B--2---:R-:W-:Y:S02]  /*1f680*/  IMAD.MOV.U32 R20, RZ, RZ, RZ ;  /* 0x000000ffff147224 */ /* 0x004fe400078e00ff */
[----:B------:R-:W-:Y:S04]  /*1f690*/  STSM.16.M88.4 [R14], R72 ;  /* 0x000000480e007844 */ /* 0x000fe80000000200 */
[----:B------:R-:W-:Y:S04]  /*1f6a0*/  STSM.16.M88.4 [R46], R80 ;  /* 0x000000502e007844 */ /* 0x000fe80000000200 */
[----:B------:R2:W-:Y:S04]  /*1f6b0*/  STSM.16.M88.4 [R0], R88 ;  /* 0x0000005800007844 */ /* 0x0005e80000000200 */
[----:B------:R4:W-:Y:S04]  /*1f6c0*/  STSM.16.M88.4 [R54], R96 ;  /* 0x0000006036007844 */ /* 0x0009e80000000200 */
[----:B------:R4:W-:Y:S04]  /*1f6d0*/  STSM.16.M88.4 [R3], R104 ;  /* 0x0000006803007844 */ /* 0x0009e80000000200 */
[----:B------:R4:W-:Y:S01]  /*1f6e0*/  STSM.16.M88.4 [R12], R112 ;  /* 0x000000700c007844 */ /* 0x0009e20000000200 */
[----:B------:R-:W-:Y:S01]  /*1f6f0*/  BAR.SYNC.DEFER_BLOCKING 0x1, 0x100 ;  /* 0x0044000000007b1d */ /* 0x000fe20000010000 */
[----:B---3--:R-:W-:-:S02]  /*1f700*/  IMAD.U32 R65, RZ, RZ, UR4 ;  /* 0x00000004ff417e24 */ /* 0x008fc4000f8e00ff */
[----:B-1----:R-:W-:-:S05]  /*1f710*/  @P2 IMAD.WIDE R8, R220, 0x4, R8 ;  /* 0x00000004dc082825 */ /* 0x002fca00078e0208 */
[----:B--2---:R-:W1:Y:S01]  /*1f720*/  LDC R0, c[0x0][0xbe8] ;  /* 0x0002fa00ff007b82 */ /* 0x004e620000000800 */
[----:B------:R4:W5:Y:S04]  /*1f730*/  @P0 LDG.E R20, desc[UR60][R10.64] ;  /* 0x0000003c0a140981 */ /* 0x000968000c1e1900 */
[----:B------:R4:W5:Y:S01]  /*1f740*/  @P2 LDG.E R65, desc[UR60][R8.64] ;  /* 0x0000003c08412981 */ /* 0x000962000c1e1900 */
[----:B-1----:R-:W-:-:S13]  /*1f750*/  ISETP.NE.AND P1, PT, R0, 0x1, PT ;  /* 0x000000010000780c */ /* 0x002fda0003f25270 */
[----:B------:R-:W1:Y:S08]  /*1f760*/  @P1 LDC R13, c[0x0][0xbec] ;  /* 0x0002fb00ff0d1b82 */ /* 0x000e700000000800 */
[----:B------:R-:W2:Y:S01]  /*1f770*/  @P1 LDC R14, c[0x0][0xbf0] ;  /* 0x0002fc00ff0e1b82 */ /* 0x000ea20000000800 */
[----:B----4-:R-:W-:Y:S05]  /*1f780*/  @P2 BRA `(.L_x_1949) ;  /* 0x0000000000102947 */ /* 0x010fea0003800000 */
[----:B------:R-:W-:Y:S05]  /*1f790*/  @!P0 BRA `(.L_x_1949) ;  /* 0x00000000000c8947 */ /* 0x000fea0003800000 */
[----:B------:R-:W3:Y:S04]  /*1f7a0*/  LDG.E R4, desc[UR60][R10.64] ;  /* 0x0000003c0a047981 */ /* 0x000ee8000c1e1900 */
[----:B-----5:R-:W3:Y:S02]  /*1f7b0*/  LDG.E R65, desc[UR60][R10.64+0x4] ;  /* 0x0000043c0a417981 */ /* 0x020ee4000c1e1900 */
[----:B---3--:R-:W-:-:S07]  /*1f7c0*/  IMAD.IADD R65, R65, 0x1, -R4 ;  /* 0x0000000141417824 */ /* 0x008fce00078e0a04 */
.L_x_1949:
[----:B------:R-:W3:Y:S01]  /*1f7d0*/  LDL R30, [R1+0x54] ;  /* 0x00005400011e7983 */ /* 0x000ee20000100800 */
[----:B------:R-:W-:Y:S01]  /*1f7e0*/  SHF.R.S32.HI R64, RZ, 0x1f, R219 ;  /* 0x0000001fff407819 */ /* 0x000fe200000114db */
[----:B------:R-:W-:Y:S01]  /*1f7f0*/  IMAD.IADD R10, R213, 0x1, R209 ;  /* 0x00000001d50a7824 */ /* 0x000fe200078e02d1 */
[----:B------:R-:W-:Y:S01]  /*1f800*/  ULDC.64 UR4, c[0x0][0xb90] ;  /* 0x0002e40000047ab9 */ /* 0x000fe20000000a00 */
[----:B-----5:R-:W-:Y:S01]  /*1f810*/  SHF.R.S32.HI R21, RZ, 0x1f, R20 ;  /* 0x0000001fff157819 */ /* 0x020fe20000011414 */
[----:B------:R-:W-:Y:S01]  /*1f820*/  IMAD R65, R65, R0, RZ ;  /* 0x0000000041417224 */ /* 0x000fe200078e02ff */
[----:B------:R-:W-:Y:S01]  /*1f830*/  SEL R24, R220, RZ, !P0 ;  /* 0x000000ffdc187207 */ /* 0x000fe20004000000 */
[----:B------:R-:W-:Y:S01]  /*1f840*/  IMAD R4, R64, UR4, RZ ;  /* 0x0000000440047c24 */ /* 0x000fe2000f8e02ff */
[----:B------:R-:W4:Y:S01]  /*1f850*/  @P1 LDC R69, c[0x0][0xbec] ;  /* 0x0002fb00ff451b82 */ /* 0x000f220000000800 */
[----:B-1----:R-:W-:-:S04]  /*1f860*/  @P1 IMAD.HI.U32 R3, R10, R13, RZ ;  /* 0x0000000d0a031227 */ /* 0x002fc800078e00ff */
[----:B------:R-:W-:Y:S01]  /*1f870*/  IMAD.MOV.U32 R11, RZ, RZ, R10 ;  /* 0x000000ffff0b7224 */ /* 0x000fe200078e000a */
[----:B--2---:R-:W-:Y:S01]  /*1f880*/  @P1 SHF.R.U32.HI R11, RZ, R14, R3 ;  /* 0x0000000eff0b1219 */ /* 0x004fe20000011603 */
[C---:B------:R-:W-:Y:S01]  /*1f890*/  IMAD R15, R219.reuse, UR5, R4 ;  /* 0x00000005db0f7c24 */ /* 0x040fe2000f8e0204 */
[----:B------:R-:W-:Y:S01]  /*1f8a0*/  SHF.R.S32.HI R4, RZ, 0x1f, R220 ;  /* 0x0000001fff047819 */ /* 0x000fe200000114dc */
[----:B------:R-:W-:Y:S01]  /*1f8b0*/  IMAD.WIDE.U32 R8, R219, UR4, R20 ;  /* 0x00000004db087c25 */ /* 0x000fe2000f8e0014 */
[----:B------:R-:W-:Y:S01]  /*1f8c0*/  ULDC.64 UR4, c[0x0][0xb98] ;  /* 0x0002e60000047ab9 */ /* 0x000fe20000000a00 */
[----:B------:R-:W1:Y:S01]  /*1f8d0*/  @P1 LDC R71, c[0x0][0xbf0] ;  /* 0x0002fc00ff471b82 */ /* 0x000e620000000800 */
[----:B------:R-:W-:Y:S01]  /*1f8e0*/  SEL R3, R4, RZ, !P0 ;  /* 0x000000ff04037207 */ /* 0x000fe20004000000 */
[----:B------:R-:W-:Y:S01]  /*1f8f0*/  IMAD R13, R224, 0x40, R214 ;  /* 0x00000040e00d7824 */ /* 0x000fe200078e02d6 */
[----:B------:R-:W-:Y:S01]  /*1f900*/  IADD3 R9, R9, R15, RZ ;  /* 0x0000000f09097210 */ /* 0x000fe20007ffe0ff */
[----:B------:R-:W-:-:S02]  /*1f910*/  IMAD.MOV R29, RZ, RZ, -R11 ;  /* 0x000000ffff1d7224 */ /* 0x000fc400078e0a0b */
[----:B------:R-:W-:-:S04]  /*1f920*/  IMAD.WIDE R6, R13, 0x2, R6 ;  /* 0x000000020d067825 */ /* 0x000fc800078e0206 */
[----:B------:R-:W-:Y:S01]  /*1f930*/  IMAD R15, R3, UR4, RZ ;  /* 0x00000004030f7c24 */ /* 0x000fe2000f8e02ff */
[----:B------:R-:W-:Y:S01]  /*1f940*/  IADD3 R33, P4, R6, 0x4000, RZ ;  /* 0x0000400006217810 */ /* 0x000fe20007f9e0ff */
[----:B------:R-:W-:Y:S01]  /*1f950*/  IMAD.WIDE.U32 R8, R24, UR4, R8 ;  /* 0x0000000418087c25 */ /* 0x000fe2000f8e0008 */
[----:B------:R-:W-:Y:S02]  /*1f960*/  IADD3 R41, P3, R6, 0x6000, RZ ;  /* 0x0000600006297810 */ /* 0x000fe40007f7e0ff */
[----:B------:R-:W-:Y:S01]  /*1f970*/  LOP3.LUT R32, R33, 0x380, RZ, 0xc0, !PT ;  /* 0x0000038021207812 */ /* 0x000fe200078ec0ff */
[----:B------:R-:W-:Y:S01]  /*1f980*/  IMAD R13, R0, R29, R10 ;  /* 0x0000001d000d7224 */ /* 0x000fe200078e020a */
[----:B------:R-:W-:Y:S01]  /*1f990*/  IADD3 R10, P0, R11, R8, RZ ;  /* 0x000000080b0a7210 */ /* 0x000fe20007f1e0ff */
[----:B------:R-:W-:Y:S01]  /*1f9a0*/  IMAD R12, R24, UR5, R15 ;  /* 0x00000005180c7c24 */ /* 0x000fe2000f8e020f */
[----:B------:R-:W-:Y:S01]  /*1f9b0*/  SHF.R.S32.HI R15, RZ, 0x1f, R11 ;  /* 0x0000001fff0f7819 */ /* 0x000fe2000001140b */
[----:B------:R-:W-:Y:S01]  /*1f9c0*/  ULDC.64 UR4, c[0x0][0xb88] ;  /* 0x0002e20000047ab9 */ /* 0x000fe20000000a00 */
[----:B------:R-:W-:-:S02]  /*1f9d0*/  SHF.R.S32.HI R4, RZ, 0x1f, R13 ;  /* 0x0000001fff047819 */ /* 0x000fc4000001140d */
[----:B------:R-:W-:Y:S02]  /*1f9e0*/  IADD3.X R11, R15, R9, R12, P0, !PT ;  /* 0x000000090f0b7210 */ /* 0x000fe400007fe40c */
[----:B------:R-:W-:Y:S01]  /*1f9f0*/  IADD3 R9, P6, R6, 0x2000, RZ ;  /* 0x0000200006097810 */ /* 0x000fe20007fde0ff */
[----:B------:R-:W-:Y:S01]  /*1fa00*/  IMAD R4, R4, UR4, RZ ;  /* 0x0000000404047c24 */ /* 0x000fe2000f8e02ff */
[----:B------:R-:W-:Y:S01]  /*1fa10*/  IADD3 R29, P2, R6, 0x1000, RZ ;  /* 0x00001000061d7810 */ /* 0x000fe20007f5e0ff */
[----:B------:R-:W-:Y:S01]  /*1fa20*/  IMAD.WIDE.U32 R10, R13, UR4, R10 ;  /* 0x000000040d0a7c25 */ /* 0x000fe2000f8e000a */
[----:B------:R-:W-:Y:S02]  /*1fa30*/  LOP3.LUT R12, R9, 0x380, RZ, 0xc0, !PT ;  /* 0x00000380090c7812 */ /* 0x000fe400078ec0ff */
[----:B------:R-:W-:Y:S01]  /*1fa40*/  LOP3.LUT R8, R29, 0x380, RZ, 0xc0, !PT ;  /* 0x000003801d087812 */ /* 0x000fe200078ec0ff */
[----:B------:R-:W-:Y:S01]  /*1fa50*/  IMAD R15, R13, UR5, R4 ;  /* 0x000000050d0f7c24 */ /* 0x000fe2000f8e0204 */
[----:B------:R-:W-:Y:S01]  /*1fa60*/  ULDC.64 UR4, c[0x0][0xb50] ;  /* 0x0002d40000047ab9 */ /* 0x000fe20000000a00 */
[----:B------:R-:W-:Y:S01]  /*1fa70*/  SHF.R.U64 R12, R12, 0x3, RZ ;  /* 0x000000030c0c7819 */ /* 0x000fe200000012ff */
[----:B------:R-:W-:Y:S01]  /*1fa80*/  IMAD.X R13, RZ, RZ, R7, P6 ;  /* 0x000000ffff0d7224 */ /* 0x000fe200030e0607 */
[----:B------:R-:W-:Y:S01]  /*1fa90*/  LEA R14, P0, R10, UR4, 0x2 ;  /* 0x000000040a0e7c11 */ /* 0x000fe2000f8010ff */
[----:B------:R-:W-:Y:S01]  /*1faa0*/  IMAD.IADD R11, R11, 0x1, R15 ;  /* 0x000000010b0b7824 */ /* 0x000fe200078e020f */
[----:B------:R-:W-:Y:S01]  /*1fab0*/  LOP3.LUT R12, R12, R9, RZ, 0x3c, !PT ;  /* 0x000000090c0c7212 */ /* 0x000fe200078e3cff */
[----:B------:R-:W-:Y:S01]  /*1fac0*/  IMAD.X R9, RZ, RZ, R7, P2 ;  /* 0x000000ffff097224 */ /* 0x000fe200010e0607 */
[----:B------:R-:W-:Y:S01]  /*1fad0*/  IADD3 R45, P2, R6, 0x7000, RZ ;  /* 0x00007000062d7810 */ /* 0x000fe20007f5e0ff */
[----:B------:R-:W-:Y:S01]  /*1fae0*/  SHFL.IDX PT, R54, R14, RZ, 0x1c1f ;  /* 0x001c1fff0e367589 */ /* 0x000fe200000e0000 */
[----:B------:R-:W-:Y:S01]  /*1faf0*/  LEA.HI.X R10, R10, UR5, R11, 0x2, P0 ;  /* 0x000000050a0a7c11 */ /* 0x000fe200080f140b */
[----:B------:R-:W-:Y:S01]  /*1fb00*/  ULDC.64 UR4, c[0x0][0xaa0] ;  /* 0x0002a80000047ab9 */ /* 0x000fe20000000a00 */
[----:B------:R-:W-:Y:S01]  /*1fb10*/  IADD3 R37, P0, R6, 0x5000, RZ ;  /* 0x0000500006257810 */ /* 0x000fe20007f1e0ff */
[----:B------:R-:W-:Y:S01]  /*1fb20*/  SHFL.IDX PT, R58, R14, 0x1, 0x1c1f ;  /* 0x003c1f000e3a7f89 */ /* 0x000fe200000e0000 */
[----:B------:R-:W-:-:S02]  /*1fb30*/  LOP3.LUT R44, R45, 0x380, RZ, 0xc0, !PT ;  /* 0x000003802d2c7812 */ /* 0x000fc400078ec0ff */
[----:B------:R-:W-:Y:S01]  /*1fb40*/  LOP3.LUT R36, R37, 0x380, RZ, 0xc0, !PT ;  /* 0x0000038025247812 */ /* 0x000fe200078ec0ff */
[----:B------:R-:W2:Y:S01]  /*1fb50*/  SHFL.IDX PT, R55, R10, RZ, 0x1c1f ;  /* 0x001c1fff0a377589 */ /* 0x000ea200000e0000 */
[----:B------:R-:W-:Y:S02]  /*1fb60*/  SHF.R.U64 R44, R44, 0x3, RZ ;  /* 0x000000032c2c7819 */ /* 0x000fe400000012ff */
[----:B------:R-:W-:Y:S01]  /*1fb70*/  SHF.R.U64 R36, R36, 0x3, RZ ;  /* 0x0000000324247819 */ /* 0x000fe200000012ff */
[----:B------:R-:W0:Y:S01]  /*1fb80*/  SHFL.IDX PT, R59, R10, 0x1, 0x1c1f ;  /* 0x003c1f000a3b7f89 */ /* 0x000e2200000e0000 */
[----:B------:R-:W-:Y:S01]  /*1fb90*/  LOP3.LUT R44, R44, R45, RZ, 0x3c, !PT ;  /* 0x0000002d2c2c7212 */ /* 0x000fe200078e3cff */
[--C-:B------:R-:W-:Y:S01]  /*1fba0*/  IMAD.X R45, RZ, RZ, R7.reuse, P2 ;  /* 0x000000ffff2d7224 */ /* 0x100fe200010e0607 */
[----:B------:R-:W-:Y:S01]  /*1fbb0*/  LOP3.LUT R36, R36, R37, RZ, 0x3c, !PT ;  /* 0x0000002524247212 */ /* 0x000fe200078e3cff */
[----:B------:R-:W-:Y:S01]  /*1fbc0*/  IMAD.X R37, RZ, RZ, R7, P0 ;  /* 0x000000ffff257224 */ /* 0x000fe200000e0607 */
[----:B------:R-:W-:-:S02]  /*1fbd0*/  LOP3.LUT P0, RZ, R233, 0x3, RZ, 0xc0, !PT ;  /* 0x00000003e9ff7812 */ /* 0x000fc4000780c0ff */
[----:B------:R-:W-:Y:S01]  /*1fbe0*/  SHF.R.U64 R8, R8, 0x3, RZ ;  /* 0x0000000308087819 */ /* 0x000fe200000012ff */
[----:B------:R-:W-:Y:S01]  /*1fbf0*/  IMAD R21, R21, UR4, RZ ;  /* 0x0000000415157c24 */ /* 0x000fe2000f8e02ff */
[----:B------:R-:W-:Y:S02]  /*1fc00*/  LOP3.LUT R40, R41, 0x380, RZ, 0xc0, !PT ;  /* 0x0000038029287812 */ /* 0x000fe400078ec0ff */
[----:B------:R-:W-:Y:S02]  /*1fc10*/  LOP3.LUT R8, R8, R29, RZ, 0x3c, !PT ;  /* 0x0000001d08087212 */ /* 0x000fe400078e3cff */
[----:B------:R-:W-:Y:S01]  /*1fc20*/  IADD3 R29, P5, R6, 0x3000, RZ ;  /* 0x00003000061d7810 */ /* 0x000fe20007fbe0ff */
[----:B------:R-:W-:Y:S01]  /*1fc30*/  IMAD R67, R20, UR5, R21 ;  /* 0x0000000514437c24 */ /* 0x000fe2000f8e0215 */
[----:B------:R-:W-:Y:S02]  /*1fc40*/  SHF.R.U64 R32, R32, 0x3, RZ ;  /* 0x0000000320207819 */ /* 0x000fe400000012ff */
[----:B------:R-:W-:Y:S01]  /*1fc50*/  LOP3.LUT R28, R29, 0x380, RZ, 0xc0, !PT ;  /* 0x000003801d1c7812 */ /* 0x000fe200078ec0ff */
[----:B------:R-:W-:Y:S01]  /*1fc60*/  IMAD.WIDE.U32 R20, R20, UR4, RZ ;  /* 0x0000000414147c25 */ /* 0x000fe2000f8e00ff */
[----:B------:R-:W-:Y:S01]  /*1fc70*/  SHF.R.U64 R40, R40, 0x3, RZ ;  /* 0x0000000328287819 */ /* 0x000fe200000012ff */
[----:B------:R-:W-:Y:S01]  /*1fc80*/  ULDC.64 UR4, c[0x0][0xae8] ;  /* 0x0002ba0000047ab9 */ /* 0x000fe20000000a00 */
[----:B------:R-:W-:Y:S01]  /*1fc90*/  SHF.R.U64 R28, R28, 0x3, RZ ;  /* 0x000000031c1c7819 */ /* 0x000fe200000012ff */
[----:B------:R-:W-:Y:S01]  /*1fca0*/  IMAD.IADD R21, R21, 0x1, R67 ;  /* 0x0000000115157824 */ /* 0x000fe200078e0243 */
[----:B------:R-:W-:Y:S01]  /*1fcb0*/  LOP3.LUT R32, R32, R33, RZ, 0x3c, !PT ;  /* 0x0000002120207212 */ /* 0x000fe200078e3cff */
[----:B------:R-:W-:Y:S01]  /*1fcc0*/  IMAD R64, R64, UR4, RZ ;  /* 0x0000000440407c24 */ /* 0x000fe2000f8e02ff */
[----:B------:R-:W-:Y:S01]  /*1fcd0*/  LOP3.LUT R28, R28, R29, RZ, 0x3c, !PT ;  /* 0x0000001d1c1c7212 */ /* 0x000fe200078e3cff */
[--C-:B------:R-:W-:Y:S01]  /*1fce0*/  IMAD.X R29, RZ, RZ, R7.reuse, P5 ;  /* 0x000000ffff1d7224 */ /* 0x100fe200028e0607 */
[----:B------:R-:W-:Y:S01]  /*1fcf0*/  LOP3.LUT R40, R40, R41, RZ, 0x3c, !PT ;  /* 0x0000002928287212 */ /* 0x000fe200078e3cff */
[--C-:B------:R-:W-:Y:S01]  /*1fd00*/  IMAD.X R33, RZ, RZ, R7.reuse, P4 ;  /* 0x000000ffff217224 */ /* 0x100fe200020e0607 */
[C---:B------:R-:W-:Y:S01]  /*1fd10*/  IADD3 R49, P6, R6.reuse, 0x8000, RZ ;  /* 0x0000800006317810 */ /* 0x040fe20007fde0ff */
[----:B------:R-:W-:Y:S01]  /*1fd20*/  IMAD.X R41, RZ, RZ, R7, P3 ;  /* 0x000000ffff297224 */ /* 0x000fe200018e0607 */
[C---:B------:R-:W-:Y:S01]  /*1fd30*/  IADD3 R53, P5, R6.reuse, 0x9000, RZ ;  /* 0x0000900006357810 */ /* 0x040fe20007fbe0ff */
[C---:B------:R-:W-:Y:S01]  /*1fd40*/  IMAD R67, R219.reuse, UR5, R64 ;  /* 0x00000005db437c24 */ /* 0x040fe2000f8e0240 */
[C---:B------:R-:W-:Y:S01]  /*1fd50*/  IADD3 R57, P4, R6.reuse, 0xa000, RZ ;  /* 0x0000a00006397810 */ /* 0x040fe20007f9e0ff */
[----:B------:R-:W-:Y:S01]  /*1fd60*/  IMAD.WIDE.U32 R20, R219, UR4, R20 ;  /* 0x00000004db147c25 */ /* 0x000fe2000f8e0014 */
[----:B------:R-:W-:Y:S01]  /*1fd70*/  IADD3 R11, P3, R6, 0xb000, RZ ;  /* 0x0000b000060b7810 */ /* 0x000fe20007f7e0ff */
[----:B------:R-:W-:Y:S01]  /*1fd80*/  ULDC.64 UR4, c[0x0][0xaf0] ;  /* 0x0002bc0000047ab9 */ /* 0x000fe20000000a00 */
[----:B------:R-:W-:Y:S01]  /*1fd90*/  LOP3.LUT R48, R49, 0x380, RZ, 0xc0, !PT ;  /* 0x0000038031307812 */ /* 0x000fe200078ec0ff */
[----:B------:R-:W-:Y:S01]  /*1fda0*/  IMAD.IADD R21, R21, 0x1, R67 ;  /* 0x0000000115157824 */ /* 0x000fe200078e0243 */
[----:B------:R-:W-:-:S02]  /*1fdb0*/  LOP3.LUT R52, R53, 0x380, RZ, 0xc0, !PT ;  /* 0x0000038035347812 */ /* 0x000fc400078ec0ff */
[----:B------:R-:W-:Y:S01]  /*1fdc0*/  LOP3.LUT R56, R57, 0x380, RZ, 0xc0, !PT ;  /* 0x0000038039387812 */ /* 0x000fe200078ec0ff */
[----:B------:R-:W-:Y:S01]  /*1fdd0*/  IMAD R3, R3, UR4, RZ ;  /* 0x0000000403037c24 */ /* 0x000fe2000f8e02ff */
[----:B------:R-:W-:Y:S01]  /*1fde0*/  LOP3.LUT R15, R6, 0x380, RZ, 0xc0, !PT ;  /* 0x00000380060f7812 */ /* 0x000fe200078ec0ff */
[----:B------:R-:W-:Y:S01]  /*1fdf0*/  IMAD.X R61, RZ, RZ, R7, P3 ;  /* 0x000000ffff3d7224 */ /* 0x000fe200018e0607 */
[----:B------:R-:W-:Y:S02]  /*1fe00*/  SHF.R.U64 R48, R48, 0x3, RZ ;  /* 0x0000000330307819 */ /* 0x000fe400000012ff */
[----:B------:R-:W-:Y:S02]  /*1fe10*/  SHF.R.U64 R52, R52, 0x3, RZ ;  /* 0x0000000334347819 */ /* 0x000fe400000012ff */
[----:B------:R-:W-:Y:S02]  /*1fe20*/  SHF.R.U64 R56, R56, 0x3, RZ ;  /* 0x0000000338387819 */ /* 0x000fe400000012ff */
[----:B------:R-:W-:-:S02]  /*1fe30*/  SHF.R.U64 R15, R15, 0x3, RZ ;  /* 0x000000030f0f7819 */ /* 0x000fc400000012ff */
[----:B------:R-:W-:Y:S01]  /*1fe40*/  LOP3.LUT R48, R48, R49, RZ, 0x3c, !PT ;  /* 0x0000003130307212 */ /* 0x000fe200078e3cff */
[--C-:B------:R-:W-:Y:S01]  /*1fe50*/  IMAD.X R49, RZ, RZ, R7.reuse, P6 ;  /* 0x000000ffff317224 */ /* 0x100fe200030e0607 */
[----:B------:R-:W-:Y:S01]  /*1fe60*/  LOP3.LUT R52, R52, R53, RZ, 0x3c, !PT ;  /* 0x0000003534347212 */ /* 0x000fe200078e3cff */
[--C-:B------:R-:W-:Y:S01]  /*1fe70*/  IMAD.X R53, RZ, RZ, R7.reuse, P5 ;  /* 0x000000ffff357224 */ /* 0x100fe200028e0607 */
[----:B------:R-:W-:Y:S01]  /*1fe80*/  LOP3.LUT R56, R56, R57, RZ, 0x3c, !PT ;  /* 0x0000003938387212 */ /* 0x000fe200078e3cff */
[----:B------:R-:W-:Y:S01]  /*1fe90*/  IMAD.X R57, RZ, RZ, R7, P4 ;  /* 0x000000ffff397224 */ /* 0x000fe200020e0607 */
[----:B------:R-:W-:Y:S01]  /*1fea0*/  LOP3.LUT R6, R15, R6, RZ, 0x3c, !PT ;  /* 0x000000060f067212 */ /* 0x000fe200078e3cff */
[----:B------:R-:W-:Y:S01]  /*1feb0*/  IMAD.IADD R68, R224, 0x1, R209 ;  /* 0x00000001e0447824 */ /* 0x000fe200078e02d1 */
[----:B------:R-:W-:Y:S01]  /*1fec0*/  BSSY B1, `(.L_x_1950) ;  /* 0x0000050000017945 */ /* 0x000fe20003800000 */
[----:B------:R-:W-:Y:S02]  /*1fed0*/  SHF.R.S32.HI R70, RZ, 0x1f, R217 ;  /* 0x0000001fff467819 */ /* 0x000fe400000114d9 */
[----:B------:R-:W-:-:S02]  /*1fee0*/  SHF.R.S32.HI R72, RZ, 0x1f, R216 ;  /* 0x0000001fff487819 */ /* 0x000fc400000114d8 */
[----:B------:R-:W-:Y:S01]  /*1fef0*/  SHF.R.S32.HI R73, RZ, 0x1f, R214 ;  /* 0x0000001fff497819 */ /* 0x000fe200000114d6 */
[----:B---3--:R-:W-:-:S05]  /*1ff00*/  IMAD.IADD R30, R30, 0x1, R209 ;  /* 0x000000011e1e7824 */ /* 0x008fca00078e02d1 */
[C---:B------:R-:W-:Y:S02]  /*1ff10*/  IADD3 R4, R30.reuse, 0x8, RZ ;  /* 0x000000081e047810 */ /* 0x040fe40007ffe0ff */
[-C--:B------:R-:W-:Y:S02]  /*1ff20*/  ISETP.GE.OR P2, PT, R30, R65.reuse, P0 ;  /* 0x000000411e00720c */ /* 0x080fe40000746670 */
[----:B------:R-:W-:Y:S02]  /*1ff30*/  ISETP.GE.OR P0, PT, R4, R65, P0 ;  /* 0x000000410400720c */ /* 0x000fe40000706670 */
[----:B------:R-:W-:-:S04]  /*1ff40*/  LOP3.LUT R4, R11, 0x380, RZ, 0xc0, !PT ;  /* 0x000003800b047812 */ /* 0x000fc800078ec0ff */
[----:B------:R-:W-:-:S04]  /*1ff50*/  SHF.R.U64 R4, R4, 0x3, RZ ;  /* 0x0000000304047819 */ /* 0x000fc800000012ff */
[----:B------:R-:W-:Y:S01]  /*1ff60*/  LOP3.LUT R60, R4, R11, RZ, 0x3c, !PT ;  /* 0x0000000b043c7212 */ /* 0x000fe200078e3cff */
[----:B--2---:R2:W-:Y:S04]  /*1ff70*/  @!P2 ST.E desc[UR60][R54.64], R5 ;  /* 0x000000053600a985 */ /* 0x0045e8000c10193c */
[----:B0-----:R0:W-:Y:S04]  /*1ff80*/  @!P0 ST.E desc[UR60][R58.64], R2 ;  /* 0x000000023a008985 */ /* 0x0011e8000c10193c */
[----:B------:R-:W5:Y:S04]  /*1ff90*/  LD.E.128 R8, desc[UR60][R8.64] ;  /* 0x0000003c08087980 */ /* 0x000f68000c101d00 */
[----:B--2---:R-:W5:Y:S01]  /*1ffa0*/  LD.E.128 R4, desc[UR60][R6.64] ;  /* 0x0000003c06047980 */ /* 0x004f62000c101d00 */
[----:B0-----:R-:W-:-:S03]  /*1ffb0*/  IMAD R2, R218, 0x20, R224 ;  /* 0x00000020da027824 */ /* 0x001fc600078e02e0 */
[----:B------:R-:W5:Y:S02]  /*1ffc0*/  LD.E.128 R12, desc[UR60][R12.64] ;  /* 0x0000003c0c0c7980 */ /* 0x000f64000c101d00 */
[----:B------:R-:W-:Y:S02]  /*1ffd0*/  IADD3 R66, R209, R2, RZ ;  /* 0x00000002d1427210 */ /* 0x000fe40007ffe0ff */
[----:B------:R-:W5:Y:S03]  /*1ffe0*/  LD.E.128 R28, desc[UR60][R28.64] ;  /* 0x0000003c1c1c7980 */ /* 0x000f66000c101d00 */
[----:B----4-:R-:W-:Y:S01]  /*1fff0*/  @P1 IMAD.HI.U32 R2, R66, R69, RZ ;  /* 0x0000004542021227 */ /* 0x010fe200078e00ff */
[----:B------:R-:W5:Y:S03]  /*20000*/  LD.E.128 R32, desc[UR60][R32.64] ;  /* 0x0000003c20207980 */ /* 0x000f66000c101d00 */
[----:B------:R-:W-:Y:S01]  /*20010*/  IMAD.MOV.U32 R67, RZ, RZ, R66 ;  /* 0x000000ffff437224 */ /* 0x000fe200078e0042 */
[----:B-1----:R-:W-:Y:S01]  /*20020*/  @P1 SHF.R.U32.HI R67, RZ, R71, R2 ;  /* 0x00000047ff431219 */ /* 0x002fe20000011602 */
[C---:B------:R-:W-:Y:S01]  /*20030*/  IMAD R69, R24.reuse, UR5, R3 ;  /* 0x0000000518457c24 */ /* 0x040fe2000f8e0203 */
[----:B------:R-:W5:Y:S01]  /*20040*/  LD.E.128 R36, desc[UR60][R36.64] ;  /* 0x0000003c24247980 */ /* 0x000f62000c101d00 */
[----:B------:R-:W-:Y:S01]  /*20050*/  IMAD.WIDE.U32 R2, R24, UR4, R20 ;  /* 0x0000000418027c25 */ /* 0x000fe2000f8e0014 */
[--C-:B------:R-:W-:Y:S01]  /*20060*/  SHF.R.S32.HI R20, RZ, 0x1f, R67.reuse ;  /* 0x0000001fff147819 */ /* 0x100fe20000011443 */
[----:B------:R-:W-:Y:S01]  /*20070*/  ULDC.64 UR4, c[0x0][0xae0] ;  /* 0x0002b80000047ab9 */ /* 0x000fe20000000a00 */
[----:B------:R-:W5:Y:S01]  /*20080*/  LD.E.128 R40, desc[UR60][R40.64] ;  /* 0x0000003c28287980 */ /* 0x000f62000c101d00 */
[----:B------:R-:W-:-:S02]  /*20090*/  IMAD.MOV R21, RZ, RZ, -R67 ;  /* 0x000000ffff157224 */ /* 0x000fc400078e0a43 */
[----:B------:R-:W-:Y:S01]  /*200a0*/  IMAD.IADD R3, R3, 0x1, R69 ;  /* 0x0000000103037824 */ /* 0x000fe200078e0245 */
[----:B------:R-:W5:Y:S01]  /*200b0*/  LD.E.128 R44, desc[UR60][R44.64] ;  /* 0x0000003c2c2c7980 */ /* 0x000f62000c101d00 */
[----:B------:R-:W-:Y:S02]  /*200c0*/  IMAD R21, R0, R21, R66 ;  /* 0x0000001500157224 */ /* 0x000fe400078e0242 */
[----:B------:R-:W-:Y:S01]  /*200d0*/  IMAD R20, R20, UR4, RZ ;  /* 0x0000000414147c24 */ /* 0x000fe2000f8e02ff */
[----:B------:R-:W5:Y:S01]  /*200e0*/  LD.E.128 R48, desc[UR60][R48.64] ;  /* 0x0000003c30307980 */ /* 0x000f62000c101d00 */
[C---:B------:R-:W-:Y:S01]  /*200f0*/  IMAD.WIDE.U32 R2, R67.reuse, UR4, R2 ;  /* 0x0000000443027c25 */ /* 0x040fe2000f8e0002 */
[----:B------:R-:W-:Y:S02]  /*20100*/  SHF.R.S32.HI R0, RZ, 0x1f, R21 ;  /* 0x0000001fff007819 */ /* 0x000fe40000011415 */
[----:B------:R-:W5:Y:S01]  /*20110*/  LD.E.128 R52, desc[UR60][R52.64] ;  /* 0x0000003c34347980 */ /* 0x000f62000c101d00 */
[----:B------:R-:W-:Y:S01]  /*20120*/  IMAD R69, R67, UR5, R20 ;  /* 0x0000000543457c24 */ /* 0x000fe2000f8e0214 */
[----:B------:R-:W-:-:S02]  /*20130*/  ULDC.64 UR4, c[0x0][0xad8] ;  /* 0x0002b60000047ab9 */ /* 0x000fc40000000a00 */
[----:B------:R-:W5:Y:S04]  /*20140*/  LD.E.128 R56, desc[UR60][R56.64] ;  /* 0x0000003c38387980 */ /* 0x000f68000c101d00 */
[----:B------:R-:W5:Y:S01]  /*20150*/  LD.E.128 R60, desc[UR60][R60.64] ;  /* 0x0000003c3c3c7980 */ /* 0x000f62000c101d00 */
[----:B------:R-:W-:Y:S01]  /*20160*/  @!PT LDS RZ, [RZ] ;  /* 0x00000000fffff984 */ /* 0x000fe20000000800 */
[----:B------:R-:W-:Y:S01]  /*20170*/  @!PT LDS RZ, [RZ] ;  /* 0x00000000fffff984 */ /* 0x000fe20000000800 */
[----:B------:R-:W-:Y:S01]  /*20180*/  @!PT LDS RZ, [RZ] ;  /* 0x00000000fffff984 */ /* 0x000fe20000000800 */
[----:B------:R-:W-:Y:S01]  /*20190*/  @!PT LDS RZ, [RZ] ;  /* 0x00000000fffff984 */ /* 0x000fe20000000800 */
[----:B------:R0:W-:Y:S06]  /*201a0*/  MEMBAR.ALL.CTA ;  /* 0x0000000000007992 */ /* 0x0001ec0000008000 */
[----:B0-----:R-:W0:Y:S01]  /*201b0*/  FENCE.VIEW.ASYNC.S ;  /* 0x00000000000073c6 */ /* 0x001e220000000000 */
[----:B------:R-:W-:-:S02]  /*201c0*/  IMAD.IADD R3, R3, 0x1, R69 ;  /* 0x0000000103037824 */ /* 0x000fc400078e0245 */
[----:B------:R-:W-:Y:S02]  /*201d0*/  IMAD R20, R0, UR4, RZ ;  /* 0x0000000400147c24 */ /* 0x000fe4000f8e02ff */
[C---:B------:R-:W-:Y:S02]  /*201e0*/  VIADD R0, R68.reuse, 0x20 ;  /* 0x0000002044007836 */ /* 0x040fe40000000000 */
[C---:B------:R-:W-:Y:S02]  /*201f0*/  IMAD R67, R21.reuse, UR5, R20 ;  /* 0x0000000515437c24 */ /* 0x040fe4000f8e0214 */
[----:B------:R-:W-:Y:S01]  /*20200*/  IMAD.WIDE.U32 R2, R21, UR4, R2 ;  /* 0x0000000415027c25 */ /* 0x000fe2000f8e0002 */
[-C--:B------:R-:W-:Y:S01]  /*20210*/  ISETP.GE.AND P2, PT, R68, R65.reuse, PT ;  /* 0x000000414400720c */ /* 0x080fe20003f46270 */
[----:B------:R-:W-:Y:S01]  /*20220*/  ULDC.64 UR4, c[0x0][0xa80] ;  /* 0x0002a00000047ab9 */ /* 0x000fe20000000a00 */
[----:B------:R-:W-:Y:S01]  /*20230*/  ISETP.GE.AND P1, PT, R0, R65, PT ;  /* 0x000000410000720c */ /* 0x000fe20003f26270 */
[----:B------:R-:W-:Y:S01]  /*20240*/  IMAD.IADD R3, R3, 0x1, R67 ;  /* 0x0000000103037824 */ /* 0x000fe200078e0243 */
[----:B------:R-:W-:Y:S01]  /*20250*/  LEA R24, P3, R2, UR4, 0x1 ;  /* 0x0000000402187c11 */ /* 0x000fe2000f8608ff */
[----:B------:R-:W-:-:S03]  /*20260*/  VIADD R0, R16, 0x30820 ;  /* 0x0003082010007836 */ /* 0x000fc60000000000 */
[----:B------:R-:W-:Y:S02]  /*20270*/  LEA.HI.X R64, R2, UR5, R3, 0x1, P3 ;  /* 0x0000000502407c11 */ /* 0x000fe400098f0c03 */
[----:B------:R-:W-:Y:S01]  /*20280*/  PRMT R0, RZ, 0x654, R0 ;  /* 0x00000654ff007816 */ /* 0x000fe20000000000 */
[----:B0-----:R0:W1:Y:S01]  /*20290*/  SHFL.IDX PT, R21, R24, RZ, 0x181f ;  /* 0x00181fff18157589 */ /* 0x00106200000e0000 */
[----:B------:R-:W-:Y:S02]  /*202a0*/  IADD3 R20, R68, 0x40, RZ ;  /* 0x0000004044147810 */ /* 0x000fe40007ffe0ff */
[----:B------:R0:W-:Y:S01]  /*202b0*/  SYNCS.ARRIVE.TRANS64.RED.A1T0 RZ, [R0+URZ], RZ ;  /* 0x000000ff00ff79a7 */ /* 0x0001e2000810043f */
[----:B------:R0:W2:Y:S01]  /*202c0*/  SHFL.IDX PT, R67, R64, RZ, 0x181f ;  /* 0x00181fff40437589 */ /* 0x0000a200000e0000 */
[----:B------:R-:W-:Y:S01]  /*202d0*/  ISETP.GE.AND P0, PT, R20, R65, PT ;  /* 0x000000411400720c */ /* 0x000fe20003f06270 */
[----:B------:R-:W-:-:S12]  /*202e0*/  @P2 BRA `(.L_x_1951) ;  /* 0x0000000000342947 */ /* 0x000fd80003800000 */
        /* <DEDUP_REMOVED lines=13> */
.L_x_1951:
[----:B------:R-:W-:Y:S05]  /*203c0*/  BSYNC B1 ;  /* 0x0000000000017941 */ /* 0x000fea0003800000 */
.L_x_1950:
[----:B---3-5:R3:W4:Y:S01]  /*203d0*/  SHFL.IDX PT, R7, R64, 0x1, 0x181f ;  /* 0x00381f0040077f89 */ /* 0x02872200000e0000 */
[----:B------:R-:W-:Y:S03]  /*203e0*/  BSSY B1, `(.L_x_1952) ;  /* 0x0000010000017945 */ /* 0x000fe60003800000 */
[----:B------:R3:W0:Y:S01]  /*203f0*/  SHFL.IDX PT, R3, R24, 0x1, 0x181f ;  /* 0x00381f0018037f89 */ /* 0x00062200000e0000 */
[----:B------:R-:W-:Y:S05]  /*20400*/  @P1 BRA `(.L_x_1953) ;  /* 0x0000000000341947 */ /* 0x000fea0003800000 */
[----:B------:R-:W-:Y:S02]  /*20410*/  ULDC UR4, c[0x0][0xac8] ;  /* 0x0002b20000047ab9 */ /* 0x000fe40000000800 */
[----:B------:R-:W-:Y:S02]  /*20420*/  ISETP.GE.AND P4, PT, R214, UR4, PT ;  /* 0x00000004d6007c0c */ /* 0x000fe4000bf86270 */
[----:B------:R-:W-:Y:S02]  /*20430*/  ISETP.GE.AND P5, PT, R216, UR4, PT ;  /* 0x00000004d8007c0c */ /* 0x000fe4000bfa6270 */
[----:B------:R-:W-:-:S09]  /*20440*/  ISETP.GE.AND P6, PT, R217, UR4, PT ;  /* 0x00000004d9007c0c */ /* 0x000fd2000bfc6270 */
[-C--:B0-----:R-:W-:Y:S02]  /*20450*/  @!P4 LEA R2, P1, R214, R3.reuse, 0x1 ;  /* 0x00000003d602c211 */ /* 0x081fe400078208ff */
        /* <DEDUP_REMOVED lines=8> */
.L_x_1953:
[----:B------:R-:W-:Y:S05]  /*204e0*/  BSYNC B1 ;  /* 0x0000000000017941 */ /* 0x000fea0003800000 */
.L_x_1952:
[----:B0---4-:R0:W4:Y:S01]  /*204f0*/  SHFL.IDX PT, R7, R64, 0x2, 0x181f ;  /* 0x00581f0040077f89 */ /* 0x01112200000e0000 */
        /* <DEDUP_REMOVED lines=16> */
.L_x_1955:
[----:B------:R-:W-:Y:S05]  /*20600*/  BSYNC B1 ;  /* 0x0000000000017941 */ /* 0x000fea0003800000 */
.L_x_1954:
[----:B------:R-:W-:Y:S01]  /*20610*/  VIADD R0, R68, 0x60 ;  /* 0x0000006044007836 */ /* 0x000fe20000000000 */
[----:B0---4-:R4:W0:Y:S04]  /*20620*/  SHFL.IDX PT, R7, R64, 0x3, 0x181f ;  /* 0x00781f0040077f89 */ /* 0x01182800000e0000 */
[----:B------:R-:W-:Y:S01]  /*20630*/  ISETP.GE.AND P0, PT, R0, R65, PT ;  /* 0x000000410000720c */ /* 0x000fe20003f06270 */
[----:B------:R4:W0:-:S12]  /*20640*/  SHFL.IDX PT, R9, R24, 0x3, 0x181f ;  /* 0x00781f0018097f89 */ /* 0x00081800000e0000 */
[----:B----4-:R-:W-:Y:S05]  /*20650*/  @P0 BRA `(.L_x_1956) ;  /* 0x0000000c003c0947 */ /* 0x010fea0003800000 */
[----:B------:R-:W-:Y:S02]  /*20660*/  ULDC UR4, c[0x0][0xac8] ;  /* 0x0002b20000047ab9 */ /* 0x000fe40000000800 */
[----:B------:R-:W-:Y:S02]  /*20670*/  ISETP.GE.AND P2, PT, R214, UR4, PT ;  /* 0x00000004d6007c0c */ /* 0x000fe4000bf46270 */
[----:B------:R-:W-:-:S11]  /*20680*/  ISETP.GE.AND P3, PT, R216, UR4, PT ;  /* 0x00000004d8007c0c */ /* 0x000fd6000bf66270 */
[-C--:B0-----:R-:W-:Y:S02]  /*20690*/  @!P2 LEA R2, P0, R214, R9.reuse, 0x1 ;  /* 0x00000009d602a211 */ /* 0x081fe400078008ff */
[----:B------:R-:W-:Y:S02]  /*206a0*/  @!P3 LEA R4, P1, R216, R9, 0x1 ;  /* 0x00000009d804b211 */ /* 0x000fe400078208ff */
[-C--:B------:R-:W-:Y:S02]  /*206b0*/  @!P2 LEA.HI.X R3, R214, R7.reuse, R73, 0x1, P0 ;  /* 0x00000007d603a211 */ /* 0x080fe400000f0c49 */
        /* <DEDUP_REMOVED lines=9> */
.L_x_1948:
[----:B------:R-:W-:Y:S01]  /*20750*/  ULDC.64 UR4, c[0x0][0xc00] ;  /* 0x0003000000047ab9 */ /* 0x000fe20000000a00 */
[----:B------:R-:W2:Y:S01]  /*20760*/  LDC.64 R2, c[0x0][0xc00] ;  /* 0x00030000ff027b82 */ /* 0x000ea20000000a00 */
[----:B------:R-:W-:Y:S01]  /*20770*/  ISETP.NE.U32.AND P0, PT, RZ, UR4, PT ;  /* 0x00000004ff007c0c */ /* 0x000fe2000bf05070 */
[----:B------:R-:W-:-:S03]  /*20780*/  IMAD.MOV.U32 R6, RZ, RZ, RZ ;  /* 0x000000ffff067224 */ /* 0x000fc600078e00ff */
[----:B------:R-:W-:Y:S01]  /*20790*/  ISETP.NE.AND.EX P0, PT, RZ, UR5, PT, P0 ;  /* 0x00000005ff007c0c */ /* 0x000fe2000bf05300 */
[----:B------:R-:W-:Y:S02]  /*207a0*/  ULDC.64 UR4, c[0x0][0xc08] ;  /* 0x0003020000047ab9 */ /* 0x000fe40000000a00 */
[----:B------:R-:W-:Y:S01]  /*207b0*/  ISETP.NE.U32.AND P1, PT, RZ, UR4, PT ;  /* 0x00000004ff007c0c */ /* 0x000fe2000bf25070 */
[----:B------:R-:W3:Y:S03]  /*207c0*/  LDC R21, c[0x0][0xbe8] ;  /* 0x0002fa00ff157b82 */ /* 0x000ee60000000800 */
[----:B------:R-:W-:Y:S01]  /*207d0*/  ISETP.NE.AND.EX P1, PT, RZ, UR5, PT, P1 ;  /* 0x00000005ff007c0c */ /* 0x000fe2000bf25310 */
[----:B--2---:R-:W-:-:S12]  /*207e0*/  IMAD.WIDE R2, R220, 0x4, R2 ;  /* 0x00000004dc027825 */ /* 0x004fd800078e0202 */
[----:B------:R-:W2:Y:S01]  /*207f0*/  @P1 LDC.64 R4, c[0x0][0xc08] ;  /* 0x00030200ff041b82 */ /* 0x000ea20000000a00 */
[----:B------:R-:W-:Y:S02]  /*20800*/  ULDC UR4, c[0x0][0xa88] ;  /* 0x0002a20000047ab9 */ /* 0x000fe40000000800 */
[----:B------:R-:W-:Y:S01]  /*20810*/  IMAD.U32 R0, RZ, RZ, UR4 ;  /* 0x00000004ff007e24 */ /* 0x000fe2000f8e00ff */
[----:B------:R4:W5:Y:S01]  /*20820*/  @P0 LDG.E R6, desc[UR60][R2.64] ;  /* 0x0000003c02060981 */ /* 0x000962000c1e1900 */
[----:B--2---:R-:W-:-:S05]  /*20830*/  @P1 IMAD.WIDE R4, R220, 0x4, R4 ;  /* 0x00000004dc041825 */ /* 0x004fca00078e0204 */
[----:B------:R4:W5:Y:S01]  /*20840*/  @P1 LDG.E R0, desc[UR60][R4.64] ;  /* 0x0000003c04001981 */ /* 0x000962000c1e1900 */
[----:B---3--:R-:W-:Y:S01]  /*20850*/  ISETP.NE.AND P2, PT, R21, 0x1, PT ;  /* 0x000000011500780c */ /* 0x008fe20003f45270 */
[----:B------:R-:W2:-:S12]  /*20860*/  S2R R8, SR_TID.X ;  /* 0x0000000000087919 */ /* 0x000e980000002100 */
[----:B------:R-:W3:Y:S08]  /*20870*/  @P2 LDC R20, c[0x0][0xbec] ;  /* 0x0002fb00ff142b82 */ /* 0x000ef00000000800 */
[----:B------:R-:W0:Y:S01]  /*20880*/  @P2 LDC R29, c[0x0][0xbf0] ;  /* 0x0002fc00ff1d2b82 */ /* 0x000e220000000800 */
[----:B--2---:R-:W-:-:S05]  /*20890*/  VIADD R7, R8, 0xffffff80 ;  /* 0xffffff8008077836 */ /* 0x004fca0000000000 */
[----:B------:R-:W-:Y:S02]  /*208a0*/  ISETP.GE.AND P3, PT, R7, 0x80, PT ;  /* 0x000000800700780c */ /* 0x000fe40003f66270 */
[----:B------:R-:W-:Y:S01]  /*208b0*/  SHF.R.S32.HI R7, RZ, 0x1f, R220 ;  /* 0x0000001fff077819 */ /* 0x000fe200000114dc */
[----:B----4-:R-:W-:Y:S10]  /*208c0*/  @P1 BRA `(.L_x_1957) ;  /* 0x0000000000101947 */ /* 0x010ff40003800000 */
[----:B------:R-:W-:Y:S05]  /*208d0*/  @!P0 BRA `(.L_x_1957) ;  /* 0x00000000000c8947 */ /* 0x000fea0003800000 */
[----:B------:R-:W2:Y:S04]  /*208e0*/  LDG.E R5, desc[UR60][R2.64] ;  /* 0x0000003c02057981 */ /* 0x000ea8000c1e1900 */
[----:B-----5:R-:W2:Y:S02]  /*208f0*/  LDG.E R0, desc[UR60][R2.64+0x4] ;  /* 0x0000043c02007981 */ /* 0x020ea4000c1e1900 */
[----:B--2---:R-:W-:-:S07]  /*20900*/  IMAD.IADD R0, R0, 0x1, -R5 ;  /* 0x0000000100007824 */ /* 0x004fce00078e0a05 */
.L_x_1957:
[----:B------:R-:W-:Y:S01]  /*20910*/  BSSY B1, `(.L_x_1958) ;  /* 0x000002c000017945 */ /* 0x000fe20003800000 */
[----:B------:R-:W-:Y:S02]  /*20920*/  SHF.R.S32.HI R10, RZ, 0x1f, R219 ;  /* 0x0000001fff0a7819 */ /* 0x000fe400000114db */
[----:B------:R-:W-:Y:S02]  /*20930*/  SEL R13, R220, RZ, !P0 ;  /* 0x000000ffdc0d7207 */ /* 0x000fe40004000000 */
[----:B------:R-:W-:Y:S02]  /*20940*/  SEL R12, R7, RZ, !P0 ;  /* 0x000000ff070c7207 */ /* 0x000fe40004000000 */
[----:B-----5:R-:W-:Y:S01]  /*20950*/  SHF.R.S32.HI R11, RZ, 0x1f, R6 ;  /* 0x0000001fff0b7819 */ /* 0x020fe20000011406 */
[----:B------:R-:W-:Y:S06]  /*20960*/  @P3 BRA `(.L_x_1959) ;  /* 0x0000000000983947 */ /* 0x000fec0003800000 */
[----:B------:R-:W2:Y:S01]  /*20970*/  LDC R14, c[0x0][0xbe8] ;  /* 0x0002fa00ff0e7b82 */ /* 0x000ea20000000800 */
[----:B------:R-:W-:Y:S01]  /*20980*/  IADD3 R9, R209, -0x80, R8 ;  /* 0xffffff80d1097810 */ /* 0x000fe20007ffe008 */
[----:B--2---:R-:W-:-:S05]  /*20990*/  IMAD R2, R0, R14, RZ ;  /* 0x0000000e00027224 */ /* 0x004fca00078e02ff */
[----:B------:R-:W-:-:S13]  /*209a0*/  ISETP.GE.AND P0, PT, R9, R2, PT ;  /* 0x000000020900720c */ /* 0x000fda0003f06270 */
[----:B------:R-:W-:Y:S05]  /*209b0*/  @P0 BRA `(.L_x_1959) ;  /* 0x0000000000840947 */ /* 0x000fea0003800000 */
[----:B------:R-:W-:Y:S01]  /*209c0*/  ISETP.NE.AND P0, PT, R14, 0x1, PT ;  /* 0x000000010e00780c */ /* 0x000fe20003f05270 */
[----:B------:R-:W-:Y:S01]  /*209d0*/  ULDC.64 UR4, c[0x0][0xb90] ;  /* 0x0002e40000047ab9 */ /* 0x000fe20000000a00 */
[----:B------:R-:W-:Y:S01]  /*209e0*/  MOV R3, R11 ;  /* 0x0000000b00037202 */ /* 0x000fe20000000f00 */
[----:B------:R-:W-:Y:S02]  /*209f0*/  IMAD R8, R10, UR4, RZ ;  /* 0x000000040a087c24 */ /* 0x000fe4000f8e02ff */
[----:B------:R-:W-:Y:S02]  /*20a00*/  IMAD.MOV.U32 R2, RZ, RZ, R6 ;  /* 0x000000ffff027224 */ /* 0x000fe400078e0006 */
[----:B------:R-:W-:Y:S02]  /*20a10*/  IMAD.MOV.U32 R5, RZ, RZ, R9 ;  /* 0x000000ffff057224 */ /* 0x000fe400078e0009 */
[----:B------:R-:W-:-:S04]  /*20a20*/  IMAD.WIDE.U32 R2, R219, UR4, R2 ;  /* 0x00000004db027c25 */ /* 0x000fc8000f8e0002 */
[----:B------:R-:W2:Y:S01]  /*20a30*/  @P0 LDC R4, c[0x0][0xbec] ;  /* 0x0002fb00ff040b82 */ /* 0x000ea20000000800 */
[----:B------:R-:W-:Y:S01]  /*20a40*/  IMAD R7, R219, UR5, R8 ;  /* 0x00000005db077c24 */ /* 0x000fe2000f8e0208 */
[----:B------:R-:W-:-:S03]  /*20a50*/  ULDC.64 UR4, c[0x0][0xb98] ;  /* 0x0002e60000047ab9 */ /* 0x000fc60000000a00 */
[----:B------:R-:W-:-:S03]  /*20a60*/  IMAD.IADD R3, R3, 0x1, R7 ;  /* 0x0000000103037824 */ /* 0x000fc600078e0207 */
[----:B------:R-:W4:Y:S01]  /*20a70*/  @P0 LDC R15, c[0x0][0xbf0] ;  /* 0x0002fc00ff0f0b82 */ /* 0x000f220000000800 */
[----:B------:R-:W-:-:S04]  /*20a80*/  IMAD.WIDE.U32 R2, R13, UR4, R2 ;  /* 0x000000040d027c25 */ /* 0x000fc8000f8e0002 */
[----:B--2---:R-:W-:-:S05]  /*20a90*/  @P0 IMAD.HI.U32 R4, R9, R4, RZ ;  /* 0x0000000409040227 */ /* 0x004fca00078e00ff */
[----:B----4-:R-:W-:Y:S01]  /*20aa0*/  @P0 SHF.R.U32.HI R5, RZ, R15, R4 ;  /* 0x0000000fff050219 */ /* 0x010fe20000011604 */
[----:B------:R-:W-:-:S03]  /*20ab0*/  IMAD R4, R12, UR4, RZ ;  /* 0x000000040c047c24 */ /* 0x000fc6000f8e02ff */
[----:B------:R-:W-:Y:S01]  /*20ac0*/  IADD3 R2, P0, R5, R2, RZ ;  /* 0x0000000205027210 */ /* 0x000fe20007f1e0ff */
[----:B------:R-:W-:Y:S02]  /*20ad0*/  IMAD.MOV R7, RZ, RZ, -R5 ;  /* 0x000000ffff077224 */ /* 0x000fe400078e0a05 */
[----:B------:R-:W-:Y:S01]  /*20ae0*/  IMAD R8, R13, UR5, R4 ;  /* 0x000000050d087c24 */ /* 0x000fe2000f8e0204 */
[----:B------:R-:W-:Y:S01]  /*20af0*/  ULDC.64 UR4, c[0x0][0xb88] ;  /* 0x0002e20000047ab9 */ /* 0x000fe20000000a00 */
[----:B------:R-:W-:Y:S01]  /*20b00*/  IMAD R7, R14, R7, R9 ;  /* 0x000000070e077224 */ /* 0x000fe200078e0209 */
[----:B------:R-:W-:-:S04]  /*20b10*/  SHF.R.S32.HI R9, RZ, 0x1f, R5 ;  /* 0x0000001fff097819 */ /* 0x000fc80000011405 */
        /* <DEDUP_REMOVED lines=11> */
.L_x_1959:
[----:B------:R-:W-:Y:S05]  /*20bd0*/  BSYNC B1 ;  /* 0x0000000000017941 */ /* 0x000fea0003800000 */
.L_x_1958:
[----:B------:R-:W-:Y:S01]  /*20be0*/  ULDC.64 UR4, c[0x0][0xaa0] ;  /* 0x0002a80000047ab9 */ /* 0x000fe20000000a00 */
[----:B--2---:R-:W-:Y:S01]  /*20bf0*/  IMAD R4, R218, 0x20, R224 ;  /* 0x00000020da047824 */ /* 0x004fe200078e02e0 */
[----:B------:R-:W-:Y:S01]  /*20c00*/  BSSY B1, `(.L_x_1960) ;  /* 0x000003e000017945 */ /* 0x000fe20003800000 */
[----:B------:R-:W-:Y:S01]  /*20c10*/  IMAD R3, R11, UR4, RZ ;  /* 0x000000040b037c24 */ /* 0x000fe2000f8e02ff */
[----:B------:R-:W-:Y:S01]  /*20c20*/  SHF.R.S32.HI R14, RZ, 0x1f, R217 ;  /* 0x0000001fff0e7819 */ /* 0x000fe200000114d9 */
[----:B------:R-:W-:Y:S01]  /*20c30*/  IMAD.IADD R9, R209, 0x1, R4 ;  /* 0x00000001d1097824 */ /* 0x000fe200078e0204 */
[----:B------:R-:W-:Y:S01]  /*20c40*/  SHF.R.S32.HI R15, RZ, 0x1f, R216 ;  /* 0x0000001fff0f7819 */ /* 0x000fe200000114d8 */
[C---:B------:R-:W-:Y:S01]  /*20c50*/  IMAD R5, R6.reuse, UR5, R3 ;  /* 0x0000000506057c24 */ /* 0x040fe2000f8e0203 */
[----:B-1----:R-:W-:Y:S01]  /*20c60*/  SHF.R.S32.HI R24, RZ, 0x1f, R214 ;  /* 0x0000001fff187819 */ /* 0x002fe200000114d6 */
[----:B------:R-:W-:Y:S01]  /*20c70*/  IMAD.WIDE.U32 R2, R6, UR4, RZ ;  /* 0x0000000406027c25 */ /* 0x000fe2000f8e00ff */
[----:B------:R-:W-:-:S03]  /*20c80*/  ULDC.64 UR4, c[0x0][0xae8] ;  /* 0x0002ba0000047ab9 */ /* 0x000fc60000000a00 */
[----:B------:R-:W-:Y:S02]  /*20c90*/  IMAD.IADD R3, R3, 0x1, R5 ;  /* 0x0000000103037824 */ /* 0x000fe400078e0205 */
[----:B------:R-:W-:Y:S02]  /*20ca0*/  IMAD R6, R10, UR4, RZ ;  /* 0x000000040a067c24 */ /* 0x000fe4000f8e02ff */
[----:B------:R-:W-:-:S04]  /*20cb0*/  IMAD.WIDE.U32 R2, R219, UR4, R2 ;  /* 0x00000004db027c25 */ /* 0x000fc8000f8e0002 */
[----:B------:R-:W-:Y:S01]  /*20cc0*/  IMAD R7, R219, UR5, R6 ;  /* 0x00000005db077c24 */ /* 0x000fe2000f8e0206 */
[----:B------:R-:W-:Y:S01]  /*20cd0*/  ULDC.64 UR4, c[0x0][0xaf0] ;  /* 0x0002bc0000047ab9 */ /* 0x000fe20000000a00 */
[----:B---3--:R-:W-:-:S03]  /*20ce0*/  @P2 IMAD.HI.U32 R4, R9, R20, RZ ;  /* 0x0000001409042227 */ /* 0x008fc600078e00ff */
        /* <DEDUP_REMOVED lines=18> */
[----:B------:R-:W-:Y:S02]  /*20e10*/  IMAD.IADD R6, R224, 0x1, R209 ;  /* 0x00000001e0067824 */ /* 0x000fe400078e02d1 */
[----:B------:R-:W-:-:S02]  /*20e20*/  IMAD R21, R0, R21, RZ ;  /* 0x0000001500157224 */ /* 0x000fc400078e02ff */
[C---:B------:R-:W-:Y:S02]  /*20e30*/  IMAD R5, R7.reuse, UR5, R4 ;  /* 0x0000000507057c24 */ /* 0x040fe4000f8e0204 */
[----:B------:R-:W-:Y:S01]  /*20e40*/  IMAD.WIDE.U32 R2, R7, UR4, R2 ;  /* 0x0000000407027c25 */ /* 0x000fe2000f8e0002 */
[----:B------:R-:W-:Y:S01]  /*20e50*/  ISETP.GE.AND P2, PT, R6, R21, PT ;  /* 0x000000150600720c */ /* 0x000fe20003f46270 */
[----:B------:R-:W-:Y:S02]  /*20e60*/  ULDC.64 UR4, c[0x0][0xa80] ;  /* 0x0002a00000047ab9 */ /* 0x000fe40000000a00 */
[----:B------:R-:W-:Y:S01]  /*20e70*/  IMAD.IADD R3, R3, 0x1, R5 ;  /* 0x0000000103037824 */ /* 0x000fe200078e0205 */
[----:B------:R-:W-:Y:S01]  /*20e80*/  LEA R4, P3, R2, UR4, 0x1 ;  /* 0x0000000402047c11 */ /* 0x000fe2000f8608ff */
[----:B------:R-:W-:-:S03]  /*20e90*/  VIADD R0, R6, 0x20 ;  /* 0x0000002006007836 */ /* 0x000fc60000000000 */
[----:B------:R-:W-:Y:S01]  /*20ea0*/  LEA.HI.X R5, R2, UR5, R3, 0x1, P3 ;  /* 0x0000000502057c11 */ /* 0x000fe200098f0c03 */
[----:B------:R0:W1:Y:S01]  /*20eb0*/  SHFL.IDX PT, R7, R4, RZ, 0x181f ;  /* 0x00181fff04077589 */ /* 0x00006200000e0000 */
[-C--:B------:R-:W-:Y:S01]  /*20ec0*/  ISETP.GE.AND P1, PT, R0, R21.reuse, PT ;  /* 0x000000150000720c */ /* 0x080fe20003f26270 */
[----:B------:R-:W-:Y:S02]  /*20ed0*/  VIADD R0, R6, 0x40 ;  /* 0x0000004006007836 */ /* 0x000fe40000000000 */
[----:B------:R0:W2:Y:S03]  /*20ee0*/  SHFL.IDX PT, R3, R5, RZ, 0x181f ;  /* 0x00181fff05037589 */ /* 0x0000a600000e0000 */
        /* <DEDUP_REMOVED lines=11> */
[----:B------:R3:W-:Y:S01]  /*20fa0*/  @!P4 ST.E.128 desc[UR60][R8.64], RZ ;  /* 0x000000ff0800c985 */ /* 0x0007e2000c101d3c */
[----:B------:R-:W-:-:S03]  /*20fb0*/  @!P2 LEA.HI.X R3, R217, R3, R14, 0x1, P6 ;  /* 0x00000003d903a211 */ /* 0x000fc600030f0c0e */
[----:B------:R3:W-:Y:S04]  /*20fc0*/  @!P3 ST.E.128 desc[UR60][R10.64], RZ ;  /* 0x000000ff0a00b985 */ /* 0x0007e8000c101d3c */
[----:B------:R3:W-:Y:S02]  /*20fd0*/  @!P2 ST.E.128 desc[UR60][R2.64], RZ ;  /* 0x000000ff0200a985 */ /* 0x0007e4000c101d3c */
.L_x_1961:
[----:B------:R-:W-:Y:S05]  /*20fe0*/  BSYNC B1 ;  /* 0x0000000000017941 */ /* 0x000fea0003800000 */
.L_x_1960:
[----:B--23--:R2:W3:Y:S01]  /*20ff0*/  SHFL.IDX PT, R3, R5, 0x1, 0x181f ;  /* 0x00381f0005037f89 */ /* 0x00c4e200000e0000 */
[----:B------:R-:W-:Y:S03]  /*21000*/  BSSY B1, `(.L_x_1962) ;  /* 0x0000010000017945 */ /* 0x000fe60003800000 */
[----:B-1----:R2:W1:Y:S01]  /*21010*/  SHFL.IDX PT, R7, R4, 0x1, 0x181f ;  /* 0x00381f0004077f89 */ /* 0x00246200000e0000 */
[----:B------:R-:W-:Y:S05]  /*21020*/  @P1 BRA `(.L_x_1963) ;  /* 0x0000000000341947 */ /* 0x000fea0003800000 */
[----:B------:R-:W-:Y:S02]  /*21030*/  ULDC UR4, c[0x0][0xac8] ;  /* 0x0002b20000047ab9 */ /* 0x000fe40000000800 */
[----:B------:R-:W-:Y:S02]  /*21040*/  ISETP.GE.AND P4, PT, R214, UR4, PT ;  /* 0x00000004d6007c0c */ /* 0x000fe4000bf86270 */
[----:B------:R-:W-:Y:S02]  /*21050*/  ISETP.GE.AND P5, PT, R216, UR4, PT ;  /* 0x00000004d8007c0c */ /* 0x000fe4000bfa6270 */
[----:B------:R-:W-:-:S09]  /*21060*/  ISETP.GE.AND P6, PT, R217, UR4, PT ;  /* 0x00000004d9007c0c */ /* 0x000fd2000bfc6270 */
[-C--:B-1----:R-:W-:Y:S02]  /*21070*/  @!P4 LEA R8, P1, R214, R7.reuse, 0x1 ;  /* 0x00000007d608c211 */ /* 0x082fe400078208ff */
[-C--:B------:R-:W-:Y:S02]  /*21080*/  @!P5 LEA R10, P2, R216, R7.reuse, 0x1 ;  /* 0x00000007d80ad211 */ /* 0x080fe400078408ff */
[C---:B------:R-:W-:Y:S02]  /*21090*/  @!P6 LEA R2, P3, R217.reuse, R7, 0x1 ;  /* 0x00000007d902e211 */ /* 0x040fe400078608ff */
[-C--:B---3--:R-:W-:Y:S02]  /*210a0*/  @!P4 LEA.HI.X R9, R214, R3.reuse, R24, 0x1, P1 ;  /* 0x00000003d609c211 */ /* 0x088fe400008f0c18 */
[-C--:B------:R-:W-:Y:S02]  /*210b0*/  @!P5 LEA.HI.X R11, R216, R3.reuse, R15, 0x1, P2 ;  /* 0x00000003d80bd211 */ /* 0x080fe400010f0c0f */
[----:B------:R-:W-:Y:S01]  /*210c0*/  @!P6 LEA.HI.X R3, R217, R3, R14, 0x1, P3 ;  /* 0x00000003d903e211 */ /* 0x000fe200018f0c0e */
[----:B------:R4:W-:Y:S04]  /*210d0*/  @!P4 ST.E.128 desc[UR60][R8.64], RZ ;  /* 0x000000ff0800c985 */ /* 0x0009e8000c101d3c */
[----:B------:R4:W-:Y:S04]  /*210e0*/  @!P5 ST.E.128 desc[UR60][R10.64], RZ ;  /* 0x000000ff0a00d985 */ /* 0x0009e8000c101d3c */
[----:B------:R4:W-:Y:S02]  /*210f0*/  @!P6 ST.E.128 desc[UR60][R2.64], RZ ;  /* 0x000000ff0200e985 */ /* 0x0009e4000c101d3c */
.L_x_1963:
[----:B------:R-:W-:Y:S05]  /*21100*/  BSYNC B1 ;  /* 0x0000000000017941 */ /* 0x000fea0003800000 */
.L_x_1962:
[----:B---34-:R3:W4:Y:S01]  /*21110*/  SHFL.IDX PT, R3, R5, 0x2, 0x181f ;  /* 0x00581f0005037f89 */ /* 0x01872200000e0000 */
        /* <DEDUP_REMOVED lines=10> */
[-C--:B----4-:R-:W-:Y:S02]  /*211c0*/  @!P3 LEA.HI.X R9, R214, R3.reuse, R24, 0x1, P0 ;  /* 0x00000003d609b211 */ /* 0x090fe400000f0c18 */
[-C--:B------:R-:W-:Y:S02]  /*211d0*/  @!P4 LEA.HI.X R11, R216, R3.reuse, R15, 0x1, P1 ;  /* 0x00000003d80bc211 */ /* 0x080fe400008f0c0f */
[----:B------:R-:W-:Y:S01]  /*211e0*/  @!P5 LEA.HI.X R3, R217, R3, R14, 0x1, P2 ;  /* 0x00000003d903d211 */ /* 0x000fe200010f0c0e */
[----:B------:R1:W-:Y:S04]  /*211f0*/  @!P3 ST.E.128 desc[UR60][R8.64], RZ ;  /* 0x000000ff0800b985 */ /* 0x0003e8000c101d3c */
[----:B------:R1:W-:Y:S04]  /*21200*/  @!P4 ST.E.128 desc[UR60][R10.64], RZ ;  /* 0x000000ff0a00c985 */ /* 0x0003e8000c101d3c */
[----:B------:R1:W-:Y:S02]  /*21210*/  @!P5 ST.E.128 desc[UR60][R2.64], RZ ;  /* 0x000000ff0200d985 */ /* 0x0003e4000c101d3c */
.L_x_1965:
[----:B------:R-:W-:Y:S05]  /*21220*/  BSYNC B1 ;  /* 0x0000000000017941 */ /* 0x000fea0003800000 */
.L_x_1964:
[----:B------:R-:W-:Y:S01]  /*21230*/  VIADD R0, R6, 0x60 ;  /* 0x0000006006007836 */ /* 0x000fe20000000000 */
[----:B0-23--:R-:W0:Y:S04]  /*21240*/  SHFL.IDX PT, R5, R5, 0x3, 0x181f ;  /* 0x00781f0005057f89 */ /* 0x00de2800000e0000 */
[----:B------:R-:W-:Y:S01]  /*21250*/  ISETP.GE.AND P0, PT, R0, R21, PT ;  /* 0x000000150000720c */ /* 0x000fe20003f06270 */
[----:B-1--4-:R1:W2:-:S12]  /*21260*/  SHFL.IDX PT, R3, R4, 0x3, 0x181f ;  /* 0x00781f0004037f89 */ /* 0x01229800000e0000 */
[----:B-1----:R-:W-:Y:S05]  /*21270*/  @P0 BRA `(.L_x_1956) ;  /* 0x0000000000340947 */ /* 0x002fea0003800000 */
        /* <DEDUP_REMOVED lines=13> */
.L_x_1956:
[----:B------:R-:W-:Y:S05]  /*21350*/  BSYNC B0 ;  /* 0x0000000000007941 */ /* 0x000fea0003800000 */
.L_x_1947:
[----:B------:R-:W-:Y:S02]  /*21360*/  ULDC UR4, c[0x0][0xc3c] ;  /* 0x00030f0000047ab9 */ /* 0x000fe40000000800 */
[----:B------:R-:W-:-:S13]  /*21370*/  ISETP.GE.AND P0, PT, R27, UR4, PT ;  /* 0x000000041b007c0c */ /* 0x000fda000bf06270 */
[----:B------:R-:W-:Y:S05]  /*21380*/  @!P0 BRA `(.L_x_1966) ;  /* 0xfffffdfc00e08947 */ /* 0x000fea000383ffff */
[----:B------:R-:W-:Y:S05]  /*21390*/  BRA `(.L_x_1680) ;  /* 0x0000008400e07947 */ /* 0x000fea0003800000 */
.L_x_1678:
[----:B------:R-:W-:-:S08]  /*213a0*/  NOP ;  /* 0x0000000000007918 */ /* 0x000fd00000000000 */
[----:B0-----:R-:W0:-:S00]  /*213b0*/  USETMAXREG.DEALLOC.CTAPOOL 0x18 ;  /* 0x00000018000079c8 */ /* 0x001e0000080e0500 */
[----:B0-----:R-:W2:Y:S01]  /*213c0*/  LDL.LU R2, [R1] ;  /* 0x0000000001027983 */ /* 0x001ea20000300800 */
[----:B------:R-:W-:Y:S02]  /*213d0*/  LOP3.LUT R0, R0, 0x3, RZ, 0xc0, !PT ;  /* 0x0000000300007812 */ /* 0x000fe400078ec0ff */
[----:B------:R-:W-:-:S04]  /*213e0*/  MOV R6, RZ ;  /* 0x000000ff00067202 */ /* 0x000fc80000000f00 */
[----:B------:R-:W0:Y:S02]  /*213f0*/  SHFL.IDX PT, R0, R0, RZ, 0x1f ;  /* 0x00001fff00007589 */ /* 0x000e2400000e0000 */
[----:B0-----:R-:W-:Y:S02]  /*21400*/  ISETP.NE.AND P0, PT, R0, RZ, PT ;  /* 0x000000ff0000720c */ /* 0x001fe40003f05270 */
[----:B--2---:R-:W-:-:S11]  /*21410*/  LOP3.LUT R2, R2, 0xfffffffd, RZ, 0xc0, !PT ;  /* 0xfffffffd02027812 */ /* 0x004fd600078ec0ff */
[----:B------:R-:W-:-:S05]  /*21420*/  @P0 LOP3.LUT R2, R2, 0x2, RZ, 0xfc, !PT ;  /* 0x0000000202020812 */ /* 0x000fca00078efcff */
[----:B------:R0:W-:Y:S01]  /*21430*/  STL [R1], R2 ;  /* 0x0000000201007387 */ /* 0x0001e20000100800 */
        /* <DEDUP_REMOVED lines=8> */
.L_x_1967:
        /* <DEDUP_REMOVED lines=41> */
.L_x_1973:
[----:B------:R-:W-:Y:S01]  /*21750*/  UIADD3 UR4, UR4, 0x1f, URZ ;  /* 0x0000001f04047890 */ /* 0x000fe2000fffe03f */
[----:B------:R-:W-:-:S05]  /*21760*/  MOV R19, UR7 ;  /* 0x0000000700137c02 */ /* 0x000fca0008000f00 */
        /* <DEDUP_REMOVED lines=10> */
.L_x_1972:
[----:B------:R-:W-:Y:S05]  /*21810*/  BSYNC B0 ;  /* 0x0000000000007941 */ /* 0x000fea0003800000 */
.L_x_1971:
        /* <DEDUP_REMOVED lines=20> */
[----:B------:R-:W-:-:S07]  /*21960*/  MOV R5, R11 ;  /* 0x0000000b00057202 */ /* 0x000fce0000000f00 */
.L_x_1969:
[----:B------:R-:W-:-:S04]  /*21970*/  IMAD.IADD R8, R7, 0x1, -R8 ;  /* 0x0000000107087824 */ /* 0x000fc800078e0a08 */
        /* <DEDUP_REMOVED lines=17> */
[----:B------:R-:W-:-:S06]  /*21a90*/  VIADD R16, R7, 0xffffffff ;  /* 0xffffffff07107836 */ /* 0x000fcc0000000000 */
[----:B------:R2:W3:Y:S02]  /*21aa0*/  SHFL.IDX PT, R16, R5, R16, 0x1f ;  /* 0x00001f1005107589 */ /* 0x0004e400000e0000 */
.L_x_1974:
[----:B-12---:R-:W-:Y:S01]  /*21ab0*/  IMAD.MOV R5, RZ, RZ, -R3 ;  /* 0x000000ffff057224 */ /* 0x006fe200078e0a03 */
[----:B------:R-:W-:Y:S01]  /*21ac0*/  IABS R7, R9 ;  /* 0x0000000900077213 */ /* 0x000fe20000000000 */
        /* <DEDUP_REMOVED lines=8> */
[----:B------:R-:W-:-:S05]  /*21b50*/  IMAD R3, R8, R7, R5 ;  /* 0x0000000708037224 */ /* 0x000fca00078e0205 */
[----:B------:R-:W-:-:S13]  /*21b60*/  ISETP.GT.U32.AND P1, PT, R10, R3, PT ;  /* 0x000000030a00720c */ /* 0x000fda0003f24070 */
[----:B------:R-:W-:Y:S01]  /*21b70*/  @!P1 IMAD.IADD R3, R3, 0x1, -R10 ;  /* 0x0000000103039824 */ /* 0x000fe200078e0a0a */
[----:B------:R-:W-:Y:S02]  /*21b80*/  @!P1 IADD3 R8, R8, 0x1, RZ ;  /* 0x0000000108089810 */ /* 0x000fe40007ffe0ff */
        /* <DEDUP_REMOVED lines=11> */
[----:B------:R-:W-:Y:S01]  /*21c40*/  VIADDMNMX R11, R10, UR5, R11, PT ;  /* 0x000000050a0b7c46 */ /* 0x000fe2000b80010b */
[----:B------:R-:W-:-:S03]  /*21c50*/  IMAD.IADD R5, R8, 0x1, R5 ;  /* 0x0000000108057824 */ /* 0x000fc600078e0205 */
[----:B------:R-:W-:-:S04]  /*21c60*/  IABS R7, R11 ;  /* 0x0000000b00077213 */ /* 0x000fc80000000000 */
[----:B------:R-:W1:Y:S08]  /*21c70*/  I2F.RP R10, R7 ;  /* 0x00000007000a7306 */ /* 0x000e700000209400 */
[----:B-1----:R-:W1:Y:S02]  /*21c80*/  MUFU.RCP R10, R10 ;  /* 0x0000000a000a7308 */ /* 0x002e640000001000 */
[----:B-1----:R-:W-:Y:S01]  /*21c90*/  VIADD R3, R10, 0xffffffe ;  /* 0x0ffffffe0a037836 */ /* 0x002fe20000000000 */
[----:B------:R-:W-:-:S05]  /*21ca0*/  IABS R10, R11 ;  /* 0x0000000b000a7213 */ /* 0x000fca0000000000 */
[----:B------:R-:W1:Y:S01]  /*21cb0*/  F2I.FTZ.U32.TRUNC.NTZ R3, R3 ;  /* 0x0000000300037305 */ /* 0x000e62000021f000 */
[----:B------:R-:W-:Y:S02]  /*21cc0*/  IMAD.MOV R10, RZ, RZ, -R10 ;  /* 0x000000ffff0a7224 */ /* 0x000fe400078e0a0a */
[----:B-1----:R-:W-:-:S04]  /*21cd0*/  IMAD.MOV R2, RZ, RZ, -R3 ;  /* 0x000000ffff027224 */ /* 0x002fc800078e0a03 */
[----:B------:R-:W-:Y:S02]  /*21ce0*/  IMAD R9, R2, R7, RZ ;  /* 0x0000000702097224 */ /* 0x000fe400078e02ff */
[----:B------:R-:W-:-:S04]  /*21cf0*/  IMAD.MOV.U32 R2, RZ, RZ, RZ ;  /* 0x000000ffff027224 */ /* 0x000fc800078e00ff */
[----:B------:R-:W-:Y:S01]  /*21d00*/  IMAD.HI.U32 R2, R3, R9, R2 ;  /* 0x0000000903027227 */ /* 0x000fe200078e0002 */
[----:B------:R-:W-:Y:S02]  /*21d10*/  IABS R9, R8 ;  /* 0x0000000800097213 */ /* 0x000fe40000000000 */
[----:B------:R-:W-:-:S03]  /*21d20*/  LOP3.LUT R3, R8, R11, RZ, 0x3c, !PT ;  /* 0x0000000b08037212 */ /* 0x000fc600078e3cff */
[----:B------:R-:W-:Y:S01]  /*21d30*/  IMAD.HI.U32 R2, R2, R9, RZ ;  /* 0x0000000902027227 */ /* 0x000fe200078e00ff */
[----:B------:R-:W-:-:S03]  /*21d40*/  ISETP.GE.AND P2, PT, R3, RZ, PT ;  /* 0x000000ff0300720c */ /* 0x000fc60003f46270 */
[----:B------:R-:W-:-:S05]  /*21d50*/  IMAD R10, R2, R10, R9 ;  /* 0x0000000a020a7224 */ /* 0x000fca00078e0209 */
[----:B------:R-:W-:-:S13]  /*21d60*/  ISETP.GT.U32.AND P1, PT, R7, R10, PT ;  /* 0x0000000a0700720c */ /* 0x000fda0003f24070 */
[-C--:B------:R-:W-:Y:S01]  /*21d70*/  @!P1 IADD3 R10, R10, -R7.reuse, RZ ;  /* 0x800000070a0a9210 */ /* 0x080fe20007ffe0ff */
        /* <DEDUP_REMOVED lines=11> */
.L_x_1970:
[----:B------:R-:W-:Y:S01]  /*21e30*/  IMAD.MOV.U32 R17, RZ, RZ, RZ ;  /* 0x000000ffff117224 */ /* 0x000fe200078e00ff */
[----:B------:R-:W-:Y:S01]  /*21e40*/  MOV R18, RZ ;  /* 0x000000ff00127202 */ /* 0x000fe20000000f00 */
[----:B------:R-:W-:-:S07]  /*21e50*/  IMAD.U32 R16, RZ, RZ, UR6 ;  /* 0x00000006ff107e24 */ /* 0x000fce000f8e00ff */
.L_x_1975:
[----:B------:R-:W-:-:S13]  /*21e60*/  ISETP.NE.AND P0, PT, R0, RZ, PT ;  /* 0x000000ff0000720c */ /* 0x000fda0003f05270 */
[----:B------:R-:W1:Y:S01]  /*21e70*/  @!P0 S2R R3, SR_CgaCtaId ;  /* 0x0000000000038919 */ /* 0x000e620000008800 */
[----:B------:R-:W-:-:S04]  /*21e80*/  @!P0 MOV R0, 0x400 ;  /* 0x0000040000008802 */ /* 0x000fc80000000f00 */
[----:B-1----:R-:W-:-:S05]  /*21e90*/  @!P0 LEA R0, R3, R0, 0x18 ;  /* 0x0000000003008211 */ /* 0x002fca00078ec0ff */
[----:B------:R2:W-:Y:S01]  /*21ea0*/  @!P0 STS.128 [R0+0x308d0], R16 ;  /* 0x0308d01000008388 */ /* 0x0005e20000000c00 */
[----:B------:R-:W-:Y:S06]  /*21eb0*/  BAR.ARV 0x5, 0x180 ;  /* 0x0146000000007b1d */ /* 0x000fec0000002000 */
.L_x_1968:
[----:B--2---:R-:W-:Y:S01]  /*21ec0*/  IMAD.MOV.U32 R0, RZ, RZ, 0x1 ;  /* 0x00000001ff007424 */ /* 0x004fe200078e00ff */
        /* <DEDUP_REMOVED lines=12> */
[C---:B------:R-:W-:Y:S01]  /*21f90*/  LOP3.LUT R3, R0.reuse, 0x1f8, RZ, 0xc0, !PT ;  /* 0x000001f800037812 */ /* 0x040fe200078ec0ff */
[----:B0-----:R-:W-:Y:S01]  /*21fa0*/  IMAD.SHL.U32 R2, R5, 0x8, RZ ;  /* 0x0000000805027824 */ /* 0x001fe200078e00ff */
[----:B------:R-:W-:Y:S01]  /*21fb0*/  LOP3.LUT R0, R0, 0x38, RZ, 0xc0, !PT ;  /* 0x0000003800007812 */ /* 0x000fe200078ec0ff */
[----:B------:R-:W-:Y:S01]  /*21fc0*/  ULDC UR38, c[0x0][0xc] ;  /* 0x0000030000267ab9 */ /* 0x000fe20000000800 */
[----:B------:R-:W-:Y:S01]  /*21fd0*/  LOP3.LUT R3, R3, 0x38, R4, 0x78, !PT ;  /* 0x0000003803037812 */ /* 0x000fe200078e7804 */
[----:B------:R-:W-:Y:S01]  /*21fe0*/  IMAD.SHL.U32 R4, R4, 0x10, RZ ;  /* 0x0000001004047824 */ /* 0x000fe200078e00ff */
[----:B------:R-:W-:-:S02]  /*21ff0*/  SHF.R.U32.HI R5, RZ, 0x3, R5 ;  /* 0x00000003ff057819 */ /* 0x000fc40000011605 */
[----:B------:R-:W-:Y:S02]  /*22000*/  LOP3.LUT R2, R3, 0x200, R2, 0xf8, !PT ;  /* 0x0000020003027812 */ /* 0x000fe400078ef802 */
[----:B------:R-:W-:Y:S01]  /*22010*/  LOP3.LUT R4, R5, 0x70, R4, 0xf8, !PT ;  /* 0x0000007005047812 */ /* 0x000fe200078ef804 */
[----:B-1----:R-:W-:-:S06]  /*22020*/  ULEA UR4, UR5, UR4, 0x18 ;  /* 0x0000000405047291 */ /* 0x002fcc000f8ec03f */
[----:B------:R-:W-:-:S05]  /*22030*/  IMAD.U32 R3, RZ, RZ, UR4 ;  /* 0x00000004ff037e24 */ /* 0x000fca000f8e00ff */
[----:B------:R0:W-:Y:S02]  /*22040*/  STL [R1+0x4], R3 ;  /* 0x0000040301007387 */ /* 0x0001e40000100800 */
[----:B0-----:R-:W-:Y:S02]  /*22050*/  IMAD R3, R2, 0x2, R3 ;  /* 0x0000000202037824 */ /* 0x001fe400078e0203 */
[----:B------:R-:W-:-:S03]  /*22060*/  IMAD.MOV.U32 R2, RZ, RZ, 0x1 ;  /* 0x00000001ff027424 */ /* 0x000fc600078e00ff */
[----:B------:R0:W-:Y:S04]  /*22070*/  STL [R1+0x28], R3 ;  /* 0x0000280301007387 */ /* 0x0001e80000100800 */
[----:B------:R-:W-:Y:S04]  /*22080*/  STL [R1+0x48], RZ ;  /* 0x000048ff01007387 */ /* 0x000fe80000100800 */
[----:B------:R1:W-:Y:S01]  /*22090*/  STL [R1+0x20], R2 ;  /* 0x0000200201007387 */ /* 0x0003e20000100800 */
[----:B0-----:R-:W-:-:S03]  /*220a0*/  IMAD.MOV.U32 R3, RZ, RZ, 0x1 ;  /* 0x00000001ff037424 */ /* 0x001fc600078e00ff */
[----:B------:R0:W-:Y:S04]  /*220b0*/  STL [R1+0x1c], RZ ;  /* 0x00001cff01007387 */ /* 0x0001e80000100800 */
[----:B------:R0:W-:Y:S01]  /*220c0*/  STL [R1+0x8], RZ ;  /* 0x000008ff01007387 */ /* 0x0001e20000100800 */
[----:B-1----:R-:W-:-:S03]  /*220d0*/  LOP3.LUT R2, R0, 0x40, RZ, 0xfc, !PT ;  /* 0x0000004000027812 */ /* 0x002fc600078efcff */
[----:B------:R0:W-:Y:S01]  /*220e0*/  STL [R1+0x14], R3 ;  /* 0x0000140301007387 */ /* 0x0001e20000100800 */
[----:B------:R-:W-:-:S07]  /*220f0*/  LOP3.LUT R0, R0, 0x80, RZ, 0xfc, !PT ;  /* 0x0000008000007812 */ /* 0x000fce00078efcff */
.L_x_2138:
[----:B------:R-:W-:Y:S05]  /*22100*/  YIELD ;  /* 0x0000000000007946 */ /* 0x000fea0003800000 */
[----:B------:R-:W-:Y:S01]  /*22110*/  ULDC.64 UR4, c[0x0][0xa28] ;  /* 0x00028a0000047ab9 */ /* 0x000fe20000000a00 */
[----:B------:R-:W-:Y:S02]  /*22120*/  CS2R R6, SRZ ;  /* 0x0000000000067805 */ /* 0x000fe4000001ff00 */
[----:B------:R-:W-:Y:S01]  /*22130*/  ISETP.NE.U32.AND P0, PT, RZ, UR4, PT ;  /* 0x00000004ff007c0c */ /* 0x000fe2000bf05070 */
[----:B01----:R-:W1:Y:S01]  /*22140*/  LDC.64 R12, c[0x0][0xa00] ;  /* 0x00028000ff0c7b82 */ /* 0x003e620000000a00 */
[----:B------:R-:W-:Y:S01]  /*22150*/  ULDC.64 UR6, c[0x0][0xa08] ;  /* 0x0002820000067ab9 */ /* 0x000fe20000000a00 */
[----:B------:R-:W-:Y:S01]  /*22160*/  ULDC.64 UR8, c[0x0][0xa10] ;  /* 0x0002840000087ab9 */ /* 0x000fe20000000a00 */
[----:B------:R-:W-:Y:S01]  /*22170*/  ISETP.NE.AND.EX P0, PT, RZ, UR5, PT, P0 ;  /* 0x00000005ff007c0c */ /* 0x000fe2000bf05300 */
[----:B------:R-:W-:-:S04]  /*22180*/  ULDC.64 UR4, c[0x0][0xa18] ;  /* 0x0002860000047ab9 */ /* 0x000fc80000000a00 */
[----:B--2---:R-:W2:Y:S08]  /*22190*/  LDC.64 R4, c[0x0][0xa08] ;  /* 0x00028200ff047b82 */ /* 0x004eb00000000a00 */
[----:B0-----:R-:W0:Y:S02]  /*221a0*/  @P0 LDC.64 R2, c[0x0][0xa28] ;  /* 0x00028a00ff020b82 */ /* 0x001e240000000a00 */
[----:B0-----:R-:W-:-:S05]  /*221b0*/  @P0 IMAD.WIDE R2, R19, 0x4, R2 ;  /* 0x0000000413020825 */ /* 0x001fca00078e0202 */
[----:B------:R0:W5:Y:S01]  /*221c0*/  @P0 LDG.E R6, desc[UR60][R2.64] ;  /* 0x0000003c02060981 */ /* 0x000162000c1e1900 */
[----:B------:R-:W-:Y:S01]  /*221d0*/  ISETP.NE.U32.AND P0, PT, RZ, UR4, PT ;  /* 0x00000004ff007c0c */ /* 0x000fe2000bf05070 */
[C---:B-1----:R-:W-:Y:S01]  /*221e0*/  IMAD.WIDE R12, R19.reuse, 0x4, R12 ;  /* 0x00000004130c7825 */ /* 0x042fe200078e020c */
[----:B------:R-:W-:Y:S02]  /*221f0*/  ISETP.NE.U32.AND P2, PT, RZ, UR6, PT ;  /* 0x00000006ff007c0c */ /* 0x000fe4000bf45070 */
[----:B------:R-:W-:Y:S01]  /*22200*/  ISETP.NE.AND.EX P0, PT, RZ, UR5, PT, P0 ;  /* 0x00000005ff007c0c */ /* 0x000fe2000bf05300 */
[----:B------:R-:W-:Y:S01]  /*22210*/  ULDC.64 UR4, c[0x0][0xa00] ;  /* 0x0002800000047ab9 */ /* 0x000fe20000000a00 */
[----:B------:R-:W-:Y:S01]  /*22220*/  ISETP.NE.U32.AND P4, PT, RZ, UR8, PT ;  /* 0x00000008ff007c0c */ /* 0x000fe2000bf85070 */
[----:B---3--:R-:W-:Y:S01]  /*22230*/  IMAD.MOV.U32 R0, RZ, RZ, RZ ;  /* 0x000000ffff007224 */ /* 0x008fe200078e00ff */
[----:B------:R-:W-:Y:S01]  /*22240*/  ISETP.NE.U32.AND P1, PT, RZ, UR4, PT ;  /* 0x00000004ff007c0c */ /* 0x000fe2000bf25070 */
[----:B0-----:R-:W0:Y:S01]  /*22250*/  LDC.64 R2, c[0x0][0xa10] ;  /* 0x00028400ff027b82 */ /* 0x001e220000000a00 */
[----:B------:R-:W-:Y:S01]  /*22260*/  MOV R8, RZ ;  /* 0x000000ff00087202 */ /* 0x000fe20000000f00 */
[----:B--2---:R-:W-:Y:S01]  /*22270*/  IMAD.WIDE R4, R19, 0x4, R4 ;  /* 0x0000000413047825 */ /* 0x004fe200078e0204 */
[----:B------:R-:W-:-:S05]  /*22280*/  ISETP.NE.AND.EX P3, PT, RZ, UR5, PT, P1 ;  /* 0x00000005ff007c0c */ /* 0x000fca000bf65310 */
[----:B------:R-:W1:Y:S01]  /*22290*/  @P0 LDC.64 R10, c[0x0][0xa18] ;  /* 0x00028600ff0a0b82 */ /* 0x000e620000000a00 */
[----:B------:R-:W-:Y:S01]  /*222a0*/  ULDC UR4, c[0x0][0x288] ;  /* 0x0000a20000047ab9 */ /* 0x000fe20000000800 */
[----:B------:R-:W-:Y:S02]  /*222b0*/  ISETP.NE.AND.EX P1, PT, RZ, UR7, PT, P2 ;  /* 0x00000007ff007c0c */ /* 0x000fe4000bf25320 */
[----:B------:R-:W-:-:S04]  /*222c0*/  ISETP.NE.AND.EX P2, PT, RZ, UR9, PT, P4 ;  /* 0x00000009ff007c0c */ /* 0x000fc8000bf45340 */
[----:B------:R-:W2:Y:S07]  /*222d0*/  @P3 LDG.E R7, desc[UR60][R12.64] ;  /* 0x0000003c0c073981 */ /* 0x000eae000c1e1900 */
[----:B------:R-:W5:Y:S01]  /*222e0*/  @P1 LDG.E R8, desc[UR60][R4.64] ;  /* 0x0000003c04081981 */ /* 0x000f62000c1e1900 */
        /* <DEDUP_REMOVED lines=15> */
[----:B--2---:R0:W-:Y:S01]  /*223e0*/  STL [R1+0x3c], R7 ;  /* 0x00003c0701007387 */ /* 0x0041e20000100800 */
[----:B------:R-:W-:Y:S02]  /*223f0*/  IMAD.MOV.U32 R11, RZ, RZ, R7 ;  /* 0x000000ffff0b7224 */ /* 0x000fe400078e0007 */
[----:B0-----:R-:W-:Y:S01]  /*22400*/  IMAD.U32 R7, RZ, RZ, UR4 ;  /* 0x00000004ff077e24 */ /* 0x001fe2000f8e00ff */
[----:B------:R-:W-:Y:S06]  /*22410*/  @P0 BRA `(.L_x_1977) ;  /* 0x0000000000140947 */ /* 0x000fec0003800000 */
[----:B------:R-:W-:Y:S05]  /*22420*/  @!P3 BRA `(.L_x_1977) ;  /* 0x000000000010b947 */ /* 0x000fea0003800000 */
[----:B------:R-:W2:Y:S04]  /*22430*/  LDG.E R9, desc[UR60][R12.64] ;  /* 0x0000003c0c097981 */ /* 0x000ea8000c1e1900 */
[----:B------:R-:W2:Y:S02]  /*22440*/  LDG.E R12, desc[UR60][R12.64+0x4] ;  /* 0x0000043c0c0c7981 */ /* 0x000ea4000c1e1900 */
[----:B--2---:R-:W-:-:S05]  /*22450*/  IMAD.IADD R11, R12, 0x1, -R9 ;  /* 0x000000010c0b7824 */ /* 0x004fca00078e0a09 */
[----:B------:R0:W-:Y:S02]  /*22460*/  STL [R1+0x3c], R11 ;  /* 0x00003c0b01007387 */ /* 0x0001e40000100800 */
.L_x_1977:
[----:B-----5:R-:W-:Y:S01]  /*22470*/  IMAD.IADD R8, R8, 0x1, R6 ;  /* 0x0000000108087824 */ /* 0x020fe200078e0206 */
[----:B------:R-:W-:Y:S02]  /*22480*/  ULDC.64 UR4, c[0x0][0xa20] ;  /* 0x0002880000047ab9 */ /* 0x000fe40000000a00 */
[----:B------:R-:W-:Y:S02]  /*22490*/  ISETP.NE.U32.AND P0, PT, RZ, UR4, PT ;  /* 0x00000004ff007c0c */ /* 0x000fe4000bf05070 */
[----:B------:R1:W-:Y:S02]  /*224a0*/  STL [R1+0x18], R8 ;  /* 0x0000180801007387 */ /* 0x0003e40000100800 */
[----:B------:R-:W-:-:S13]  /*224b0*/  ISETP.NE.AND.EX P0, PT, RZ, UR5, PT, P0 ;  /* 0x00000005ff007c0c */ /* 0x000fda000bf05300 */
[----:B-1----:R-:W-:Y:S05]  /*224c0*/  @!P0 BRA `(.L_x_1978) ;  /* 0x0000000000108947 */ /* 0x002fea0003800000 */
[----:B------:R-:W1:Y:S02]  /*224d0*/  LDC.64 R4, c[0x0][0xa20] ;  /* 0x00028800ff047b82 */ /* 0x000e640000000a00 */
[----:B-1----:R-:W-:-:S05]  /*224e0*/  IMAD.WIDE R4, R19, 0x4, R4 ;  /* 0x0000000413047825 */ /* 0x002fca00078e0204 */
[----:B------:R1:W5:Y:S01]  /*224f0*/  LDG.E R7, desc[UR60][R4.64] ;  /* 0x0000003c04077981 */ /* 0x000362000c1e1900 */
[----:B------:R-:W-:Y:S05]  /*22500*/  BRA `(.L_x_1979) ;  /* 0x0000000000107947 */ /* 0x000fea0003800000 */
.L_x_1978:
[----:B------:R-:W-:Y:S05]  /*22510*/  @!P1 BRA `(.L_x_1979) ;  /* 0x00000000000c9947 */ /* 0x000fea0003800000 */
[----:B------:R-:W2:Y:S04]  /*22520*/  LDG.E R7, desc[UR60][R4.64] ;  /* 0x0000003c04077981 */ /* 0x000ea8000c1e1900 */
[----:B------:R-:W2:Y:S02]  /*22530*/  LDG.E R4, desc[UR60][R4.64+0x4] ;  /* 0x0000043c04047981 */ /* 0x000ea4000c1e1900 */
[----:B--2---:R-:W-:-:S07]  /*22540*/  IMAD.IADD R7, R4, 0x1, -R7 ;  /* 0x0000000104077824 */ /* 0x004fce00078e0a07 */
.L_x_1979:
[----:B-1----:R-:W2:Y:S04]  /*22550*/  @P2 LDG.E R4, desc[UR60][R2.64] ;  /* 0x0000003c02042981 */ /* 0x002ea8000c1e1900 */
[----:B------:R1:W2:Y:S01]  /*22560*/  @P2 LDG.E R2, desc[UR60][R2.64+0x4] ;  /* 0x0000043c02022981 */ /* 0x0002a2000c1e1900 */
[----:B------:R-:W-:Y:S02]  /*22570*/  IMAD.SHL.U32 R12, R17, 0x80, RZ ;  /* 0x00000080110c7824 */ /* 0x000fe400078e00ff */
[----:B-----5:R-:W-:Y:S02]  /*22580*/  IMAD.IADD R9, R7, 0x1, -R6 ;  /* 0x0000000107097824 */ /* 0x020fe400078e0a06 */
[----:B------:R-:W-:Y:S01]  /*22590*/  VIADD R7, R12, 0x7f ;  /* 0x0000007f0c077836 */ /* 0x000fe20000000000 */
[----:B------:R3:W-:Y:S01]  /*225a0*/  STL [R1+0x30], R12 ;  /* 0x0000300c01007387 */ /* 0x0007e20000100800 */
[----:B-1----:R-:W1:Y:S02]  /*225b0*/  LDC R3, c[0x0][0x448] ;  /* 0x00011200ff037b82 */ /* 0x002e640000000800 */
[----:B-1----:R-:W-:-:S13]  /*225c0*/  ISETP.NE.AND P1, PT, R3, 0x1, PT ;  /* 0x000000010300780c */ /* 0x002fda0003f25270 */
[----:B------:R-:W1:Y:S08]  /*225d0*/  @P1 LDC R3, c[0x0][0x44c] ;  /* 0x00011300ff031b82 */ /* 0x000e700000000800 */
[----:B------:R-:W4:Y:S01]  /*225e0*/  @P1 LDC R5, c[0x0][0x450] ;  /* 0x00011400ff051b82 */ /* 0x000f220000000800 */
[----:B--2---:R-:W-:Y:S01]  /*225f0*/  @P2 IADD3 R10, -R4, R2, RZ ;  /* 0x00000002040a2210 */ /* 0x004fe20007ffe1ff */
[----:B-1----:R-:W-:-:S04]  /*22600*/  @P1 IMAD.HI.U32 R2, R7, R3, RZ ;  /* 0x0000000307021227 */ /* 0x002fc800078e00ff */
[----:B------:R-:W-:Y:S01]  /*22610*/  IMAD.IADD R6, R9, 0x1, R10 ;  /* 0x0000000109067824 */ /* 0x000fe200078e020a */
[----:B----4-:R-:W-:-:S03]  /*22620*/  @P1 SHF.R.U32.HI R7, RZ, R5, R2 ;  /* 0x00000005ff071219 */ /* 0x010fc60000011602 */
[C---:B------:R-:W-:Y:S01]  /*22630*/  VIADD R2, R6.reuse, 0x5f ;  /* 0x0000005f06027836 */ /* 0x040fe20000000000 */
[----:B------:R-:W-:-:S03]  /*22640*/  IADD3 R17, R6, 0x1, -R11 ;  /* 0x0000000106117810 */ /* 0x000fc60007ffe80b */
[----:B------:R-:W-:-:S04]  /*22650*/  IMAD.HI R2, R2, 0x2aaaaaab, RZ ;  /* 0x2aaaaaab02027827 */ /* 0x000fc800078e02ff */
[----:B------:R-:W-:Y:S01]  /*22660*/  IMAD.IADD R7, R17, 0x1, R7 ;  /* 0x0000000111077824 */ /* 0x000fe200078e0207 */
[----:B------:R-:W-:-:S04]  /*22670*/  SHF.R.U32.HI R21, RZ, 0x1f, R2 ;  /* 0x0000001fff157819 */ /* 0x000fc80000011602 */
[----:B------:R-:W-:Y:S02]  /*22680*/  LEA.HI.SX32 R21, R2, R21, 0x1c ;  /* 0x0000001502157211 */ /* 0x000fe400078fe2ff */
[----:B------:R-:W1:Y:S02]  /*22690*/  LDC.64 R2, c[0x0][0x9e0] ;  /* 0x00027800ff027b82 */ /* 0x000e640000000a00 */
[----:B-1----:R-:W-:Y:S01]  /*226a0*/  ISETP.GE.AND P3, PT, R3, 0x1, PT ;  /* 0x000000010300780c */ /* 0x002fe20003f66270 */
[----:B------:R-:W-:-:S12]  /*226b0*/  IMAD.IADD R8, R7, 0x1, R2 ;  /* 0x0000000107087824 */ /* 0x000fd800078e0202 */
[----:B---3--:R-:W-:Y:S05]  /*226c0*/  @!P3 BRA `(.L_x_1980) ;  /* 0x000000000048b947 */ /* 0x008fea0003800000 */
[C---:B------:R-:W-:Y:S01]  /*226d0*/  ISETP.GT.AND P0, PT, R7.reuse, RZ, PT ;  /* 0x000000ff0700720c */ /* 0x040fe20003f04270 */
[----:B------:R-:W-:Y:S01]  /*226e0*/  BSSY B0, `(.L_x_1981) ;  /* 0x000000e000007945 */ /* 0x000fe20003800000 */
[----:B------:R-:W-:-:S11]  /*226f0*/  VIADD R2, R7, 0xffffffff ;  /* 0xffffffff07027836 */ /* 0x000fd60000000000 */
[----:B------:R-:W-:Y:S05]  /*22700*/  @P0 BRA `(.L_x_1982) ;  /* 0x00000000001c0947 */ /* 0x000fea0003800000 */
[----:B------:R-:W-:Y:S02]  /*22710*/  ISETP.NE.AND P0, PT, R3, 0x1, PT ;  /* 0x000000010300780c */ /* 0x000fe40003f05270 */
[----:B------:R-:W-:-:S11]  /*22720*/  IADD3 R2, -R7, RZ, RZ ;  /* 0x000000ff07027210 */ /* 0x000fd60007ffe1ff */
[----:B------:R-:W1:Y:S02]  /*22730*/  @P0 LDC.64 R4, c[0x0][0x9e8] ;  /* 0x00027a00ff040b82 */ /* 0x000e640000000a00 */
[----:B-1----:R-:W-:-:S05]  /*22740*/  @P0 IMAD.HI.U32 R4, R2, R4, RZ ;  /* 0x0000000402040227 */ /* 0x002fca00078e00ff */
[----:B------:R-:W-:-:S04]  /*22750*/  @P0 SHF.R.U32.HI R2, RZ, R5, R4 ;  /* 0x00000005ff020219 */ /* 0x000fc80000011604 */
[----:B------:R-:W-:Y:S01]  /*22760*/  LOP3.LUT R2, RZ, R2, RZ, 0x33, !PT ;  /* 0x00000002ff027212 */ /* 0x000fe200078e33ff */
[----:B------:R-:W-:Y:S06]  /*22770*/  BRA `(.L_x_1983) ;  /* 0x0000000000107947 */ /* 0x000fec0003800000 */
.L_x_1982:
[----:B------:R-:W-:-:S13]  /*22780*/  ISETP.NE.AND P0, PT, R3, 0x1, PT ;  /* 0x000000010300780c */ /* 0x000fda0003f05270 */
[----:B------:R-:W1:Y:S02]  /*22790*/  @P0 LDC.64 R4, c[0x0][0x9e8] ;  /* 0x00027a00ff040b82 */ /* 0x000e640000000a00 */
[----:B-1----:R-:W-:-:S05]  /*227a0*/  @P0 IMAD.HI.U32 R4, R2, R4, RZ ;  /* 0x0000000402040227 */ /* 0x002fca00078e00ff */
[----:B------:R-:W-:-:S07]  /*227b0*/  @P0 SHF.R.U32.HI R2, RZ, R5, R4 ;  /* 0x00000005ff020219 */ /* 0x000fce0000011604 */
.L_x_1983:
[----:B------:R-:W-:Y:S05]  /*227c0*/  BSYNC B0 ;  /* 0x0000000000007941 */ /* 0x000fea0003800000 */
.L_x_1981:
[----:B------:R-:W-:-:S05]  /*227d0*/  IMAD R2, R2, R3, R3 ;  /* 0x0000000302027224 */ /* 0x000fca00078e0203 */
[----:B------:R-:W-:-:S07]  /*227e0*/  VIMNMX R8, R8, R2, PT ;  /* 0x0000000208087248 */ /* 0x000fce0003fe0100 */
.L_x_1980:
[----:B------:R-:W1:Y:S01]  /*227f0*/  @P1 LDC R4, c[0x0][0x44c] ;  /* 0x00011300ff041b82 */ /* 0x000e620000000800 */
[----:B------:R-:W-:Y:S01]  /*22800*/  IMAD.MOV.U32 R2, RZ, RZ, R12 ;  /* 0x000000ffff027224 */ /* 0x000fe200078e000c */
[----:B------:R-:W-:Y:S01]  /*22810*/  ULDC UR4, c[0x0][0x9dc] ;  /* 0x0002770000047ab9 */ /* 0x000fe20000000800 */
[----:B------:R-:W-:-:S05]  /*22820*/  IMAD.IADD R20, R6, 0x1, -R11 ;  /* 0x0000000106147824 */ /* 0x000fca00078e0a0b */
[----:B------:R-:W2:Y:S01]  /*22830*/  @P1 LDC R5, c[0x0][0x450] ;  /* 0x00011400ff051b82 */ /* 0x000ea20000000800 */
[----:B-1----:R-:W-:-:S05]  /*22840*/  @P1 IMAD.HI.U32 R4, R12, R4, RZ ;  /* 0x000000040c041227 */ /* 0x002fca00078e00ff */
[----:B--2---:R-:W-:-:S05]  /*22850*/  @P1 SHF.R.U32.HI R2, RZ, R5, R4 ;  /* 0x00000005ff021219 */ /* 0x004fca0000011604 */
        /* <DEDUP_REMOVED lines=8> */
[----:B------:R-:W1:Y:S02]  /*228e0*/  @P0 LDC.64 R4, c[0x0][0x9e8] ;  /* 0x00027a00ff040b82 */ /* 0x000e640000000a00 */
[----:B-1----:R-:W-:-:S05]  /*228f0*/  @P0 IMAD.HI.U32 R4, R2, R4, RZ ;  /* 0x0000000402040227 */ /* 0x002fca00078e00ff */
[----:B------:R-:W-:-:S04]  /*22900*/  @P0 SHF.R.U32.HI R2, RZ, R5, R4 ;  /* 0x00000005ff020219 */ /* 0x000fc80000011604 */
[----:B------:R-:W-:Y:S01]  /*22910*/  LOP3.LUT R2, RZ, R2, RZ, 0x33, !PT ;  /* 0x00000002ff027212 */ /* 0x000fe200078e33ff */
[----:B------:R-:W-:Y:S06]  /*22920*/  BRA `(.L_x_1987) ;  /* 0x0000000000107947 */ /* 0x000fec0003800000 */
.L_x_1986:
[----:B------:R-:W-:-:S13]  /*22930*/  ISETP.NE.AND P0, PT, R3, 0x1, PT ;  /* 0x000000010300780c */ /* 0x000fda0003f05270 */
[----:B------:R-:W1:Y:S02]  /*22940*/  @P0 LDC.64 R4, c[0x0][0x9e8] ;  /* 0x00027a00ff040b82 */ /* 0x000e640000000a00 */
[----:B-1----:R-:W-:-:S05]  /*22950*/  @P0 IMAD.HI.U32 R4, R2, R4, RZ ;  /* 0x0000000402040227 */ /* 0x002fca00078e00ff */
[----:B------:R-:W-:-:S07]  /*22960*/  @P0 SHF.R.U32.HI R2, RZ, R5, R4 ;  /* 0x00000005ff020219 */ /* 0x000fce0000011604 */
.L_x_1987:
[----:B------:R-:W-:Y:S05]  /*22970*/  BSYNC B0 ;  /* 0x0000000000007941 */ /* 0x000fea0003800000 */
.L_x_1985:
[----:B------:R-:W-:-:S05]  /*22980*/  IMAD R2, R2, R3, RZ ;  /* 0x0000000302027224 */ /* 0x000fca00078e02ff */
[----:B------:R-:W-:-:S07]  /*22990*/  VIMNMX R6, R6, R2, !PT ;  /* 0x0000000206067248 */ /* 0x000fce0007fe0100 */
.L_x_1984:
[----:B------:R-:W-:Y:S01]  /*229a0*/  VIADD R8, R8, 0x5f ;  /* 0x0000005f08087836 */ /* 0x000fe20000000000 */
[----:B------:R-:W-:Y:S01]  /*229b0*/  BSSY B0, `(.L_x_1988) ;  /* 0x000016b000007945 */ /* 0x000fe20003800000 */
        /* <DEDUP_REMOVED lines=11> */
[----:B------:R-:W-:-:S03]  /*22a70*/  VIMNMX R10, R9, R10, PT ;  /* 0x0000000a090a7248 */ /* 0x000fc60003fe0100 */
[----:B------:R-:W-:Y:S01]  /*22a80*/  IMAD.WIDE.U32 R4, R2, -0x55555555, RZ ;  /* 0xaaaaaaab02047825 */ /* 0x000fe200078e00ff */
[----:B------:R-:W-:-:S04]  /*22a90*/  ISETP.GT.AND P0, PT, R10, R2, PT ;  /* 0x000000020a00720c */ /* 0x000fc80003f04270 */
[----:B------:R-:W-:-:S05]  /*22aa0*/  SHF.R.U32.HI R3, RZ, 0x6, R5 ;  /* 0x00000006ff037819 */ /* 0x000fca0000011605 */
[----:B------:R-:W-:-:S04]  /*22ab0*/  IMAD.MOV.U32 R9, RZ, RZ, R3 ;  /* 0x000000ffff097224 */ /* 0x000fc800078e0003 */
[----:B------:R-:W-:-:S04]  /*22ac0*/  @P0 VIADD R2, R10, 0x5f ;  /* 0x0000005f0a020836 */ /* 0x000fc80000000000 */
[----:B------:R-:W-:-:S05]  /*22ad0*/  @P0 IMAD.HI R2, R2, 0x2aaaaaab, RZ ;  /* 0x2aaaaaab02020827 */ /* 0x000fca00078e02ff */
[----:B------:R-:W-:-:S04]  /*22ae0*/  @P0 SHF.R.U32.HI R4, RZ, 0x1f, R2 ;  /* 0x0000001fff040819 */ /* 0x000fc80000011602 */
[----:B------:R-:W-:Y:S02]  /*22af0*/  @P0 LEA.HI.SX32 R9, R2, R4, 0x1c ;  /* 0x0000000402090211 */ /* 0x000fe400078fe2ff */
[----:B------:R-:W-:Y:S02]  /*22b00*/  PLOP3.LUT P0, PT, PT, PT, PT, 0x80, 0x0 ;  /* 0x000000000000781c */ /* 0x000fe40003f0f070 */
[----:B------:R-:W-:-:S13]  /*22b10*/  ISETP.GT.AND P1, PT, R9, R3, PT ;  /* 0x000000030900720c */ /* 0x000fda0003f24270 */
[----:B------:R-:W-:Y:S05]  /*22b20*/  @!P1 BRA `(.L_x_1989) ;  /* 0x00000014004c9947 */ /* 0x000fea0003800000 */
[----:B------:R-:W-:Y:S01]  /*22b30*/  UMOV UR4, 0xffffffff ;  /* 0xffffffff00047882 */ /* 0x000fe20000000000 */
[----:B------:R-:W-:Y:S02]  /*22b40*/  SEL R2, R19, RZ, !P2 ;  /* 0x000000ff13027207 */ /* 0x000fe40005000000 */
[----:B------:R-:W-:Y:S05]  /*22b50*/  BRA.DIV UR4, `(.L_x_1990) ;  /* 0x0000007a04e47947 */ /* 0x000fea000b800000 */
[----:B------:R-:W1:Y:S02]  /*22b60*/  S2R R4, SR_TID.X ;  /* 0x0000000000047919 */ /* 0x000e640000002100 */
[----:B-1----:R-:W-:-:S04]  /*22b70*/  SHF.R.U32.HI R4, RZ, 0x5, R4 ;  /* 0x00000005ff047819 */ /* 0x002fc80000011604 */
[----:B------:R-:W-:-:S05]  /*22b80*/  LOP3.LUT R4, R4, 0x3, RZ, 0xc0, !PT ;  /* 0x0000000304047812 */ /* 0x000fca00078ec0ff */
[----:B------:R1:W2:Y:S02]  /*22b90*/  SHFL.IDX PT, R14, R4, RZ, 0x1f ;  /* 0x00001fff040e7589 */ /* 0x0002a400000e0000 */
.L_x_2181:
[----:B--2---:R-:W-:Y:S02]  /*22ba0*/  ISETP.NE.AND P0, PT, R14, RZ, PT ;  /* 0x000000ff0e00720c */ /* 0x004fe40003f05270 */
[----:B------:R-:W-:-:S11]  /*22bb0*/  PLOP3.LUT P6, PT, PT, PT, PT, 0x8, 0x0 ;  /* 0x000000000000781c */ /* 0x000fd60003fce170 */
[----:B------:R-:W-:Y:S05]  /*22bc0*/  @P0 BRA `(.L_x_1991) ;  /* 0x00000000000c0947 */ /* 0x000fea0003800000 */
[----:B------:R-:W-:-:S03]  /*22bd0*/  UMOV UR4, 0xffffffff ;  /* 0xffffffff00047882 */ /* 0x000fc60000000000 */
[----:B------:R-:W-:Y:S05]  /*22be0*/  BRA.DIV UR4, `(.L_x_1992) ;  /* 0x0000007a04f47947 */ /* 0x000fea000b800000 */
[----:B------:R-:W-:-:S13]  /*22bf0*/  ELECT P6, URZ, PT ;  /* 0x00000000003f782f */ /* 0x000fda00038c0000 */
.L_x_1991:
[----:B-1----:R-:W2:Y:S04]  /*22c00*/  LDL R4, [R1+0x48] ;  /* 0x0000480001047983 */ /* 0x002ea80000100800 */
[----:B------:R-:W3:Y:S01]  /*22c10*/  LDL R6, [R1+0x4] ;  /* 0x0000040001067983 */ /* 0x000ee20000100800 */
[----:B------:R-:W-:Y:S01]  /*22c20*/  BSSY B1, `(.L_x_1993) ;  /* 0x0000008000017945 */ /* 0x000fe20003800000 */
[----:B--2---:R-:W-:-:S05]  /*22c30*/  VIADD R4, R4, 0x1 ;  /* 0x0000000104047836 */ /* 0x004fca0000000000 */
[----:B------:R-:W-:-:S04]  /*22c40*/  LEA.HI R5, R4, R4, RZ, 0x1 ;  /* 0x0000000404057211 */ /* 0x000fc800078f08ff */
[----:B------:R-:W-:-:S04]  /*22c50*/  LOP3.LUT R5, R5, 0xfffffffe, RZ, 0xc0, !PT ;  /* 0xfffffffe05057812 */ /* 0x000fc800078ec0ff */
[----:B------:R-:W-:-:S04]  /*22c60*/  IADD3 R4, R4, -R5, RZ ;  /* 0x8000000504047210 */ /* 0x000fc80007ffe0ff */
[----:B------:R-:W-:-:S04]  /*22c70*/  SHF.L.U32 R4, R4, 0x1f, RZ ;  /* 0x0000001f04047819 */ /* 0x000fc800000006ff */
[----:B---3--:R-:W1:Y:S02]  /*22c80*/  SYNCS.PHASECHK.TRANS64.TRYWAIT P0, [R6+URZ+0x30820], R4 ;  /* 0x03082004060075a7 */ /* 0x008e64000800017f */
[----:B-1----:R-:W-:Y:S05]  /*22c90*/  @!P0 BRA `(.L_x_1994) ;  /* 0x0000007800e88947 */ /* 0x002fea0003800000 */
.L_x_2184:
[----:B------:R-:W-:Y:S05]  /*22ca0*/  BSYNC B1 ;  /* 0x0000000000017941 */ /* 0x000fea0003800000 */
.L_x_1993:
[----:B------:R-:W-:Y:S04]  /*22cb0*/  BSSY B1, `(.L_x_1995) ;  /* 0x0000090000017945 */ /* 0x000fe80003800000 */
[----:B------:R-:W-:Y:S05]  /*22cc0*/  @!P6 BRA `(.L_x_1996) ;  /* 0x000000080038e947 */ /* 0x000fea0003800000 */
[----:B------:R-:W2:Y:S04]  /*22cd0*/  LDL R8, [R1+0x4] ;  /* 0x0000040001087983 */ /* 0x000ea80000100800 */
[----:B------:R-:W2:Y:S04]  /*22ce0*/  LDL R7, [R1+0x1c] ;  /* 0x00001c0001077983 */ /* 0x000ea80000100800 */
[----:B------:R-:W3:Y:S01]  /*22cf0*/  LDL R6, [R1+0x20] ;  /* 0x0000200001067983 */ /* 0x000ee20000100800 */
[----:B------:R-:W-:Y:S01]  /*22d00*/  BSSY B2, `(.L_x_1997) ;  /* 0x0000008000027945 */ /* 0x000fe20003800000 */
[----:B-1----:R-:W1:Y:S02]  /*22d10*/  S2R R5, SR_TID.X ;  /* 0x0000000000057919 */ /* 0x002e640000002100 */
[----:B-1----:R-:W-:-:S04]  /*22d20*/  LOP3.LUT R5, R5, 0x7f, RZ, 0xc0, !PT ;  /* 0x0000007f05057812 */ /* 0x002fc800078ec0ff */
[----:B------:R-:W-:Y:S01]  /*22d30*/  ISETP.NE.AND P1, PT, R5, RZ, PT ;  /* 0x000000ff0500720c */ /* 0x000fe20003f25270 */
[----:B--2---:R-:W-:Y:S01]  /*22d40*/  IMAD R7, R7, 0x8, R8 ;  /* 0x0000000807077824 */ /* 0x004fe200078e0208 */
[----:B---3--:R-:W-:-:S04]  /*22d50*/  SHF.L.U32 R10, R6, 0x1f, RZ ;  /* 0x0000001f060a7819 */ /* 0x008fc800000006ff */
[----:B------:R-:W1:Y:S02]  /*22d60*/  SYNCS.PHASECHK.TRANS64.TRYWAIT P0, [R7+URZ+0x308a0], R10 ;  /* 0x0308a00a070075a7 */ /* 0x000e64000800017f */
[----:B-1----:R-:W-:Y:S05]  /*22d70*/  @!P0 BRA `(.L_x_1998) ;  /* 0x0000007800c88947 */ /* 0x002fea0003800000 */
.L_x_2185:
[----:B------:R-:W-:Y:S05]  /*22d80*/  BSYNC B2 ;  /* 0x0000000000027941 */ /* 0x000fea0003800000 */
.L_x_1997:
        /* <DEDUP_REMOVED lines=9> */
.L_x_2000:
[----:B------:R-:W-:Y:S05]  /*22e20*/  BSYNC B2 ;  /* 0x0000000000027941 */ /* 0x000fea0003800000 */
.L_x_1999:
        /* <DEDUP_REMOVED lines=8> */
[----:B------:R-:W-:Y:S01]  /*22eb0*/  VIADD R5, R5, 0xffffffa0 ;  /* 0xffffffa005057836 */ /* 0x000fe20000000000 */
[----:B------:R-:W-:Y:S01]  /*22ec0*/  UIADD3.X UR5, URZ, UR37, URZ, UP0, !UPT ;  /* 0x000000253f057290 */ /* 0x000fe200087fe43f */
[----:B------:R-:W-:Y:S01]  /*22ed0*/  UMOV UR7, 0x12f00000 ;  /* 0x12f0000000077882 */ /* 0x000fe20000000000 */
[----:B--2---:R-:W-:-:S02]  /*22ee0*/  IMAD R6, R4, 0x9000, R6 ;  /* 0x0000900004067824 */ /* 0x004fc400078e0206 */
[----:B------:R-:W-:Y:S02]  /*22ef0*/  VIADD R4, R7, 0x30890 ;  /* 0x0003089007047836 */ /* 0x000fe40000000000 */
[----:B------:R-:W-:-:S07]  /*22f00*/  VIADD R8, R6, 0x1e400 ;  /* 0x0001e40006087836 */ /* 0x000fce0000000000 */
.L_x_2001:
        /* <DEDUP_REMOVED lines=16> */
.L_x_2002:
        /* <DEDUP_REMOVED lines=10> */
[----:B------:R-:W-:Y:S01]  /*230b0*/  MOV R12, 0x80 ;  /* 0x00000080000c7802 */ /* 0x000fe20000000f00 */
[----:B------:R-:W-:Y:S01]  /*230c0*/  VIADD R8, R6, 0x24400 ;  /* 0x0002440006087836 */ /* 0x000fe20000000000 */
[----:B------:R-:W-:Y:S01]  /*230d0*/  PLOP3.LUT P0, PT, PT, PT, PT, 0x80, 0x0 ;  /* 0x000000000000781c */ /* 0x000fe20003f0f070 */
[----:B------:R-:W-:Y:S01]  /*230e0*/  UMOV UR6, 0x0 ;  /* 0x0000000000067882 */ /* 0x000fe20000000000 */
[----:B------:R-:W-:Y:S01]  /*230f0*/  R2UR UR10, R12 ;  /* 0x000000000c0a72ca */ /* 0x000fe200000e0000 */
[----:B------:R-:W-:-:S14]  /*23100*/  UMOV UR7, 0x12f00000 ;  /* 0x12f0000000077882 */ /* 0x000fdc0000000000 */
.L_x_2003:
        /* <DEDUP_REMOVED lines=13> */
.L_x_2186:
[----:B------:R-:W-:Y:S05]  /*231e0*/  BSYNC B2 ;  /* 0x0000000000027941 */ /* 0x000fea0003800000 */
.L_x_2004:
[----:B------:R-:W-:Y:S01]  /*231f0*/  BSSY B2, `(.L_x_2006) ;  /* 0x000000b000027945 */ /* 0x000fe20003800000 */
[----:B-12---:R-:W-:Y:S02]  /*23200*/  IMAD.MOV.U32 R10, RZ, RZ, 0x0 ;  /* 0x00000000ff0a7424 */ /* 0x006fe400078e00ff */
[----:B0-----:R-:W-:Y:S01]  /*23210*/  IMAD.MOV.U32 R11, RZ, RZ, 0x12f00000 ;  /* 0x12f00000ff0b7424 */ /* 0x001fe200078e00ff */
[----:B------:R-:W-:Y:S06]  /*23220*/  @P1 BRA `(.L_x_2007) ;  /* 0x00000000001c1947 */ /* 0x000fec0003800000 */
[----:B------:R-:W0:Y:S01]  /*23230*/  S2R R8, SR_TID.X ;  /* 0x0000000000087919 */ /* 0x000e220000002100 */
[----:B------:R-:W-:-:S04]  /*23240*/  IMAD.MOV.U32 R4, RZ, RZ, 0x9000 ;  /* 0x00009000ff047424 */ /* 0x000fc800078e00ff */
[----:B------:R1:W-:Y:S01]  /*23250*/  SYNCS.ARRIVE.TRANS64 RZ, [R7+URZ+0x308b0], R4 ;  /* 0x0308b00407ff79a7 */ /* 0x0003e2000800003f */
[----:B0-----:R-:W-:-:S04]  /*23260*/  LOP3.LUT R8, R8, 0x1f, RZ, 0xc0, !PT ;  /* 0x0000001f08087812 */ /* 0x001fc800078ec0ff */
[----:B------:R-:W-:-:S13]  /*23270*/  ISETP.NE.AND P0, PT, R8, RZ, PT ;  /* 0x000000ff0800720c */ /* 0x000fda0003f05270 */
[----:B-1----:R-:W-:Y:S05]  /*23280*/  @!P0 BRA `(.L_x_2007) ;  /* 0x0000000000048947 */ /* 0x002fea0003800000 */
[----:B------:R-:W-:Y:S01]  /*23290*/  BPT.TRAP 0x1 ;  /* 0x000000040000795c */ /* 0x000fe20000300000 */
.L_x_2007:
[----:B------:R-:W-:Y:S05]  /*232a0*/  BSYNC B2 ;  /* 0x0000000000027941 */ /* 0x000fea0003800000 */
.L_x_2006:
[----:B------:R-:W-:Y:S01]  /*232b0*/  R2UR UR10, R14 ;  /* 0x000000000e0a72ca */ /* 0x000fe200000e0000 */
[----:B------:R-:W-:Y:S01]  /*232c0*/  UIADD3 UR4, UP0, UR36, 0x670, URZ ;  /* 0x0000067024047890 */ /* 0x000fe2000ff1e03f */
[----:B------:R-:W-:Y:S01]  /*232d0*/  R2UR UR6, R10 ;  /* 0x000000000a0672ca */ /* 0x000fe200000e0000 */
[----:B------:R-:W-:Y:S01]  /*232e0*/  VIADD R7, R7, 0x308b0 ;  /* 0x000308b007077836 */ /* 0x000fe20000000000 */
[----:B------:R-:W-:Y:S01]  /*232f0*/  R2UR UR7, R11 ;  /* 0x000000000b0772ca */ /* 0x000fe200000e0000 */
[----:B------:R-:W-:Y:S01]  /*23300*/  VIADD R4, R6, 0x400 ;  /* 0x0000040006047836 */ /* 0x000fe20000000000 */
[----:B------:R-:W-:Y:S01]  /*23310*/  PLOP3.LUT P0, PT, PT, PT, PT, 0x80, 0x0 ;  /* 0x000000000000781c */ /* 0x000fe20003f0f070 */
[----:B------:R-:W-:-:S12]  /*23320*/  UIADD3.X UR5, URZ, UR37, URZ, UP0, !UPT ;  /* 0x000000253f057290 */ /* 0x000fd800087fe43f */
.L_x_2008:
        /* <DEDUP_REMOVED lines=15> */
.L_x_2009:
        /* <DEDUP_REMOVED lines=15> */
.L_x_2010:
        /* <DEDUP_REMOVED lines=10> */
.L_x_1996:
[----:B------:R-:W-:Y:S05]  /*235b0*/  BSYNC B1 ;  /* 0x0000000000017941 */ /* 0x000fea0003800000 */
.L_x_1995:
[----:B-1----:R-:W2:Y:S04]  /*235c0*/  LDL.LU R4, [R1+0x1c] ;  /* 0x00001c0001047983 */ /* 0x002ea80000300800 */
[----:B------:R-:W3:Y:S01]  /*235d0*/  LDL.LU R8, [R1+0x20] ;  /* 0x0000200001087983 */ /* 0x000ee20000300800 */
[----:B------:R-:W-:Y:S01]  /*235e0*/  VIADD R9, R9, 0xfffffffe ;  /* 0xfffffffe09097836 */ /* 0x000fe20000000000 */
[----:B------:R-:W-:-:S04]  /*235f0*/  PLOP3.LUT P0, PT, PT, PT, PT, 0x8, 0x0 ;  /* 0x000000000000781c */ /* 0x000fc80003f0e170 */
[----:B------:R-:W-:Y:S02]  /*23600*/  ISETP.GE.AND P2, PT, R9, R3, PT ;  /* 0x000000030900720c */ /* 0x000fe40003f46270 */
[----:B--2---:R-:W-:-:S04]  /*23610*/  IADD3 R4, R4, 0x1, RZ ;  /* 0x0000000104047810 */ /* 0x004fc80007ffe0ff */
[----:B------:R-:W-:-:S04]  /*23620*/  ISETP.NE.AND P1, PT, R4, 0x2, PT ;  /* 0x000000020400780c */ /* 0x000fc80003f25270 */
[----:B------:R-:W-:Y:S02]  /*23630*/  SEL R5, RZ, 0x1, P1 ;  /* 0x00000001ff057807 */ /* 0x000fe40000800000 */
[----:B------:R-:W-:Y:S02]  /*23640*/  SEL R4, R4, RZ, P1 ;  /* 0x000000ff04047207 */ /* 0x000fe40000800000 */
[----:B---3--:R-:W-:-:S03]  /*23650*/  LOP3.LUT R8, R8, R5, RZ, 0x3c, !PT ;  /* 0x0000000508087212 */ /* 0x008fc600078e3cff */
[----:B------:R1:W-:Y:S04]  /*23660*/  STL [R1+0x1c], R4 ;  /* 0x00001c0401007387 */ /* 0x0003e80000100800 */
[----:B------:R1:W-:Y:S01]  /*23670*/  STL [R1+0x20], R8 ;  /* 0x0000200801007387 */ /* 0x0003e20000100800 */
[----:B------:R-:W-:Y:S05]  /*23680*/  @!P2 BRA `(.L_x_1989) ;  /* 0x000000080074a947 */ /* 0x000fea0003800000 */
.L_x_2027:
[----:B------:R-:W-:Y:S05]  /*23690*/  YIELD ;  /* 0x0000000000007946 */ /* 0x000fea0003800000 */
[----:B------:R-:W-:Y:S04]  /*236a0*/  BSSY B1, `(.L_x_2011) ;  /* 0x000008f000017945 */ /* 0x000fe80003800000 */
[----:B--2---:R-:W-:Y:S05]  /*236b0*/  @!P6 BRA `(.L_x_2012) ;  /* 0x000000080034e947 */ /* 0x004fea0003800000 */
        /* <DEDUP_REMOVED lines=11> */
.L_x_2187:
[----:B------:R-:W-:Y:S05]  /*23770*/  BSYNC B2 ;  /* 0x0000000000027941 */ /* 0x000fea0003800000 */
.L_x_2013:
        /* <DEDUP_REMOVED lines=9> */
.L_x_2016:
[----:B------:R-:W-:Y:S05]  /*23810*/  BSYNC B2 ;  /* 0x0000000000027941 */ /* 0x000fea0003800000 */
.L_x_2015:
        /* <DEDUP_REMOVED lines=11> */
[----:B------:R-:W-:Y:S02]  /*238d0*/  VIADD R4, R8, 0x30890 ;  /* 0x0003089008047836 */ /* 0x000fe40000000000 */
[----:B------:R-:W-:-:S07]  /*238e0*/  VIADD R10, R6, 0x1e400 ;  /* 0x0001e400060a7836 */ /* 0x000fce0000000000 */
.L_x_2017:
        /* <DEDUP_REMOVED lines=16> */
.L_x_2018:
        /* <DEDUP_REMOVED lines=16> */
.L_x_2019:
        /* <DEDUP_REMOVED lines=13> */
.L_x_2188:
[----:B------:R-:W-:Y:S05]  /*23bc0*/  BSYNC B2 ;  /* 0x0000000000027941 */ /* 0x000fea0003800000 */
.L_x_2020:
[----:B------:R-:W-:Y:S01]  /*23bd0*/  BSSY B2, `(.L_x_2022) ;  /* 0x000000b000027945 */ /* 0x000fe20003800000 */
[----:B------:R-:W-:Y:S02]  /*23be0*/  IMAD.MOV.U32 R10, RZ, RZ, 0x0 ;  /* 0x00000000ff0a7424 */ /* 0x000fe400078e00ff */
[----:B0-----:R-:W-:Y:S01]  /*23bf0*/  IMAD.MOV.U32 R11, RZ, RZ, 0x12f00000 ;  /* 0x12f00000ff0b7424 */ /* 0x001fe200078e00ff */
[----:B------:R-:W-:Y:S06]  /*23c00*/  @P2 BRA `(.L_x_2023) ;  /* 0x00000000001c2947 */ /* 0x000fec0003800000 */
[----:B------:R-:W0:Y:S01]  /*23c10*/  S2R R15, SR_TID.X ;  /* 0x00000000000f7919 */ /* 0x000e220000002100 */
[----:B------:R-:W-:-:S04]  /*23c20*/  IMAD.MOV.U32 R4, RZ, RZ, 0x9000 ;  /* 0x00009000ff047424 */ /* 0x000fc800078e00ff */
[----:B------:R3:W-:Y:S01]  /*23c30*/  SYNCS.ARRIVE.TRANS64 RZ, [R8+URZ+0x308b0], R4 ;  /* 0x0308b00408ff79a7 */ /* 0x0007e2000800003f */
[----:B0-----:R-:W-:-:S04]  /*23c40*/  LOP3.LUT R15, R15, 0x1f, RZ, 0xc0, !PT ;  /* 0x0000001f0f0f7812 */ /* 0x001fc800078ec0ff */
[----:B------:R-:W-:-:S13]  /*23c50*/  ISETP.NE.AND P1, PT, R15, RZ, PT ;  /* 0x000000ff0f00720c */ /* 0x000fda0003f25270 */
[----:B---3--:R-:W-:Y:S05]  /*23c60*/  @!P1 BRA `(.L_x_2023) ;  /* 0x0000000000049947 */ /* 0x008fea0003800000 */
[----:B------:R-:W-:Y:S01]  /*23c70*/  BPT.TRAP 0x1 ;  /* 0x000000040000795c */ /* 0x000fe20000300000 */
.L_x_2023:
[----:B------:R-:W-:Y:S05]  /*23c80*/  BSYNC B2 ;  /* 0x0000000000027941 */ /* 0x000fea0003800000 */
.L_x_2022:
[----:B------:R-:W-:Y:S01]  /*23c90*/  R2UR UR10, R12 ;  /* 0x000000000c0a72ca */ /* 0x000fe200000e0000 */
[----:B------:R-:W-:Y:S01]  /*23ca0*/  UIADD3 UR4, UP0, UR36, 0x670, URZ ;  /* 0x0000067024047890 */ /* 0x000fe2000ff1e03f */
[----:B------:R-:W-:Y:S01]  /*23cb0*/  R2UR UR6, R10 ;  /* 0x000000000a0672ca */ /* 0x000fe200000e0000 */
[----:B-12---:R-:W-:Y:S01]  /*23cc0*/  VIADD R8, R8, 0x308b0 ;  /* 0x000308b008087836 */ /* 0x006fe20000000000 */
[----:B------:R-:W-:Y:S01]  /*23cd0*/  R2UR UR7, R11 ;  /* 0x000000000b0772ca */ /* 0x000fe200000e0000 */
[----:B------:R-:W-:Y:S01]  /*23ce0*/  VIADD R4, R6, 0x400 ;  /* 0x0000040006047836 */ /* 0x000fe20000000000 */
[----:B------:R-:W-:Y:S01]  /*23cf0*/  PLOP3.LUT P1, PT, PT, PT, PT, 0x80, 0x0 ;  /* 0x000000000000781c */ /* 0x000fe20003f2f070 */
[----:B------:R-:W-:-:S12]  /*23d00*/  UIADD3.X UR5, URZ, UR37, URZ, UP0, !UPT ;  /* 0x000000253f057290 */ /* 0x000fd800087fe43f */
.L_x_2024:
        /* <DEDUP_REMOVED lines=15> */
.L_x_2025:
        /* <DEDUP_REMOVED lines=15> */
.L_x_2026:
        /* <DEDUP_REMOVED lines=10> */
.L_x_2012:
[----:B------:R-:W-:Y:S05]  /*23f90*/  BSYNC B1 ;  /* 0x0000000000017941 */ /* 0x000fea0003800000 */
.L_x_2011:
[----:B-1----:R-:W2:Y:S04]  /*23fa0*/  LDL.LU R4, [R1+0x1c] ;  /* 0x00001c0001047983 */ /* 0x002ea80000300800 */
[----:B------:R-:W3:Y:S01]  /*23fb0*/  LDL.LU R7, [R1+0x20] ;  /* 0x0000200001077983 */ /* 0x000ee20000300800 */
[C---:B------:R-:W-:Y:S01]  /*23fc0*/  ISETP.GT.AND P2, PT, R9.reuse, R3, PT ;  /* 0x000000030900720c */ /* 0x040fe20003f44270 */
[----:B------:R-:W-:Y:S02]  /*23fd0*/  VIADD R9, R9, 0xffffffff ;  /* 0xffffffff09097836 */ /* 0x000fe40000000000 */
[----:B--2---:R-:W-:-:S05]  /*23fe0*/  VIADD R4, R4, 0x1 ;  /* 0x0000000104047836 */ /* 0x004fca0000000000 */
[----:B------:R-:W-:-:S04]  /*23ff0*/  ISETP.NE.AND P1, PT, R4, 0x2, PT ;  /* 0x000000020400780c */ /* 0x000fc80003f25270 */
[----:B------:R-:W-:Y:S02]  /*24000*/  SEL R5, RZ, 0x1, P1 ;  /* 0x00000001ff057807 */ /* 0x000fe40000800000 */
[----:B------:R-:W-:Y:S02]  /*24010*/  SEL R4, R4, RZ, P1 ;  /* 0x000000ff04047207 */ /* 0x000fe40000800000 */
[----:B---3--:R-:W-:-:S05]  /*24020*/  LOP3.LUT R7, R7, R5, RZ, 0x3c, !PT ;  /* 0x0000000507077212 */ /* 0x008fca00078e3cff */
[----:B------:R2:W-:Y:S04]  /*24030*/  STL [R1+0x20], R7 ;  /* 0x0000200701007387 */ /* 0x0005e80000100800 */
[----:B------:R2:W-:Y:S01]  /*24040*/  STL [R1+0x1c], R4 ;  /* 0x00001c0401007387 */ /* 0x0005e20000100800 */
[----:B------:R-:W-:Y:S05]  /*24050*/  @P2 BRA `(.L_x_2027) ;  /* 0xfffffff4008c2947 */ /* 0x000fea000383ffff */
.L_x_1989:
[----:B------:R-:W-:Y:S05]  /*24060*/  BSYNC B0 ;  /* 0x0000000000007941 */ /* 0x000fea0003800000 */
.L_x_1988:
[----:B--2---:R-:W2:Y:S01]  /*24070*/  LDL R7, [R1+0x30] ;  /* 0x0000300001077983 */ /* 0x004ea20000100800 */
[----:B------:R-:W3:Y:S01]  /*24080*/  LDC R0, c[0x0][0x448] ;  /* 0x00011200ff007b82 */ /* 0x000ee20000000800 */
[----:B------:R-:W-:Y:S07]  /*24090*/  @!P0 WARPSYNC.ALL ;  /* 0x0000000000008948 */ /* 0x000fee0003800000 */
[----:B------:R-:W-:Y:S01]  /*240a0*/  @!P0 BAR.SYNC.DEFER_BLOCKING 0xc, 0x180 ;  /* 0x0306000000008b1d */ /* 0x000fe20000010000 */
[----:B---3--:R-:W-:-:S13]  /*240b0*/  ISETP.NE.AND P1, PT, R0, 0x1, PT ;  /* 0x000000010000780c */ /* 0x008fda0003f25270 */
[----:B------:R-:W3:Y:S08]  /*240c0*/  @P1 LDC R2, c[0x0][0x44c] ;  /* 0x00011300ff021b82 */ /* 0x000ef00000000800 */
[----:B------:R-:W4:Y:S01]  /*240d0*/  @P1 LDC R3, c[0x0][0x450] ;  /* 0x00011400ff031b82 */ /* 0x000f220000000800 */
[----:B--2---:R-:W-:-:S04]  /*240e0*/  VIADD R0, R7, 0x7f ;  /* 0x0000007f07007836 */ /* 0x004fc80000000000 */
[----:B---3--:R-:W-:-:S05]  /*240f0*/  @P1 IMAD.HI.U32 R2, R0, R2, RZ ;  /* 0x0000000200021227 */ /* 0x008fca00078e00ff */
[----:B----4-:R-:W-:Y:S02]  /*24100*/  @P1 SHF.R.U32.HI R0, RZ, R3, R2 ;  /* 0x00000003ff001219 */ /* 0x010fe40000011602 */
[----:B------:R-:W2:Y:S03]  /*24110*/  LDC.64 R2, c[0x0][0x9e0] ;  /* 0x00027800ff027b82 */ /* 0x000ea60000000a00 */
[----:B------:R-:W-:Y:S01]  /*24120*/  IMAD.IADD R0, R17, 0x1, R0 ;  /* 0x0000000111007824 */ /* 0x000fe200078e0200 */
[----:B--2---:R-:W-:-:S03]  /*24130*/  ISETP.GE.AND P2, PT, R3, 0x1, PT ;  /* 0x000000010300780c */ /* 0x004fc60003f46270 */
[----:B------:R-:W-:-:S10]  /*24140*/  IMAD.IADD R2, R0, 0x1, R2 ;  /* 0x0000000100027824 */ /* 0x000fd400078e0202 */
[----:B------:R-:W-:Y:S05]  /*24150*/  @!P2 BRA `(.L_x_2028) ;  /* 0x000000000048a947 */ /* 0x000fea0003800000 */
[C---:B------:R-:W-:Y:S01]  /*24160*/  ISETP.GT.AND P0, PT, R0.reuse, RZ, PT ;  /* 0x000000ff0000720c */ /* 0x040fe20003f04270 */
[----:B------:R-:W-:Y:S01]  /*24170*/  BSSY B0, `(.L_x_2029) ;  /* 0x000000e000007945 */ /* 0x000fe20003800000 */
[----:B------:R-:W-:-:S11]  /*24180*/  VIADD R6, R0, 0xffffffff ;  /* 0xffffffff00067836 */ /* 0x000fd60000000000 */
[----:B------:R-:W-:Y:S05]  /*24190*/  @P0 BRA `(.L_x_2030) ;  /* 0x00000000001c0947 */ /* 0x000fea0003800000 */
[----:B------:R-:W-:Y:S01]  /*241a0*/  ISETP.NE.AND P0, PT, R3, 0x1, PT ;  /* 0x000000010300780c */ /* 0x000fe20003f05270 */
[----:B------:R-:W-:-:S12]  /*241b0*/  IMAD.MOV R0, RZ, RZ, -R0 ;  /* 0x000000ffff007224 */ /* 0x000fd800078e0a00 */
[----:B-1----:R-:W1:Y:S02]  /*241c0*/  @P0 LDC.64 R4, c[0x0][0x9e8] ;  /* 0x00027a00ff040b82 */ /* 0x002e640000000a00 */
[----:B-1----:R-:W-:-:S05]  /*241d0*/  @P0 IMAD.HI.U32 R4, R0, R4, RZ ;  /* 0x0000000400040227 */ /* 0x002fca00078e00ff */
[----:B------:R-:W-:-:S04]  /*241e0*/  @P0 SHF.R.U32.HI R0, RZ, R5, R4 ;  /* 0x00000005ff000219 */ /* 0x000fc80000011604 */
[----:B------:R-:W-:Y:S01]  /*241f0*/  LOP3.LUT R6, RZ, R0, RZ, 0x33, !PT ;  /* 0x00000000ff067212 */ /* 0x000fe200078e33ff */
[----:B------:R-:W-:Y:S06]  /*24200*/  BRA `(.L_x_2031) ;  /* 0x0000000000107947 */ /* 0x000fec0003800000 */
.L_x_2030:
[----:B------:R-:W-:-:S13]  /*24210*/  ISETP.NE.AND P0, PT, R3, 0x1, PT ;  /* 0x000000010300780c */ /* 0x000fda0003f05270 */
[----:B-1----:R-:W1:Y:S02]  /*24220*/  @P0 LDC.64 R4, c[0x0][0x9e8] ;  /* 0x00027a00ff040b82 */ /* 0x002e640000000a00 */
[----:B-1----:R-:W-:-:S05]  /*24230*/  @P0 IMAD.HI.U32 R4, R6, R4, RZ ;  /* 0x0000000406040227 */ /* 0x002fca00078e00ff */
[----:B------:R-:W-:-:S07]  /*24240*/  @P0 SHF.R.U32.HI R6, RZ, R5, R4 ;  /* 0x00000005ff060219 */ /* 0x000fce0000011604 */
.L_x_2031:
[----:B------:R-:W-:Y:S05]  /*24250*/  BSYNC B0 ;  /* 0x0000000000007941 */ /* 0x000fea0003800000 */
.L_x_2029:
[----:B------:R-:W-:-:S05]  /*24260*/  IMAD R6, R6, R3, R3 ;  /* 0x0000000306067224 */ /* 0x000fca00078e0203 */
[----:B------:R-:W-:-:S07]  /*24270*/  VIMNMX R2, R2, R6, PT ;  /* 0x0000000602027248 */ /* 0x000fce0003fe0100 */
.L_x_2028:
[----:B------:R-:W-:Y:S01]  /*24280*/  IADD3 R0, R2, 0x5f, RZ ;  /* 0x0000005f02007810 */ /* 0x000fe20007ffe0ff */
[----:B-1----:R-:W1:Y:S01]  /*24290*/  @P1 LDC R4, c[0x0][0x450] ;  /* 0x00011400ff041b82 */ /* 0x002e620000000800 */
[----:B------:R-:W-:-:S03]  /*242a0*/  ULDC UR4, c[0x0][0x9dc] ;  /* 0x0002770000047ab9 */ /* 0x000fc60000000800 */
[----:B------:R-:W-:-:S05]  /*242b0*/  IMAD.HI R0, R0, 0x2aaaaaab, RZ ;  /* 0x2aaaaaab00007827 */ /* 0x000fca00078e02ff */
[----:B------:R-:W-:-:S04]  /*242c0*/  SHF.R.U32.HI R2, RZ, 0x1f, R0 ;  /* 0x0000001fff027819 */ /* 0x000fc80000011600 */
[----:B------:R-:W-:Y:S02]  /*242d0*/  LEA.HI.SX32 R2, R0, R2, 0x1c ;  /* 0x0000000200027211 */ /* 0x000fe400078fe2ff */
[----:B------:R-:W2:Y:S02]  /*242e0*/  @P1 LDC R0, c[0x0][0x44c] ;  /* 0x00011300ff001b82 */ /* 0x000ea40000000800 */
[----:B------:R-:W-:Y:S01]  /*242f0*/  VIMNMX R6, R21, R2, PT ;  /* 0x0000000215067248 */ /* 0x000fe20003fe0100 */
[----:B------:R-:W-:-:S04]  /*24300*/  IMAD.MOV.U32 R2, RZ, RZ, R7 ;  /* 0x000000ffff027224 */ /* 0x000fc800078e0007 */
[----:B------:R3:W-:Y:S01]  /*24310*/  STL [R1+0x34], R6 ;  /* 0x0000340601007387 */ /* 0x0007e20000100800 */
[----:B--2---:R-:W-:-:S05]  /*24320*/  @P1 IMAD.HI.U32 R0, R7, R0, RZ ;  /* 0x0000000007001227 */ /* 0x004fca00078e00ff */
[----:B-1----:R-:W-:-:S05]  /*24330*/  @P1 SHF.R.U32.HI R2, RZ, R4, R0 ;  /* 0x00000004ff021219 */ /* 0x002fca0000011600 */
[----:B------:R-:W-:-:S04]  /*24340*/  IMAD.IADD R0, R20, 0x1, R2 ;  /* 0x0000000114007824 */ /* 0x000fc800078e0202 */
[----:B------:R-:W-:Y:S01]  /*24350*/  VIADD R2, R0, -UR4 ;  /* 0x8000000400027c36 */ /* 0x000fe20008000000 */
[----:B---3--:R-:W-:Y:S06]  /*24360*/  @!P2 BRA `(.L_x_2032) ;  /* 0x000000000044a947 */ /* 0x008fec0003800000 */
        /* <DEDUP_REMOVED lines=10> */
.L_x_2034:
[----:B------:R-:W-:-:S13]  /*24410*/  ISETP.NE.AND P0, PT, R3, 0x1, PT ;  /* 0x000000010300780c */ /* 0x000fda0003f05270 */
[----:B------:R-:W1:Y:S02]  /*24420*/  @P0 LDC.64 R4, c[0x0][0x9e8] ;  /* 0x00027a00ff040b82 */ /* 0x000e640000000a00 */
[----:B-1----:R-:W-:-:S05]  /*24430*/  @P0 IMAD.HI.U32 R4, R0, R4, RZ ;  /* 0x0000000400040227 */ /* 0x002fca00078e00ff */
[----:B------:R-:W-:-:S07]  /*24440*/  @P0 SHF.R.U32.HI R0, RZ, R5, R4 ;  /* 0x00000005ff000219 */ /* 0x000fce0000011604 */
.L_x_2035:
[----:B------:R-:W-:Y:S05]  /*24450*/  BSYNC B0 ;  /* 0x0000000000007941 */ /* 0x000fea0003800000 */
.L_x_2033:
[----:B------:R-:W-:-:S05]  /*24460*/  IMAD R0, R0, R3, RZ ;  /* 0x0000000300007224 */ /* 0x000fca00078e02ff */
[----:B------:R-:W-:-:S07]  /*24470*/  VIMNMX R2, R2, R0, !PT ;  /* 0x0000000002027248 */ /* 0x000fce0007fe0100 */
.L_x_2032:
[----:B------:R-:W-:Y:S01]  /*24480*/  IMAD.HI R2, R2, 0x2aaaaaab, RZ ;  /* 0x2aaaaaab02027827 */ /* 0x000fe200078e02ff */
[----:B------:R-:W-:Y:S04]  /*24490*/  BSSY B7, `(.L_x_2036) ;  /* 0x0000465000077945 */ /* 0x000fe80003800000 */
[----:B------:R-:W-:-:S04]  /*244a0*/  SHF.R.U32.HI R0, RZ, 0x1f, R2 ;  /* 0x0000001fff007819 */ /* 0x000fc80000011602 */
[----:B------:R-:W-:-:S04]  /*244b0*/  LEA.HI.SX32 R0, R2, R0, 0x1c ;  /* 0x0000000002007211 */ /* 0x000fc800078fe2ff */
[----:B------:R-:W-:-:S04]  /*244c0*/  VIMNMX R3, RZ, R0, !PT ;  /* 0x00000000ff037248 */ /* 0x000fc80007fe0100 */
[----:B------:R-:W-:Y:S01]  /*244d0*/  ISETP.GT.AND P0, PT, R6, R3, PT ;  /* 0x000000030600720c */ /* 0x000fe20003f04270 */
[----:B------:R1:W-:-:S12]  /*244e0*/  STL [R1+0x2c], R3 ;  /* 0x00002c0301007387 */ /* 0x0003d80000100800 */
[----:B-1----:R-:W-:Y:S05]  /*244f0*/  @P0 BRA `(.L_x_2037) ;  /* 0x0000000000440947 */ /* 0x002fea0003800000 */
[----:B------:R-:W1:Y:S02]  /*24500*/  S2R R3, SR_TID.X ;  /* 0x0000000000037919 */ /* 0x000e640000002100 */
[----:B-1----:R-:W-:-:S04]  /*24510*/  LOP3.LUT R3, R3, 0x7f, RZ, 0xc0, !PT ;  /* 0x0000007f03037812 */ /* 0x002fc800078ec0ff */
[----:B------:R-:W-:-:S13]  /*24520*/  ISETP.NE.AND P0, PT, R3, RZ, PT ;  /* 0x000000ff0300720c */ /* 0x000fda0003f05270 */
[----:B------:R-:W-:Y:S05]  /*24530*/  @P0 BRA `(.L_x_2038) ;  /* 0x0000004400680947 */ /* 0x000fea0003800000 */
[----:B------:R-:W1:Y:S01]  /*24540*/  S2R R3, SR_LANEID ;  /* 0x0000000000037919 */ /* 0x000e620000000000 */
[----:B------:R-:W-:Y:S02]  /*24550*/  VOTEU.ANY UR4, UPT, PT ;  /* 0x0000000000047886 */ /* 0x000fe400038e0100 */
[----:B------:R-:W1:Y:S08]  /*24560*/  FLO.U32 R0, UR4 ;  /* 0x0000000400007d00 */ /* 0x000e7000080e0000 */
[----:B------:R-:W2:Y:S01]  /*24570*/  POPC R4, UR4 ;  /* 0x0000000400047d09 */ /* 0x000ea20008000000 */
[----:B-1----:R-:W-:-:S02]  /*24580*/  ISETP.EQ.U32.AND P0, PT, R0, R3, PT ;  /* 0x000000030000720c */ /* 0x002fc40003f02070 */
[----:B------:R-:W2:Y:S11]  /*24590*/  LDC.64 R2, c[0x0][0xc60] ;  /* 0x00031800ff027b82 */ /* 0x000eb60000000a00 */
[----:B--2---:R-:W2:Y:S01]  /*245a0*/  @P0 ATOMG.E.ADD.STRONG.GPU PT, R3, desc[UR60][R2.64], R4 ;  /* 0x00000004020309a8 */ /* 0x004ea200081ee1fc */
[----:B------:R-:W1:Y:S02]  /*245b0*/  S2R R5, SR_LTMASK ;  /* 0x0000000000057919 */ /* 0x000e640000003900 */
[----:B-1----:R-:W-:-:S06]  /*245c0*/  LOP3.LUT R5, R5, UR4, RZ, 0xc0, !PT ;  /* 0x0000000405057c12 */ /* 0x002fcc000f8ec0ff */
[----:B------:R-:W1:Y:S01]  /*245d0*/  POPC R5, R5 ;  /* 0x0000000500057309 */ /* 0x000e620000000000 */
[----:B--2---:R-:W1:Y:S02]  /*245e0*/  SHFL.IDX PT, R0, R3, R0, 0x1f ;  /* 0x00001f0003007589 */ /* 0x004e6400000e0000 */
[----:B-1----:R-:W-:Y:S01]  /*245f0*/  IADD3 R16, R0, UR38, R5 ;  /* 0x0000002600107c10 */ /* 0x002fe2000fffe005 */
[----:B------:R-:W-:Y:S06]  /*24600*/  BRA `(.L_x_2038) ;  /* 0x0000004400347947 */ /* 0x000fec0003800000 */
.L_x_2037:
        /* <DEDUP_REMOVED lines=11> */
[----:B------:R-:W1:Y:S01]  /*246c0*/  LDC.64 R2, c[0x4][R2] ;  /* 0x0100000002027b82 */ /* 0x000e620000000a00 */
[----:B------:R-:W-:Y:S02]  /*246d0*/  IMAD.U32 R5, RZ, RZ, UR7 ;  /* 0x00000007ff057e24 */ /* 0x000fe4000f8e00ff */
[----:B------:R-:W-:Y:S02]  /*246e0*/  IMAD.U32 R6, RZ, RZ, UR8 ;  /* 0x00000008ff067e24 */ /* 0x000fe4000f8e00ff */
[----:B------:R-:W-:-:S02]  /*246f0*/  IMAD.U32 R10, RZ, RZ, UR4 ;  /* 0x00000004ff0a7e24 */ /* 0x000fc4000f8e00ff */
[----:B0-----:R-:W-:Y:S02]  /*24700*/  IMAD.U32 R11, RZ, RZ, UR5 ;  /* 0x00000005ff0b7e24 */ /* 0x001fe4000f8e00ff */
[----:B------:R-:W-:Y:S02]  /*24710*/  IMAD.MOV.U32 R8, RZ, RZ, 0x70 ;  /* 0x00000070ff087424 */ /* 0x000fe400078e00ff */
[----:B------:R-:W-:Y:S02]  /*24720*/  IMAD.MOV.U32 R12, RZ, RZ, 0x1 ;  /* 0x00000001ff0c7424 */ /* 0x000fe400078e00ff */
[----:B------:R-:W-:-:S07]  /*24730*/  IMAD.MOV.U32 R13, RZ, RZ, RZ ;  /* 0x000000ffff0d7224 */ /* 0x000fce00078e00ff */
[----:B------:R-:W-:-:S07]  /*24740*/  LEPC R20, `(.L_x_2040) ;  /* 0x000000001014794e */ /* 0x000fce0000000000 */
[----:B-1----:R-:W-:Y:S05]  /*24750*/  CALL.ABS.NOINC R2 ;  /* 0x0000000002007343 */ /* 0x002fea0003c00000 */
.L_x_2040:
[----:B------:R-:W-:Y:S05]  /*24760*/  BSYNC B6 ;  /* 0x0000000000067941 */ /* 0x000fea0003800000 */
.L_x_2039:
        /* <DEDUP_REMOVED lines=11> */
[----:B------:R-:W-:Y:S02]  /*24820*/  IMAD.U32 R6, RZ, RZ, UR8 ;  /* 0x00000008ff067e24 */ /* 0x000fe4000f8e00ff */
[----:B------:R-:W-:Y:S02]  /*24830*/  IMAD.U32 R7, RZ, RZ, UR9 ;  /* 0x00000009ff077e24 */ /* 0x000fe4000f8e00ff */
[----:B------:R-:W-:-:S02]  /*24840*/  IMAD.U32 R10, RZ, RZ, UR4 ;  /* 0x00000004ff0a7e24 */ /* 0x000fc4000f8e00ff */
[----:B0-----:R-:W-:Y:S02]  /*24850*/  IMAD.U32 R11, RZ, RZ, UR5 ;  /* 0x00000005ff0b7e24 */ /* 0x001fe4000f8e00ff */
[----:B------:R-:W-:Y:S02]  /*24860*/  IMAD.MOV.U32 R8, RZ, RZ, 0x70 ;  /* 0x00000070ff087424 */ /* 0x000fe400078e00ff */
[----:B------:R-:W-:Y:S02]  /*24870*/  IMAD.MOV.U32 R12, RZ, RZ, 0x1 ;  /* 0x00000001ff0c7424 */ /* 0x000fe400078e00ff */
[----:B-1----:R-:W-:-:S07]  /*24880*/  IMAD.MOV.U32 R13, RZ, RZ, RZ ;  /* 0x000000ffff0d7224 */ /* 0x002fce00078e00ff */
[----:B------:R-:W-:-:S07]  /*24890*/  LEPC R20, `(.L_x_2043) ;  /* 0x000000001014794e */ /* 0x000fce0000000000 */
[----:B--2---:R-:W-:Y:S05]  /*248a0*/  CALL.ABS.NOINC R2 ;  /* 0x0000000002007343 */ /* 0x004fea0003c00000 */
.L_x_2043:
[----:B------:R0:W1:Y:S01]  /*248b0*/  LDC.64 R2, c[0x4][R17] ;  /* 0x0100000011027b82 */ /* 0x0000620000000a00 */
[----:B------:R-:W-:Y:S01]  /*248c0*/  ULDC.64 UR4, c[0x4][0xa8] ;  /* 0x01002a0000047ab9 */ /* 0x000fe20000000a00 */
[----:B------:R-:W-:Y:S01]  /*248d0*/  ULDC.64 UR6, c[0x4][0xb0] ;  /* 0x01002c0000067ab9 */ /* 0x000fe20000000a00 */
[----:B------:R-:W-:Y:S01]  /*248e0*/  ULDC.64 UR8, c[0x4][0x40] ;  /* 0x0100100000087ab9 */ /* 0x000fe20000000a00 */
[----:B------:R-:W-:Y:S01]  /*248f0*/  MOV R4, UR4 ;  /* 0x0000000400047c02 */ /* 0x000fe20008000f00 */
[----:B------:R-:W-:Y:S01]  /*24900*/  IMAD.U32 R5, RZ, RZ, UR5 ;  /* 0x00000005ff057e24 */ /* 0x000fe2000f8e00ff */
[----:B------:R-:W-:Y:S01]  /*24910*/  MOV R13, RZ ;  /* 0x000000ff000d7202 */ /* 0x000fe20000000f00 */
[----:B------:R-:W-:Y:S02]  /*24920*/  IMAD.U32 R6, RZ, RZ, UR6 ;  /* 0x00000006ff067e24 */ /* 0x000fe4000f8e00ff */
[----:B------:R-:W-:Y:S02]  /*24930*/  IMAD.U32 R7, RZ, RZ, UR7 ;  /* 0x00000007ff077e24 */ /* 0x000fe4000f8e00ff */
[----:B------:R-:W-:-:S02]  /*24940*/  IMAD.U32 R10, RZ, RZ, UR8 ;  /* 0x00000008ff0a7e24 */ /* 0x000fc4000f8e00ff */
[----:B------:R-:W-:Y:S02]  /*24950*/  IMAD.U32 R11, RZ, RZ, UR9 ;  /* 0x00000009ff0b7e24 */ /* 0x000fe4000f8e00ff */
[----:B------:R-:W-:Y:S02]  /*24960*/  IMAD.MOV.U32 R8, RZ, RZ, 0x70 ;  /* 0x00000070ff087424 */ /* 0x000fe400078e00ff */
[----:B0-----:R-:W-:-:S07]  /*24970*/  IMAD.MOV.U32 R12, RZ, RZ, 0x1 ;  /* 0x00000001ff0c7424 */ /* 0x001fce00078e00ff */
[----:B------:R-:W-:-:S07]  /*24980*/  LEPC R20, `(.L_x_2042) ;  /* 0x000000001014794e */ /* 0x000fce0000000000 */
[----:B-1----:R-:W-:Y:S05]  /*24990*/  CALL.ABS.NOINC R2 ;  /* 0x0000000002007343 */ /* 0x002fea0003c00000 */
.L_x_2042:
[----:B------:R-:W-:Y:S05]  /*249a0*/  BSYNC B6 ;  /* 0x0000000000067941 */ /* 0x000fea0003800000 */
.L_x_2041:
[----:B------:R-:W-:Y:S01]  /*249b0*/  ULDC.64 UR4, c[0x0][0x9f8] ;  /* 0x00027e0000047ab9 */ /* 0x000fe20000000a00 */
[----:B------:R-:W2:Y:S01]  /*249c0*/  LDL R17, [R1+0x34] ;  /* 0x0000340001117983 */ /* 0x000ea20000100800 */
[----:B------:R-:W-:Y:S01]  /*249d0*/  ISETP.NE.U32.AND P0, PT, RZ, UR4, PT ;  /* 0x00000004ff007c0c */ /* 0x000fe2000bf05070 */
[----:B------:R-:W-:-:S03]  /*249e0*/  IMAD.MOV.U32 R7, RZ, RZ, R19 ;  /* 0x000000ffff077224 */ /* 0x000fc600078e0013 */
[----:B------:R-:W-:Y:S01]  /*249f0*/  ISETP.NE.AND.EX P0, PT, RZ, UR5, PT, P0 ;  /* 0x00000005ff007c0c */ /* 0x000fe2000bf05300 */
[----:B------:R-:W-:-:S12]  /*24a00*/  ULDC.64 UR4, c[0x0][0xa08] ;  /* 0x0002820000047ab9 */ /* 0x000fd80000000a00 */
[----:B------:R-:W1:Y:S02]  /*24a10*/  @P0 LDC.64 R2, c[0x0][0x9f8] ;  /* 0x00027e00ff020b82 */ /* 0x000e640000000a00 */
[----:B-1----:R-:W-:-:S05]  /*24a20*/  @P0 IMAD.WIDE R2, R19, 0x4, R2 ;  /* 0x0000000413020825 */ /* 0x002fca00078e0202 */
[----:B------:R1:W3:Y:S02]  /*24a30*/  @P0 LDG.E R7, desc[UR60][R2.64] ;  /* 0x0000003c02070981 */ /* 0x0002e4000c1e1900 */
[----:B-1----:R-:W1:Y:S02]  /*24a40*/  LDC.64 R2, c[0x0][0x418] ;  /* 0x00010600ff027b82 */ /* 0x002e640000000a00 */
[----:B-1----:R-:W-:Y:S01]  /*24a50*/  LOP3.LUT P0, RZ, R2, UR4, RZ, 0xfc, !PT ;  /* 0x0000000402ff7c12 */ /* 0x002fe2000f80fcff */
[----:B------:R-:W-:-:S03]  /*24a60*/  UMOV UR4, 0xffffffff ;  /* 0xffffffff00047882 */ /* 0x000fc60000000000 */
[----:B------:R-:W-:Y:S01]  /*24a70*/  LOP3.LUT P0, RZ, R3, UR5, RZ, 0xfc, P0 ;  /* 0x0000000503ff7c12 */ /* 0x000fe2000800fcff */
[----:B--2---:R-:W-:Y:S01]  /*24a80*/  VIADD R0, R17, 0xffffffff ;  /* 0xffffffff11007836 */ /* 0x004fe20000000000 */
[----:B---3--:R-:W-:Y:S01]  /*24a90*/  SHF.R.S32.HI R8, RZ, 0x1f, R7 ;  /* 0x0000001fff087819 */ /* 0x008fe20000011407 */
[----:B------:R1:W-:Y:S01]  /*24aa0*/  STL [R1+0x10], R7 ;  /* 0x0000100701007387 */ /* 0x0003e20000100800 */
[----:B------:R-:W-:-:S03]  /*24ab0*/  SEL R17, R7, RZ, !P0 ;  /* 0x000000ff07117207 */ /* 0x000fc60004000000 */
[----:B------:R1:W-:Y:S01]  /*24ac0*/  STL [R1+0x24], R8 ;  /* 0x0000240801007387 */ /* 0x0003e20000100800 */
[----:B------:R-:W-:Y:S05]  /*24ad0*/  BRA.DIV UR4, `(.L_x_2044) ;  /* 0x0000005e04c07947 */ /* 0x000fea000b800000 */
[----:B------:R-:W2:Y:S02]  /*24ae0*/  S2R R4, SR_TID.X ;  /* 0x0000000000047919 */ /* 0x000ea40000002100 */
[----:B--2---:R-:W-:-:S04]  /*24af0*/  SHF.R.U32.HI R4, RZ, 0x5, R4 ;  /* 0x00000005ff047819 */ /* 0x004fc80000011604 */
[----:B------:R-:W-:-:S05]  /*24b00*/  LOP3.LUT R4, R4, 0x3, RZ, 0xc0, !PT ;  /* 0x0000000304047812 */ /* 0x000fca00078ec0ff */
[----:B------:R2:W3:Y:S02]  /*24b10*/  SHFL.IDX PT, R14, R4, RZ, 0x1f ;  /* 0x00001fff040e7589 */ /* 0x0004e400000e0000 */
.L_x_2191:
[----:B--2---:R-:W2:Y:S01]  /*24b20*/  LDL.LU R4, [R1] ;  /* 0x0000000001047983 */ /* 0x004ea20000300800 */
[----:B------:R-:W-:Y:S02]  /*24b30*/  PLOP3.LUT P1, PT, PT, PT, PT, 0x8, 0x0 ;  /* 0x000000000000781c */ /* 0x000fe40003f2e170 */
[----:B---3--:R-:W-:Y:S01]  /*24b40*/  ISETP.NE.AND P0, PT, R14, RZ, PT ;  /* 0x000000ff0e00720c */ /* 0x008fe20003f05270 */
[----:B------:R3:W-:Y:S01]  /*24b50*/  STL [R1+0xc], R0 ;  /* 0x00000c0001007387 */ /* 0x0007e20000100800 */
[----:B--2---:R-:W-:-:S09]  /*24b60*/  LOP3.LUT R4, R4, 0xfffffffe, RZ, 0xc0, !PT ;  /* 0xfffffffe04047812 */ /* 0x004fd200078ec0ff */
[----:B------:R-:W-:-:S05]  /*24b70*/  @P1 LOP3.LUT R4, R4, 0x1, RZ, 0xfc, !PT ;  /* 0x0000000104041812 */ /* 0x000fca00078efcff */
[----:B------:R3:W-:Y:S01]  /*24b80*/  STL [R1], R4 ;  /* 0x0000000401007387 */ /* 0x0007e20000100800 */
[----:B------:R-:W-:Y:S05]  /*24b90*/  @P0 BRA `(.L_x_2045) ;  /* 0x0000000400480947 */ /* 0x000fea0003800000 */
[----:B------:R-:W-:-:S03]  /*24ba0*/  UMOV UR4, 0xffffffff ;  /* 0xffffffff00047882 */ /* 0x000fc60000000000 */
[----:B------:R-:W-:Y:S05]  /*24bb0*/  BRA.DIV UR4, `(.L_x_2046) ;  /* 0x0000005e04bc7947 */ /* 0x000fea000b800000 */
[----:B------:R-:W-:-:S13]  /*24bc0*/  ELECT P6, URZ, PT ;  /* 0x00000000003f782f */ /* 0x000fda00038c0000 */
.L_x_2194:
[----:B------:R-:W-:Y:S05]  /*24bd0*/  @!P6 BRA `(.L_x_2045) ;  /* 0x000000040038e947 */ /* 0x000fea0003800000 */
[----:B------:R-:W-:-:S04]  /*24be0*/  ISETP.NE.U32.AND P0, PT, R2, RZ, PT ;  /* 0x000000ff0200720c */ /* 0x000fc80003f05070 */
[----:B------:R-:W-:-:S13]  /*24bf0*/  ISETP.NE.AND.EX P0, PT, R3, RZ, PT, P0 ;  /* 0x000000ff0300720c */ /* 0x000fda0003f05300 */
[----:B------:R-:W-:Y:S05]  /*24c00*/  @!P0 BRA `(.L_x_2047) ;  /* 0x0000000000508947 */ /* 0x000fea0003800000 */
[----:B------:R-:W2:Y:S01]  /*24c10*/  LDC R6, c[0x0][0x43c] ;  /* 0x00010f00ff067b82 */ /* 0x000ea20000000800 */
[----:B------:R-:W-:Y:S01]  /*24c20*/  IMAD.MOV.U32 R9, RZ, RZ, R0 ;  /* 0x000000ffff097224 */ /* 0x000fe200078e0000 */
[----:B------:R-:W-:-:S03]  /*24c30*/  ULDC.64 UR4, c[0x0][0x428] ;  /* 0x00010a0000047ab9 */ /* 0x000fc60000000a00 */
[----:B---3--:R-:W-:Y:S01]  /*24c40*/  IMAD.MOV.U32 R0, RZ, RZ, R9 ;  /* 0x000000ffff007224 */ /* 0x008fe200078e0009 */
[----:B--2---:R-:W-:-:S13]  /*24c50*/  ISETP.NE.AND P0, PT, R6, 0x1, PT ;  /* 0x000000010600780c */ /* 0x004fda0003f05270 */
[----:B------:R-:W2:Y:S02]  /*24c60*/  @P0 LDC.64 R4, c[0x0][0x440] ;  /* 0x00011000ff040b82 */ /* 0x000ea40000000a00 */
[----:B--2---:R-:W-:-:S05]  /*24c70*/  @P0 IMAD.HI.U32 R4, R9, R4, RZ ;  /* 0x0000000409040227 */ /* 0x004fca00078e00ff */
        /* <DEDUP_REMOVED lines=13> */
.L_x_2047:
[----:B-1----:R-:W4:Y:S04]  /*24d50*/  LDL R7, [R1+0x4] ;  /* 0x0000040001077983 */ /* 0x002f280000100800 */
[----:B---3--:R-:W4:Y:S04]  /*24d60*/  LDL R0, [R1+0x8] ;  /* 0x0000080001007983 */ /* 0x008f280000100800 */
[----:B--2---:R-:W2:Y:S01]  /*24d70*/  LDL R2, [R1+0x14] ;  /* 0x0000140001027983 */ /* 0x004ea20000100800 */
[----:B----4-:R-:W-:Y:S02]  /*24d80*/  LEA R0, R0, R7, 0x3 ;  /* 0x0000000700007211 */ /* 0x010fe400078e18ff */
[----:B--2---:R-:W-:-:S04]  /*24d90*/  SHF.L.U32 R2, R2, 0x1f, RZ ;  /* 0x0000001f02027819 */ /* 0x004fc800000006ff */
[----:B------:R-:W1:Y:S02]  /*24da0*/  SYNCS.PHASECHK.TRANS64.TRYWAIT P0, [R0+URZ+0x30840], R2 ;  /* 0x03084002000075a7 */ /* 0x000e64000800017f */
[----:B-1----:R-:W-:Y:S05]  /*24db0*/  @!P0 BRA `(.L_x_2048) ;  /* 0x0000005c005c8947 */ /* 0x002fea0003800000 */
.L_x_2195:
        /* <DEDUP_REMOVED lines=11> */
.L_x_2049:
[----:B------:R-:W2:Y:S04]  /*24e70*/  LDL R6, [R1+0x4] ;  /* 0x0000040001067983 */ /* 0x000ea80000100800 */
[----:B------:R-:W2:Y:S04]  /*24e80*/  LDL R5, [R1+0x8] ;  /* 0x0000080001057983 */ /* 0x000ea80000100800 */
[----:B------:R-:W3:Y:S04]  /*24e90*/  LDL R4, [R1+0xc] ;  /* 0x00000c0001047983 */ /* 0x000ee80000100800 */
[----:B------:R-:W4:Y:S04]  /*24ea0*/  LDL R3, [R1+0x18] ;  /* 0x0000180001037983 */ /* 0x000f280000100800 */
[----:B-1----:R-:W4:Y:S01]  /*24eb0*/  LDL.LU R2, [R1] ;  /* 0x0000000001027983 */ /* 0x002f220000300800 */
        /* <DEDUP_REMOVED lines=10> */
[----:B--2---:R-:W-:Y:S01]  /*24f60*/  IMAD R0, R5, 0x9000, R6 ;  /* 0x0000900005007824 */ /* 0x004fe200078e0206 */
[----:B---3--:R-:W-:-:S04]  /*24f70*/  R2UR UR11, R4 ;  /* 0x00000000040b72ca */ /* 0x008fc800000e0000 */
[----:B------:R-:W-:Y:S02]  /*24f80*/  R2UR UR8, R0 ;  /* 0x00000000000872ca */ /* 0x000fe400000e0000 */
[----:B----4-:R-:W-:Y:S02]  /*24f90*/  R2UR UR5, R3 ;  /* 0x00000000030572ca */ /* 0x010fe400000e0000 */
[----:B------:R-:W-:-:S04]  /*24fa0*/  LOP3.LUT R2, R2, 0xfffffffe, RZ, 0xc0, !PT ;  /* 0xfffffffe02027812 */ /* 0x000fc800078ec0ff */
[----:B------:R-:W-:-:S05]  /*24fb0*/  @P0 LOP3.LUT R2, R2, 0x1, RZ, 0xfc, !PT ;  /* 0x0000000102020812 */ /* 0x000fca00078efcff */
[----:B------:R-:W-:Y:S02]  /*24fc0*/  UIADD3 UR14, UR8, 0x1e400, URZ ;  /* 0x0001e400080e7890 */ /* 0x000fe4000fffe03f */
[----:B------:R-:W-:Y:S01]  /*24fd0*/  UIMAD UR11, UR11, 0x60, UR5 ;  /* 0x000000600b0b78a4 */ /* 0x000fe2000f8e0205 */
[----:B------:R2:W-:Y:S01]  /*24fe0*/  STL [R1], R2 ;  /* 0x0000000201007387 */ /* 0x0005e20000100800 */
[----:B------:R-:W-:Y:S02]  /*24ff0*/  UIADD3.X UR5, URZ, UR37, URZ, UP0, !UPT ;  /* 0x000000253f057290 */ /* 0x000fe400087fe43f */
[----:B------:R-:W-:Y:S02]  /*25000*/  UIADD3 UR15, UR8, 0x21400, URZ ;  /* 0x00021400080f7890 */ /* 0x000fe4000fffe03f */
        /* <DEDUP_REMOVED lines=11> */
.L_x_2045:
[----:B---3--:R-:W2:Y:S04]  /*250c0*/  LDL R4, [R1+0x4] ;  /* 0x0000040001047983 */ /* 0x008ea80000100800 */
[----:B------:R-:W3:Y:S01]  /*250d0*/  LDL.LU R3, [R1+0x40] ;  /* 0x0000400001037983 */ /* 0x000ee20000300800 */
[----:B------:R-:W-:Y:S05]  /*250e0*/  WARPSYNC.ALL ;  /* 0x0000000000007948 */ /* 0x000fea0003800000 */
[----:B------:R-:W-:Y:S01]  /*250f0*/  ULDC.64 UR4, c[0x0][0x298] ;  /* 0x0000a60000047ab9 */ /* 0x000fe20000000a00 */
[----:B------:R-:W-:Y:S01]  /*25100*/  BSSY B6, `(.L_x_2050) ;  /* 0x000001c000067945 */ /* 0x000fe20003800000 */
[----:B------:R-:W-:Y:S01]  /*25110*/  BAR.SYNC.DEFER_BLOCKING 0x8, 0x180 ;  /* 0x0206000000007b1d */ /* 0x000fe20000010000 */
[----:B---3--:R-:W-:-:S05]  /*25120*/  SHF.R.S32.HI R0, RZ, 0x1f, R3 ;  /* 0x0000001fff007819 */ /* 0x008fca0000011403 */
[----:B------:R-:W-:Y:S02]  /*25130*/  IMAD R2, R0, UR4, RZ ;  /* 0x0000000400027c24 */ /* 0x000fe4000f8e02ff */
[----:B--2---:R-:W-:Y:S02]  /*25140*/  VIADD R0, R4, 0x12400 ;  /* 0x0001240004007836 */ /* 0x004fe40000000000 */
[C---:B------:R-:W-:Y:S02]  /*25150*/  IMAD R2, R3.reuse, UR5, R2 ;  /* 0x0000000503027c24 */ /* 0x040fe4000f8e0202 */
[----:B------:R-:W-:Y:S01]  /*25160*/  IMAD.WIDE.U32 R4, R3, UR4, RZ ;  /* 0x0000000403047c25 */ /* 0x000fe2000f8e00ff */
[----:B------:R-:W-:-:S03]  /*25170*/  LOP3.LUT P0, RZ, R0, 0x3ff, RZ, 0xc0, !PT ;  /* 0x000003ff00ff7812 */ /* 0x000fc6000780c0ff */
[----:B------:R-:W-:Y:S01]  /*25180*/  IMAD.IADD R0, R5, 0x1, R2 ;  /* 0x0000000105007824 */ /* 0x000fe200078e0202 */
[----:B------:R2:W-:Y:S04]  /*25190*/  STL.64 [R1+0x40], R4 ;  /* 0x0000400401007387 */ /* 0x0005e80000100a00 */
[----:B------:R2:W-:Y:S05]  /*251a0*/  STL [R1+0x4c], R0 ;  /* 0x00004c0001007387 */ /* 0x0005ea0000100800 */
[----:B------:R-:W-:Y:S05]  /*251b0*/  @!P0 BRA `(.L_x_2051) ;  /* 0x0000000000408947 */ /* 0x000fea0003800000 */
[----:B------:R-:W-:Y:S01]  /*251c0*/  MOV R2, 0x0 ;  /* 0x0000000000027802 */ /* 0x000fe20000000f00 */
[----:B------:R-:W-:Y:S01]  /*251d0*/  ULDC.64 UR4, c[0x4][0xa8] ;  /* 0x01002a0000047ab9 */ /* 0x000fe20000000a00 */
[----:B------:R-:W-:Y:S01]  /*251e0*/  ULDC.64 UR6, c[0x4][0xb0] ;  /* 0x01002c0000067ab9 */ /* 0x000fe20000000a00 */
[----:B------:R-:W-:Y:S01]  /*251f0*/  ULDC.64 UR8, c[0x4][0x20] ;  /* 0x0100080000087ab9 */ /* 0x000fe20000000a00 */
[----:B--2---:R-:W-:Y:S01]  /*25200*/  IMAD.U32 R4, RZ, RZ, UR4 ;  /* 0x00000004ff047e24 */ /* 0x004fe2000f8e00ff */
[----:B------:R-:W-:Y:S01]  /*25210*/  MOV R10, UR8 ;  /* 0x00000008000a7c02 */ /* 0x000fe20008000f00 */
[----:B------:R-:W2:Y:S01]  /*25220*/  LDC.64 R2, c[0x4][R2] ;  /* 0x0100000002027b82 */ /* 0x000ea20000000a00 */
[----:B------:R-:W-:Y:S02]  /*25230*/  IMAD.U32 R5, RZ, RZ, UR5 ;  /* 0x00000005ff057e24 */ /* 0x000fe4000f8e00ff */
[----:B------:R-:W-:Y:S02]  /*25240*/  IMAD.U32 R6, RZ, RZ, UR6 ;  /* 0x00000006ff067e24 */ /* 0x000fe4000f8e00ff */
[----:B-1----:R-:W-:-:S02]  /*25250*/  IMAD.U32 R7, RZ, RZ, UR7 ;  /* 0x00000007ff077e24 */ /* 0x002fc4000f8e00ff */
[----:B0-----:R-:W-:Y:S02]  /*25260*/  IMAD.U32 R11, RZ, RZ, UR9 ;  /* 0x00000009ff0b7e24 */ /* 0x001fe4000f8e00ff */
[----:B------:R-:W-:Y:S02]  /*25270*/  IMAD.MOV.U32 R8, RZ, RZ, 0x70 ;  /* 0x00000070ff087424 */ /* 0x000fe400078e00ff */
[----:B------:R-:W-:Y:S02]  /*25280*/  IMAD.MOV.U32 R12, RZ, RZ, 0x1 ;  /* 0x00000001ff0c7424 */ /* 0x000fe400078e00ff */
[----:B------:R-:W-:-:S07]  /*25290*/  IMAD.MOV.U32 R13, RZ, RZ, RZ ;  /* 0x000000ffff0d7224 */ /* 0x000fce00078e00ff */
[----:B------:R-:W-:-:S07]  /*252a0*/  LEPC R20, `(.L_x_2051) ;  /* 0x000000001014794e */ /* 0x000fce0000000000 */
[----:B--2---:R-:W-:Y:S05]  /*252b0*/  CALL.ABS.NOINC R2 ;  /* 0x0000000002007343 */ /* 0x004fea0003c00000 */
.L_x_2051:
[----:B------:R-:W-:Y:S05]  /*252c0*/  BSYNC B6 ;  /* 0x0000000000067941 */ /* 0x000fea0003800000 */
.L_x_2050:
[----:B--2---:R-:W2:Y:S01]  /*252d0*/  LDL.LU R0, [R1+0x4c] ;  /* 0x00004c0001007983 */ /* 0x004ea20000300800 */
[----:B-1----:R-:W1:Y:S01]  /*252e0*/  LDC R7, c[0x0][0x448] ;  /* 0x00011200ff077b82 */ /* 0x002e620000000800 */
[----:B------:R-:W-:Y:S01]  /*252f0*/  ULDC.64 UR4, c[0x0][0x2d8] ;  /* 0x0000b60000047ab9 */ /* 0x000fe20000000a00 */
[----:B------:R-:W-:Y:S01]  /*25300*/  ULDC.64 UR6, c[0x0][0x280] ;  /* 0x0000a00000067ab9 */ /* 0x000fe20000000a00 */
[----:B------:R-:W2:Y:S04]  /*25310*/  LDL.LU.64 R2, [R1+0x40] ;  /* 0x0000400001027983 */ /* 0x000ea80000300a00 */
[----:B------:R-:W3:Y:S01]  /*25320*/  LDL R9, [R1+0x30] ;  /* 0x0000300001097983 */ /* 0x000ee20000100800 */
[----:B------:R-:W4:Y:S01]  /*25330*/  S2R R5, SR_TID.X ;  /* 0x0000000000057919 */ /* 0x000f220000002100 */
[----:B------:R-:W0:Y:S01]  /*25340*/  S2R R8, SR_TID.X ;  /* 0x0000000000087919 */ /* 0x000e220000002100 */
[----:B------:R-:W0:Y:S01]  /*25350*/  S2R R10, SR_TID.X ;  /* 0x00000000000a7919 */ /* 0x000e220000002100 */
[----:B----4-:R-:W-:-:S04]  /*25360*/  LOP3.LUT R5, R5, 0x7f, RZ, 0xc0, !PT ;  /* 0x0000007f05057812 */ /* 0x010fc800078ec0ff */
[----:B------:R-:W-:Y:S02]  /*25370*/  SHF.R.U32.HI R5, RZ, 0x3, R5 ;  /* 0x00000003ff057819 */ /* 0x000fe40000011605 */
[----:B0-----:R-:W-:-:S04]  /*25380*/  SHF.L.U32 R8, R8, 0x4, RZ ;  /* 0x0000000408087819 */ /* 0x001fc800000006ff */
[----:B------:R-:W-:Y:S01]  /*25390*/  LOP3.LUT R8, R5, 0x70, R8, 0xf8, !PT ;  /* 0x0000007005087812 */ /* 0x000fe200078ef808 */
[----:B------:R-:W-:-:S05]  /*253a0*/  IMAD.SHL.U32 R10, R10, 0x8, RZ ;  /* 0x000000080a0a7824 */ /* 0x000fca00078e00ff */
[----:B------:R-:W-:-:S04]  /*253b0*/  LOP3.LUT R10, R10, 0x38, RZ, 0xc0, !PT ;  /* 0x000000380a0a7812 */ /* 0x000fc800078ec0ff */
[C---:B------:R-:W-:Y:S02]  /*253c0*/  LOP3.LUT R11, R10.reuse, 0x40, RZ, 0xfc, !PT ;  /* 0x000000400a0b7812 */ /* 0x040fe400078efcff */
[----:B------:R-:W-:Y:S01]  /*253d0*/  LOP3.LUT R10, R10, 0x80, RZ, 0xfc, !PT ;  /* 0x000000800a0a7812 */ /* 0x000fe200078efcff */
[----:B--2---:R-:W-:Y:S01]  /*253e0*/  IMAD.MOV.U32 R3, RZ, RZ, R0 ;  /* 0x000000ffff037224 */ /* 0x004fe200078e0000 */
        /* <DEDUP_REMOVED lines=12> */
[----:B-1----:R-:W-:-:S13]  /*254b0*/  ISETP.NE.AND P0, PT, R7, 0x1, PT ;  /* 0x000000010700780c */ /* 0x002fda0003f05270 */
[----:B------:R-:W0:Y:S08]  /*254c0*/  @P0 LDC R5, c[0x0][0x44c] ;  /* 0x00011300ff050b82 */ /* 0x000e300000000800 */
[----:B------:R-:W1:Y:S01]  /*254d0*/  @P0 LDC R6, c[0x0][0x450] ;  /* 0x00011400ff060b82 */ /* 0x000e620000000800 */
[----:B------:R-:W-:Y:S02]  /*254e0*/  IMAD R4, R4, UR4, RZ ;  /* 0x0000000404047c24 */ /* 0x000fe4000f8e02ff */
[----:B------:R-:W-:-:S04]  /*254f0*/  IMAD.WIDE.U32 R2, R0, UR4, R2 ;  /* 0x0000000400027c25 */ /* 0x000fc8000f8e0002 */
[----:B------:R-:W-:Y:S01]  /*25500*/  IMAD R0, R0, UR5, R4 ;  /* 0x0000000500007c24 */ /* 0x000fe2000f8e0204 */
[----:B------:R-:W-:Y:S01]  /*25510*/  ULDC.64 UR4, c[0x0][0x2d0] ;  /* 0x0000b40000047ab9 */ /* 0x000fe20000000a00 */
[----:B---3--:R-:W-:Y:S02]  /*25520*/  IMAD.IADD R4, R8, 0x1, R9 ;  /* 0x0000000108047824 */ /* 0x008fe400078e0209 */
[----:B------:R-:W-:Y:S02]  /*25530*/  IMAD.IADD R3, R3, 0x1, R0 ;  /* 0x0000000103037824 */ /* 0x000fe400078e0200 */
        /* <DEDUP_REMOVED lines=32> */
[----:B------:R-:W3:Y:S01]  /*25740*/  LDL.LU R6, [R1+0x3c] ;  /* 0x00003c0001067983 */ /* 0x000ee20000300800 */
[----:B------:R-:W0:Y:S02]  /*25750*/  S2R R11, SR_TID.X ;  /* 0x00000000000b7919 */ /* 0x000e240000002100 */
[----:B0-----:R-:W-:-:S05]  /*25760*/  IMAD.SHL.U32 R11, R11, 0x8, RZ ;  /* 0x000000080b0b7824 */ /* 0x001fca00078e00ff */
[----:B------:R-:W-:Y:S02]  /*25770*/  LOP3.LUT R11, R11, 0x38, RZ, 0xc0, !PT ;  /* 0x000000380b0b7812 */ /* 0x000fe400078ec0ff */
[----:B--2---:R-:W-:-:S05]  /*25780*/  IADD3 R0, R8, R9, RZ ;  /* 0x0000000908007210 */ /* 0x004fca0007ffe0ff */
[----:B------:R-:W-:Y:S01]  /*25790*/  VIADD R5, R0, 0x10 ;  /* 0x0000001000057836 */ /* 0x000fe20000000000 */
[----:B------:R-:W-:Y:S01]  /*257a0*/  SHFL.IDX PT, R9, R3, 0x1, 0x181f ;  /* 0x00381f0003097f89 */ /* 0x000fe200000e0000 */
[----:B---3--:R-:W-:-:S03]  /*257b0*/  IMAD R2, R6, R7, RZ ;  /* 0x0000000706027224 */ /* 0x008fc600078e02ff */
[----:B------:R-:W0:Y:S04]  /*257c0*/  SHFL.IDX PT, R7, R4, RZ, 0x181f ;  /* 0x00181fff04077589 */ /* 0x000e2800000e0000 */
[----:B------:R-:W1:Y:S01]  /*257d0*/  SHFL.IDX PT, R6, R3, RZ, 0x181f ;  /* 0x00181fff03067589 */ /* 0x000e6200000e0000 */
[-C--:B------:R-:W-:Y:S02]  /*257e0*/  ISETP.GE.AND P4, PT, R0, R2.reuse, PT ;  /* 0x000000020000720c */ /* 0x080fe40003f86270 */
[----:B------:R-:W-:Y:S02]  /*257f0*/  ISETP.GE.AND P3, PT, R5, R2, PT ;  /* 0x000000020500720c */ /* 0x000fe40003f66270 */
[----:B------:R-:W2:Y:S09]  /*25800*/  SHFL.IDX PT, R5, R4, 0x1, 0x181f ;  /* 0x00381f0004057f89 */ /* 0x000eb200000e0000 */
[----:B0-----:R-:W-:-:S05]  /*25810*/  @!P4 LEA R7, P5, R11, R7, 0x1 ;  /* 0x000000070b07c211 */ /* 0x001fca00078a08ff */
[----:B-1----:R-:W-:-:S05]  /*25820*/  @!P4 IMAD.X R6, RZ, RZ, R6, P5 ;  /* 0x000000ffff06c224 */ /* 0x002fca00028e0606 */
        /* <DEDUP_REMOVED lines=17> */
[----:B-1----:R-:W-:-:S04]  /*25940*/  @!P3 LEA R5, P4, R11, R5, 0x1 ;  /* 0x000000050b05b211 */ /* 0x002fc800078808ff */
[----:B0-----:R-:W-:-:S05]  /*25950*/  @!P3 IADD3.X R6, RZ, R8, RZ, P4, !PT ;  /* 0x00000008ff06b210 */ /* 0x001fca00027fe4ff */
        /* <DEDUP_REMOVED lines=42> */
[----:B0-----:R-:W-:-:S04]  /*25c00*/  @!P4 LEA R5, P3, R11, R5, 0x1 ;  /* 0x000000050b05c211 */ /* 0x001fc800078608ff */
[----:B-1----:R-:W-:-:S05]  /*25c10*/  @!P4 IADD3.X R6, RZ, R6, RZ, P3, !PT ;  /* 0x00000006ff06c210 */ /* 0x002fca0001ffe4ff */
[----:B------:R-:W-:Y:S02]  /*25c20*/  @!P4 IMAD.MOV.U32 R7, RZ, RZ, R6 ;  /* 0x000000ffff07c224 */ /* 0x000fe400078e0006 */
[----:B------:R-:W-:Y:S02]  /*25c30*/  @!P4 IMAD.MOV.U32 R6, RZ, RZ, R5 ;  /* 0x000000ffff06c224 */ /* 0x000fe400078e0005 */
[----:B------:R1:W2:Y:S04]  /*25c40*/  SHFL.IDX PT, R5, R3, 0x7, 0x181f ;  /* 0x00f81f0003057f89 */ /* 0x0002a800000e0000 */
[----:B------:R1:W-:Y:S04]  /*25c50*/  @!P4 LDGSTS.E.BYPASS.LTC128B.128 [R10+0x15400], desc[UR60][R6.64], !P2 ;  /* 0x15400000060acfae */ /* 0x0003e8000d101d7c */
[----:B------:R1:W-:Y:S04]  /*25c60*/  @!P4 LDGSTS.E.BYPASS.LTC128B.128 [R10+0x19400], desc[UR60][R6.64+0x80], !P1 ;  /* 0x19400080060acfae */ /* 0x0003e8000c901d7c */
[----:B------:R1:W-:Y:S04]  /*25c70*/  @!P4 LDGSTS.E.BYPASS.LTC128B.128 [R10+0x1d400], desc[UR60][R6.64+0x100], !P0 ;  /* 0x1d400100060acfae */ /* 0x0003e8000c101d7c */
[----:B------:R1:W3:Y:S02]  /*25c80*/  SHFL.IDX PT, R3, R4, 0x7, 0x181f ;  /* 0x00f81f0004037f89 */ /* 0x0002e400000e0000 */
.L_x_2212:
[----:B------:R-:W-:Y:S01]  /*25c90*/  VIADD R0, R0, 0x70 ;  /* 0x0000007000007836 */ /* 0x000fe20000000000 */
[----:B------:R-:W-:Y:S04]  /*25ca0*/  BSSY B0, `(.L_x_2053) ;  /* 0x000000e000007945 */ /* 0x000fe80003800000 */
[----:B------:R-:W-:-:S13]  /*25cb0*/  ISETP.GE.AND P3, PT, R0, R2, PT ;  /* 0x000000020000720c */ /* 0x000fda0003f66270 */
[----:B------:R-:W-:Y:S05]  /*25cc0*/  @P3 BRA `(.L_x_2054) ;  /* 0x00000000002c3947 */ /* 0x000fea0003800000 */
[----:B-1----:R-:W1:Y:S02]  /*25cd0*/  S2R R4, SR_TID.X ;  /* 0x0000000000047919 */ /* 0x002e640000002100 */
[----:B-1----:R-:W-:-:S05]  /*25ce0*/  IMAD.SHL.U32 R4, R4, 0x8, RZ ;  /* 0x0000000804047824 */ /* 0x002fca00078e00ff */
[----:B------:R-:W-:-:S04]  /*25cf0*/  LOP3.LUT R4, R4, 0x38, RZ, 0xc0, !PT ;  /* 0x0000003804047812 */ /* 0x000fc800078ec0ff */
[----:B---3--:R-:W-:-:S05]  /*25d00*/  LEA R2, P3, R4, R3, 0x1 ;  /* 0x0000000304027211 */ /* 0x008fca00078608ff */
[----:B--2---:R-:W-:-:S05]  /*25d10*/  IMAD.X R3, RZ, RZ, R5, P3 ;  /* 0x000000ffff037224 */ /* 0x004fca00018e0605 */
[----:B------:R-:W-:Y:S01]  /*25d20*/  @!PT LDS RZ, [RZ] ;  /* 0x00000000fffff984 */ /* 0x000fe20000000800 */
[----:B------:R-:W-:Y:S01]  /*25d30*/  @!PT LDS RZ, [RZ] ;  /* 0x00000000fffff984 */ /* 0x000fe20000000800 */
[----:B------:R-:W-:Y:S01]  /*25d40*/  @!PT LDS RZ, [RZ] ;  /* 0x00000000fffff984 */ /* 0x000fe20000000800 */
[----:B------:R4:W-:Y:S04]  /*25d50*/  LDGSTS.E.BYPASS.LTC128B.128 [R10+0x15c00], desc[UR60][R2.64], !P2 ;  /* 0x15c00000020a7fae */ /* 0x0009e8000d101d7c */
[----:B------:R4:W-:Y:S04]  /*25d60*/  LDGSTS.E.BYPASS.LTC128B.128 [R10+0x19c00], desc[UR60][R2.64+0x80], !P1 ;  /* 0x19c00080020a7fae */ /* 0x0009e8000c901d7c */
[----:B------:R4:W-:Y:S02]  /*25d70*/  LDGSTS.E.BYPASS.LTC128B.128 [R10+0x1dc00], desc[UR60][R2.64+0x100], !P0 ;  /* 0x1dc00100020a7fae */ /* 0x0009e4000c101d7c */
.L_x_2054:
[----:B------:R-:W-:Y:S05]  /*25d80*/  BSYNC B0 ;  /* 0x0000000000007941 */ /* 0x000fea0003800000 */
.L_x_2053:
[----:B01--4-:R-:W4:Y:S01]  /*25d90*/  LDL R10, [R1+0x4] ;  /* 0x00000400010a7983 */ /* 0x013f220000100800 */
[----:B------:R-:W-:Y:S01]  /*25da0*/  PLOP3.LUT P0, PT, PT, PT, PT, 0x80, 0x0 ;  /* 0x000000000000781c */ /* 0x000fe20003f0f070 */
[----:B------:R-:W-:Y:S01]  /*25db0*/  NOP ;  /* 0x0000000000007918 */ /* 0x000fe20000000000 */
[----:B----4-:R-:W-:-:S11]  /*25dc0*/  VIADD R11, R10, 0x30800 ;  /* 0x000308000a0b7836 */ /* 0x010fd60000000000 */
.L_x_2055:
        /* <DEDUP_REMOVED lines=11> */
[----:B------:R-:W-:-:S04]  /*25e80*/  LOP3.LUT R0, R0, 0xfffffffe, RZ, 0xc0, !PT ;  /* 0xfffffffe00007812 */ /* 0x000fc800078ec0ff */
[----:B------:R-:W-:-:S04]  /*25e90*/  IADD3 R0, R3, -R0, RZ ;  /* 0x8000000003007210 */ /* 0x000fc80007ffe0ff */
[----:B------:R-:W-:Y:S01]  /*25ea0*/  SHF.L.U32 R0, R0, 0x1f, RZ ;  /* 0x0000001f00007819 */ /* 0x000fe200000006ff */
[----:B------:R-:W-:Y:S01]  /*25eb0*/  NOP ;  /* 0x0000000000007918 */ /* 0x000fe20000000000 */
[----:B------:R0:W-:Y:S01]  /*25ec0*/  SYNCS.ARRIVE.TRANS64.A1T0 RZ, [R2+URZ+0x30800], RZ ;  /* 0x030800ff02ff79a7 */ /* 0x0001e2000810003f */
[----:B------:R-:W-:Y:S01]  /*25ed0*/  BSSY B0, `(.L_x_2056) ;  /* 0x0000003000007945 */ /* 0x000fe20003800000 */
[----:B------:R-:W1:Y:S03]  /*25ee0*/  SYNCS.PHASECHK.TRANS64.TRYWAIT P0, [R2+URZ+0x30820], R0 ;  /* 0x03082000020075a7 */ /* 0x000e66000800017f */
[----:B01----:R-:W-:Y:S05]  /*25ef0*/  @!P0 BRA `(.L_x_2057) ;  /* 0x00000058000c8947 */ /* 0x003fea0003800000 */
.L_x_2213:
[----:B------:R-:W-:Y:S05]  /*25f00*/  BSYNC B0 ;  /* 0x0000000000007941 */ /* 0x000fea0003800000 */
.L_x_2056:
[----:B------:R-:W3:Y:S04]  /*25f10*/  LDL R3, [R1+0x34] ;  /* 0x0000340001037983 */ /* 0x000ee80000100800 */
[----:B0-----:R-:W4:Y:S01]  /*25f20*/  LDL R2, [R1+0x2c] ;  /* 0x00002c0001027983 */ /* 0x001f220000100800 */
[----:B------:R-:W-:Y:S01]  /*25f30*/  BSSY B0, `(.L_x_2058) ;  /* 0x0000250000007945 */ /* 0x000fe20003800000 */
[----:B---3--:R-:W-:-:S05]  /*25f40*/  VIADD R0, R3, 0xfffffffe ;  /* 0xfffffffe03007836 */ /* 0x008fca0000000000 */
[----:B----4-:R-:W-:-:S13]  /*25f50*/  ISETP.GE.AND P0, PT, R0, R2, PT ;  /* 0x000000020000720c */ /* 0x010fda0003f06270 */
[----:B------:R-:W-:Y:S05]  /*25f60*/  @!P0 BRA `(.L_x_2059) ;  /* 0x0000002400308947 */ /* 0x000fea0003800000 */
[----:B------:R-:W-:Y:S01]  /*25f70*/  IMAD.MOV R8, RZ, RZ, -R3 ;  /* 0x000000ffff087224 */ /* 0x000fe200078e0a03 */
[----:B------:R-:W-:Y:S01]  /*25f80*/  LOP3.LUT R2, RZ, R2, RZ, 0x33, !PT ;  /* 0x00000002ff027212 */ /* 0x000fe200078e33ff */
[----:B------:R-:W-:Y:S03]  /*25f90*/  BSSY B2, `(.L_x_2060) ;  /* 0x00000c8000027945 */ /* 0x000fe60003800000 */
[----:B------:R-:W-:-:S05]  /*25fa0*/  VIADDMNMX R8, R8, 0x1, R2, !PT ;  /* 0x0000000108087846 */ /* 0x000fca0007800102 */
[----:B------:R-:W-:-:S05]  /*25fb0*/  IMAD.IADD R2, R3, 0x1, R8 ;  /* 0x0000000103027824 */ /* 0x000fca00078e0208 */
[----:B------:R-:W-:-:S04]  /*25fc0*/  LOP3.LUT R2, R2, 0x1, RZ, 0xc0, !PT ;  /* 0x0000000102027812 */ /* 0x000fc800078ec0ff */
[----:B------:R-:W-:-:S13]  /*25fd0*/  ISETP.NE.U32.AND P0, PT, R2, 0x1, PT ;  /* 0x000000010200780c */ /* 0x000fda0003f05070 */
[----:B------:R-:W-:Y:S05]  /*25fe0*/  @P0 BRA `(.L_x_2061) ;  /* 0x0000000c00080947 */ /* 0x000fea0003800000 */
[----:B--2---:R-:W2:Y:S04]  /*25ff0*/  LDL R5, [R1] ;  /* 0x0000000001057983 */ /* 0x004ea80000100800 */
        /* <DEDUP_REMOVED lines=29> */
[----:B------:R-:W-:-:S05]  /*261d0*/  IMAD.WIDE.U32 R2, R6, UR6, R2 ;  /* 0x0000000606027c25 */ /* 0x000fca000f8e0002 */
[----:B------:R-:W-:Y:S02]  /*261e0*/  IADD3 R3, R4, R3, RZ ;  /* 0x0000000304037210 */ /* 0x000fe40007ffe0ff */
[----:B------:R-:W-:-:S04]  /*261f0*/  LEA R4, P0, R2, UR4, 0x2 ;  /* 0x0000000402047c11 */ /* 0x000fc8000f8010ff */
[----:B------:R-:W-:-:S05]  /*26200*/  LEA.HI.X R5, R2, UR5, R3, 0x2, P0 ;  /* 0x0000000502057c11 */ /* 0x000fca00080f1403 */
[----:B------:R0:W5:Y:S04]  /*26210*/  LDG.E R4, desc[UR60][R4.64] ;  /* 0x0000003c04047981 */ /* 0x000168000c1e1900 */
.L_x_2064:
[----:B------:R-:W2:Y:S01]  /*26220*/  LDL R2, [R1+0x4] ;  /* 0x0000040001027983 */ /* 0x000ea20000100800 */
[----:B------:R-:W-:Y:S01]  /*26230*/  BSSY B3, `(.L_x_2065) ;  /* 0x0000005000037945 */ /* 0x000fe20003800000 */
[----:B--2---:R-:W-:Y:S01]  /*26240*/  IMAD R3, R7, 0x8, R2 ;  /* 0x0000000807037824 */ /* 0x004fe200078e0202 */
[----:B------:R-:W-:-:S04]  /*26250*/  SHF.L.U32 R2, R9, 0x1f, RZ ;  /* 0x0000001f09027819 */ /* 0x000fc800000006ff */
[----:B------:R-:W1:Y:S02]  /*26260*/  SYNCS.PHASECHK.TRANS64.TRYWAIT P0, [R3+URZ+0x30840], R2 ;  /* 0x03084002030075a7 */ /* 0x000e64000800017f */
[----:B-1----:R-:W-:Y:S05]  /*26270*/  @!P0 BRA `(.L_x_2066) ;  /* 0x0000005400448947 */ /* 0x002fea0003800000 */
.L_x_2214:
[----:B------:R-:W-:Y:S05]  /*26280*/  BSYNC B3 ;  /* 0x0000000000037941 */ /* 0x000fea0003800000 */
.L_x_2065:
        /* <DEDUP_REMOVED lines=12> */
.L_x_2068:
[----:B------:R-:W-:Y:S05]  /*26350*/  BSYNC B3 ;  /* 0x0000000000037941 */ /* 0x000fea0003800000 */
.L_x_2067:
        /* <DEDUP_REMOVED lines=13> */
.L_x_2069:
        /* <DEDUP_REMOVED lines=16> */
.L_x_2070:
        /* <DEDUP_REMOVED lines=16> */
.L_x_2071:
        /* <DEDUP_REMOVED lines=17> */
.L_x_2215:
[----:B------:R-:W-:Y:S05]  /*26740*/  BSYNC B3 ;  /* 0x0000000000037941 */ /* 0x000fea0003800000 */
.L_x_2072:
[----:B------:R1:W5:Y:S01]  /*26750*/  LDL R6, [R1+0x8] ;  /* 0x0000080001067983 */ /* 0x0003620000100800 */
[----:B------:R-:W-:Y:S01]  /*26760*/  BSSY B3, `(.L_x_2074) ;  /* 0x000000d000037945 */ /* 0x000fe20003800000 */
[----:B------:R-:W-:Y:S02]  /*26770*/  IMAD.MOV.U32 R12, RZ, RZ, 0x0 ;  /* 0x00000000ff0c7424 */ /* 0x000fe400078e00ff */
[----:B------:R-:W-:Y:S01]  /*26780*/  IMAD.MOV.U32 R13, RZ, RZ, 0x14f00000 ;  /* 0x14f00000ff0d7424 */ /* 0x000fe200078e00ff */
[----:B------:R-:W-:Y:S06]  /*26790*/  @P1 BRA `(.L_x_2075) ;  /* 0x0000000000241947 */ /* 0x000fec0003800000 */
[----:B0-----:R-:W2:Y:S01]  /*267a0*/  LDL R3, [R1+0x4] ;  /* 0x0000040001037983 */ /* 0x001ea20000100800 */
[----:B------:R-:W0:Y:S02]  /*267b0*/  S2R R5, SR_TID.X ;  /* 0x0000000000057919 */ /* 0x000e240000002100 */
[----:B0-----:R-:W-:-:S04]  /*267c0*/  LOP3.LUT R5, R5, 0x1f, RZ, 0xc0, !PT ;  /* 0x0000001f05057812 */ /* 0x001fc800078ec0ff */
[----:B------:R-:W-:Y:S01]  /*267d0*/  ISETP.NE.AND P0, PT, R5, RZ, PT ;  /* 0x000000ff0500720c */ /* 0x000fe20003f05270 */
[----:B--2--5:R-:W-:Y:S02]  /*267e0*/  IMAD R2, R6, 0x8, R3 ;  /* 0x0000000806027824 */ /* 0x024fe400078e0203 */
[----:B------:R-:W-:-:S04]  /*267f0*/  IMAD.MOV.U32 R3, RZ, RZ, 0x9000 ;  /* 0x00009000ff037424 */ /* 0x000fc800078e00ff */
[----:B------:R2:W-:Y:S06]  /*26800*/  SYNCS.ARRIVE.TRANS64 RZ, [R2+URZ+0x30850], R3 ;  /* 0x0308500302ff79a7 */ /* 0x0005ec000800003f */
[----:B------:R-:W-:Y:S05]  /*26810*/  @!P0 BRA `(.L_x_2075) ;  /* 0x0000000000048947 */ /* 0x000fea0003800000 */
[----:B------:R-:W-:Y:S01]  /*26820*/  BPT.TRAP 0x1 ;  /* 0x000000040000795c */ /* 0x000fe20000300000 */
.L_x_2075:
[----:B------:R-:W-:Y:S05]  /*26830*/  BSYNC B3 ;  /* 0x0000000000037941 */ /* 0x000fea0003800000 */
.L_x_2074:
[----:B------:R-:W3:Y:S01]  /*26840*/  LDL R5, [R1+0x18] ;  /* 0x0000180001057983 */ /* 0x000ee20000100800 */
[----:B------:R-:W-:-:S03]  /*26850*/  R2UR UR10, R10 ;  /* 0x000000000a0a72ca */ /* 0x000fc600000e0000 */
[----:B0-2---:R-:W3:Y:S04]  /*26860*/  LDL.LU R3, [R1+0xc] ;  /* 0x00000c0001037983 */ /* 0x005ee80000300800 */
[----:B------:R-:W2:Y:S01]  /*26870*/  LDL R10, [R1+0x4] ;  /* 0x00000400010a7983 */ /* 0x000ea20000100800 */
[----:B------:R-:W-:Y:S01]  /*26880*/  R2UR UR6, R12 ;  /* 0x000000000c0672ca */ /* 0x000fe200000e0000 */
[----:B------:R-:W-:Y:S01]  /*26890*/  UIADD3 UR4, UP0, UR36, 0x470, URZ ;  /* 0x0000047024047890 */ /* 0x000fe2000ff1e03f */
[----:B------:R-:W-:Y:S02]  /*268a0*/  R2UR UR7, R13 ;  /* 0x000000000d0772ca */ /* 0x000fe400000e0000 */
[----:B------:R-:W-:Y:S01]  /*268b0*/  PLOP3.LUT P0, PT, PT, PT, PT, 0x80, 0x0 ;  /* 0x000000000000781c */ /* 0x000fe20003f0f070 */
[----:B------:R-:W-:Y:S01]  /*268c0*/  UIADD3.X UR5, URZ, UR37, URZ, UP0, !UPT ;  /* 0x000000253f057290 */ /* 0x000fe200087fe43f */
[----:B---3--:R-:W-:-:S02]  /*268d0*/  IMAD R3, R3, 0x60, R5 ;  /* 0x0000006003037824 */ /* 0x008fc400078e0205 */
[C-C-:B--2--5:R-:W-:Y:S02]  /*268e0*/  IMAD R2, R6.reuse, 0x8, R10.reuse ;  /* 0x0000000806027824 */ /* 0x164fe400078e020a */
[----:B------:R-:W-:-:S03]  /*268f0*/  IMAD R6, R6, 0x9000, R10 ;  /* 0x0000900006067824 */ /* 0x000fc600078e020a */
[----:B------:R-:W-:Y:S01]  /*26900*/  IADD3 R2, R2, 0x30850, RZ ;  /* 0x0003085002027810 */ /* 0x000fe20007ffe0ff */
[----:B------:R-:W-:-:S07]  /*26910*/  VIADD R5, R6, 0x400 ;  /* 0x0000040006057836 */ /* 0x000fce0000000000 */
.L_x_2076:
        /* <DEDUP_REMOVED lines=15> */
.L_x_2077:
        /* <DEDUP_REMOVED lines=15> */
.L_x_2078:
        /* <DEDUP_REMOVED lines=12> */
.L_x_2063:
[----:B------:R-:W-:Y:S05]  /*26bc0*/  BSYNC B1 ;  /* 0x0000000000017941 */ /* 0x000fea0003800000 */
.L_x_2062:
[----:B0-----:R-:W2:Y:S04]  /*26bd0*/  LDL R0, [R1+0x34] ;  /* 0x0000340001007983 */ /* 0x001ea80000100800 */
[----:B------:R0:W-:Y:S04]  /*26be0*/  STL [R1+0x8], R7 ;  /* 0x0000080701007387 */ /* 0x0001e80000100800 */
[----:B------:R0:W-:Y:S02]  /*26bf0*/  STL [R1+0x14], R9 ;  /* 0x0000140901007387 */ /* 0x0001e40000100800 */
[----:B0-2---:R-:W-:-:S07]  /*26c00*/  VIADD R0, R0, 0xfffffffd ;  /* 0xfffffffd00007836 */ /* 0x005fce0000000000 */
.L_x_2061:
[----:B------:R-:W-:Y:S05]  /*26c10*/  BSYNC B2 ;  /* 0x0000000000027941 */ /* 0x000fea0003800000 */
.L_x_2060:
[----:B------:R-:W3:Y:S01]  /*26c20*/  LDL.LU R2, [R1+0x34] ;  /* 0x0000340001027983 */ /* 0x000ee20000300800 */
[----:B------:R-:W-:Y:S01]  /*26c30*/  VIADD R8, R8, 0xfffffffe ;  /* 0xfffffffe08087836 */ /* 0x000fe20000000000 */
[----:B---3--:R-:W-:-:S04]  /*26c40*/  LOP3.LUT R2, RZ, R2, RZ, 0x33, !PT ;  /* 0x00000002ff027212 */ /* 0x008fc800078e33ff */
[----:B------:R-:W-:-:S13]  /*26c50*/  ISETP.NE.AND P0, PT, R8, R2, PT ;  /* 0x000000020800720c */ /* 0x000fda0003f05270 */
[----:B------:R-:W-:Y:S05]  /*26c60*/  @!P0 BRA `(.L_x_2059) ;  /* 0x0000001400f08947 */ /* 0x000fea0003800000 */
[----:B------:R-:W-:-:S07]  /*26c70*/  IMAD.MOV.U32 R9, RZ, RZ, R17 ;  /* 0x000000ffff097224 */ /* 0x000fce00078e0011 */
.L_x_2113:
[----:B------:R-:W3:Y:S04]  /*26c80*/  LDL R4, [R1] ;  /* 0x0000000001047983 */ /* 0x000ee80000100800 */
[----:B------:R-:W4:Y:S04]  /*26c90*/  LDL R3, [R1+0x8] ;  /* 0x0000080001037983 */ /* 0x000f280000100800 */
[----:B------:R-:W5:Y:S01]  /*26ca0*/  LDL R2, [R1+0x14] ;  /* 0x0000140001027983 */ /* 0x000f620000100800 */
[----:B------:R-:W-:Y:S05]  /*26cb0*/  YIELD ;  /* 0x0000000000007946 */ /* 0x000fea0003800000 */
[----:B------:R-:W-:Y:S01]  /*26cc0*/  BSSY B1, `(.L_x_2079) ;  /* 0x00000b7000017945 */ /* 0x000fe20003800000 */
[----:B---3--:R-:W-:-:S02]  /*26cd0*/  LOP3.LUT P1, RZ, R4, 0x1, RZ, 0xc0, !PT ;  /* 0x0000000104ff7812 */ /* 0x008fc4000782c0ff */
[----:B----4-:R-:W-:-:S04]  /*26ce0*/  IADD3 R4, R3, 0x1, RZ ;  /* 0x0000000103047810 */ /* 0x010fc80007ffe0ff */
[----:B------:R-:W-:-:S04]  /*26cf0*/  ISETP.NE.AND P0, PT, R4, 0x2, PT ;  /* 0x000000020400780c */ /* 0x000fc80003f05270 */
[----:B--2---:R-:W-:Y:S02]  /*26d00*/  SEL R5, RZ, 0x1, P0 ;  /* 0x00000001ff057807 */ /* 0x004fe40000000000 */
[----:B------:R-:W-:Y:S02]  /*26d10*/  SEL R4, R4, RZ, P0 ;  /* 0x000000ff04047207 */ /* 0x000fe40000000000 */
[----:B-----5:R-:W-:Y:S01]  /*26d20*/  LOP3.LUT R5, R2, R5, RZ, 0x3c, !PT ;  /* 0x0000000502057212 */ /* 0x020fe200078e3cff */
[----:B0-----:R-:W-:Y:S06]  /*26d30*/  @!P1 BRA `(.L_x_2080) ;  /* 0x0000000800bc9947 */ /* 0x001fec0003800000 */
        /* <DEDUP_REMOVED lines=24> */
.L_x_2081:
[----:B------:R-:W2:Y:S01]  /*26ec0*/  LDL R2, [R1+0x4] ;  /* 0x0000040001027983 */ /* 0x000ea20000100800 */
[----:B------:R-:W-:Y:S01]  /*26ed0*/  BSSY B2, `(.L_x_2082) ;  /* 0x0000005000027945 */ /* 0x000fe20003800000 */
[----:B--2---:R-:W-:Y:S01]  /*26ee0*/  IMAD R3, R4, 0x8, R2 ;  /* 0x0000000804037824 */ /* 0x004fe200078e0202 */
[----:B------:R-:W-:-:S04]  /*26ef0*/  SHF.L.U32 R2, R5, 0x1f, RZ ;  /* 0x0000001f05027819 */ /* 0x000fc800000006ff */
[----:B------:R-:W2:Y:S02]  /*26f00*/  SYNCS.PHASECHK.TRANS64.TRYWAIT P0, [R3+URZ+0x30840], R2 ;  /* 0x03084002030075a7 */ /* 0x000ea4000800017f */
[----:B--2---:R-:W-:Y:S05]  /*26f10*/  @!P0 BRA `(.L_x_2083) ;  /* 0x0000004800448947 */ /* 0x004fea0003800000 */
.L_x_2216:
[----:B------:R-:W-:Y:S05]  /*26f20*/  BSYNC B2 ;  /* 0x0000000000027941 */ /* 0x000fea0003800000 */
.L_x_2082:
[----:B------:R-:W3:Y:S01]  /*26f30*/  S2R R7, SR_TID.X ;  /* 0x0000000000077919 */ /* 0x000ee20000002100 */
[----:B------:R-:W-:Y:S01]  /*26f40*/  BSSY B2, `(.L_x_2084) ;  /* 0x000000b000027945 */ /* 0x000fe20003800000 */
        /* <DEDUP_REMOVED lines=10> */
.L_x_2085:
[----:B------:R-:W-:Y:S05]  /*26ff0*/  BSYNC B2 ;  /* 0x0000000000027941 */ /* 0x000fea0003800000 */
.L_x_2084:
[----:B------:R-:W3:Y:S04]  /*27000*/  LDL R7, [R1+0x4] ;  /* 0x0000040001077983 */ /* 0x000ee80000100800 */
[----:B--2---:R-:W2:Y:S01]  /*27010*/  LDL R2, [R1+0x18] ;  /* 0x0000180001027983 */ /* 0x004ea20000100800 */
[----:B------:R-:W-:Y:S01]  /*27020*/  IMAD.MOV.U32 R10, RZ, RZ, RZ ;  /* 0x000000ffff0a7224 */ /* 0x000fe200078e00ff */
[----:B------:R-:W-:Y:S01]  /*27030*/  UIADD3 UR4, UP0, UR36, 0x370, URZ ;  /* 0x0000037024047890 */ /* 0x000fe2000ff1e03f */
[----:B------:R-:W-:Y:S01]  /*27040*/  PLOP3.LUT P0, PT, PT, PT, PT, 0x80, 0x0 ;  /* 0x000000000000781c */ /* 0x000fe20003f0f070 */
[----:B------:R-:W-:Y:S01]  /*27050*/  UMOV UR6, 0x0 ;  /* 0x0000000000067882 */ /* 0x000fe20000000000 */
[----:B------:R-:W-:Y:S01]  /*27060*/  IADD3 R3, R3, 0x30830, RZ ;  /* 0x0003083003037810 */ /* 0x000fe20007ffe0ff */
[----:B------:R-:W-:Y:S01]  /*27070*/  UIADD3.X UR5, URZ, UR37, URZ, UP0, !UPT ;  /* 0x000000253f057290 */ /* 0x000fe200087fe43f */
[----:B------:R-:W-:Y:S01]  /*27080*/  R2UR UR10, R10 ;  /* 0x000000000a0a72ca */ /* 0x000fe200000e0000 */
[----:B------:R-:W-:Y:S01]  /*27090*/  UMOV UR7, 0x14f00000 ;  /* 0x14f0000000077882 */ /* 0x000fe20000000000 */
[----:B---3--:R-:W-:-:S02]  /*270a0*/  IMAD R7, R4, 0x9000, R7 ;  /* 0x0000900004077824 */ /* 0x008fc400078e0207 */
[----:B--2---:R-:W-:Y:S02]  /*270b0*/  IMAD R2, R6, 0x60, R2 ;  /* 0x0000006006027824 */ /* 0x004fe400078e0202 */
[----:B0-----:R-:W-:-:S09]  /*270c0*/  VIADD R8, R7, 0x1e400 ;  /* 0x0001e40007087836 */ /* 0x001fd20000000000 */
.L_x_2086:
        /* <DEDUP_REMOVED lines=16> */
.L_x_2087:
        /* <DEDUP_REMOVED lines=16> */
.L_x_2088:
        /* <DEDUP_REMOVED lines=17> */
.L_x_2217:
[----:B------:R-:W-:Y:S05]  /*273e0*/  BSYNC B2 ;  /* 0x0000000000027941 */ /* 0x000fea0003800000 */
.L_x_2089:
[----:B------:R-:W-:Y:S01]  /*273f0*/  BSSY B2, `(.L_x_2091) ;  /* 0x000000b000027945 */ /* 0x000fe20003800000 */
[----:B------:R-:W-:Y:S01]  /*27400*/  IMAD.MOV.U32 R12, RZ, RZ, 0x0 ;  /* 0x00000000ff0c7424 */ /* 0x000fe200078e00ff */
[----:B------:R-:W-:Y:S02]  /*27410*/  MOV R13, 0x14f00000 ;  /* 0x14f00000000d7802 */ /* 0x000fe40000000f00 */
        /* <DEDUP_REMOVED lines=8> */
.L_x_2092:
[----:B------:R-:W-:Y:S05]  /*274a0*/  BSYNC B2 ;  /* 0x0000000000027941 */ /* 0x000fea0003800000 */
.L_x_2091:
[----:B0-----:R-:W2:Y:S01]  /*274b0*/  LDL.LU R3, [R1+0x8] ;  /* 0x0000080001037983 */ /* 0x001ea20000300800 */
[----:B------:R-:W-:-:S03]  /*274c0*/  R2UR UR10, R10 ;  /* 0x000000000a0a72ca */ /* 0x000fc600000e0000 */
[----:B------:R-:W3:Y:S04]  /*274d0*/  LDL R8, [R1+0x18] ;  /* 0x0000180001087983 */ /* 0x000ee80000100800 */
[----:B------:R-:W3:Y:S04]  /*274e0*/  LDL.LU R7, [R1+0xc] ;  /* 0x00000c0001077983 */ /* 0x000ee80000300800 */
[----:B------:R-:W2:Y:S01]  /*274f0*/  LDL R10, [R1+0x4] ;  /* 0x00000400010a7983 */ /* 0x000ea20000100800 */
        /* <DEDUP_REMOVED lines=9> */
.L_x_2093:
        /* <DEDUP_REMOVED lines=15> */
.L_x_2094:
        /* <DEDUP_REMOVED lines=15> */
.L_x_2095:
        /* <DEDUP_REMOVED lines=12> */
.L_x_2080:
[----:B------:R-:W-:Y:S05]  /*27830*/  BSYNC B1 ;  /* 0x0000000000017941 */ /* 0x000fea0003800000 */
.L_x_2079:
[----:B------:R-:W2:Y:S01]  /*27840*/  LDL R2, [R1] ;  /* 0x0000000001027983 */ /* 0x000ea20000100800 */
[----:B------:R-:W-:Y:S01]  /*27850*/  VIADD R3, R4, 0x1 ;  /* 0x0000000104037836 */ /* 0x000fe20000000000 */
[----:B------:R-:W-:Y:S01]  /*27860*/  BSSY B1, `(.L_x_2096) ;  /* 0x00000b8000017945 */ /* 0x000fe20003800000 */
[----:B0-----:R-:W-:-:S03]  /*27870*/  IADD3 R6, R0, -0x1, RZ ;  /* 0xffffffff00067810 */ /* 0x001fc60007ffe0ff */
        /* <DEDUP_REMOVED lines=30> */
[----:B------:R-:W-:-:S06]  /*27a60*/  LEA.HI.X R9, R2, UR5, R3, 0x2, P0 ;  /* 0x0000000502097c11 */ /* 0x000fcc00080f1403 */
[----:B------:R2:W5:Y:S03]  /*27a70*/  LDG.E R9, desc[UR60][R8.64] ;  /* 0x0000003c08097981 */ /* 0x000566000c1e1900 */
.L_x_2098:
[----:B------:R-:W3:Y:S01]  /*27a80*/  LDL R2, [R1+0x4] ;  /* 0x0000040001027983 */ /* 0x000ee20000100800 */
[----:B------:R-:W-:Y:S01]  /*27a90*/  SHF.L.U32 R3, R10, 0x1f, RZ ;  /* 0x0000001f0a037819 */ /* 0x000fe200000006ff */
[----:B------:R-:W-:Y:S01]  /*27aa0*/  BSSY B2, `(.L_x_2099) ;  /* 0x0000004000027945 */ /* 0x000fe20003800000 */
[----:B---3--:R-:W-:-:S04]  /*27ab0*/  IMAD R2, R12, 0x8, R2 ;  /* 0x000000080c027824 */ /* 0x008fc800078e0202 */
[----:B------:R-:W3:Y:S02]  /*27ac0*/  SYNCS.PHASECHK.TRANS64.TRYWAIT P0, [R2+URZ+0x30840], R3 ;  /* 0x03084003020075a7 */ /* 0x000ee4000800017f */
[----:B---3--:R-:W-:Y:S05]  /*27ad0*/  @!P0 BRA `(.L_x_2100) ;  /* 0x0000003c007c8947 */ /* 0x008fea0003800000 */
.L_x_2218:
[----:B------:R-:W-:Y:S05]  /*27ae0*/  BSYNC B2 ;  /* 0x0000000000027941 */ /* 0x000fea0003800000 */
.L_x_2099:
        /* <DEDUP_REMOVED lines=12> */
.L_x_2102:
[----:B------:R-:W-:Y:S05]  /*27bb0*/  BSYNC B2 ;  /* 0x0000000000027941 */ /* 0x000fea0003800000 */
.L_x_2101:
[----:B------:R-:W2:Y:S04]  /*27bc0*/  LDL R8, [R1+0x8] ;  /* 0x0000080001087983 */ /* 0x000ea80000100800 */
[----:B0-----:R-:W4:Y:S04]  /*27bd0*/  LDL R10, [R1+0x4] ;  /* 0x00000400010a7983 */ /* 0x001f280000100800 */
        /* <DEDUP_REMOVED lines=8> */
[C---:B--2---:R-:W-:Y:S01]  /*27c60*/  LEA R3, R8.reuse, R11, 0x3 ;  /* 0x0000000b08037211 */ /* 0x044fe200078e18ff */
[----:B----4-:R-:W-:-:S04]  /*27c70*/  IMAD R8, R8, 0x9000, R10 ;  /* 0x0000900008087824 */ /* 0x010fc800078e020a */
[----:B------:R-:W-:Y:S02]  /*27c80*/  VIADD R3, R3, 0x30 ;  /* 0x0000003003037836 */ /* 0x000fe40000000000 */
[----:B---3--:R-:W-:Y:S02]  /*27c90*/  IMAD R2, R7, 0x60, R2 ;  /* 0x0000006007027824 */ /* 0x008fe400078e0202 */
[----:B------:R-:W-:-:S07]  /*27ca0*/  VIADD R10, R8, 0x1e400 ;  /* 0x0001e400080a7836 */ /* 0x000fce0000000000 */
.L_x_2103:
        /* <DEDUP_REMOVED lines=16> */
.L_x_2104:
        /* <DEDUP_REMOVED lines=16> */
.L_x_2105:
        /* <DEDUP_REMOVED lines=15> */
.L_x_2219:
[----:B------:R-:W-:Y:S05]  /*27fa0*/  BSYNC B2 ;  /* 0x0000000000027941 */ /* 0x000fea0003800000 */
.L_x_2106:
[----:B------:R-:W-:Y:S01]  /*27fb0*/  BSSY B2, `(.L_x_2108) ;  /* 0x000000b000027945 */ /* 0x000fe20003800000 */
[----:B------:R-:W-:Y:S01]  /*27fc0*/  MOV R12, 0x0 ;  /* 0x00000000000c7802 */ /* 0x000fe20000000f00 */
[----:B------:R-:W-:Y:S02]  /*27fd0*/  IMAD.MOV.U32 R13, RZ, RZ, 0x14f00000 ;  /* 0x14f00000ff0d7424 */ /* 0x000fe400078e00ff */
        /* <DEDUP_REMOVED lines=8> */
.L_x_2109:
[----:B------:R-:W-:Y:S05]  /*28060*/  BSYNC B2 ;  /* 0x0000000000027941 */ /* 0x000fea0003800000 */
.L_x_2108:
        /* <DEDUP_REMOVED lines=13> */
.L_x_2110:
        /* <DEDUP_REMOVED lines=15> */
.L_x_2111:
        /* <DEDUP_REMOVED lines=15> */
.L_x_2112:
        /* <DEDUP_REMOVED lines=12> */
.L_x_2097:
[----:B------:R-:W-:Y:S05]  /*283e0*/  BSYNC B1 ;  /* 0x0000000000017941 */ /* 0x000fea0003800000 */
.L_x_2096:
[----:B------:R-:W3:Y:S01]  /*283f0*/  LDL R2, [R1+0x2c] ;  /* 0x00002c0001027983 */ /* 0x000ee20000100800 */
[----:B------:R-:W-:Y:S02]  /*28400*/  IADD3 R0, R0, -0x2, RZ ;  /* 0xfffffffe00007810 */ /* 0x000fe40007ffe0ff */
[----:B---3--:R-:W-:-:S13]  /*28410*/  ISETP.GT.AND P0, PT, R6, R2, PT ;  /* 0x000000020600720c */ /* 0x008fda0003f04270 */
[----:B------:R-:W-:Y:S05]  /*28420*/  @P0 BRA `(.L_x_2113) ;  /* 0xffffffe800140947 */ /* 0x000fea000383ffff */
.L_x_2059:
[----:B------:R-:W-:Y:S05]  /*28430*/  BSYNC B0 ;  /* 0x0000000000007941 */ /* 0x000fea0003800000 */
.L_x_2058:
[----:B------:R-:W3:Y:S01]  /*28440*/  S2R R3, SR_TID.X ;  /* 0x0000000000037919 */ /* 0x000ee20000002100 */
[----:B------:R-:W-:Y:S01]  /*28450*/  BSSY B0, `(.L_x_2114) ;  /* 0x0000010000007945 */ /* 0x000fe20003800000 */
[----:B---3--:R-:W-:-:S04]  /*28460*/  LOP3.LUT R3, R3, 0x7f, RZ, 0xc0, !PT ;  /* 0x0000007f03037812 */ /* 0x008fc800078ec0ff */
[----:B------:R-:W-:-:S13]  /*28470*/  ISETP.NE.AND P0, PT, R3, RZ, PT ;  /* 0x000000ff0300720c */ /* 0x000fda0003f05270 */
[----:B------:R-:W-:Y:S05]  /*28480*/  @P0 BRA `(.L_x_2115) ;  /* 0x0000000000300947 */ /* 0x000fea0003800000 */
[----:B------:R-:W3:Y:S01]  /*28490*/  S2R R2, SR_LANEID ;  /* 0x0000000000027919 */ /* 0x000ee20000000000 */
[----:B------:R-:W-:Y:S01]  /*284a0*/  VOTEU.ANY UR4, UPT, PT ;  /* 0x0000000000047886 */ /* 0x000fe200038e0100 */
[----:B--2---:R-:W2:Y:S01]  /*284b0*/  LDC.64 R4, c[0x0][0xc60] ;  /* 0x00031800ff047b82 */ /* 0x004ea20000000a00 */
[----:B------:R-:W3:Y:S02]  /*284c0*/  FLO.U32 R0, UR4 ;  /* 0x0000000400007d00 */ /* 0x000ee400080e0000 */
[----:B---3--:R-:W-:-:S06]  /*284d0*/  ISETP.EQ.U32.AND P0, PT, R0, R2, PT ;  /* 0x000000020000720c */ /* 0x008fcc0003f02070 */
[----:B------:R-:W2:Y:S07]  /*284e0*/  POPC R2, UR4 ;  /* 0x0000000400027d09 */ /* 0x000eae0008000000 */
[----:B--2---:R-:W2:Y:S04]  /*284f0*/  @P0 ATOMG.E.ADD.STRONG.GPU PT, R2, desc[UR60][R4.64], R2 ;  /* 0x00000002040209a8 */ /* 0x004ea800081ee1fc */
[----:B--2---:R2:W3:Y:S02]  /*28500*/  SHFL.IDX PT, R2, R2, R0, 0x1f ;  /* 0x00001f0002027589 */ /* 0x0044e400000e0000 */
[----:B--2---:R-:W2:Y:S02]  /*28510*/  S2R R0, SR_LTMASK ;  /* 0x0000000000007919 */ /* 0x004ea40000003900 */
[----:B--2---:R-:W-:-:S06]  /*28520*/  LOP3.LUT R0, R0, UR4, RZ, 0xc0, !PT ;  /* 0x0000000400007c12 */ /* 0x004fcc000f8ec0ff */
[----:B------:R-:W3:Y:S02]  /*28530*/  POPC R0, R0 ;  /* 0x0000000000007309 */ /* 0x000ee40000000000 */
[----:B---3--:R-:W-:-:S07]  /*28540*/  IADD3 R16, R2, UR38, R0 ;  /* 0x0000002602107c10 */ /* 0x008fce000fffe000 */
.L_x_2115:
[----:B------:R-:W-:Y:S05]  /*28550*/  BSYNC B0 ;  /* 0x0000000000007941 */ /* 0x000fea0003800000 */
.L_x_2114:
[----:B------:R-:W3:Y:S01]  /*28560*/  LDL R0, [R1] ;  /* 0x0000000001007983 */ /* 0x000ee20000100800 */
[----:B------:R-:W-:Y:S01]  /*28570*/  BSSY B0, `(.L_x_2116) ;  /* 0x000004d000007945 */ /* 0x000fe20003800000 */
[----:B---3--:R-:W-:-:S13]  /*28580*/  LOP3.LUT P0, RZ, R0, 0x1, RZ, 0xc0, !PT ;  /* 0x0000000100ff7812 */ /* 0x008fda000780c0ff */
[----:B------:R-:W-:Y:S05]  /*28590*/  @!P0 BRA `(.L_x_2117) ;  /* 0x0000000400288947 */ /* 0x000fea0003800000 */
[----:B------:R-:W3:Y:S04]  /*285a0*/  LDL R4, [R1+0x4] ;  /* 0x0000040001047983 */ /* 0x000ee80000100800 */
        /* <DEDUP_REMOVED lines=8> */
.L_x_2220:
[----:B------:R-:W-:Y:S05]  /*28630*/  BSYNC B1 ;  /* 0x0000000000017941 */ /* 0x000fea0003800000 */
.L_x_2118:
        /* <DEDUP_REMOVED lines=9> */
.L_x_2121:
[----:B------:R-:W-:Y:S05]  /*286d0*/  BSYNC B1 ;  /* 0x0000000000017941 */ /* 0x000fea0003800000 */
.L_x_2120:
[----:B--2---:R-:W2:Y:S04]  /*286e0*/  LDL.LU R5, [R1+0x18] ;  /* 0x0000180001057983 */ /* 0x004ea80000300800 */
[----:B------:R-:W2:Y:S04]  /*286f0*/  LDL.LU R3, [R1+0xc] ;  /* 0x00000c0001037983 */ /* 0x000ea80000300800 */
[----:B------:R-:W4:Y:S04]  /*28700*/  LDL R4, [R1+0x4] ;  /* 0x0000040001047983 */ /* 0x000f280000100800 */
[----:B---3--:R-:W4:Y:S01]  /*28710*/  LDL R2, [R1+0x8] ;  /* 0x0000080001027983 */ /* 0x008f220000100800 */
        /* <DEDUP_REMOVED lines=8> */
[----:B----4-:R-:W-:-:S04]  /*287a0*/  IMAD R2, R2, 0x9000, R4 ;  /* 0x0000900002027824 */ /* 0x010fc800078e0204 */
[----:B------:R-:W-:-:S07]  /*287b0*/  VIADD R4, R2, 0x400 ;  /* 0x0000040002047836 */ /* 0x000fce0000000000 */
.L_x_2122:
        /* <DEDUP_REMOVED lines=10> */
[----:B------:R-:W-:Y:S01]  /*28860*/  PLOP3.LUT P0, PT, PT, PT, PT, 0x80, 0x0 ;  /* 0x000000000000781c */ /* 0x000fe20003f0f070 */
[----:B------:R-:W-:Y:S01]  /*28870*/  VIADD R4, R2, 0x3400 ;  /* 0x0000340002047836 */ /* 0x000fe20000000000 */
[----:B------:R-:W-:Y:S01]  /*28880*/  UMOV UR6, 0x0 ;  /* 0x0000000000067882 */ /* 0x000fe20000000000 */
[----:B------:R-:W-:Y:S01]  /*28890*/  UMOV UR7, 0x14f00000 ;  /* 0x14f0000000077882 */ /* 0x000fe20000000000 */
[----:B------:R-:W-:-:S09]  /*288a0*/  UMOV UR10, 0x40 ;  /* 0x00000040000a7882 */ /* 0x000fd20000000000 */
.L_x_2123:
        /* <DEDUP_REMOVED lines=15> */
.L_x_2124:
        /* <DEDUP_REMOVED lines=10> */
.L_x_2117:
[----:B------:R-:W-:Y:S05]  /*28a40*/  BSYNC B0 ;  /* 0x0000000000007941 */ /* 0x000fea0003800000 */
.L_x_2116:
[----:B--2---:R-:W2:Y:S04]  /*28a50*/  LDL.LU R5, [R1+0x8] ;  /* 0x0000080001057983 */ /* 0x004ea80000300800 */
        /* <DEDUP_REMOVED lines=8> */
.L_x_2038:
[----:B------:R-:W-:Y:S05]  /*28ae0*/  BSYNC B7 ;  /* 0x0000000000077941 */ /* 0x000fea0003800000 */
.L_x_2036:
[----:B--2---:R-:W2:Y:S02]  /*28af0*/  LDL R0, [R1] ;  /* 0x0000000001007983 */ /* 0x004ea40000100800 */
[----:B--2---:R-:W-:-:S13]  /*28b00*/  LOP3.LUT P0, RZ, R0, 0x2, RZ, 0xc0, !PT ;  /* 0x0000000200ff7812 */ /* 0x004fda000780c0ff */
[----:B------:R-:W-:Y:S05]  /*28b10*/  @!P0 BRA `(.L_x_2125) ;  /* 0x0000000000288947 */ /* 0x000fea0003800000 */
[----:B------:R-:W-:Y:S05]  /*28b20*/  WARPSYNC.ALL ;  /* 0x0000000000007948 */ /* 0x000fea0003800000 */
[----:B------:R-:W2:Y:S08]  /*28b30*/  S2UR UR5, SR_CgaCtaId ;  /* 0x00000000000579c3 */ /* 0x000eb00000008800 */
[----:B------:R-:W-:Y:S06]  /*28b40*/  BAR.SYNC.DEFER_BLOCKING 0x5, 0x180 ;  /* 0x0146000000007b1d */ /* 0x000fec0000010000 */
[----:B------:R-:W-:-:S02]  /*28b50*/  UMOV UR4, 0x400 ;  /* 0x0000040000047882 */ /* 0x000fc40000000000 */
[----:B--2---:R-:W-:-:S06]  /*28b60*/  ULEA UR4, UR5, UR4, 0x18 ;  /* 0x0000000405047291 */ /* 0x004fcc000f8ec03f */
[----:B------:R-:W-:-:S05]  /*28b70*/  MOV R0, UR4 ;  /* 0x0000000400007c02 */ /* 0x000fca0008000f00 */
[----:B------:R3:W4:Y:S04]  /*28b80*/  LDS.128 R16, [R0+0x308d0] ;  /* 0x0308d00000107984 */ /* 0x0007280000000c00 */
[----:B------:R3:W-:Y:S01]  /*28b90*/  STL [R1+0x4], R0 ;  /* 0x0000040001007387 */ /* 0x0007e20000100800 */
[----:B------:R-:W-:Y:S06]  /*28ba0*/  BAR.ARV 0x4, 0x180 ;  /* 0x0106000000007b1d */ /* 0x000fec0000002000 */
[----:B------:R-:W-:Y:S05]  /*28bb0*/  BRA `(.L_x_2126) ;  /* 0x0000000800d87947 */ /* 0x000fea0003800000 */
.L_x_2125:
[----:B------:R-:W2:Y:S01]  /*28bc0*/  S2R R6, SR_TID.X ;  /* 0x0000000000067919 */ /* 0x000ea20000002100 */
[----:B------:R-:W-:Y:S01]  /*28bd0*/  UMOV UR4, 0xffffffff ;  /* 0xffffffff00047882 */ /* 0x000fe20000000000 */
[----:B--2---:R-:W-:-:S04]  /*28be0*/  LOP3.LUT R6, R6, 0x1f, RZ, 0xc0, !PT ;  /* 0x0000001f06067812 */ /* 0x004fc800078ec0ff */
[----:B------:R-:W-:Y:S01]  /*28bf0*/  ISETP.NE.AND P0, PT, R6, 0x1f, PT ;  /* 0x0000001f0600780c */ /* 0x000fe20003f05270 */
[----:B------:R-:W-:-:S12]  /*28c00*/  BRA.DIV UR4, `(.L_x_2127) ;  /* 0x0000002e046c7947 */ /* 0x000fd8000b800000 */
[----:B------:R-:W-:Y:S01]  /*28c10*/  IMAD.IADD R0, R19, 0x1, R6 ;  /* 0x0000000113007824 */ /* 0x000fe200078e0206 */
[----:B------:R-:W-:-:S04]  /*28c20*/  ULDC UR4, c[0x0][0xc3c] ;  /* 0x00030f0000047ab9 */ /* 0x000fc80000000800 */
[----:B------:R-:W-:-:S13]  /*28c30*/  ISETP.GE.OR P1, PT, R0, UR4, !P0 ;  /* 0x0000000400007c0c */ /* 0x000fda000c726670 */
[----:B------:R-:W2:Y:S02]  /*28c40*/  @!P1 LDC.64 R2, c[0x0][0xc80] ;  /* 0x00032000ff029b82 */ /* 0x000ea40000000a00 */
[----:B--2---:R-:W-:-:S06]  /*28c50*/  @!P1 IMAD.WIDE R2, R0, 0x4, R2 ;  /* 0x0000000400029825 */ /* 0x004fcc00078e0202 */
[----:B------:R2:W3:Y:S01]  /*28c60*/  @!P1 LDG.E R2, desc[UR60][R2.64] ;  /* 0x0000003c02029981 */ /* 0x0004e2000c1e1900 */
[C---:B------:R-:W-:Y:S02]  /*28c70*/  ISETP.GE.U32.AND P2, PT, R6.reuse, 0x2, PT ;  /* 0x000000020600780c */ /* 0x040fe40003f46070 */
[C---:B------:R-:W-:Y:S01]  /*28c80*/  ISETP.GE.U32.AND P3, PT, R6.reuse, 0x4, PT ;  /* 0x000000040600780c */ /* 0x040fe20003f66070 */
[----:B------:R-:W-:Y:S01]  /*28c90*/  SHFL.IDX PT, R5, R16, 0x1, 0x1f ;  /* 0x00201f0010057f89 */ /* 0x000fe200000e0000 */
[C---:B------:R-:W-:Y:S02]  /*28ca0*/  ISETP.GE.U32.AND P4, PT, R6.reuse, 0x8, PT ;  /* 0x000000080600780c */ /* 0x040fe40003f86070 */
[C---:B------:R-:W-:Y:S01]  /*28cb0*/  ISETP.GE.U32.AND P5, PT, R6.reuse, 0x10, PT ;  /* 0x000000100600780c */ /* 0x040fe20003fa6070 */
[----:B--2---:R-:W-:Y:S02]  /*28cc0*/  IMAD.MOV.U32 R3, RZ, RZ, RZ ;  /* 0x000000ffff037224 */ /* 0x004fe400078e00ff */
[----:B---3--:R-:W-:Y:S01]  /*28cd0*/  @!P1 IMAD.MOV.U32 R3, RZ, RZ, R2 ;  /* 0x000000ffff039224 */ /* 0x008fe200078e0002 */
[----:B------:R-:W-:-:S04]  /*28ce0*/  ISETP.NE.AND P1, PT, R6, RZ, PT ;  /* 0x000000ff0600720c */ /* 0x000fc80003f25270 */
[----:B------:R-:W2:Y:S02]  /*28cf0*/  SHFL.UP PT, R2, R3, 0x1, RZ ;  /* 0x0420000003027989 */ /* 0x000ea400000e00ff */
[----:B--2---:R-:W-:-:S05]  /*28d00*/  SEL R0, R2, RZ, P1 ;  /* 0x000000ff02007207 */ /* 0x004fca0000800000 */
[----:B------:R-:W-:Y:S02]  /*28d10*/  IMAD.IADD R2, R3, 0x1, R0 ;  /* 0x0000000103027824 */ /* 0x000fe400078e0200 */
[----:B------:R-:W-:Y:S04]  /*28d20*/  SHFL.IDX PT, R0, R16, RZ, 0x1f ;  /* 0x00001fff10007589 */ /* 0x000fe800000e0000 */
[----:B------:R-:W2:Y:S02]  /*28d30*/  SHFL.UP PT, R4, R2, 0x2, RZ ;  /* 0x0440000002047989 */ /* 0x000ea400000e00ff */
[----:B--2---:R-:W-:-:S05]  /*28d40*/  SEL R4, R4, RZ, P2 ;  /* 0x000000ff04047207 */ /* 0x004fca0001000000 */
[----:B------:R-:W-:-:S05]  /*28d50*/  IMAD.IADD R2, R2, 0x1, R4 ;  /* 0x0000000102027824 */ /* 0x000fca00078e0204 */
[----:B------:R-:W2:Y:S02]  /*28d60*/  SHFL.UP PT, R4, R2, 0x4, RZ ;  /* 0x0480000002047989 */ /* 0x000ea400000e00ff */
[----:B--2---:R-:W-:-:S05]  /*28d70*/  SEL R4, R4, RZ, P3 ;  /* 0x000000ff04047207 */ /* 0x004fca0001800000 */
[----:B------:R-:W-:-:S05]  /*28d80*/  IMAD.IADD R2, R2, 0x1, R4 ;  /* 0x0000000102027824 */ /* 0x000fca00078e0204 */
[----:B------:R-:W2:Y:S02]  /*28d90*/  SHFL.UP PT, R4, R2, 0x8, RZ ;  /* 0x0500000002047989 */ /* 0x000ea400000e00ff */
[----:B--2---:R-:W-:-:S05]  /*28da0*/  SEL R4, R4, RZ, P4 ;  /* 0x000000ff04047207 */ /* 0x004fca0002000000 */
[----:B------:R-:W-:-:S05]  /*28db0*/  IMAD.IADD R2, R2, 0x1, R4 ;  /* 0x0000000102027824 */ /* 0x000fca00078e0204 */
[----:B------:R-:W2:Y:S02]  /*28dc0*/  SHFL.UP PT, R4, R2, 0x10, RZ ;  /* 0x0600000002047989 */ /* 0x000ea400000e00ff */
[----:B--2---:R-:W-:-:S04]  /*28dd0*/  SEL R4, R4, RZ, P5 ;  /* 0x000000ff04047207 */ /* 0x004fc80002800000 */
[----:B------:R-:W-:-:S05]  /*28de0*/  IADD3 R2, R2, R4, RZ ;  /* 0x0000000402027210 */ /* 0x000fca0007ffe0ff */
[----:B------:R2:W3:Y:S02]  /*28df0*/  SHFL.IDX PT, R16, R2, 0x1f, 0x1f ;  /* 0x03e01f0002107f89 */ /* 0x0004e400000e0000 */
.L_x_2230:
[----:B------:R-:W-:Y:S02]  /*28e00*/  ULDC UR4, c[0x0][0xc38] ;  /* 0x00030e0000047ab9 */ /* 0x000fe40000000800 */
[----:B------:R-:W-:-:S04]  /*28e10*/  IMAD.U32 R4, RZ, RZ, UR4 ;  /* 0x00000004ff047e24 */ /* 0x000fc8000f8e00ff */
[----:B---3--:R-:W-:-:S04]  /*28e20*/  IMAD R16, R16, R4, RZ ;  /* 0x0000000410107224 */ /* 0x008fc800078e02ff */
[----:B------:R-:W-:-:S05]  /*28e30*/  IMAD.IADD R5, R5, 0x1, R16 ;  /* 0x0000000105057824 */ /* 0x000fca00078e0210 */
[----:B------:R-:W-:-:S13]  /*28e40*/  ISETP.GT.AND P6, PT, R5, R0, PT ;  /* 0x000000000500720c */ /* 0x000fda0003fc4270 */
[----:B------:R-:W-:Y:S05]  /*28e50*/  @P6 BRA `(.L_x_2128) ;  /* 0x00000000009c6947 */ /* 0x000fea0003800000 */
.L_x_2133:
[----:B--2---:R-:W2:Y:S01]  /*28e60*/  LDC R2, c[0x0][0xc3c] ;  /* 0x00030f00ff027b82 */ /* 0x004ea20000000800 */
[----:B------:R-:W-:-:S05]  /*28e70*/  VIADD R19, R19, 0x1f ;  /* 0x0000001f13137836 */ /* 0x000fca0000000000 */
[----:B--2---:R-:W-:-:S13]  /*28e80*/  ISETP.GE.AND P6, PT, R19, R2, PT ;  /* 0x000000021300720c */ /* 0x004fda0003fc6270 */
[----:B------:R-:W-:Y:S05]  /*28e90*/  @P6 BRA `(.L_x_2129) ;  /* 0x0000000400d46947 */ /* 0x000fea0003800000 */
[----:B------:R-:W2:Y:S01]  /*28ea0*/  S2R R3, SR_TID.X ;  /* 0x0000000000037919 */ /* 0x000ea20000002100 */
[----:B------:R-:W-:Y:S01]  /*28eb0*/  BSSY B0, `(.L_x_2130) ;  /* 0x0000009000007945 */ /* 0x000fe20003800000 */
[----:B--2---:R-:W-:-:S05]  /*28ec0*/  LOP3.LUT R3, R3, 0x1f, RZ, 0xc0, !PT ;  /* 0x0000001f03037812 */ /* 0x004fca00078ec0ff */
[----:B------:R-:W-:Y:S02]  /*28ed0*/  IMAD.IADD R4, R19, 0x1, R3 ;  /* 0x0000000113047824 */ /* 0x000fe400078e0203 */
[----:B------:R-:W-:-:S03]  /*28ee0*/  IMAD.MOV.U32 R3, RZ, RZ, RZ ;  /* 0x000000ffff037224 */ /* 0x000fc600078e00ff */
[----:B------:R-:W-:-:S13]  /*28ef0*/  ISETP.GE.OR P6, PT, R4, R2, !P0 ;  /* 0x000000020400720c */ /* 0x000fda00047c6670 */
[----:B------:R-:W-:Y:S05]  /*28f00*/  @P6 BRA `(.L_x_2131) ;  /* 0x00000000000c6947 */ /* 0x000fea0003800000 */
[----:B------:R-:W2:Y:S02]  /*28f10*/  LDC.64 R2, c[0x0][0xc80] ;  /* 0x00032000ff027b82 */ /* 0x000ea40000000a00 */
[----:B--2---:R-:W-:-:S06]  /*28f20*/  IMAD.WIDE R2, R4, 0x4, R2 ;  /* 0x0000000404027825 */ /* 0x004fcc00078e0202 */
[----:B------:R2:W5:Y:S02]  /*28f30*/  LDG.E R3, desc[UR60][R2.64] ;  /* 0x0000003c02037981 */ /* 0x000564000c1e1900 */
.L_x_2131:
[----:B------:R-:W-:Y:S05]  /*28f40*/  BSYNC B0 ;  /* 0x0000000000007941 */ /* 0x000fea0003800000 */
.L_x_2130:
[----:B------:R-:W-:-:S03]  /*28f50*/  UMOV UR4, 0xffffffff ;  /* 0xffffffff00047882 */ /* 0x000fc60000000000 */
[----:B------:R-:W-:Y:S05]  /*28f60*/  BRA.DIV UR4, `(.L_x_2132) ;  /* 0x0000002e04d07947 */ /* 0x000fea000b800000 */
[----:B--2--5:R-:W2:Y:S02]  /*28f70*/  SHFL.UP PT, R2, R3, 0x1, RZ ;  /* 0x0420000003027989 */ /* 0x024ea400000e00ff */
        /* <DEDUP_REMOVED lines=8> */
[----:B------:R-:W2:Y:S02]  /*29000*/  SHFL.UP PT, R4, R2, 0x8, RZ ;  /* 0x0500000002047989 */ /* 0x000ea400000e00ff */
[----:B--2---:R-:W-:-:S05]  /*29010*/  SEL R4, R4, RZ, P4 ;  /* 0x000000ff04047207 */ /* 0x004fca0002000000 */
[----:B------:R-:W-:-:S05]  /*29020*/  IMAD.IADD R2, R2, 0x1, R4 ;  /* 0x0000000102027824 */ /* 0x000fca00078e0204 */
[----:B------:R-:W2:Y:S02]  /*29030*/  SHFL.UP PT, R4, R2, 0x10, RZ ;  /* 0x0600000002047989 */ /* 0x000ea400000e00ff */
[----:B--2---:R-:W-:-:S05]  /*29040*/  SEL R4, R4, RZ, P5 ;  /* 0x000000ff04047207 */ /* 0x004fca0002800000 */
[----:B------:R-:W-:-:S05]  /*29050*/  IMAD.IADD R2, R2, 0x1, R4 ;  /* 0x0000000102027824 */ /* 0x000fca00078e0204 */
[----:B------:R2:W3:Y:S02]  /*29060*/  SHFL.IDX PT, R16, R2, 0x1f, 0x1f ;  /* 0x03e01f0002107f89 */ /* 0x0004e400000e0000 */
.L_x_2238:
[----:B------:R-:W-:Y:S02]  /*29070*/  ULDC UR4, c[0x0][0xc38] ;  /* 0x00030e0000047ab9 */ /* 0x000fe40000000800 */
[----:B------:R-:W-:-:S04]  /*29080*/  IMAD.U32 R4, RZ, RZ, UR4 ;  /* 0x00000004ff047e24 */ /* 0x000fc8000f8e00ff */
[----:B---3--:R-:W-:-:S04]  /*29090*/  IMAD R16, R16, R4, RZ ;  /* 0x0000000410107224 */ /* 0x008fc800078e02ff */
[----:B------:R-:W-:-:S05]  /*290a0*/  IMAD.IADD R5, R16, 0x1, R5 ;  /* 0x0000000110057824 */ /* 0x000fca00078e0205 */
[----:B------:R-:W-:-:S13]  /*290b0*/  ISETP.GT.AND P6, PT, R5, R0, PT ;  /* 0x000000000500720c */ /* 0x000fda0003fc4270 */
[----:B------:R-:W-:Y:S05]  /*290c0*/  @!P6 BRA `(.L_x_2133) ;  /* 0xfffffffc0064e947 */ /* 0x000fea000383ffff */
.L_x_2128:
[----:B------:R-:W-:Y:S01]  /*290d0*/  IMAD.IADD R16, R5, 0x1, -R16 ;  /* 0x0000000105107824 */ /* 0x000fe200078e0a10 */
[----:B------:R-:W-:-:S03]  /*290e0*/  UMOV UR4, 0xffffffff ;  /* 0xffffffff00047882 */ /* 0x000fc60000000000 */
[----:B------:R-:W-:-:S05]  /*290f0*/  IMAD R5, R2, R4, R16 ;  /* 0x0000000402057224 */ /* 0x000fca00078e0210 */
[----:B------:R-:W-:Y:S01]  /*29100*/  ISETP.GT.AND P6, PT, R5, R0, PT ;  /* 0x000000000500720c */ /* 0x000fe20003fc4270 */
[----:B------:R-:W-:-:S12]  /*29110*/  BRA.DIV UR4, `(.L_x_2134) ;  /* 0x00000032043c7947 */ /* 0x000fd8000b800000 */
[----:B------:R-:W-:-:S04]  /*29120*/  VOTE.ANY R5, PT, !P6 ;  /* 0x0000000000057806 */ /* 0x000fc800070e0100 */
[----:B------:R-:W3:Y:S02]  /*29130*/  POPC R6, R5 ;  /* 0x0000000500067309 */ /* 0x000ee40000000000 */
[----:B---3--:R3:W4:Y:S02]  /*29140*/  SHFL.IDX PT, R17, R3, R6, 0x1f ;  /* 0x00001f0603117589 */ /* 0x00872400000e0000 */
.L_x_2242:
[----:B------:R-:W-:Y:S01]  /*29150*/  ISETP.NE.AND P0, PT, R5, RZ, PT ;  /* 0x000000ff0500720c */ /* 0x000fe20003f05270 */
[----:B------:R-:W-:-:S12]  /*29160*/  IMAD.MOV.U32 R5, RZ, RZ, RZ ;  /* 0x000000ffff057224 */ /* 0x000fd800078e00ff */
[----:B------:R-:W-:Y:S05]  /*29170*/  @!P0 BRA `(.L_x_2135) ;  /* 0x0000000000148947 */ /* 0x000fea0003800000 */
[----:B------:R-:W-:Y:S01]  /*29180*/  UMOV UR4, 0xffffffff ;  /* 0xffffffff00047882 */ /* 0x000fe20000000000 */
[----:B0-----:R-:W-:Y:S02]  /*29190*/  VIADD R12, R6, 0xffffffff ;  /* 0xffffffff060c7836 */ /* 0x001fe40000000000 */
[----:B------:R-:W-:Y:S05]  /*291a0*/  BRA.DIV UR4, `(.L_x_2136) ;  /* 0x0000003204607947 */ /* 0x000fea000b800000 */
[----:B--2---:R0:W2:Y:S02]  /*291b0*/  SHFL.IDX PT, R2, R2, R12, 0x1f ;  /* 0x00001f0c02027589 */ /* 0x0040a400000e0000 */
.L_x_2245:
[----:B--2---:R-:W-:-:S07]  /*291c0*/  MOV R5, R2 ;  /* 0x0000000200057202 */ /* 0x004fce0000000f00 */
.L_x_2135:
[----:B--23--:R-:W2:Y:S01]  /*291d0*/  LDC.64 R2, c[0x0][0xc90] ;  /* 0x00032400ff027b82 */ /* 0x00cea20000000a00 */
[----:B------:R-:W-:-:S04]  /*291e0*/  IMAD.IADD R19, R6, 0x1, R19 ;  /* 0x0000000106137824 */ /* 0x000fc800078e0213 */
[----:B--2---:R-:W-:-:S05]  /*291f0*/  IMAD.WIDE R2, R19, 0x4, R2 ;  /* 0x0000000413027825 */ /* 0x004fca00078e0202 */
[----:B------:R-:W4:Y:S01]  /*29200*/  LDG.E R7, desc[UR60][R2.64] ;  /* 0x0000003c02077981 */ /* 0x000f22000c1e1900 */
[----:B------:R-:W-:-:S04]  /*29210*/  IMAD R16, R5, R4, R16 ;  /* 0x0000000405107224 */ /* 0x000fc800078e0210 */
[----:B------:R-:W-:Y:S02]  /*29220*/  IMAD.IADD R0, R0, 0x1, -R16 ;  /* 0x0000000100007824 */ /* 0x000fe400078e0a10 */
[----:B----4-:R-:W-:-:S05]  /*29230*/  IMAD R6, R17, R7, RZ ;  /* 0x0000000711067224 */ /* 0x010fca00078e02ff */
[----:B------:R-:W-:-:S04]  /*29240*/  IABS R8, R6 ;  /* 0x0000000600087213 */ /* 0x000fc80000000000 */
[----:B------:R-:W2:Y:S08]  /*29250*/  I2F.RP R2, R8 ;  /* 0x0000000800027306 */ /* 0x000eb00000209400 */
[----:B--2---:R-:W2:Y:S02]  /*29260*/  MUFU.RCP R2, R2 ;  /* 0x0000000200027308 */ /* 0x004ea40000001000 */
[----:B--2---:R-:W-:-:S06]  /*29270*/  VIADD R2, R2, 0xffffffe ;  /* 0x0ffffffe02027836 */ /* 0x004fcc0000000000 */
[----:B------:R-:W2:Y:S02]  /*29280*/  F2I.FTZ.U32.TRUNC.NTZ R3, R2 ;  /* 0x0000000200037305 */ /* 0x000ea4000021f000 */
[----:B--2---:R-:W-:-:S04]  /*29290*/  IMAD.MOV R2, RZ, RZ, -R3 ;  /* 0x000000ffff027224 */ /* 0x004fc800078e0a03 */
        /* <DEDUP_REMOVED lines=22> */
[----:B------:R-:W-:-:S04]  /*29400*/  VIADDMNMX R4, R3, R4, R7, PT ;  /* 0x0000000403047246 */ /* 0x000fc80003800107 */
        /* <DEDUP_REMOVED lines=11> */
[----:B------:R-:W-:Y:S01]  /*294c0*/  IMAD.HI.U32 R2, R2, R3, RZ ;  /* 0x0000000302027227 */ /* 0x000fe200078e00ff */
[----:B------:R-:W-:-:S05]  /*294d0*/  IADD3 R6, RZ, -R6, RZ ;  /* 0x80000006ff067210 */ /* 0x000fca0007ffe0ff */
[----:B------:R-:W-:-:S05]  /*294e0*/  IMAD R3, R2, R6, R3 ;  /* 0x0000000602037224 */ /* 0x000fca00078e0203 */
[----:B------:R-:W-:-:S13]  /*294f0*/  ISETP.GT.U32.AND P1, PT, R7, R3, PT ;  /* 0x000000030700720c */ /* 0x000fda0003f24070 */
[----:B------:R-:W-:Y:S02]  /*29500*/  @!P1 IMAD.IADD R3, R3, 0x1, -R7 ;  /* 0x0000000103039824 */ /* 0x000fe400078e0a07 */
[----:B------:R-:W-:Y:S01]  /*29510*/  @!P1 VIADD R2, R2, 0x1 ;  /* 0x0000000102029836 */ /* 0x000fe20000000000 */
[----:B------:R-:W-:Y:S02]  /*29520*/  ISETP.NE.AND P1, PT, R4, RZ, PT ;  /* 0x000000ff0400720c */ /* 0x000fe40003f25270 */
[----:B------:R-:W-:Y:S02]  /*29530*/  ISETP.GE.U32.AND P0, PT, R3, R7, PT ;  /* 0x000000070300720c */ /* 0x000fe40003f06070 */
[C---:B------:R-:W-:Y:S01]  /*29540*/  LOP3.LUT R3, R0.reuse, R4, RZ, 0x3c, !PT ;  /* 0x0000000400037212 */ /* 0x040fe200078e3cff */
[----:B------:R-:W-:-:S03]  /*29550*/  IMAD.IADD R0, R0, 0x1, R5 ;  /* 0x0000000100007824 */ /* 0x000fc600078e0205 */
        /* <DEDUP_REMOVED lines=9> */
.L_x_2129:
[----:B------:R-:W-:Y:S01]  /*295f0*/  UMOV UR4, URZ ;  /* 0x0000003f00047c82 */ /* 0x000fe20008000000 */
[----:B------:R-:W-:Y:S01]  /*29600*/  UMOV UR5, URZ ;  /* 0x0000003f00057c82 */ /* 0x000fe20008000000 */
[----:B------:R-:W-:Y:S01]  /*29610*/  ULDC UR6, c[0x0][0xc3c] ;  /* 0x00030f0000067ab9 */ /* 0x000fe20000000800 */
[----:B------:R-:W-:Y:S01]  /*29620*/  MOV R16, R0 ;  /* 0x0000000000107202 */ /* 0x000fe20000000f00 */
[----:B------:R-:W-:Y:S02]  /*29630*/  IMAD.U32 R17, RZ, RZ, UR4 ;  /* 0x00000004ff117e24 */ /* 0x000fe4000f8e00ff */
[----:B------:R-:W-:Y:S02]  /*29640*/  IMAD.U32 R18, RZ, RZ, UR5 ;  /* 0x00000005ff127e24 */ /* 0x000fe4000f8e00ff */
[----:B------:R-:W-:-:S07]  /*29650*/  IMAD.U32 R19, RZ, RZ, UR6 ;  /* 0x00000006ff137e24 */ /* 0x000fce000f8e00ff */
.L_x_2137:
[----:B------:R2:W3:Y:S01]  /*29660*/  LDL R3, [R1+0x4] ;  /* 0x0000040001037983 */ /* 0x0004e20000100800 */
[----:B------:R-:W4:Y:S01]  /*29670*/  S2R R0, SR_TID.X ;  /* 0x0000000000007919 */ /* 0x000f220000002100 */
[----:B------:R-:W-:Y:S05]  /*29680*/  WARPSYNC.ALL ;  /* 0x0000000000007948 */ /* 0x000fea0003800000 */
[----:B----4-:R-:W-:Y:S01]  /*29690*/  LOP3.LUT R0, R0, 0x1f, RZ, 0xc0, !PT ;  /* 0x0000001f00007812 */ /* 0x010fe200078ec0ff */
[----:B------:R-:W-:Y:S03]  /*296a0*/  BAR.SYNC.DEFER_BLOCKING 0x4, 0x180 ;  /* 0x0106000000007b1d */ /* 0x000fe60000010000 */
[----:B------:R-:W-:-:S13]  /*296b0*/  ISETP.NE.AND P0, PT, R0, RZ, PT ;  /* 0x000000ff0000720c */ /* 0x000fda0003f05270 */
[----:B------:R-:W3:Y:S01]  /*296c0*/  @!P0 S2R R0, SR_CgaCtaId ;  /* 0x0000000000008919 */ /* 0x000ee20000008800 */
[----:B------:R-:W-:-:S04]  /*296d0*/  @!P0 MOV R2, 0x400 ;  /* 0x0000040000028802 */ /* 0x000fc80000000f00 */
[----:B---3--:R-:W-:-:S05]  /*296e0*/  @!P0 LEA R3, R0, R2, 0x18 ;  /* 0x0000000200038211 */ /* 0x008fca00078ec0ff */
[----:B------:R2:W-:Y:S04]  /*296f0*/  @!P0 STS.128 [R3+0x308d0], R16 ;  /* 0x0308d01003008388 */ /* 0x0005e80000000c00 */
[----:B------:R2:W-:Y:S01]  /*29700*/  @!P0 STL [R1+0x4], R3 ;  /* 0x0000040301008387 */ /* 0x0005e20000100800 */
[----:B------:R-:W-:Y:S06]  /*29710*/  BAR.ARV 0x5, 0x180 ;  /* 0x0146000000007b1d */ /* 0x000fec0000002000 */
.L_x_2126:
[----:B------:R-:W-:Y:S02]  /*29720*/  ULDC UR4, c[0x0][0xc3c] ;  /* 0x00030f0000047ab9 */ /* 0x000fe40000000800 */
[----:B----4-:R-:W-:-:S13]  /*29730*/  ISETP.GE.AND P0, PT, R19, UR4, PT ;  /* 0x0000000413007c0c */ /* 0x010fda000bf06270 */
[----:B------:R-:W-:Y:S05]  /*29740*/  @!P0 BRA `(.L_x_2138) ;  /* 0xffffff88006c8947 */ /* 0x000fea000383ffff */
[----:B------:R-:W-:Y:S05]  /*29750*/  BSYNC B8 ;  /* 0x0000000000087941 */ /* 0x000fea0003800000 */
.L_x_1976:
[----:B---3--:R-:W3:Y:S01]  /*29760*/  LDL.LU R0, [R1+0x48] ;  /* 0x0000480001007983 */ /* 0x008ee20000300800 */
[----:B------:R-:W-:Y:S01]  /*29770*/  BSSY B0, `(.L_x_2139) ;  /* 0x000000b000007945 */ /* 0x000fe20003800000 */
[----:B------:R-:W4:Y:S01]  /*29780*/  S2R R5, SR_CgaCtaId ;  /* 0x0000000000057919 */ /* 0x000f220000008800 */
[----:B---3--:R-:W-:-:S05]  /*29790*/  VIADD R0, R0, 0x1 ;  /* 0x0000000100007836 */ /* 0x008fca0000000000 */
[----:B0-----:R-:W-:-:S04]  /*297a0*/  LEA.HI R2, R0, R0, RZ, 0x1 ;  /* 0x0000000000027211 */ /* 0x001fc800078f08ff */
[----:B--2---:R-:W-:-:S05]  /*297b0*/  LOP3.LUT R3, R2, 0xfffffffe, RZ, 0xc0, !PT ;  /* 0xfffffffe02037812 */ /* 0x004fca00078ec0ff */
[----:B------:R-:W-:Y:S01]  /*297c0*/  IMAD.IADD R3, R0, 0x1, -R3 ;  /* 0x0000000100037824 */ /* 0x000fe200078e0a03 */
[----:B------:R-:W-:-:S04]  /*297d0*/  MOV R0, 0x400 ;  /* 0x0000040000007802 */ /* 0x000fc80000000f00 */
[----:B----4-:R-:W-:Y:S02]  /*297e0*/  LEA R0, R5, R0, 0x18 ;  /* 0x0000000005007211 */ /* 0x010fe400078ec0ff */
[----:B------:R-:W-:-:S04]  /*297f0*/  SHF.L.U32 R3, R3, 0x1f, RZ ;  /* 0x0000001f03037819 */ /* 0x000fc800000006ff */
[----:B------:R-:W0:Y:S02]  /*29800*/  SYNCS.PHASECHK.TRANS64.TRYWAIT P0, [R0+URZ+0x30820], R3 ;  /* 0x03082003000075a7 */ /* 0x000e24000800017f */
[----:B0-----:R-:W-:Y:S05]  /*29810*/  @!P0 BRA `(.L_x_2140) ;  /* 0x0000002800ec8947 */ /* 0x001fea0003800000 */
.L_x_2246:
[----:B------:R-:W-:Y:S05]  /*29820*/  BSYNC B0 ;  /* 0x0000000000007941 */ /* 0x000fea0003800000 */
.L_x_2139:
[----:B------:R-:W-:-:S03]  /*29830*/  UMOV UR4, 0xffffffff ;  /* 0xffffffff00047882 */ /* 0x000fc60000000000 */
[----:B------:R-:W-:Y:S05]  /*29840*/  BRA.DIV UR4, `(.L_x_2141) ;  /* 0x0000002a04f47947 */ /* 0x000fea000b800000 */
[----:B------:R-:W2:Y:S02]  /*29850*/  S2R R2, SR_TID.X ;  /* 0x0000000000027919 */ /* 0x000ea40000002100 */
[----:B--2---:R-:W-:-:S04]  /*29860*/  SHF.R.U32.HI R2, RZ, 0x5, R2 ;  /* 0x00000005ff027819 */ /* 0x004fc80000011602 */
[----:B------:R-:W-:-:S05]  /*29870*/  LOP3.LUT R2, R2, 0x3, RZ, 0xc0, !PT ;  /* 0x0000000302027812 */ /* 0x000fca00078ec0ff */
[----:B------:R2:W3:Y:S02]  /*29880*/  SHFL.IDX PT, R14, R2, RZ, 0x1f ;  /* 0x00001fff020e7589 */ /* 0x0004e400000e0000 */
.L_x_2249:
[----:B---3--:R-:W-:-:S13]  /*29890*/  ISETP.NE.AND P0, PT, R14, RZ, PT ;  /* 0x000000ff0e00720c */ /* 0x008fda0003f05270 */
[----:B------:R-:W-:Y:S05]  /*298a0*/  @P0 BRA `(.L_x_1680) ;  /* 0x00000000009c0947 */ /* 0x000fea0003800000 */
[----:B------:R-:W-:-:S03]  /*298b0*/  UMOV UR4, 0xffffffff ;  /* 0xffffffff00047882 */ /* 0x000fc60000000000 */
[----:B------:R-:W-:Y:S05]  /*298c0*/  BRA.DIV UR4, `(.L_x_2142) ;  /* 0x0000002e04087947 */ /* 0x000fea000b800000 */
[----:B------:R-:W-:-:S13]  /*298d0*/  ELECT P6, URZ, PT ;  /* 0x00000000003f782f */ /* 0x000fda00038c0000 */
.L_x_2252:
        /* <DEDUP_REMOVED lines=8> */
.L_x_2143:
[----:B0-----:R-:W2:Y:S04]  /*29960*/  LDL R3, [R1+0x8] ;  /* 0x0000080001037983 */ /* 0x001ea80000100800 */
[----:B------:R-:W3:Y:S01]  /*29970*/  LDL.LU R7, [R1+0x14] ;  /* 0x0000140001077983 */ /* 0x000ee20000300800 */
[----:B------:R-:W-:-:S05]  /*29980*/  VIADD R2, R0, 0x30840 ;  /* 0x0003084000027836 */ /* 0x000fca0000000000 */
[C---:B--2---:R-:W-:Y:S01]  /*29990*/  LEA R6, R3.reuse, R2, 0x3 ;  /* 0x0000000203067211 */ /* 0x044fe200078e18ff */
        /* <DEDUP_REMOVED lines=10> */
.L_x_2253:
[----:B------:R-:W2:Y:S02]  /*29a40*/  SYNCS.PHASECHK.TRANS64.TRYWAIT P0, [R7+URZ], R2 ;  /* 0x00000002070075a7 */ /* 0x000ea4000800017f */
[----:B--2---:R-:W-:Y:S05]  /*29a50*/  @!P0 BRA `(.L_x_2145) ;  /* 0x0000002800d88947 */ /* 0x004fea0003800000 */
.L_x_2254:
[----:B------:R-:W-:Y:S05]  /*29a60*/  @!P2 BRA `(.L_x_2146) ;  /* 0x000000000004a947 */ /* 0x000fea0003800000 */
[----:B------:R-:W-:Y:S01]  /*29a70*/  BPT.TRAP 0x1 ;  /* 0x000000040000795c */ /* 0x000fe20000300000 */
.L_x_2146:
[----:B------:R-:W3:Y:S01]  /*29a80*/  LDL.LU R4, [R1+0x8] ;  /* 0x0000080001047983 */ /* 0x000ee20000300800 */
[----:B------:R-:W-:-:S04]  /*29a90*/  VIADD R0, R0, 0x30860 ;  /* 0x0003086000007836 */ /* 0x000fc80000000000 */
[----:B---3--:R-:W-:-:S04]  /*29aa0*/  IMAD R4, R4, 0x8, R0 ;  /* 0x0000000804047824 */ /* 0x008fc800078e0200 */
[----:B------:R-:W3:Y:S02]  /*29ab0*/  SYNCS.PHASECHK.TRANS64.TRYWAIT P0, [R4+URZ], R5 ;  /* 0x00000005040075a7 */ /* 0x000ee4000800017f */
[----:B---3--:R-:W-:Y:S05]  /*29ac0*/  @!P0 BRA `(.L_x_2147) ;  /* 0x0000002800d08947 */ /* 0x008fea0003800000 */
.L_x_2255:
[----:B------:R-:W-:-:S07]  /*29ad0*/  IMAD R3, R3, 0x8, R0 ;  /* 0x0000000803037824 */ /* 0x000fce00078e0200 */
.L_x_2148:
[----:B----4-:R4:W0:Y:S02]  /*29ae0*/  SYNCS.PHASECHK.TRANS64.TRYWAIT P0, [R3+URZ], R2 ;  /* 0x00000002030075a7 */ /* 0x010824000800017f */
[----:B0-----:R-:W-:Y:S05]  /*29af0*/  @!P0 NANOSLEEP.SYNCS 0x989680 ;  /* 0x009896800000895d */ /* 0x001fea0003900000 */
[----:B------:R-:W0:Y:S02]  /*29b00*/  @!P0 SYNCS.PHASECHK.TRANS64 P0, [R3+URZ], R2 ;  /* 0x00000002030085a7 */ /* 0x000e24000800007f */
[----:B0-----:R-:W-:Y:S05]  /*29b10*/  @!P0 BRA `(.L_x_2148) ;  /* 0xfffffffc00f08947 */ /* 0x001fea000383ffff */
.L_x_1680:
[----:B------:R-:W-:Y:S05]  /*29b20*/  BSYNC B9 ;  /* 0x0000000000097941 */ /* 0x000fea0003800000 */
.L_x_1677:
[----:B------:R-:W-:Y:S05]  /*29b30*/  EXIT ;  /* 0x000000000000794d */ /* 0x000fea0003800000 */
.L_x_1706:
[----:B0-----:R0:W1:Y:S02]  /*29b40*/  SYNCS.PHASECHK.TRANS64.TRYWAIT P5, [R90+URZ+0x30890], R91 ;  /* 0x0308905b5a0075a7 */ /* 0x00106400080a017f */
[----:B-1----:R-:W-:Y:S05]  /*29b50*/  @!P5 NANOSLEEP.SYNCS 0x989680 ;  /* 0x009896800000d95d */ /* 0x002fea0003900000 */
[----:B------:R-:W1:Y:S02]  /*29b60*/  @!P5 SYNCS.PHASECHK.TRANS64 P5, [R90+URZ+0x30890], R91 ;  /* 0x0308905b5a00d5a7 */ /* 0x000e6400080a007f */
[----:B-1----:R-:W-:Y:S05]  /*29b70*/  @!P5 BRA `(.L_x_1706) ;  /* 0xfffffffc00f0d947 */ /* 0x002fea000383ffff */
[----:B------:R-:W-:Y:S05]  /*29b80*/  BRA `(.L_x_2149) ;  /* 0xfffffd9c00d07947 */ /* 0x000fea000383ffff */
.L_x_1760:
[----:B-1----:R1:W3:Y:S02]  /*29b90*/  SYNCS.PHASECHK.TRANS64.TRYWAIT P5, [R90+URZ+0x30890], R91 ;  /* 0x0308905b5a0075a7 */ /* 0x0022e400080a017f */
[----:B---3--:R-:W-:Y:S05]  /*29ba0*/  @!P5 NANOSLEEP.SYNCS 0x989680 ;  /* 0x009896800000d95d */ /* 0x008fea0003900000 */
[----:B------:R-:W3:Y:S02]  /*29bb0*/  @!P5 SYNCS.PHASECHK.TRANS64 P5, [R90+URZ+0x30890], R91 ;  /* 0x0308905b5a00d5a7 */ /* 0x000ee400080a007f */
[----:B---3--:R-:W-:Y:S05]  /*29bc0*/  @!P5 BRA `(.L_x_1760) ;  /* 0xfffffffc00f0d947 */ /* 0x008fea000383ffff */
[----:B------:R-:W-:Y:S05]  /*29bd0*/  BRA `(.L_x_2150) ;  /* 0xfffffdd000307947 */ /* 0x000fea000383ffff */
.L_x_1785:
[----:B-1----:R1:W2:Y:S02]  /*29be0*/  SYNCS.PHASECHK.TRANS64.TRYWAIT P3, [R90+URZ+0x30890], R91 ;  /* 0x0308905b5a0075a7 */ /* 0x0022a4000806017f */
[----:B--2---:R-:W-:Y:S05]  /*29bf0*/  @!P3 NANOSLEEP.SYNCS 0x989680 ;  /* 0x009896800000b95d */ /* 0x004fea0003900000 */
[----:B------:R-:W2:Y:S02]  /*29c00*/  @!P3 SYNCS.PHASECHK.TRANS64 P3, [R90+URZ+0x30890], R91 ;  /* 0x0308905b5a00b5a7 */ /* 0x000ea4000806007f */
[----:B--2---:R-:W-:Y:S05]  /*29c10*/  @!P3 BRA `(.L_x_1785) ;  /* 0xfffffffc00f0b947 */ /* 0x004fea000383ffff */
[----:B------:R-:W-:Y:S05]  /*29c20*/  BRA `(.L_x_2151) ;  /* 0xfffffe00004c7947 */ /* 0x000fea000383ffff */
.L_x_1791:
[----:B-1----:R1:W2:Y:S02]  /*29c30*/  SYNCS.PHASECHK.TRANS64.TRYWAIT P2, [R90+URZ+0x308b0], R91 ;  /* 0x0308b05b5a0075a7 */ /* 0x0022a4000804017f */
[----:B--2---:R-:W-:Y:S05]  /*29c40*/  @!P2 NANOSLEEP.SYNCS 0x989680 ;  /* 0x009896800000a95d */ /* 0x004fea0003900000 */
[----:B------:R-:W2:Y:S02]  /*29c50*/  @!P2 SYNCS.PHASECHK.TRANS64 P2, [R90+URZ+0x308b0], R91 ;  /* 0x0308b05b5a00a5a7 */ /* 0x000ea4000804007f */
[----:B--2---:R-:W-:Y:S05]  /*29c60*/  @!P2 BRA `(.L_x_1791) ;  /* 0xfffffffc00f0a947 */ /* 0x004fea000383ffff */
[----:B------:R-:W-:Y:S05]  /*29c70*/  BRA `(.L_x_2152) ;  /* 0xfffffe0400447947 */ /* 0x000fea000383ffff */
.L_x_1817:
        /* <DEDUP_REMOVED lines=8> */
.L_x_2154:
[----:B------:R-:W-:Y:S05]  /*29d00*/  BSYNC B1 ;  /* 0x0000000000017941 */ /* 0x000fea0003800000 */
.L_x_2153:
[----:B------:R-:W-:Y:S02]  /*29d10*/  IMAD.MOV.U32 R13, RZ, RZ, R6 ;  /* 0x000000ffff0d7224 */ /* 0x000fe400078e0006 */
[----:B------:R-:W-:Y:S02]  /*29d20*/  IMAD.MOV.U32 R12, RZ, RZ, RZ ;  /* 0x000000ffff0c7224 */ /* 0x000fe400078e00ff */
[----:B------:R-:W-:Y:S02]  /*29d30*/  IMAD.MOV.U32 R11, RZ, RZ, 0x1c1f ;  /* 0x00001c1fff0b7424 */ /* 0x000fe400078e00ff */
[----:B------:R-:W-:Y:S02]  /*29d40*/  IMAD.MOV.U32 R15, RZ, RZ, -0x1 ;  /* 0xffffffffff0f7424 */ /* 0x000fe400078e00ff */
[----:B------:R-:W-:-:S07]  /*29d50*/  IMAD.MOV.U32 R3, RZ, RZ, R14 ;  /* 0x000000ffff037224 */ /* 0x000fce00078e000e */
[----:B------:R-:W-:Y:S05]  /*29d60*/  WARPSYNC.COLLECTIVE R15, `(.L_x_2155) ;  /* 0x000000000f087348 */ /* 0x000fea0003c00000 */
[----:B------:R0:W1:Y:S02]  /*29d70*/  SHFL.IDX P6, R14, R13, R12, R11 ;  /* 0x0000000c0d0e7389 */ /* 0x00006400000c000b */
[----:B01----:R-:W-:Y:S01]  /*29d80*/  ENDCOLLECTIVE ;  /* 0x000000000000791b */ /* 0x003fe20003800000 */
.L_x_2155:
[----:B------:R-:W-:Y:S01]  /*29d90*/  MOV R13, R8 ;  /* 0x00000008000d7202 */ /* 0x000fe20000000f00 */
[----:B------:R-:W-:-:S07]  /*29da0*/  IMAD.MOV.U32 R0, RZ, RZ, R14 ;  /* 0x000000ffff007224 */ /* 0x000fce00078e000e */
[----:B------:R-:W-:Y:S05]  /*29db0*/  WARPSYNC.COLLECTIVE R15, `(.L_x_2156) ;  /* 0x000000000f087348 */ /* 0x000fea0003c00000 */
[----:B------:R0:W1:Y:S02]  /*29dc0*/  SHFL.IDX P6, R14, R13, R12, R11 ;  /* 0x0000000c0d0e7389 */ /* 0x00006400000c000b */
[----:B01----:R-:W-:Y:S01]  /*29dd0*/  ENDCOLLECTIVE ;  /* 0x000000000000791b */ /* 0x003fe20003800000 */
.L_x_2156:
[----:B------:R-:W-:Y:S02]  /*29de0*/  IMAD.MOV.U32 R13, RZ, RZ, R4 ;  /* 0x000000ffff0d7224 */ /* 0x000fe400078e0004 */
[----:B------:R-:W-:-:S07]  /*29df0*/  IMAD.MOV.U32 R5, RZ, RZ, R14 ;  /* 0x000000ffff057224 */ /* 0x000fce00078e000e */
[----:B------:R-:W-:Y:S05]  /*29e00*/  WARPSYNC.COLLECTIVE R15, `(.L_x_2157) ;  /* 0x000000000f087348 */ /* 0x000fea0003c00000 */
[----:B------:R0:W1:Y:S02]  /*29e10*/  SHFL.IDX P6, R14, R13, R12, R11 ;  /* 0x0000000c0d0e7389 */ /* 0x00006400000c000b */
[----:B01----:R-:W-:Y:S01]  /*29e20*/  ENDCOLLECTIVE ;  /* 0x000000000000791b */ /* 0x003fe20003800000 */
.L_x_2157:
[----:B------:R-:W-:Y:S05]  /*29e30*/  BRA `(.L_x_2158) ;  /* 0xfffffe1400f87947 */ /* 0x000fea000383ffff */
.L_x_1820:
[----:B------:R-:W-:Y:S01]  /*29e40*/  BSSY B1, `(.L_x_2159) ;  /* 0x0000008000017945 */ /* 0x000fe20003800000 */
[----:B------:R-:W-:Y:S02]  /*29e50*/  IMAD.MOV.U32 R13, RZ, RZ, R7 ;  /* 0x000000ffff0d7224 */ /* 0x000fe400078e0007 */
[----:B------:R-:W-:Y:S02]  /*29e60*/  IMAD.MOV.U32 R12, RZ, RZ, 0x1 ;  /* 0x00000001ff0c7424 */ /* 0x000fe400078e00ff */
[----:B------:R-:W-:Y:S02]  /*29e70*/  IMAD.MOV.U32 R11, RZ, RZ, 0x1c1f ;  /* 0x00001c1fff0b7424 */ /* 0x000fe400078e00ff */
[----:B------:R-:W-:-:S07]  /*29e80*/  IMAD.MOV.U32 R15, RZ, RZ, -0x1 ;  /* 0xffffffffff0f7424 */ /* 0x000fce00078e00ff */
[----:B0---4-:R-:W-:Y:S05]  /*29e90*/  WARPSYNC.COLLECTIVE R15, `(.L_x_2160) ;  /* 0x000000000f087348 */ /* 0x011fea0003c00000 */
[----:B----4-:R1:W2:Y:S02]  /*29ea0*/  SHFL.IDX P6, R14, R13, R12, R11 ;  /* 0x0000000c0d0e7389 */ /* 0x0102a400000c000b */
[----:B012---:R-:W-:Y:S01]  /*29eb0*/  ENDCOLLECTIVE ;  /* 0x000000000000791b */ /* 0x007fe20003800000 */
.L_x_2160:
[----:B------:R-:W-:Y:S05]  /*29ec0*/  BSYNC B1 ;  /* 0x0000000000017941 */ /* 0x000fea0003800000 */
.L_x_2159:
[----:B------:R-:W-:Y:S01]  /*29ed0*/  MOV R13, R6 ;  /* 0x00000006000d7202 */ /* 0x000fe20000000f00 */
[----:B------:R-:W-:Y:S02]  /*29ee0*/  IMAD.MOV.U32 R12, RZ, RZ, 0x1 ;  /* 0x00000001ff0c7424 */ /* 0x000fe400078e00ff */
[----:B------:R-:W-:Y:S02]  /*29ef0*/  IMAD.MOV.U32 R11, RZ, RZ, 0x1c1f ;  /* 0x00001c1fff0b7424 */ /* 0x000fe400078e00ff */
[----:B------:R-:W-:Y:S02]  /*29f00*/  IMAD.MOV.U32 R15, RZ, RZ, -0x1 ;  /* 0xffffffffff0f7424 */ /* 0x000fe400078e00ff */
[----:B------:R-:W-:-:S07]  /*29f10*/  IMAD.MOV.U32 R3, RZ, RZ, R14 ;  /* 0x000000ffff037224 */ /* 0x000fce00078e000e */
[----:B------:R-:W-:Y:S05]  /*29f20*/  WARPSYNC.COLLECTIVE R15, `(.L_x_2161) ;  /* 0x000000000f087348 */ /* 0x000fea0003c00000 */
[----:B------:R0:W1:Y:S02]  /*29f30*/  SHFL.IDX P6, R14, R13, R12, R11 ;  /* 0x0000000c0d0e7389 */ /* 0x00006400000c000b */
[----:B01----:R-:W-:Y:S01]  /*29f40*/  ENDCOLLECTIVE ;  /* 0x000000000000791b */ /* 0x003fe20003800000 */
.L_x_2161:
[----:B------:R-:W-:Y:S02]  /*29f50*/  IMAD.MOV.U32 R13, RZ, RZ, R8 ;  /* 0x000000ffff0d7224 */ /* 0x000fe400078e0008 */
[----:B------:R-:W-:-:S07]  /*29f60*/  IMAD.MOV.U32 R0, RZ, RZ, R14 ;  /* 0x000000ffff007224 */ /* 0x000fce00078e000e */
[----:B------:R-:W-:Y:S05]  /*29f70*/  WARPSYNC.COLLECTIVE R15, `(.L_x_2162) ;  /* 0x000000000f087348 */ /* 0x000fea0003c00000 */
[----:B------:R0:W1:Y:S02]  /*29f80*/  SHFL.IDX P6, R14, R13, R12, R11 ;  /* 0x0000000c0d0e7389 */ /* 0x00006400000c000b */
[----:B01----:R-:W-:Y:S01]  /*29f90*/  ENDCOLLECTIVE ;  /* 0x000000000000791b */ /* 0x003fe20003800000 */
.L_x_2162:
[----:B------:R-:W-:Y:S02]  /*29fa0*/  IMAD.MOV.U32 R13, RZ, RZ, R4 ;  /* 0x000000ffff0d7224 */ /* 0x000fe400078e0004 */
[----:B------:R-:W-:-:S07]  /*29fb0*/  IMAD.MOV.U32 R5, RZ, RZ, R14 ;  /* 0x000000ffff057224 */ /* 0x000fce00078e000e */
[----:B------:R-:W-:Y:S05]  /*29fc0*/  WARPSYNC.COLLECTIVE R15, `(.L_x_2163) ;  /* 0x000000000f087348 */ /* 0x000fea0003c00000 */
[----:B------:R0:W1:Y:S02]  /*29fd0*/  SHFL.IDX P6, R14, R13, R12, R11 ;  /* 0x0000000c0d0e7389 */ /* 0x00006400000c000b */
[----:B01----:R-:W-:Y:S01]  /*29fe0*/  ENDCOLLECTIVE ;  /* 0x000000000000791b */ /* 0x003fe20003800000 */
.L_x_2163:
[----:B------:R-:W-:Y:S01]  /*29ff0*/  MOV R4, R14 ;  /* 0x0000000e00047202 */ /* 0x000fe20000000f00 */
[----:B------:R-:W-:Y:S06]  /*2a000*/  BRA `(.L_x_2164) ;  /* 0xfffffe1c00847947 */ /* 0x000fec000383ffff */
.L_x_1824:
[----:B0-----:R0:W1:Y:S02]  /*2a010*/  SYNCS.PHASECHK.TRANS64.TRYWAIT P0, [R16+URZ+0x30800], R5 ;  /* 0x03080005100075a7 */ /* 0x001064000800017f */
[----:B-1----:R-:W-:Y:S05]  /*2a020*/  @!P0 NANOSLEEP.SYNCS 0x989680 ;  /* 0x009896800000895d */ /* 0x002fea0003900000 */
[----:B------:R-:W1:Y:S02]  /*2a030*/  @!P0 SYNCS.PHASECHK.TRANS64 P0, [R16+URZ+0x30800], R5 ;  /* 0x03080005100085a7 */ /* 0x000e64000800007f */
[----:B-1----:R-:W-:Y:S05]  /*2a040*/  @!P0 BRA `(.L_x_1824) ;  /* 0xfffffffc00f08947 */ /* 0x002fea000383ffff */
[----:B------:R-:W-:Y:S05]  /*2a050*/  BRA `(.L_x_2165) ;  /* 0xfffffe2400947947 */ /* 0x000fea000383ffff */
.L_x_1848:
[----:B------:R-:W-:Y:S01]  /*2a060*/  BSSY B1, `(.L_x_2166) ;  /* 0x0000008000017945 */ /* 0x000fe20003800000 */
[----:B------:R-:W-:Y:S02]  /*2a070*/  IMAD.MOV.U32 R13, RZ, RZ, R8 ;  /* 0x000000ffff0d7224 */ /* 0x000fe400078e0008 */
[----:B------:R-:W-:Y:S02]  /*2a080*/  IMAD.MOV.U32 R12, RZ, RZ, RZ ;  /* 0x000000ffff0c7224 */ /* 0x000fe400078e00ff */
[----:B------:R-:W-:Y:S02]  /*2a090*/  IMAD.MOV.U32 R11, RZ, RZ, 0x1c1f ;  /* 0x00001c1fff0b7424 */ /* 0x000fe400078e00ff */
[----:B------:R-:W-:-:S07]  /*2a0a0*/  IMAD.MOV.U32 R15, RZ, RZ, -0x1 ;  /* 0xffffffffff0f7424 */ /* 0x000fce00078e00ff */
[----:B------:R-:W-:Y:S05]  /*2a0b0*/  WARPSYNC.COLLECTIVE R15, `(.L_x_2167) ;  /* 0x000000000f087348 */ /* 0x000fea0003c00000 */
[----:B------:R0:W1:Y:S02]  /*2a0c0*/  SHFL.IDX P6, R14, R13, R12, R11 ;  /* 0x0000000c0d0e7389 */ /* 0x00006400000c000b */
[----:B01----:R-:W-:Y:S01]  /*2a0d0*/  ENDCOLLECTIVE ;  /* 0x000000000000791b */ /* 0x003fe20003800000 */
.L_x_2167:
[----:B------:R-:W-:Y:S05]  /*2a0e0*/  BSYNC B1 ;  /* 0x0000000000017941 */ /* 0x000fea0003800000 */
.L_x_2166:
[----:B------:R-:W-:Y:S01]  /*2a0f0*/  IMAD.MOV.U32 R13, RZ, RZ, R6 ;  /* 0x000000ffff0d7224 */ /* 0x000fe200078e0006 */
[----:B------:R-:W-:Y:S01]  /*2a100*/  MOV R11, 0x1c1f ;  /* 0x00001c1f000b7802 */ /* 0x000fe20000000f00 */
[----:B------:R-:W-:Y:S02]  /*2a110*/  IMAD.MOV.U32 R12, RZ, RZ, RZ ;  /* 0x000000ffff0c7224 */ /* 0x000fe400078e00ff */
[----:B------:R-:W-:Y:S02]  /*2a120*/  IMAD.MOV.U32 R15, RZ, RZ, -0x1 ;  /* 0xffffffffff0f7424 */ /* 0x000fe400078e00ff */
[----:B------:R-:W-:-:S07]  /*2a130*/  IMAD.MOV.U32 R3, RZ, RZ, R14 ;  /* 0x000000ffff037224 */ /* 0x000fce00078e000e */
[----:B------:R-:W-:Y:S05]  /*2a140*/  WARPSYNC.COLLECTIVE R15, `(.L_x_2168) ;  /* 0x000000000f087348 */ /* 0x000fea0003c00000 */
[----:B------:R0:W1:Y:S02]  /*2a150*/  SHFL.IDX P6, R14, R13, R12, R11 ;  /* 0x0000000c0d0e7389 */ /* 0x00006400000c000b */
[----:B01----:R-:W-:Y:S01]  /*2a160*/  ENDCOLLECTIVE ;  /* 0x000000000000791b */ /* 0x003fe20003800000 */
.L_x_2168:
[----:B------:R-:W-:Y:S02]  /*2a170*/  IMAD.MOV.U32 R21, RZ, RZ, R3 ;  /* 0x000000ffff157224 */ /* 0x000fe400078e0003 */
[----:B------:R-:W-:Y:S02]  /*2a180*/  IMAD.MOV.U32 R13, RZ, RZ, R7 ;  /* 0x000000ffff0d7224 */ /* 0x000fe400078e0007 */
[----:B------:R-:W-:-:S07]  /*2a190*/  IMAD.MOV.U32 R0, RZ, RZ, R14 ;  /* 0x000000ffff007224 */ /* 0x000fce00078e000e */
[----:B------:R-:W-:Y:S05]  /*2a1a0*/  WARPSYNC.COLLECTIVE R15, `(.L_x_2169) ;  /* 0x000000000f087348 */ /* 0x000fea0003c00000 */
[----:B------:R0:W1:Y:S02]  /*2a1b0*/  SHFL.IDX P6, R14, R13, R12, R11 ;  /* 0x0000000c0d0e7389 */ /* 0x00006400000c000b */
[----:B01----:R-:W-:Y:S01]  /*2a1c0*/  ENDCOLLECTIVE ;  /* 0x000000000000791b */ /* 0x003fe20003800000 */
.L_x_2169:
[----:B------:R-:W-:Y:S02]  /*2a1d0*/  IMAD.MOV.U32 R20, RZ, RZ, R0 ;  /* 0x000000ffff147224 */ /* 0x000fe400078e0000 */
[----:B------:R-:W-:Y:S02]  /*2a1e0*/  IMAD.MOV.U32 R13, RZ, RZ, R9 ;  /* 0x000000ffff0d7224 */ /* 0x000fe400078e0009 */
[----:B------:R-:W-:-:S07]  /*2a1f0*/  IMAD.MOV.U32 R5, RZ, RZ, R14 ;  /* 0x000000ffff057224 */ /* 0x000fce00078e000e */
[----:B------:R-:W-:Y:S05]  /*2a200*/  WARPSYNC.COLLECTIVE R15, `(.L_x_2170) ;  /* 0x000000000f087348 */ /* 0x000fea0003c00000 */
[----:B------:R0:W1:Y:S02]  /*2a210*/  SHFL.IDX P6, R14, R13, R12, R11 ;  /* 0x0000000c0d0e7389 */ /* 0x00006400000c000b */
[----:B01----:R-:W-:Y:S01]  /*2a220*/  ENDCOLLECTIVE ;  /* 0x000000000000791b */ /* 0x003fe20003800000 */
.L_x_2170:
[----:B------:R-:W-:Y:S05]  /*2a230*/  BRA `(.L_x_2171) ;  /* 0xfffffe4800647947 */ /* 0x000fea000383ffff */
.L_x_1851:
[----:B------:R-:W-:Y:S01]  /*2a240*/  BSSY B1, `(.L_x_2172) ;  /* 0x0000008000017945 */ /* 0x000fe20003800000 */
[----:B------:R-:W-:Y:S01]  /*2a250*/  MOV R13, R8 ;  /* 0x00000008000d7202 */ /* 0x000fe20000000f00 */
[----:B------:R-:W-:Y:S02]  /*2a260*/  IMAD.MOV.U32 R12, RZ, RZ, 0x1 ;  /* 0x00000001ff0c7424 */ /* 0x000fe400078e00ff */
[----:B------:R-:W-:Y:S02]  /*2a270*/  IMAD.MOV.U32 R11, RZ, RZ, 0x1c1f ;  /* 0x00001c1fff0b7424 */ /* 0x000fe400078e00ff */
[----:B------:R-:W-:-:S07]  /*2a280*/  IMAD.MOV.U32 R15, RZ, RZ, -0x1 ;  /* 0xffffffffff0f7424 */ /* 0x000fce00078e00ff */
[----:B------:R-:W-:Y:S05]  /*2a290*/  WARPSYNC.COLLECTIVE R15, `(.L_x_2173) ;  /* 0x000000000f087348 */ /* 0x000fea0003c00000 */
[----:B------:R0:W1:Y:S02]  /*2a2a0*/  SHFL.IDX P6, R14, R13, R12, R11 ;  /* 0x0000000c0d0e7389 */ /* 0x00006400000c000b */
[----:B01----:R-:W-:Y:S01]  /*2a2b0*/  ENDCOLLECTIVE ;  /* 0x000000000000791b */ /* 0x003fe20003800000 */
.L_x_2173:
[----:B------:R-:W-:Y:S05]  /*2a2c0*/  BSYNC B1 ;  /* 0x0000000000017941 */ /* 0x000fea0003800000 */
.L_x_2172:
[----:B------:R-:W-:Y:S01]  /*2a2d0*/  IMAD.MOV.U32 R13, RZ, RZ, R6 ;  /* 0x000000ffff0d7224 */ /* 0x000fe200078e0006 */
[----:B------:R-:W-:Y:S01]  /*2a2e0*/  MOV R15, 0xffffffff ;  /* 0xffffffff000f7802 */ /* 0x000fe20000000f00 */
[----:B------:R-:W-:Y:S02]  /*2a2f0*/  IMAD.MOV.U32 R12, RZ, RZ, 0x1 ;  /* 0x00000001ff0c7424 */ /* 0x000fe400078e00ff */
[----:B------:R-:W-:Y:S02]  /*2a300*/  IMAD.MOV.U32 R11, RZ, RZ, 0x1c1f ;  /* 0x00001c1fff0b7424 */ /* 0x000fe400078e00ff */
[----:B------:R-:W-:-:S07]  /*2a310*/  IMAD.MOV.U32 R3, RZ, RZ, R14 ;  /* 0x000000ffff037224 */ /* 0x000fce00078e000e */
[----:B------:R-:W-:Y:S05]  /*2a320*/  WARPSYNC.COLLECTIVE R15, `(.L_x_2174) ;  /* 0x000000000f087348 */ /* 0x000fea0003c00000 */
[----:B------:R0:W1:Y:S02]  /*2a330*/  SHFL.IDX P6, R14, R13, R12, R11 ;  /* 0x0000000c0d0e7389 */ /* 0x00006400000c000b */
[----:B01----:R-:W-:Y:S01]  /*2a340*/  ENDCOLLECTIVE ;  /* 0x000000000000791b */ /* 0x003fe20003800000 */
.L_x_2174:
[----:B------:R-:W-:Y:S02]  /*2a350*/  IMAD.MOV.U32 R61, RZ, RZ, R3 ;  /* 0x000000ffff3d7224 */ /* 0x000fe400078e0003 */
[----:B------:R-:W-:Y:S02]  /*2a360*/  IMAD.MOV.U32 R13, RZ, RZ, R7 ;  /* 0x000000ffff0d7224 */ /* 0x000fe400078e0007 */
[----:B------:R-:W-:-:S07]  /*2a370*/  IMAD.MOV.U32 R0, RZ, RZ, R14 ;  /* 0x000000ffff007224 */ /* 0x000fce00078e000e */
[----:B------:R-:W-:Y:S05]  /*2a380*/  WARPSYNC.COLLECTIVE R15, `(.L_x_2175) ;  /* 0x000000000f087348 */ /* 0x000fea0003c00000 */
[----:B------:R0:W1:Y:S02]  /*2a390*/  SHFL.IDX P6, R14, R13, R12, R11 ;  /* 0x0000000c0d0e7389 */ /* 0x00006400000c000b */
[----:B01----:R-:W-:Y:S01]  /*2a3a0*/  ENDCOLLECTIVE ;  /* 0x000000000000791b */ /* 0x003fe20003800000 */
.L_x_2175:
[----:B------:R-:W-:Y:S02]  /*2a3b0*/  IMAD.MOV.U32 R60, RZ, RZ, R0 ;  /* 0x000000ffff3c7224 */ /* 0x000fe400078e0000 */
[----:B------:R-:W-:Y:S02]  /*2a3c0*/  IMAD.MOV.U32 R13, RZ, RZ, R9 ;  /* 0x000000ffff0d7224 */ /* 0x000fe400078e0009 */
[----:B------:R-:W-:-:S07]  /*2a3d0*/  IMAD.MOV.U32 R7, RZ, RZ, R14 ;  /* 0x000000ffff077224 */ /* 0x000fce00078e000e */
[----:B------:R-:W-:Y:S05]  /*2a3e0*/  WARPSYNC.COLLECTIVE R15, `(.L_x_2176) ;  /* 0x000000000f087348 */ /* 0x000fea0003c00000 */
[----:B------:R0:W1:Y:S02]  /*2a3f0*/  SHFL.IDX P6, R14, R13, R12, R11 ;  /* 0x0000000c0d0e7389 */ /* 0x00006400000c000b */
[----:B01----:R-:W-:Y:S01]  /*2a400*/  ENDCOLLECTIVE ;  /* 0x000000000000791b */ /* 0x003fe20003800000 */
.L_x_2176:
[----:B------:R-:W-:Y:S05]  /*2a410*/  BRA `(.L_x_2177) ;  /* 0xfffffe4c00747947 */ /* 0x000fea000383ffff */
.L_x_1855:
[----:B0-----:R0:W1:Y:S02]  /*2a420*/  SYNCS.PHASECHK.TRANS64.TRYWAIT P0, [R16+URZ+0x30800], R21 ;  /* 0x03080015100075a7 */ /* 0x001064000800017f */
[----:B-1----:R-:W-:Y:S05]  /*2a430*/  @!P0 NANOSLEEP.SYNCS 0x989680 ;  /* 0x009896800000895d */ /* 0x002fea0003900000 */
[----:B------:R-:W1:Y:S02]  /*2a440*/  @!P0 SYNCS.PHASECHK.TRANS64 P0, [R16+URZ+0x30800], R21 ;  /* 0x03080015100085a7 */ /* 0x000e64000800007f */
[----:B-1----:R-:W-:Y:S05]  /*2a450*/  @!P0 BRA `(.L_x_1855) ;  /* 0xfffffffc00f08947 */ /* 0x002fea000383ffff */
[----:B------:R-:W-:Y:S05]  /*2a460*/  BRA `(.L_x_2178) ;  /* 0xfffffe5000dc7947 */ /* 0x000fea000383ffff */
.L_x_1869:
[----:B-1----:R1:W2:Y:S02]  /*2a470*/  SYNCS.PHASECHK.TRANS64.TRYWAIT P2, [R5+URZ+0x30830], R0 ;  /* 0x03083000050075a7 */ /* 0x0022a4000804017f */
[----:B--2---:R-:W-:Y:S05]  /*2a480*/  @!P2 NANOSLEEP.SYNCS 0x989680 ;  /* 0x009896800000a95d */ /* 0x004fea0003900000 */
[----:B------:R-:W2:Y:S02]  /*2a490*/  @!P2 SYNCS.PHASECHK.TRANS64 P2, [R5+URZ+0x30830], R0 ;  /* 0x030830000500a5a7 */ /* 0x000ea4000804007f */
[----:B--2---:R-:W-:Y:S05]  /*2a4a0*/  @!P2 BRA `(.L_x_1869) ;  /* 0xfffffffc00f0a947 */ /* 0x004fea000383ffff */
[----:B------:R-:W-:Y:S05]  /*2a4b0*/  BRA `(.L_x_1868) ;  /* 0xfffffe78008c7947 */ /* 0x000fea000383ffff */
.L_x_1889:
[----:B-1----:R1:W2:Y:S02]  /*2a4c0*/  SYNCS.PHASECHK.TRANS64.TRYWAIT P2, [R0+URZ+0x30830], R11 ;  /* 0x0308300b000075a7 */ /* 0x0022a4000804017f */
[----:B--2---:R-:W-:Y:S05]  /*2a4d0*/  @!P2 NANOSLEEP.SYNCS 0x989680 ;  /* 0x009896800000a95d */ /* 0x004fea0003900000 */
[----:B------:R-:W2:Y:S02]  /*2a4e0*/  @!P2 SYNCS.PHASECHK.TRANS64 P2, [R0+URZ+0x30830], R11 ;  /* 0x0308300b0000a5a7 */ /* 0x000ea4000804007f */
[----:B--2---:R-:W-:Y:S05]  /*2a4f0*/  @!P2 BRA `(.L_x_1889) ;  /* 0xfffffffc00f0a947 */ /* 0x004fea000383ffff */
[----:B------:R-:W-:Y:S05]  /*2a500*/  BRA `(.L_x_1888) ;  /* 0xfffffea800787947 */ /* 0x000fea000383ffff */
.L_x_1894:
[----:B-1----:R1:W2:Y:S02]  /*2a510*/  SYNCS.PHASECHK.TRANS64.TRYWAIT P2, [R21+URZ+0x30850], R2 ;  /* 0x03085002150075a7 */ /* 0x0022a4000804017f */
[----:B--2---:R-:W-:Y:S05]  /*2a520*/  @!P2 NANOSLEEP.SYNCS 0x989680 ;  /* 0x009896800000a95d */ /* 0x004fea0003900000 */
[----:B------:R-:W2:Y:S02]  /*2a530*/  @!P2 SYNCS.PHASECHK.TRANS64 P2, [R21+URZ+0x30850], R2 ;  /* 0x030850021500a5a7 */ /* 0x000ea4000804007f */
[----:B--2---:R-:W-:Y:S05]  /*2a540*/  @!P2 BRA `(.L_x_1894) ;  /* 0xfffffffc00f0a947 */ /* 0x004fea000383ffff */
[----:B------:R-:W-:Y:S05]  /*2a550*/  BRA `(.L_x_1893) ;  /* 0xfffffeb400c07947 */ /* 0x000fea000383ffff */
.L_x_1914:
[----:B--2---:R2:W3:Y:S02]  /*2a560*/  SYNCS.PHASECHK.TRANS64.TRYWAIT P2, [R0+URZ+0x30830], R3 ;  /* 0x03083003000075a7 */ /* 0x0044e4000804017f */
[----:B---3--:R-:W-:Y:S05]  /*2a570*/  @!P2 NANOSLEEP.SYNCS 0x989680 ;  /* 0x009896800000a95d */ /* 0x008fea0003900000 */
[----:B------:R-:W3:Y:S02]  /*2a580*/  @!P2 SYNCS.PHASECHK.TRANS64 P2, [R0+URZ+0x30830], R3 ;  /* 0x030830030000a5a7 */ /* 0x000ee4000804007f */
[----:B---3--:R-:W-:Y:S05]  /*2a590*/  @!P2 BRA `(.L_x_1914) ;  /* 0xfffffffc00f0a947 */ /* 0x008fea000383ffff */
[----:B------:R-:W-:Y:S05]  /*2a5a0*/  BRA `(.L_x_1913) ;  /* 0xfffffee0003c7947 */ /* 0x000fea000383ffff */
.L_x_1919:
[----:B-1----:R1:W2:Y:S02]  /*2a5b0*/  SYNCS.PHASECHK.TRANS64.TRYWAIT P2, [R15+URZ+0x30850], R0 ;  /* 0x030850000f0075a7 */ /* 0x0022a4000804017f */
[----:B--2---:R-:W-:Y:S05]  /*2a5c0*/  @!P2 NANOSLEEP.SYNCS 0x989680 ;  /* 0x009896800000a95d */ /* 0x004fea0003900000 */
[----:B------:R-:W2:Y:S02]  /*2a5d0*/  @!P2 SYNCS.PHASECHK.TRANS64 P2, [R15+URZ+0x30850], R0 ;  /* 0x030850000f00a5a7 */ /* 0x000ea4000804007f */
[----:B--2---:R-:W-:Y:S05]  /*2a5e0*/  @!P2 BRA `(.L_x_1919) ;  /* 0xfffffffc00f0a947 */ /* 0x004fea000383ffff */
[----:B------:R-:W-:Y:S05]  /*2a5f0*/  BRA `(.L_x_1918) ;  /* 0xfffffeec008c7947 */ /* 0x000fea000383ffff */
.L_x_1927:
[----:B--2---:R2:W3:Y:S02]  /*2a600*/  SYNCS.PHASECHK.TRANS64.TRYWAIT P2, [R3+URZ+0x30830], R4 ;  /* 0x03083004030075a7 */ /* 0x0044e4000804017f */
[----:B---3--:R-:W-:Y:S05]  /*2a610*/  @!P2 NANOSLEEP.SYNCS 0x989680 ;  /* 0x009896800000a95d */ /* 0x008fea0003900000 */
[----:B------:R-:W3:Y:S02]  /*2a620*/  @!P2 SYNCS.PHASECHK.TRANS64 P2, [R3+URZ+0x30830], R4 ;  /* 0x030830040300a5a7 */ /* 0x000ee4000804007f */
[----:B---3--:R-:W-:Y:S05]  /*2a630*/  @!P2 BRA `(.L_x_1927) ;  /* 0xfffffffc00f0a947 */ /* 0x008fea000383ffff */
[----:B------:R-:W-:Y:S05]  /*2a640*/  BRA `(.L_x_1926) ;  /* 0xffffff0000887947 */ /* 0x000fea000383ffff */
.L_x_1932:
[----:B-1----:R1:W2:Y:S02]  /*2a650*/  SYNCS.PHASECHK.TRANS64.TRYWAIT P2, [R14+URZ+0x30850], R2 ;  /* 0x030850020e0075a7 */ /* 0x0022a4000804017f */
[----:B--2---:R-:W-:Y:S05]  /*2a660*/  @!P2 NANOSLEEP.SYNCS 0x989680 ;  /* 0x009896800000a95d */ /* 0x004fea0003900000 */
[----:B------:R-:W2:Y:S02]  /*2a670*/  @!P2 SYNCS.PHASECHK.TRANS64 P2, [R14+URZ+0x30850], R2 ;  /* 0x030850020e00a5a7 */ /* 0x000ea4000804007f */
[----:B--2---:R-:W-:Y:S05]  /*2a680*/  @!P2 BRA `(.L_x_1932) ;  /* 0xfffffffc00f0a947 */ /* 0x004fea000383ffff */
[----:B------:R-:W-:Y:S05]  /*2a690*/  BRA `(.L_x_1931) ;  /* 0xffffff0c00c87947 */ /* 0x000fea000383ffff */
.L_x_1946:
[----:B--2---:R2:W3:Y:S02]  /*2a6a0*/  SYNCS.PHASECHK.TRANS64.TRYWAIT P0, [R12+URZ+0x30850], R7 ;  /* 0x030850070c0075a7 */ /* 0x0044e4000800017f */
[----:B---3--:R-:W-:Y:S05]  /*2a6b0*/  @!P0 NANOSLEEP.SYNCS 0x989680 ;  /* 0x009896800000895d */ /* 0x008fea0003900000 */
[----:B------:R-:W3:Y:S02]  /*2a6c0*/  @!P0 SYNCS.PHASECHK.TRANS64 P0, [R12+URZ+0x30850], R7 ;  /* 0x030850070c0085a7 */ /* 0x000ee4000800007f */
[----:B---3--:R-:W-:Y:S05]  /*2a6d0*/  @!P0 BRA `(.L_x_1946) ;  /* 0xfffffffc00f08947 */ /* 0x008fea000383ffff */
[----:B------:R-:W-:Y:S05]  /*2a6e0*/  BRA `(.L_x_1945) ;  /* 0xffffff3800dc7947 */ /* 0x000fea000383ffff */
.L_x_1990:
[----:B------:R-:W1:Y:S01]  /*2a6f0*/  S2R R7, SR_TID.X ;  /* 0x0000000000077919 */ /* 0x000e620000002100 */
[----:B------:R-:W-:Y:S01]  /*2a700*/  BSSY B1, `(.L_x_2179) ;  /* 0x000000a000017945 */ /* 0x000fe20003800000 */
[----:B------:R-:W-:Y:S01]  /*2a710*/  MOV R12, RZ ;  /* 0x000000ff000c7202 */ /* 0x000fe20000000f00 */
[----:B0-----:R-:W-:Y:S02]  /*2a720*/  IMAD.MOV.U32 R11, RZ, RZ, 0x1f ;  /* 0x0000001fff0b7424 */ /* 0x001fe400078e00ff */
[----:B------:R-:W-:Y:S01]  /*2a730*/  IMAD.MOV.U32 R15, RZ, RZ, -0x1 ;  /* 0xffffffffff0f7424 */ /* 0x000fe200078e00ff */
[----:B-1----:R-:W-:-:S04]  /*2a740*/  SHF.R.U32.HI R7, RZ, 0x5, R7 ;  /* 0x00000005ff077819 */ /* 0x002fc80000011607 */
[----:B------:R-:W-:-:S05]  /*2a750*/  LOP3.LUT R7, R7, 0x3, RZ, 0xc0, !PT ;  /* 0x0000000307077812 */ /* 0x000fca00078ec0ff */
[----:B------:R-:W-:-:S07]  /*2a760*/  IMAD.MOV.U32 R13, RZ, RZ, R7 ;  /* 0x000000ffff0d7224 */ /* 0x000fce00078e0007 */
[----:B------:R-:W-:Y:S05]  /*2a770*/  WARPSYNC.COLLECTIVE R15, `(.L_x_2180) ;  /* 0x000000000f087348 */ /* 0x000fea0003c00000 */
[----:B------:R0:W1:Y:S02]  /*2a780*/  SHFL.IDX P6, R14, R13, R12, R11 ;  /* 0x0000000c0d0e7389 */ /* 0x00006400000c000b */
[----:B01----:R-:W-:Y:S01]  /*2a790*/  ENDCOLLECTIVE ;  /* 0x000000000000791b */ /* 0x003fe20003800000 */
.L_x_2180:
[----:B------:R-:W-:Y:S05]  /*2a7a0*/  BSYNC B1 ;  /* 0x0000000000017941 */ /* 0x000fea0003800000 */
.L_x_2179:
[----:B------:R-:W-:Y:S05]  /*2a7b0*/  BRA `(.L_x_2181) ;  /* 0xffffff8000f87947 */ /* 0x000fea000383ffff */
.L_x_1992:
[----:B------:R-:W-:Y:S01]  /*2a7c0*/  BSSY B1, `(.L_x_2182) ;  /* 0x0000006000017945 */ /* 0x000fe20003800000 */
[----:B------:R-:W-:-:S07]  /*2a7d0*/  IMAD.MOV.U32 R15, RZ, RZ, -0x1 ;  /* 0xffffffffff0f7424 */ /* 0x000fce00078e00ff */
[----:B01----:R-:W-:Y:S05]  /*2a7e0*/  WARPSYNC.COLLECTIVE R15, `(.L_x_2183) ;  /* 0x000000000f0c7348 */ /* 0x003fea0003c00000 */
[----:B------:R-:W-:Y:S02]  /*2a7f0*/  ELECT P6, UR62, PT ;  /* 0x00000000003e782f */ /* 0x000fe400038c0000 */
[----:B------:R-:W-:Y:S01]  /*2a800*/  MOV R14, UR62 ;  /* 0x0000003e000e7c02 */ /* 0x000fe20008000f00 */
[----:B01----:R-:W-:Y:S10]  /*2a810*/  ENDCOLLECTIVE ;  /* 0x000000000000791b */ /* 0x003ff40003800000 */
.L_x_2183:
[----:B------:R-:W-:Y:S05]  /*2a820*/  BSYNC B1 ;  /* 0x0000000000017941 */ /* 0x000fea0003800000 */
.L_x_2182:
[----:B------:R-:W-:Y:S05]  /*2a830*/  BRA `(.L_x_1991) ;  /* 0xffffff8000f07947 */ /* 0x000fea000383ffff */
.L_x_1994:
[----:B-1----:R-:W2:Y:S02]  /*2a840*/  LDL R5, [R1+0x4] ;  /* 0x0000040001057983 */ /* 0x002ea40000100800 */
[----:B--2---:R1:W2:Y:S02]  /*2a850*/  SYNCS.PHASECHK.TRANS64.TRYWAIT P0, [R5+URZ+0x30820], R4 ;  /* 0x03082004050075a7 */ /* 0x0042a4000800017f */
[----:B--2---:R-:W-:Y:S05]  /*2a860*/  @!P0 NANOSLEEP.SYNCS 0x989680 ;  /* 0x009896800000895d */ /* 0x004fea0003900000 */
[----:B------:R-:W2:Y:S02]  /*2a870*/  @!P0 SYNCS.PHASECHK.TRANS64 P0, [R5+URZ+0x30820], R4 ;  /* 0x03082004050085a7 */ /* 0x000ea4000800007f */
[----:B--2---:R-:W-:Y:S05]  /*2a880*/  @!P0 BRA `(.L_x_1994) ;  /* 0xfffffffc00ec8947 */ /* 0x004fea000383ffff */
[----:B------:R-:W-:Y:S05]  /*2a890*/  BRA `(.L_x_2184) ;  /* 0xffffff8400007947 */ /* 0x000fea000383ffff */
.L_x_1998:
[----:B-1----:R1:W2:Y:S02]  /*2a8a0*/  SYNCS.PHASECHK.TRANS64.TRYWAIT P0, [R7+URZ+0x308a0], R10 ;  /* 0x0308a00a070075a7 */ /* 0x0022a4000800017f */
[----:B--2---:R-:W-:Y:S05]  /*2a8b0*/  @!P0 NANOSLEEP.SYNCS 0x989680 ;  /* 0x009896800000895d */ /* 0x004fea0003900000 */
[----:B------:R-:W2:Y:S02]  /*2a8c0*/  @!P0 SYNCS.PHASECHK.TRANS64 P0, [R7+URZ+0x308a0], R10 ;  /* 0x0308a00a070085a7 */ /* 0x000ea4000800007f */
[----:B--2---:R-:W-:Y:S05]  /*2a8d0*/  @!P0 BRA `(.L_x_1998) ;  /* 0xfffffffc00f08947 */ /* 0x004fea000383ffff */
[----:B------:R-:W-:Y:S05]  /*2a8e0*/  BRA `(.L_x_2185) ;  /* 0xffffff8400247947 */ /* 0x000fea000383ffff */
.L_x_2005:
[----:B--2---:R2:W3:Y:S02]  /*2a8f0*/  SYNCS.PHASECHK.TRANS64.TRYWAIT P0, [R7+URZ+0x308c0], R10 ;  /* 0x0308c00a070075a7 */ /* 0x0044e4000800017f */
[----:B---3--:R-:W-:Y:S05]  /*2a900*/  @!P0 NANOSLEEP.SYNCS 0x989680 ;  /* 0x009896800000895d */ /* 0x008fea0003900000 */
[----:B------:R-:W3:Y:S02]  /*2a910*/  @!P0 SYNCS.PHASECHK.TRANS64 P0, [R7+URZ+0x308c0], R10 ;  /* 0x0308c00a070085a7 */ /* 0x000ee4000800007f */
[----:B---3--:R-:W-:Y:S05]  /*2a920*/  @!P0 BRA `(.L_x_2005) ;  /* 0xfffffffc00f08947 */ /* 0x008fea000383ffff */
[----:B------:R-:W-:Y:S05]  /*2a930*/  BRA `(.L_x_2186) ;  /* 0xffffff8800287947 */ /* 0x000fea000383ffff */
.L_x_2014:
[----:B-1----:R1:W2:Y:S02]  /*2a940*/  SYNCS.PHASECHK.TRANS64.TRYWAIT P1, [R8+URZ+0x308a0], R7 ;  /* 0x0308a007080075a7 */ /* 0x0022a4000802017f */
[----:B--2---:R-:W-:Y:S05]  /*2a950*/  @!P1 NANOSLEEP.SYNCS 0x989680 ;  /* 0x009896800000995d */ /* 0x004fea0003900000 */
[----:B------:R-:W2:Y:S02]  /*2a960*/  @!P1 SYNCS.PHASECHK.TRANS64 P1, [R8+URZ+0x308a0], R7 ;  /* 0x0308a007080095a7 */ /* 0x000ea4000802007f */
[----:B--2---:R-:W-:Y:S05]  /*2a970*/  @!P1 BRA `(.L_x_2014) ;  /* 0xfffffffc00f09947 */ /* 0x004fea000383ffff */
[----:B------:R-:W-:Y:S05]  /*2a980*/  BRA `(.L_x_2187) ;  /* 0xffffff8c00787947 */ /* 0x000fea000383ffff */
.L_x_2021:
[----:B--2---:R2:W3:Y:S02]  /*2a990*/  SYNCS.PHASECHK.TRANS64.TRYWAIT P1, [R8+URZ+0x308c0], R7 ;  /* 0x0308c007080075a7 */ /* 0x0044e4000802017f */
[----:B---3--:R-:W-:Y:S05]  /*2a9a0*/  @!P1 NANOSLEEP.SYNCS 0x989680 ;  /* 0x009896800000995d */ /* 0x008fea0003900000 */
[----:B------:R-:W3:Y:S02]  /*2a9b0*/  @!P1 SYNCS.PHASECHK.TRANS64 P1, [R8+URZ+0x308c0], R7 ;  /* 0x0308c007080095a7 */ /* 0x000ee4000802007f */
[----:B---3--:R-:W-:Y:S05]  /*2a9c0*/  @!P1 BRA `(.L_x_2021) ;  /* 0xfffffffc00f09947 */ /* 0x008fea000383ffff */
[----:B------:R-:W-:Y:S05]  /*2a9d0*/  BRA `(.L_x_2188) ;  /* 0xffffff9000787947 */ /* 0x000fea000383ffff */
.L_x_2044:
[----:B------:R-:W2:Y:S01]  /*2a9e0*/  S2R R4, SR_TID.X ;  /* 0x0000000000047919 */ /* 0x000ea20000002100 */
[----:B------:R-:W-:Y:S01]  /*2a9f0*/  BSSY B0, `(.L_x_2189) ;  /* 0x000000a000007945 */ /* 0x000fe20003800000 */
[----:B------:R-:W-:Y:S02]  /*2aa00*/  IMAD.MOV.U32 R12, RZ, RZ, RZ ;  /* 0x000000ffff0c7224 */ /* 0x000fe400078e00ff */
[----:B0-----:R-:W-:Y:S02]  /*2aa10*/  IMAD.MOV.U32 R11, RZ, RZ, 0x1f ;  /* 0x0000001fff0b7424 */ /* 0x001fe400078e00ff */
[----:B------:R-:W-:Y:S01]  /*2aa20*/  IMAD.MOV.U32 R15, RZ, RZ, -0x1 ;  /* 0xffffffffff0f7424 */ /* 0x000fe200078e00ff */
[----:B--2---:R-:W-:-:S04]  /*2aa30*/  SHF.R.U32.HI R4, RZ, 0x5, R4 ;  /* 0x00000005ff047819 */ /* 0x004fc80000011604 */
[----:B------:R-:W-:-:S05]  /*2aa40*/  LOP3.LUT R4, R4, 0x3, RZ, 0xc0, !PT ;  /* 0x0000000304047812 */ /* 0x000fca00078ec0ff */
[----:B------:R-:W-:-:S07]  /*2aa50*/  IMAD.MOV.U32 R13, RZ, RZ, R4 ;  /* 0x000000ffff0d7224 */ /* 0x000fce00078e0004 */
[----:B-1----:R-:W-:Y:S05]  /*2aa60*/  WARPSYNC.COLLECTIVE R15, `(.L_x_2190) ;  /* 0x000000000f087348 */ /* 0x002fea0003c00000 */
[----:B------:R0:W2:Y:S02]  /*2aa70*/  SHFL.IDX P6, R14, R13, R12, R11 ;  /* 0x0000000c0d0e7389 */ /* 0x0000a400000c000b */
[----:B012---:R-:W-:Y:S01]  /*2aa80*/  ENDCOLLECTIVE ;  /* 0x000000000000791b */ /* 0x007fe20003800000 */
.L_x_2190:
[----:B------:R-:W-:Y:S05]  /*2aa90*/  BSYNC B0 ;  /* 0x0000000000007941 */ /* 0x000fea0003800000 */
.L_x_2189:
[----:B------:R-:W-:Y:S05]  /*2aaa0*/  BRA `(.L_x_2191) ;  /* 0xffffffa0001c7947 */ /* 0x000fea000383ffff */
.L_x_2046:
[----:B------:R-:W-:Y:S01]  /*2aab0*/  BSSY B0, `(.L_x_2192) ;  /* 0x0000006000007945 */ /* 0x000fe20003800000 */
[----:B------:R-:W-:-:S07]  /*2aac0*/  MOV R15, 0xffffffff ;  /* 0xffffffff000f7802 */ /* 0x000fce0000000f00 */
[----:B01-3--:R-:W-:Y:S05]  /*2aad0*/  WARPSYNC.COLLECTIVE R15, `(.L_x_2193) ;  /* 0x000000000f0c7348 */ /* 0x00bfea0003c00000 */
[----:B------:R-:W-:Y:S02]  /*2aae0*/  ELECT P6, UR62, PT ;  /* 0x00000000003e782f */ /* 0x000fe400038c0000 */
[----:B------:R-:W-:Y:S01]  /*2aaf0*/  MOV R14, UR62 ;  /* 0x0000003e000e7c02 */ /* 0x000fe20008000f00 */
[----:B01-3--:R-:W-:Y:S10]  /*2ab00*/  ENDCOLLECTIVE ;  /* 0x000000000000791b */ /* 0x00bff40003800000 */
.L_x_2193:
[----:B------:R-:W-:Y:S05]  /*2ab10*/  BSYNC B0 ;  /* 0x0000000000007941 */ /* 0x000fea0003800000 */
.L_x_2192:
[----:B------:R-:W-:Y:S05]  /*2ab20*/  BRA `(.L_x_2194) ;  /* 0xffffffa000287947 */ /* 0x000fea000383ffff */
.L_x_2048:
[----:B-1----:R1:W2:Y:S02]  /*2ab30*/  SYNCS.PHASECHK.TRANS64.TRYWAIT P0, [R0+URZ+0x30840], R2 ;  /* 0x03084002000075a7 */ /* 0x0022a4000800017f */
[----:B--2---:R-:W-:Y:S05]  /*2ab40*/  @!P0 NANOSLEEP.SYNCS 0x989680 ;  /* 0x009896800000895d */ /* 0x004fea0003900000 */
[----:B------:R-:W2:Y:S02]  /*2ab50*/  @!P0 SYNCS.PHASECHK.TRANS64 P0, [R0+URZ+0x30840], R2 ;  /* 0x03084002000085a7 */ /* 0x000ea4000800007f */
[----:B--2---:R-:W-:Y:S05]  /*2ab60*/  @!P0 BRA `(.L_x_2048) ;  /* 0xfffffffc00f08947 */ /* 0x004fea000383ffff */
[----:B------:R-:W-:Y:S05]  /*2ab70*/  BRA `(.L_x_2195) ;  /* 0xffffffa000907947 */ /* 0x000fea000383ffff */
.L_x_2052:
[----:B------:R-:W2:Y:S01]  /*2ab80*/  LDL.LU R11, [R1+0x3c] ;  /* 0x00003c00010b7983 */ /* 0x000ea20000300800 */
[----:B------:R-:W-:Y:S02]  /*2ab90*/  IMAD.MOV.U32 R13, RZ, RZ, R3 ;  /* 0x000000ffff0d7224 */ /* 0x000fe400078e0003 */
[----:B------:R-:W-:Y:S01]  /*2aba0*/  IMAD.MOV.U32 R12, RZ, RZ, RZ ;  /* 0x000000ffff0c7224 */ /* 0x000fe200078e00ff */
[----:B------:R-:W0:Y:S01]  /*2abb0*/  S2R R5, SR_TID.X ;  /* 0x0000000000057919 */ /* 0x000e220000002100 */
[----:B------:R-:W-:Y:S01]  /*2abc0*/  IMAD.MOV.U32 R15, RZ, RZ, -0x1 ;  /* 0xffffffffff0f7424 */ /* 0x000fe200078e00ff */
[----:B0-----:R-:W-:-:S04]  /*2abd0*/  LOP3.LUT R5, R5, 0x7f, RZ, 0xc0, !PT ;  /* 0x0000007f05057812 */ /* 0x001fc800078ec0ff */
[----:B------:R-:W-:-:S04]  /*2abe0*/  SHF.R.U32.HI R5, RZ, 0x3, R5 ;  /* 0x00000003ff057819 */ /* 0x000fc80000011605 */
[----:B------:R-:W-:-:S05]  /*2abf0*/  IADD3 R0, R5, R9, RZ ;  /* 0x0000000905007210 */ /* 0x000fca0007ffe0ff */
[----:B------:R-:W-:Y:S02]  /*2ac00*/  VIADD R5, R0, 0x10 ;  /* 0x0000001000057836 */ /* 0x000fe40000000000 */
[----:B--2---:R-:W-:Y:S02]  /*2ac10*/  IMAD R2, R11, R7, RZ ;  /* 0x000000070b027224 */ /* 0x004fe400078e02ff */
[----:B------:R-:W-:-:S03]  /*2ac20*/  IMAD.MOV.U32 R11, RZ, RZ, 0x181f ;  /* 0x0000181fff0b7424 */ /* 0x000fc600078e00ff */
[----:B------:R-:W-:-:S13]  /*2ac30*/  ISETP.GE.AND P3, PT, R0, R2, PT ;  /* 0x000000020000720c */ /* 0x000fda0003f66270 */
[----:B-----5:R-:W-:Y:S05]  /*2ac40*/  WARPSYNC.COLLECTIVE R15, `(.L_x_2196) ;  /* 0x000000000f087348 */ /* 0x020fea0003c00000 */
[----:B------:R0:W1:Y:S02]  /*2ac50*/  SHFL.IDX P6, R14, R13, R12, R11 ;  /* 0x0000000c0d0e7389 */ /* 0x00006400000c000b */
[----:B01---5:R-:W-:Y:S01]  /*2ac60*/  ENDCOLLECTIVE ;  /* 0x000000000000791b */ /* 0x023fe20003800000 */
.L_x_2196:
[----:B------:R-:W-:Y:S02]  /*2ac70*/  IMAD.MOV.U32 R13, RZ, RZ, R4 ;  /* 0x000000ffff0d7224 */ /* 0x000fe400078e0004 */
[----:B------:R-:W-:-:S07]  /*2ac80*/  IMAD.MOV.U32 R6, RZ, RZ, R14 ;  /* 0x000000ffff067224 */ /* 0x000fce00078e000e */
[----:B------:R-:W-:Y:S05]  /*2ac90*/  WARPSYNC.COLLECTIVE R15, `(.L_x_2197) ;  /* 0x000000000f087348 */ /* 0x000fea0003c00000 */
[----:B------:R0:W1:Y:S02]  /*2aca0*/  SHFL.IDX P6, R14, R13, R12, R11 ;  /* 0x0000000c0d0e7389 */ /* 0x00006400000c000b */
[----:B01----:R-:W-:Y:S01]  /*2acb0*/  ENDCOLLECTIVE ;  /* 0x000000000000791b */ /* 0x003fe20003800000 */
.L_x_2197:
[----:B------:R-:W-:Y:S02]  /*2acc0*/  IMAD.MOV.U32 R13, RZ, RZ, R3 ;  /* 0x000000ffff0d7224 */ /* 0x000fe400078e0003 */
[----:B------:R-:W-:Y:S02]  /*2acd0*/  IMAD.MOV.U32 R12, RZ, RZ, 0x1 ;  /* 0x00000001ff0c7424 */ /* 0x000fe400078e00ff */
[----:B------:R-:W-:-:S07]  /*2ace0*/  IMAD.MOV.U32 R7, RZ, RZ, R14 ;  /* 0x000000ffff077224 */ /* 0x000fce00078e000e */
[----:B------:R-:W-:Y:S05]  /*2acf0*/  WARPSYNC.COLLECTIVE R15, `(.L_x_2198) ;  /* 0x000000000f087348 */ /* 0x000fea0003c00000 */
[----:B------:R0:W1:Y:S02]  /*2ad00*/  SHFL.IDX P6, R14, R13, R12, R11 ;  /* 0x0000000c0d0e7389 */ /* 0x00006400000c000b */
[----:B01----:R-:W-:Y:S01]  /*2ad10*/  ENDCOLLECTIVE ;  /* 0x000000000000791b */ /* 0x003fe20003800000 */
.L_x_2198:
[----:B------:R-:W-:-:S05]  /*2ad20*/  @!P3 LEA R7, P5, R8, R7, 0x1 ;  /* 0x000000070807b211 */ /* 0x000fca00078a08ff */
[----:B------:R-:W-:-:S05]  /*2ad30*/  @!P3 IMAD.X R6, RZ, RZ, R6, P5 ;  /* 0x000000ffff06b224 */ /* 0x000fca00028e0606 */
[----:B------:R-:W-:Y:S01]  /*2ad40*/  @!P3 LOP3.LUT R7, R7, R6, RZ, 0x3c, !PT ;  /* 0x000000060707b212 */ /* 0x000fe200078e3cff */
[----:B------:R-:W-:-:S03]  /*2ad50*/  IMAD.MOV.U32 R13, RZ, RZ, R4 ;  /* 0x000000ffff0d7224 */ /* 0x000fc600078e0004 */
[----:B------:R-:W-:-:S04]  /*2ad60*/  @!P3 LOP3.LUT R6, R7, R6, RZ, 0x3c, !PT ;  /* 0x000000060706b212 */ /* 0x000fc800078e3cff */
[----:B------:R-:W-:Y:S01]  /*2ad70*/  @!P3 LOP3.LUT R7, R7, R6, RZ, 0x3c, !PT ;  /* 0x000000060707b212 */ /* 0x000fe200078e3cff */
[----:B------:R-:W-:-:S07]  /*2ad80*/  IMAD.MOV.U32 R9, RZ, RZ, R14 ;  /* 0x000000ffff097224 */ /* 0x000fce00078e000e */
[----:B------:R-:W-:Y:S05]  /*2ad90*/  WARPSYNC.COLLECTIVE R15, `(.L_x_2199) ;  /* 0x000000000f087348 */ /* 0x000fea0003c00000 */
[----:B------:R0:W1:Y:S02]  /*2ada0*/  SHFL.IDX P6, R14, R13, R12, R11 ;  /* 0x0000000c0d0e7389 */ /* 0x00006400000c000b */
[----:B01----:R-:W-:Y:S01]  /*2adb0*/  ENDCOLLECTIVE ;  /* 0x000000000000791b */ /* 0x003fe20003800000 */
.L_x_2199:
        /* <DEDUP_REMOVED lines=13> */
.L_x_2200:
[----:B------:R-:W-:-:S04]  /*2ae90*/  @!P3 LEA R8, P5, R8, R5, 0x1 ;  /* 0x000000050808b211 */ /* 0x000fc800078a08ff */
[----:B------:R-:W-:Y:S01]  /*2aea0*/  @!P3 IADD3.X R5, RZ, R9, RZ, P5, !PT ;  /* 0x00000009ff05b210 */ /* 0x000fe20002ffe4ff */
[----:B------:R-:W-:Y:S01]  /*2aeb0*/  @!P3 IMAD.MOV.U32 R6, RZ, RZ, R8 ;  /* 0x000000ffff06b224 */ /* 0x000fe200078e0008 */
[----:B------:R-:W0:Y:S03]  /*2aec0*/  S2R R9, SR_TID.X ;  /* 0x0000000000097919 */ /* 0x000e260000002100 */
[----:B------:R-:W-:Y:S02]  /*2aed0*/  @!P3 IMAD.MOV.U32 R7, RZ, RZ, R5 ;  /* 0x000000ffff07b224 */ /* 0x000fe400078e0005 */
[----:B------:R-:W-:Y:S02]  /*2aee0*/  IMAD.MOV.U32 R13, RZ, RZ, R4 ;  /* 0x000000ffff0d7224 */ /* 0x000fe400078e0004 */
[----:B------:R-:W-:Y:S01]  /*2aef0*/  VIADD R5, R0, 0x20 ;  /* 0x0000002000057836 */ /* 0x000fe20000000000 */
[----:B------:R-:W-:Y:S01]  /*2af00*/  @!PT LDS RZ, [RZ] ;  /* 0x00000000fffff984 */ /* 0x000fe20000000800 */
[----:B------:R-:W-:Y:S01]  /*2af10*/  @!PT LDS RZ, [RZ] ;  /* 0x00000000fffff984 */ /* 0x000fe20000000800 */
[----:B------:R-:W-:Y:S01]  /*2af20*/  @!PT LDS RZ, [RZ] ;  /* 0x00000000fffff984 */ /* 0x000fe20000000800 */
[----:B------:R1:W-:Y:S04]  /*2af30*/  @!P3 LDGSTS.E.BYPASS.LTC128B.128 [R10+0x12c00], desc[UR60][R6.64], !P2 ;  /* 0x12c00000060abfae */ /* 0x0003e8000d101d7c */
[----:B------:R1:W-:Y:S01]  /*2af40*/  @!P3 LDGSTS.E.BYPASS.LTC128B.128 [R10+0x16c00], desc[UR60][R6.64+0x80], !P1 ;  /* 0x16c00080060abfae */ /* 0x0003e2000c901d7c */
[----:B------:R-:W-:-:S03]  /*2af50*/  IMAD.MOV.U32 R8, RZ, RZ, R14 ;  /* 0x000000ffff087224 */ /* 0x000fc600078e000e */
[----:B------:R1:W-:Y:S01]  /*2af60*/  @!P3 LDGSTS.E.BYPASS.LTC128B.128 [R10+0x1ac00], desc[UR60][R6.64+0x100], !P0 ;  /* 0x1ac00100060abfae */ /* 0x0003e2000c101d7c */
[----:B------:R-:W-:-:S13]  /*2af70*/  ISETP.GE.AND P3, PT, R5, R2, PT ;  /* 0x000000020500720c */ /* 0x000fda0003f66270 */
[----:B01----:R-:W-:Y:S05]  /*2af80*/  WARPSYNC.COLLECTIVE R15, `(.L_x_2201) ;  /* 0x000000000f087348 */ /* 0x003fea0003c00000 */
[----:B------:R2:W3:Y:S02]  /*2af90*/  SHFL.IDX P6, R14, R13, R12, R11 ;  /* 0x0000000c0d0e7389 */ /* 0x0004e400000c000b */
[----:B0123--:R-:W-:Y:S01]  /*2afa0*/  ENDCOLLECTIVE ;  /* 0x000000000000791b */ /* 0x00ffe20003800000 */
.L_x_2201:
[----:B------:R-:W-:Y:S01]  /*2afb0*/  SHF.L.U32 R9, R9, 0x3, RZ ;  /* 0x0000000309097819 */ /* 0x000fe200000006ff */
[----:B------:R-:W-:Y:S02]  /*2afc0*/  IMAD.MOV.U32 R13, RZ, RZ, R3 ;  /* 0x000000ffff0d7224 */ /* 0x000fe400078e0003 */
[----:B------:R-:W-:Y:S01]  /*2afd0*/  IMAD.MOV.U32 R12, RZ, RZ, 0x3 ;  /* 0x00000003ff0c7424 */ /* 0x000fe200078e00ff */
[----:B------:R-:W-:Y:S01]  /*2afe0*/  LOP3.LUT R9, R9, 0x38, RZ, 0xc0, !PT ;  /* 0x0000003809097812 */ /* 0x000fe200078ec0ff */
[----:B------:R-:W-:-:S07]  /*2aff0*/  IMAD.MOV.U32 R5, RZ, RZ, R14 ;  /* 0x000000ffff057224 */ /* 0x000fce00078e000e */
[----:B------:R-:W-:Y:S05]  /*2b000*/  WARPSYNC.COLLECTIVE R15, `(.L_x_2202) ;  /* 0x000000000f087348 */ /* 0x000fea0003c00000 */
[----:B------:R0:W1:Y:S02]  /*2b010*/  SHFL.IDX P6, R14, R13, R12, R11 ;  /* 0x0000000c0d0e7389 */ /* 0x00006400000c000b */
[----:B01----:R-:W-:Y:S01]  /*2b020*/  ENDCOLLECTIVE ;  /* 0x000000000000791b */ /* 0x003fe20003800000 */
.L_x_2202:
        /* <DEDUP_REMOVED lines=12> */
[----:B------:R-:W-:-:S02]  /*2b0f0*/  ISETP.GE.AND P3, PT, R5, R2, PT ;  /* 0x000000020500720c */ /* 0x000fc40003f66270 */
[----:B0-----:R-:W-:-:S11]  /*2b100*/  MOV R6, R14 ;  /* 0x0000000e00067202 */ /* 0x001fd60000000f00 */
[----:B------:R-:W-:Y:S05]  /*2b110*/  WARPSYNC.COLLECTIVE R15, `(.L_x_2203) ;  /* 0x000000000f087348 */ /* 0x000fea0003c00000 */
[----:B------:R0:W1:Y:S02]  /*2b120*/  SHFL.IDX P6, R14, R13, R12, R11 ;  /* 0x0000000c0d0e7389 */ /* 0x00006400000c000b */
[----:B01----:R-:W-:Y:S01]  /*2b130*/  ENDCOLLECTIVE ;  /* 0x000000000000791b */ /* 0x003fe20003800000 */
.L_x_2203:
[----:B------:R-:W-:Y:S01]  /*2b140*/  IMAD.MOV.U32 R13, RZ, RZ, R3 ;  /* 0x000000ffff0d7224 */ /* 0x000fe200078e0003 */
[----:B------:R-:W-:Y:S01]  /*2b150*/  MOV R12, 0x4 ;  /* 0x00000004000c7802 */ /* 0x000fe20000000f00 */
[----:B------:R-:W-:-:S07]  /*2b160*/  IMAD.MOV.U32 R5, RZ, RZ, R14 ;  /* 0x000000ffff057224 */ /* 0x000fce00078e000e */
[----:B------:R-:W-:Y:S05]  /*2b170*/  WARPSYNC.COLLECTIVE R15, `(.L_x_2204) ;  /* 0x000000000f087348 */ /* 0x000fea0003c00000 */
[----:B------:R0:W1:Y:S02]  /*2b180*/  SHFL.IDX P6, R14, R13, R12, R11 ;  /* 0x0000000c0d0e7389 */ /* 0x00006400000c000b */
[----:B01----:R-:W-:Y:S01]  /*2b190*/  ENDCOLLECTIVE ;  /* 0x000000000000791b */ /* 0x003fe20003800000 */
.L_x_2204:
        /* <DEDUP_REMOVED lines=17> */
.L_x_2205:
[----:B------:R-:W-:Y:S01]  /*2b2b0*/  MOV R13, R3 ;  /* 0x00000003000d7202 */ /* 0x000fe20000000f00 */
[----:B------:R-:W-:Y:S02]  /*2b2c0*/  IMAD.MOV.U32 R12, RZ, RZ, 0x5 ;  /* 0x00000005ff0c7424 */ /* 0x000fe400078e00ff */
[----:B------:R-:W-:-:S07]  /*2b2d0*/  IMAD.MOV.U32 R5, RZ, RZ, R14 ;  /* 0x000000ffff057224 */ /* 0x000fce00078e000e */
[----:B------:R-:W-:Y:S05]  /*2b2e0*/  WARPSYNC.COLLECTIVE R15, `(.L_x_2206) ;  /* 0x000000000f087348 */ /* 0x000fea0003c00000 */
[----:B------:R0:W1:Y:S02]  /*2b2f0*/  SHFL.IDX P6, R14, R13, R12, R11 ;  /* 0x0000000c0d0e7389 */ /* 0x00006400000c000b */
[----:B01----:R-:W-:Y:S01]  /*2b300*/  ENDCOLLECTIVE ;  /* 0x000000000000791b */ /* 0x003fe20003800000 */
.L_x_2206:
        /* <DEDUP_REMOVED lines=17> */
.L_x_2207:
[----:B------:R-:W-:Y:S01]  /*2b420*/  MOV R13, R3 ;  /* 0x00000003000d7202 */ /* 0x000fe20000000f00 */
[----:B------:R-:W-:Y:S02]  /*2b430*/  IMAD.MOV.U32 R12, RZ, RZ, 0x6 ;  /* 0x00000006ff0c7424 */ /* 0x000fe400078e00ff */
[----:B------:R-:W-:-:S07]  /*2b440*/  IMAD.MOV.U32 R5, RZ, RZ, R14 ;  /* 0x000000ffff057224 */ /* 0x000fce00078e000e */
[----:B------:R-:W-:Y:S05]  /*2b450*/  WARPSYNC.COLLECTIVE R15, `(.L_x_2208) ;  /* 0x000000000f087348 */ /* 0x000fea0003c00000 */
[----:B------:R0:W1:Y:S02]  /*2b460*/  SHFL.IDX P6, R14, R13, R12, R11 ;  /* 0x0000000c0d0e7389 */ /* 0x00006400000c000b */
[----:B01----:R-:W-:Y:S01]  /*2b470*/  ENDCOLLECTIVE ;  /* 0x000000000000791b */ /* 0x003fe20003800000 */
.L_x_2208:
[----:B------:R-:W-:-:S05]  /*2b480*/  @!P3 LEA R5, P4, R9, R5, 0x1 ;  /* 0x000000050905b211 */ /* 0x000fca00078808ff */
[----:B------:R-:W-:-:S04]  /*2b490*/  @!P3 IMAD.X R6, RZ, RZ, R6, P4 ;  /* 0x000000ffff06b224 */ /* 0x000fc800020e0606 */
[----:B------:R-:W-:Y:S02]  /*2b4a0*/  @!P3 IMAD.MOV.U32 R7, RZ, RZ, R6 ;  /* 0x000000ffff07b224 */ /* 0x000fe400078e0006 */
[----:B------:R-:W-:Y:S02]  /*2b4b0*/  @!P3 IMAD.MOV.U32 R6, RZ, RZ, R5 ;  /* 0x000000ffff06b224 */ /* 0x000fe400078e0005 */
[----:B------:R-:W-:-:S03]  /*2b4c0*/  IMAD.MOV.U32 R13, RZ, RZ, R4 ;  /* 0x000000ffff0d7224 */ /* 0x000fc600078e0004 */
        /* <DEDUP_REMOVED lines=10> */
.L_x_2209:
[----:B------:R-:W-:-:S05]  /*2b570*/  VIADD R7, R0, 0x60 ;  /* 0x0000006000077836 */ /* 0x000fca0000000000 */
[----:B------:R-:W-:Y:S01]  /*2b580*/  ISETP.GE.AND P4, PT, R7, R2, PT ;  /* 0x000000020700720c */ /* 0x000fe20003f86270 */
[----:B------:R-:W-:Y:S02]  /*2b590*/  IMAD.MOV.U32 R13, RZ, RZ, R3 ;  /* 0x000000ffff0d7224 */ /* 0x000fe400078e0003 */
[----:B------:R-:W-:Y:S02]  /*2b5a0*/  IMAD.MOV.U32 R12, RZ, RZ, 0x7 ;  /* 0x00000007ff0c7424 */ /* 0x000fe400078e00ff */
[----:B------:R-:W-:-:S08]  /*2b5b0*/  IMAD.MOV.U32 R5, RZ, RZ, R14 ;  /* 0x000000ffff057224 */ /* 0x000fd000078e000e */
[----:B------:R-:W-:Y:S05]  /*2b5c0*/  WARPSYNC.COLLECTIVE R15, `(.L_x_2210) ;  /* 0x000000000f087348 */ /* 0x000fea0003c00000 */
[----:B------:R0:W1:Y:S02]  /*2b5d0*/  SHFL.IDX P6, R14, R13, R12, R11 ;  /* 0x0000000c0d0e7389 */ /* 0x00006400000c000b */
[----:B01----:R-:W-:Y:S01]  /*2b5e0*/  ENDCOLLECTIVE ;  /* 0x000000000000791b */ /* 0x003fe20003800000 */
.L_x_2210:
[----:B------:R-:W-:-:S05]  /*2b5f0*/  @!P4 LEA R5, P3, R9, R5, 0x1 ;  /* 0x000000050905c211 */ /* 0x000fca00078608ff */
[----:B------:R-:W-:-:S04]  /*2b600*/  @!P4 IMAD.X R6, RZ, RZ, R6, P3 ;  /* 0x000000ffff06c224 */ /* 0x000fc800018e0606 */
[----:B------:R-:W-:Y:S01]  /*2b610*/  @!P4 IMAD.MOV.U32 R7, RZ, RZ, R6 ;  /* 0x000000ffff07c224 */ /* 0x000fe200078e0006 */
[----:B------:R-:W-:Y:S01]  /*2b620*/  @!P4 MOV R6, R5 ;  /* 0x000000050006c202 */ /* 0x000fe20000000f00 */
[----:B------:R-:W-:-:S04]  /*2b630*/  IMAD.MOV.U32 R13, RZ, RZ, R4 ;  /* 0x000000ffff0d7224 */ /* 0x000fc800078e0004 */
[----:B------:R-:W-:Y:S01]  /*2b640*/  @!PT LDS RZ, [RZ] ;  /* 0x00000000fffff984 */ /* 0x000fe20000000800 */
[----:B------:R-:W-:Y:S01]  /*2b650*/  @!PT LDS RZ, [RZ] ;  /* 0x00000000fffff984 */ /* 0x000fe20000000800 */
[----:B------:R-:W-:Y:S01]  /*2b660*/  @!PT LDS RZ, [RZ] ;  /* 0x00000000fffff984 */ /* 0x000fe20000000800 */
[----:B------:R0:W-:Y:S04]  /*2b670*/  @!P4 LDGSTS.E.BYPASS.LTC128B.128 [R10+0x15400], desc[UR60][R6.64], !P2 ;  /* 0x15400000060acfae */ /* 0x0001e8000d101d7c */
[----:B------:R0:W-:Y:S01]  /*2b680*/  @!P4 LDGSTS.E.BYPASS.LTC128B.128 [R10+0x19400], desc[UR60][R6.64+0x80], !P1 ;  /* 0x19400080060acfae */ /* 0x0001e2000c901d7c */
[----:B------:R-:W-:-:S07]  /*2b690*/  IMAD.MOV.U32 R5, RZ, RZ, R14 ;  /* 0x000000ffff057224 */ /* 0x000fce00078e000e */
[----:B0-----:R-:W-:Y:S05]  /*2b6a0*/  WARPSYNC.COLLECTIVE R15, `(.L_x_2211) ;  /* 0x000000000f087348 */ /* 0x001fea0003c00000 */
[----:B------:R1:W2:Y:S02]  /*2b6b0*/  SHFL.IDX P6, R14, R13, R12, R11 ;  /* 0x0000000c0d0e7389 */ /* 0x0002a400000c000b */
[----:B012---:R-:W-:Y:S01]  /*2b6c0*/  ENDCOLLECTIVE ;  /* 0x000000000000791b */ /* 0x007fe20003800000 */
.L_x_2211:
[----:B------:R-:W-:Y:S01]  /*2b6d0*/  @!PT LDS RZ, [RZ] ;  /* 0x00000000fffff984 */ /* 0x000fe20000000800 */
[----:B------:R-:W-:Y:S01]  /*2b6e0*/  @!PT LDS RZ, [RZ] ;  /* 0x00000000fffff984 */ /* 0x000fe20000000800 */
[----:B------:R-:W-:Y:S01]  /*2b6f0*/  @!PT LDS RZ, [RZ] ;  /* 0x00000000fffff984 */ /* 0x000fe20000000800 */
[----:B------:R0:W-:Y:S01]  /*2b700*/  @!P4 LDGSTS.E.BYPASS.LTC128B.128 [R10+0x1d400], desc[UR60][R6.64+0x100], !P0 ;  /* 0x1d400100060acfae */ /* 0x0001e2000c101d7c */
[----:B------:R-:W-:Y:S01]  /*2b710*/  IMAD.MOV.U32 R3, RZ, RZ, R14 ;  /* 0x000000ffff037224 */ /* 0x000fe200078e000e */
[----:B------:R-:W-:Y:S06]  /*2b720*/  BRA `(.L_x_2212) ;  /* 0xffffffa400587947 */ /* 0x000fec000383ffff */
.L_x_2057:
[----:B0-----:R-:W3:Y:S02]  /*2b730*/  LDL R2, [R1+0x4] ;  /* 0x0000040001027983 */ /* 0x001ee40000100800 */
[----:B---3--:R0:W1:Y:S02]  /*2b740*/  SYNCS.PHASECHK.TRANS64.TRYWAIT P0, [R2+URZ+0x30820], R0 ;  /* 0x03082000020075a7 */ /* 0x008064000800017f */
[----:B-1----:R-:W-:Y:S05]  /*2b750*/  @!P0 NANOSLEEP.SYNCS 0x989680 ;  /* 0x009896800000895d */ /* 0x002fea0003900000 */
[----:B------:R-:W1:Y:S02]  /*2b760*/  @!P0 SYNCS.PHASECHK.TRANS64 P0, [R2+URZ+0x30820], R0 ;  /* 0x03082000020085a7 */ /* 0x000e64000800007f */
[----:B-1----:R-:W-:Y:S05]  /*2b770*/  @!P0 BRA `(.L_x_2057) ;  /* 0xfffffffc00ec8947 */ /* 0x002fea000383ffff */
[----:B------:R-:W-:Y:S05]  /*2b780*/  BRA `(.L_x_2213) ;  /* 0xffffffa400dc7947 */ /* 0x000fea000383ffff */
.L_x_2066:
[----:B-1----:R1:W2:Y:S02]  /*2b790*/  SYNCS.PHASECHK.TRANS64.TRYWAIT P0, [R3+URZ+0x30840], R2 ;  /* 0x03084002030075a7 */ /* 0x0022a4000800017f */
[----:B--2---:R-:W-:Y:S05]  /*2b7a0*/  @!P0 NANOSLEEP.SYNCS 0x989680 ;  /* 0x009896800000895d */ /* 0x004fea0003900000 */
[----:B------:R-:W2:Y:S02]  /*2b7b0*/  @!P0 SYNCS.PHASECHK.TRANS64 P0, [R3+URZ+0x30840], R2 ;  /* 0x03084002030085a7 */ /* 0x000ea4000800007f */
[----:B--2---:R-:W-:Y:S05]  /*2b7c0*/  @!P0 BRA `(.L_x_2066) ;  /* 0xfffffffc00f08947 */ /* 0x004fea000383ffff */
[----:B------:R-:W-:Y:S05]  /*2b7d0*/  BRA `(.L_x_2214) ;  /* 0xffffffa800a87947 */ /* 0x000fea000383ffff */
.L_x_2073:
[----:B0-----:R0:W1:Y:S02]  /*2b7e0*/  SYNCS.PHASECHK.TRANS64.TRYWAIT P0, [R3+URZ+0x60], R2 ;  /* 0x00006002030075a7 */ /* 0x001064000800017f */
[----:B-1----:R-:W-:Y:S05]  /*2b7f0*/  @!P0 NANOSLEEP.SYNCS 0x989680 ;  /* 0x009896800000895d */ /* 0x002fea0003900000 */
[----:B------:R-:W1:Y:S02]  /*2b800*/  @!P0 SYNCS.PHASECHK.TRANS64 P0, [R3+URZ+0x60], R2 ;  /* 0x00006002030085a7 */ /* 0x000e64000800007f */
[----:B-1----:R-:W-:Y:S05]  /*2b810*/  @!P0 BRA `(.L_x_2073) ;  /* 0xfffffffc00f08947 */ /* 0x002fea000383ffff */
[----:B------:R-:W-:Y:S05]  /*2b820*/  BRA `(.L_x_2215) ;  /* 0xffffffac00c47947 */ /* 0x000fea000383ffff */
.L_x_2083:
[----:B--2---:R2:W3:Y:S02]  /*2b830*/  SYNCS.PHASECHK.TRANS64.TRYWAIT P0, [R3+URZ+0x30840], R2 ;  /* 0x03084002030075a7 */ /* 0x0044e4000800017f */
[----:B---3--:R-:W-:Y:S05]  /*2b840*/  @!P0 NANOSLEEP.SYNCS 0x989680 ;  /* 0x009896800000895d */ /* 0x008fea0003900000 */
[----:B------:R-:W3:Y:S02]  /*2b850*/  @!P0 SYNCS.PHASECHK.TRANS64 P0, [R3+URZ+0x30840], R2 ;  /* 0x03084002030085a7 */ /* 0x000ee4000800007f */
[----:B---3--:R-:W-:Y:S05]  /*2b860*/  @!P0 BRA `(.L_x_2083) ;  /* 0xfffffffc00f08947 */ /* 0x008fea000383ffff */
[----:B------:R-:W-:Y:S05]  /*2b870*/  BRA `(.L_x_2216) ;  /* 0xffffffb400a87947 */ /* 0x000fea000383ffff */
.L_x_2090:
[----:B0-----:R0:W2:Y:S02]  /*2b880*/  SYNCS.PHASECHK.TRANS64.TRYWAIT P0, [R2+URZ+0x60], R3 ;  /* 0x00006003020075a7 */ /* 0x0010a4000800017f */
[----:B--2---:R-:W-:Y:S05]  /*2b890*/  @!P0 NANOSLEEP.SYNCS 0x989680 ;  /* 0x009896800000895d */ /* 0x004fea0003900000 */
[----:B------:R-:W2:Y:S02]  /*2b8a0*/  @!P0 SYNCS.PHASECHK.TRANS64 P0, [R2+URZ+0x60], R3 ;  /* 0x00006003020085a7 */ /* 0x000ea4000800007f */
[----:B--2---:R-:W-:Y:S05]  /*2b8b0*/  @!P0 BRA `(.L_x_2090) ;  /* 0xfffffffc00f08947 */ /* 0x004fea000383ffff */
[----:B------:R-:W-:Y:S05]  /*2b8c0*/  BRA `(.L_x_2217) ;  /* 0xffffffb800c47947 */ /* 0x000fea000383ffff */
.L_x_2100:
[----:B---3--:R3:W4:Y:S02]  /*2b8d0*/  SYNCS.PHASECHK.TRANS64.TRYWAIT P0, [R2+URZ+0x30840], R3 ;  /* 0x03084003020075a7 */ /* 0x008724000800017f */
[----:B----4-:R-:W-:Y:S05]  /*2b8e0*/  @!P0 NANOSLEEP.SYNCS 0x989680 ;  /* 0x009896800000895d */ /* 0x010fea0003900000 */
[----:B------:R-:W4:Y:S02]  /*2b8f0*/  @!P0 SYNCS.PHASECHK.TRANS64 P0, [R2+URZ+0x30840], R3 ;  /* 0x03084003020085a7 */ /* 0x000f24000800007f */
[----:B----4-:R-:W-:Y:S05]  /*2b900*/  @!P0 BRA `(.L_x_2100) ;  /* 0xfffffffc00f08947 */ /* 0x010fea000383ffff */
[----:B------:R-:W-:Y:S05]  /*2b910*/  BRA `(.L_x_2218) ;  /* 0xffffffc000707947 */ /* 0x000fea000383ffff */
.L_x_2107:
[----:B0-----:R0:W2:Y:S02]  /*2b920*/  SYNCS.PHASECHK.TRANS64.TRYWAIT P0, [R2+URZ+0x60], R5 ;  /* 0x00006005020075a7 */ /* 0x0010a4000800017f */
[----:B--2---:R-:W-:Y:S05]  /*2b930*/  @!P0 NANOSLEEP.SYNCS 0x989680 ;  /* 0x009896800000895d */ /* 0x004fea0003900000 */
[----:B------:R-:W2:Y:S02]  /*2b940*/  @!P0 SYNCS.PHASECHK.TRANS64 P0, [R2+URZ+0x60], R5 ;  /* 0x00006005020085a7 */ /* 0x000ea4000800007f */
[----:B--2---:R-:W-:Y:S05]  /*2b950*/  @!P0 BRA `(.L_x_2107) ;  /* 0xfffffffc00f08947 */ /* 0x004fea000383ffff */
[----:B------:R-:W-:Y:S05]  /*2b960*/  BRA `(.L_x_2219) ;  /* 0xffffffc4008c7947 */ /* 0x000fea000383ffff */
.L_x_2119:
[----:B---3--:R3:W4:Y:S02]  /*2b970*/  SYNCS.PHASECHK.TRANS64.TRYWAIT P0, [R0+URZ+0x30860], R2 ;  /* 0x03086002000075a7 */ /* 0x008724000800017f */
[----:B----4-:R-:W-:Y:S05]  /*2b980*/  @!P0 NANOSLEEP.SYNCS 0x989680 ;  /* 0x009896800000895d */ /* 0x010fea0003900000 */
[----:B------:R-:W4:Y:S02]  /*2b990*/  @!P0 SYNCS.PHASECHK.TRANS64 P0, [R0+URZ+0x30860], R2 ;  /* 0x03086002000085a7 */ /* 0x000f24000800007f */
[----:B----4-:R-:W-:Y:S05]  /*2b9a0*/  @!P0 BRA `(.L_x_2119) ;  /* 0xfffffffc00f08947 */ /* 0x010fea000383ffff */
[----:B------:R-:W-:Y:S05]  /*2b9b0*/  BRA `(.L_x_2220) ;  /* 0xffffffcc001c7947 */ /* 0x000fea000383ffff */
.L_x_2127:
[----:B------:R-:W-:Y:S01]  /*2b9c0*/  BSSY B0, `(.L_x_2221) ;  /* 0x0000008000007945 */ /* 0x000fe20003800000 */
[----:B------:R-:W-:Y:S01]  /*2b9d0*/  IMAD.MOV.U32 R13, RZ, RZ, R16 ;  /* 0x000000ffff0d7224 */ /* 0x000fe200078e0010 */
[----:B0-----:R-:W-:Y:S01]  /*2b9e0*/  MOV R11, 0x1f ;  /* 0x0000001f000b7802 */ /* 0x001fe20000000f00 */
[----:B------:R-:W-:Y:S02]  /*2b9f0*/  IMAD.MOV.U32 R12, RZ, RZ, RZ ;  /* 0x000000ffff0c7224 */ /* 0x000fe400078e00ff */
[----:B------:R-:W-:-:S07]  /*2ba00*/  IMAD.MOV.U32 R15, RZ, RZ, -0x1 ;  /* 0xffffffffff0f7424 */ /* 0x000fce00078e00ff */
[----:B-1----:R-:W-:Y:S05]  /*2ba10*/  WARPSYNC.COLLECTIVE R15, `(.L_x_2222) ;  /* 0x000000000f087348 */ /* 0x002fea0003c00000 */
[----:B------:R0:W2:Y:S02]  /*2ba20*/  SHFL.IDX P6, R14, R13, R12, R11 ;  /* 0x0000000c0d0e7389 */ /* 0x0000a400000c000b */
[----:B012---:R-:W-:Y:S01]  /*2ba30*/  ENDCOLLECTIVE ;  /* 0x000000000000791b */ /* 0x007fe20003800000 */
.L_x_2222:
[----:B------:R-:W-:Y:S05]  /*2ba40*/  BSYNC B0 ;  /* 0x0000000000007941 */ /* 0x000fea0003800000 */
.L_x_2221:
[----:B------:R-:W-:Y:S01]  /*2ba50*/  IMAD.MOV.U32 R13, RZ, RZ, R16 ;  /* 0x000000ffff0d7224 */ /* 0x000fe200078e0010 */
[----:B------:R-:W-:Y:S01]  /*2ba60*/  IADD3 R4, R19, R6, RZ ;  /* 0x0000000613047210 */ /* 0x000fe20007ffe0ff */
[----:B------:R-:W-:Y:S02]  /*2ba70*/  IMAD.MOV.U32 R12, RZ, RZ, 0x1 ;  /* 0x00000001ff0c7424 */ /* 0x000fe400078e00ff */
[----:B------:R-:W-:Y:S02]  /*2ba80*/  IMAD.MOV.U32 R11, RZ, RZ, 0x1f ;  /* 0x0000001fff0b7424 */ /* 0x000fe400078e00ff */
[----:B------:R-:W-:Y:S02]  /*2ba90*/  IMAD.MOV.U32 R15, RZ, RZ, -0x1 ;  /* 0xffffffffff0f7424 */ /* 0x000fe400078e00ff */
[----:B------:R-:W-:-:S07]  /*2baa0*/  IMAD.MOV.U32 R0, RZ, RZ, R14 ;  /* 0x000000ffff007224 */ /* 0x000fce00078e000e */
[----:B------:R-:W-:Y:S05]  /*2bab0*/  WARPSYNC.COLLECTIVE R15, `(.L_x_2223) ;  /* 0x000000000f087348 */ /* 0x000fea0003c00000 */
[----:B------:R0:W1:Y:S02]  /*2bac0*/  SHFL.IDX P6, R14, R13, R12, R11 ;  /* 0x0000000c0d0e7389 */ /* 0x00006400000c000b */
[----:B01----:R-:W-:Y:S01]  /*2bad0*/  ENDCOLLECTIVE ;  /* 0x000000000000791b */ /* 0x003fe20003800000 */
.L_x_2223:
        /* <DEDUP_REMOVED lines=18> */
.L_x_2224:
[----:B------:R-:W-:Y:S01]  /*2bc00*/  MOV R12, 0x2 ;  /* 0x00000002000c7802 */ /* 0x000fe20000000f00 */
[----:B------:R-:W-:-:S05]  /*2bc10*/  IMAD.MOV.U32 R2, RZ, RZ, R14 ;  /* 0x000000ffff027224 */ /* 0x000fca00078e000e */
[----:B------:R-:W-:-:S05]  /*2bc20*/  SEL R2, R2, RZ, P1 ;  /* 0x000000ff02027207 */ /* 0x000fca0000800000 */
[----:B------:R-:W-:-:S04]  /*2bc30*/  IMAD.IADD R2, R3, 0x1, R2 ;  /* 0x0000000103027824 */ /* 0x000fc800078e0202 */
[----:B------:R-:W-:-:S07]  /*2bc40*/  IMAD.MOV.U32 R13, RZ, RZ, R2 ;  /* 0x000000ffff0d7224 */ /* 0x000fce00078e0002 */
[----:B------:R-:W-:Y:S05]  /*2bc50*/  WARPSYNC.COLLECTIVE R15, `(.L_x_2225) ;  /* 0x000000000f087348 */ /* 0x000fea0003c00000 */
[----:B------:R0:W1:Y:S02]  /*2bc60*/  SHFL.UP P6, R14, R13, R12, R11 ;  /* 0x0400000c0d0e7389 */ /* 0x00006400000c000b */
[----:B01----:R-:W-:Y:S01]  /*2bc70*/  ENDCOLLECTIVE ;  /* 0x000000000000791b */ /* 0x003fe20003800000 */
.L_x_2225:
        /* <DEDUP_REMOVED lines=8> */
.L_x_2226:
        /* <DEDUP_REMOVED lines=8> */
.L_x_2227:
        /* <DEDUP_REMOVED lines=8> */
.L_x_2228:
[----:B------:R-:W-:Y:S01]  /*2be00*/  MOV R12, 0x1f ;  /* 0x0000001f000c7802 */ /* 0x000fe20000000f00 */
        /* <DEDUP_REMOVED lines=8> */
.L_x_2229:
[----:B------:R-:W-:Y:S01]  /*2be90*/  IMAD.MOV.U32 R16, RZ, RZ, R14 ;  /* 0x000000ffff107224 */ /* 0x000fe200078e000e */
[----:B------:R-:W-:Y:S06]  /*2bea0*/  BRA `(.L_x_2230) ;  /* 0xffffffcc00d47947 */ /* 0x000fec000383ffff */
.L_x_2132:
[----:B------:R-:W-:Y:S01]  /*2beb0*/  BSSY B0, `(.L_x_2231) ;  /* 0x0000008000007945 */ /* 0x000fe20003800000 */
[----:B-----5:R-:W-:Y:S02]  /*2bec0*/  IMAD.MOV.U32 R13, RZ, RZ, R3 ;  /* 0x000000ffff0d7224 */ /* 0x020fe400078e0003 */
[----:B0-----:R-:W-:Y:S02]  /*2bed0*/  IMAD.MOV.U32 R12, RZ, RZ, 0x1 ;  /* 0x00000001ff0c7424 */ /* 0x001fe400078e00ff */
[----:B------:R-:W-:Y:S02]  /*2bee0*/  IMAD.MOV.U32 R11, RZ, RZ, RZ ;  /* 0x000000ffff0b7224 */ /* 0x000fe400078e00ff */
[----:B------:R-:W-:-:S07]  /*2bef0*/  IMAD.MOV.U32 R15, RZ, RZ, -0x1 ;  /* 0xffffffffff0f7424 */ /* 0x000fce00078e00ff */
[----:B-12---:R-:W-:Y:S05]  /*2bf00*/  WARPSYNC.COLLECTIVE R15, `(.L_x_2232) ;  /* 0x000000000f087348 */ /* 0x006fea0003c00000 */
[----:B------:R0:W3:Y:S02]  /*2bf10*/  SHFL.UP P6, R14, R13, R12, R11 ;  /* 0x0400000c0d0e7389 */ /* 0x0000e400000c000b */
[----:B0123--:R-:W-:Y:S01]  /*2bf20*/  ENDCOLLECTIVE ;  /* 0x000000000000791b */ /* 0x00ffe20003800000 */
.L_x_2232:
[----:B------:R-:W-:Y:S05]  /*2bf30*/  BSYNC B0 ;  /* 0x0000000000007941 */ /* 0x000fea0003800000 */
.L_x_2231:
[----:B------:R-:W-:Y:S02]  /*2bf40*/  IMAD.MOV.U32 R2, RZ, RZ, R14 ;  /* 0x000000ffff027224 */ /* 0x000fe400078e000e */
[----:B------:R-:W-:Y:S02]  /*2bf50*/  IMAD.MOV.U32 R12, RZ, RZ, 0x2 ;  /* 0x00000002ff0c7424 */ /* 0x000fe400078e00ff */
[----:B------:R-:W-:Y:S01]  /*2bf60*/  IMAD.MOV.U32 R11, RZ, RZ, RZ ;  /* 0x000000ffff0b7224 */ /* 0x000fe200078e00ff */
[----:B------:R-:W-:Y:S01]  /*2bf70*/  SEL R2, R2, RZ, P1 ;  /* 0x000000ff02027207 */ /* 0x000fe20000800000 */
[----:B------:R-:W-:-:S03]  /*2bf80*/  IMAD.MOV.U32 R15, RZ, RZ, -0x1 ;  /* 0xffffffffff0f7424 */ /* 0x000fc600078e00ff */
[----:B------:R-:W-:-:S05]  /*2bf90*/  IADD3 R2, R3, R2, RZ ;  /* 0x0000000203027210 */ /* 0x000fca0007ffe0ff */
[----:B------:R-:W-:-:S07]  /*2bfa0*/  IMAD.MOV.U32 R13, RZ, RZ, R2 ;  /* 0x000000ffff0d7224 */ /* 0x000fce00078e0002 */
[----:B------:R-:W-:Y:S05]  /*2bfb0*/  WARPSYNC.COLLECTIVE R15, `(.L_x_2233) ;  /* 0x000000000f087348 */ /* 0x000fea0003c00000 */
[----:B------:R0:W1:Y:S02]  /*2bfc0*/  SHFL.UP P6, R14, R13, R12, R11 ;  /* 0x0400000c0d0e7389 */ /* 0x00006400000c000b */
[----:B01----:R-:W-:Y:S01]  /*2bfd0*/  ENDCOLLECTIVE ;  /* 0x000000000000791b */ /* 0x003fe20003800000 */
.L_x_2233:
        /* <DEDUP_REMOVED lines=8> */
.L_x_2234:
        /* <DEDUP_REMOVED lines=8> */
.L_x_2235:
        /* <DEDUP_REMOVED lines=8> */
.L_x_2236:
        /* <DEDUP_REMOVED lines=9> */
.L_x_2237:
[----:B------:R-:W-:Y:S01]  /*2c1f0*/  IMAD.MOV.U32 R16, RZ, RZ, R14 ;  /* 0x000000ffff107224 */ /* 0x000fe200078e000e */
[----:B------:R-:W-:Y:S06]  /*2c200*/  BRA `(.L_x_2238) ;  /* 0xffffffcc00987947 */ /* 0x000fec000383ffff */
.L_x_2134:
[----:B------:R-:W-:Y:S01]  /*2c210*/  BSSY B0, `(.L_x_2239) ;  /* 0x0000006000007945 */ /* 0x000fe20003800000 */
[----:B------:R-:W-:Y:S01]  /*2c220*/  PLOP3.LUT P6, PT, P6, PT, PT, 0x8, 0x0 ;  /* 0x000000000000781c */ /* 0x000fe200037ce170 */
[----:B------:R-:W-:-:S12]  /*2c230*/  IMAD.MOV.U32 R15, RZ, RZ, -0x1 ;  /* 0xffffffffff0f7424 */ /* 0x000fd800078e00ff */
[----:B012---:R-:W-:Y:S05]  /*2c240*/  WARPSYNC.COLLECTIVE R15, `(.L_x_2240) ;  /* 0x000000000f087348 */ /* 0x007fea0003c00000 */
[----:B------:R-:W-:Y:S01]  /*2c250*/  VOTE.ANY R14, PT, P6 ;  /* 0x00000000000e7806 */ /* 0x000fe200030e0100 */
[----:B012---:R-:W-:Y:S06]  /*2c260*/  ENDCOLLECTIVE ;  /* 0x000000000000791b */ /* 0x007fec0003800000 */
.L_x_2240:
[----:B------:R-:W-:Y:S05]  /*2c270*/  BSYNC B0 ;  /* 0x0000000000007941 */ /* 0x000fea0003800000 */
.L_x_2239:
[----:B------:R-:W-:Y:S01]  /*2c280*/  MOV R5, R14 ;  /* 0x0000000e00057202 */ /* 0x000fe20000000f00 */
[----:B------:R-:W-:Y:S02]  /*2c290*/  IMAD.MOV.U32 R13, RZ, RZ, R3 ;  /* 0x000000ffff0d7224 */ /* 0x000fe400078e0003 */
[----:B------:R-:W-:Y:S01]  /*2c2a0*/  IMAD.MOV.U32 R11, RZ, RZ, 0x1f ;  /* 0x0000001fff0b7424 */ /* 0x000fe200078e00ff */
[----:B------:R-:W0:Y:S01]  /*2c2b0*/  POPC R6, R5 ;  /* 0x0000000500067309 */ /* 0x000e220000000000 */
[----:B------:R-:W-:Y:S02]  /*2c2c0*/  IMAD.MOV.U32 R15, RZ, RZ, -0x1 ;  /* 0xffffffffff0f7424 */ /* 0x000fe400078e00ff */
[----:B0-----:R-:W-:-:S07]  /*2c2d0*/  IMAD.MOV.U32 R12, RZ, RZ, R6 ;  /* 0x000000ffff0c7224 */ /* 0x001fce00078e0006 */
[----:B------:R-:W-:Y:S05]  /*2c2e0*/  WARPSYNC.COLLECTIVE R15, `(.L_x_2241) ;  /* 0x000000000f087348 */ /* 0x000fea0003c00000 */
[----:B------:R0:W1:Y:S02]  /*2c2f0*/  SHFL.IDX P6, R14, R13, R12, R11 ;  /* 0x0000000c0d0e7389 */ /* 0x00006400000c000b */
[----:B01----:R-:W-:Y:S01]  /*2c300*/  ENDCOLLECTIVE ;  /* 0x000000000000791b */ /* 0x003fe20003800000 */
.L_x_2241:
[----:B------:R-:W-:Y:S01]  /*2c310*/  IMAD.MOV.U32 R17, RZ, RZ, R14 ;  /* 0x000000ffff117224 */ /* 0x000fe200078e000e */
[----:B------:R-:W-:Y:S06]  /*2c320*/  BRA `(.L_x_2242) ;  /* 0xffffffcc00887947 */ /* 0x000fec000383ffff */
.L_x_2136:
[----:B------:R-:W-:Y:S01]  /*2c330*/  BSSY B0, `(.L_x_2243) ;  /* 0x0000007000007945 */ /* 0x000fe20003800000 */
[----:B------:R-:W-:Y:S01]  /*2c340*/  IMAD.MOV.U32 R13, RZ, RZ, R2 ;  /* 0x000000ffff0d7224 */ /* 0x000fe200078e0002 */
[----:B------:R-:W-:Y:S01]  /*2c350*/  MOV R15, 0xffffffff ;  /* 0xffffffff000f7802 */ /* 0x000fe20000000f00 */
[----:B------:R-:W-:-:S07]  /*2c360*/  IMAD.MOV.U32 R11, RZ, RZ, 0x1f ;  /* 0x0000001fff0b7424 */ /* 0x000fce00078e00ff */
[----:B-1234-:R-:W-:Y:S05]  /*2c370*/  WARPSYNC.COLLECTIVE R15, `(.L_x_2244) ;  /* 0x000000000f087348 */ /* 0x01efea0003c00000 */
[----:B------:R0:W0:Y:S02]  /*2c380*/  SHFL.IDX P6, R14, R13, R12, R11 ;  /* 0x0000000c0d0e7389 */ /* 0x00002400000c000b */
[----:B01234-:R-:W-:Y:S01]  /*2c390*/  ENDCOLLECTIVE ;  /* 0x000000000000791b */ /* 0x01ffe20003800000 */
.L_x_2244:
[----:B------:R-:W-:Y:S05]  /*2c3a0*/  BSYNC B0 ;  /* 0x0000000000007941 */ /* 0x000fea0003800000 */
.L_x_2243:
[----:B------:R-:W-:Y:S01]  /*2c3b0*/  IMAD.MOV.U32 R2, RZ, RZ, R14 ;  /* 0x000000ffff027224 */ /* 0x000fe200078e000e */
[----:B------:R-:W-:Y:S06]  /*2c3c0*/  BRA `(.L_x_2245) ;  /* 0xffffffcc007c7947 */ /* 0x000fec000383ffff */
.L_x_2140:
[----:B0-----:R0:W2:Y:S02]  /*2c3d0*/  SYNCS.PHASECHK.TRANS64.TRYWAIT P0, [R0+URZ+0x30820], R3 ;  /* 0x03082003000075a7 */ /* 0x0010a4000800017f */
[----:B--2---:R-:W-:Y:S05]  /*2c3e0*/  @!P0 NANOSLEEP.SYNCS 0x989680 ;  /* 0x009896800000895d */ /* 0x004fea0003900000 */
[----:B------:R-:W2:Y:S02]  /*2c3f0*/  @!P0 SYNCS.PHASECHK.TRANS64 P0, [R0+URZ+0x30820], R3 ;  /* 0x03082003000085a7 */ /* 0x000ea4000800007f */
[----:B--2---:R-:W-:Y:S05]  /*2c400*/  @!P0 BRA `(.L_x_2140) ;  /* 0xfffffffc00f08947 */ /* 0x004fea000383ffff */
[----:B------:R-:W-:Y:S05]  /*2c410*/  BRA `(.L_x_2246) ;  /* 0xffffffd400007947 */ /* 0x000fea000383ffff */
.L_x_2141:
        /* <DEDUP_REMOVED lines=8> */
[----:B01----:R-:W-:Y:S05]  /*2c4a0*/  WARPSYNC.COLLECTIVE R15, `(.L_x_2248) ;  /* 0x000000000f087348 */ /* 0x003fea0003c00000 */
[----:B------:R2:W3:Y:S02]  /*2c4b0*/  SHFL.IDX P6, R14, R13, R12, R11 ;  /* 0x0000000c0d0e7389 */ /* 0x0004e400000c000b */
[----:B0123--:R-:W-:Y:S01]  /*2c4c0*/  ENDCOLLECTIVE ;  /* 0x000000000000791b */ /* 0x00ffe20003800000 */
.L_x_2248:
[----:B------:R-:W-:Y:S05]  /*2c4d0*/  BSYNC B0 ;  /* 0x0000000000007941 */ /* 0x000fea0003800000 */
.L_x_2247:
[----:B------:R-:W-:Y:S05]  /*2c4e0*/  BRA `(.L_x_2249) ;  /* 0xffffffd000e87947 */ /* 0x000fea000383ffff */
.L_x_2142:
[----:B------:R-:W-:Y:S01]  /*2c4f0*/  BSSY B0, `(.L_x_2250) ;  /* 0x0000006000007945 */ /* 0x000fe20003800000 */
[----:B------:R-:W-:-:S07]  /*2c500*/  IMAD.MOV.U32 R15, RZ, RZ, -0x1 ;  /* 0xffffffffff0f7424 */ /* 0x000fce00078e00ff */
[----:B012---:R-:W-:Y:S05]  /*2c510*/  WARPSYNC.COLLECTIVE R15, `(.L_x_2251) ;  /* 0x000000000f0c7348 */ /* 0x007fea0003c00000 */
[----:B------:R-:W-:Y:S02]  /*2c520*/  ELECT P6, UR62, PT ;  /* 0x00000000003e782f */ /* 0x000fe400038c0000 */
[----:B------:R-:W-:Y:S01]  /*2c530*/  MOV R14, UR62 ;  /* 0x0000003e000e7c02 */ /* 0x000fe20008000f00 */
[----:B012---:R-:W-:Y:S10]  /*2c540*/  ENDCOLLECTIVE ;  /* 0x000000000000791b */ /* 0x007ff40003800000 */
.L_x_2251:
[----:B------:R-:W-:Y:S05]  /*2c550*/  BSYNC B0 ;  /* 0x0000000000007941 */ /* 0x000fea0003800000 */
.L_x_2250:
[----:B------:R-:W-:Y:S05]  /*2c560*/  BRA `(.L_x_2252) ;  /* 0xffffffd000dc7947 */ /* 0x000fea000383ffff */
.L_x_2144:
[----:B0-----:R0:W2:Y:S02]  /*2c570*/  SYNCS.PHASECHK.TRANS64.TRYWAIT P0, [R6+URZ], R5 ;  /* 0x00000005060075a7 */ /* 0x0010a4000800017f */
[----:B--2---:R-:W-:Y:S05]  /*2c580*/  @!P0 NANOSLEEP.SYNCS 0x989680 ;  /* 0x009896800000895d */ /* 0x004fea0003900000 */
[----:B------:R-:W2:Y:S02]  /*2c590*/  @!P0 SYNCS.PHASECHK.TRANS64 P0, [R6+URZ], R5 ;  /* 0x00000005060085a7 */ /* 0x000ea4000800007f */
[----:B--2---:R-:W-:Y:S05]  /*2c5a0*/  @!P0 BRA `(.L_x_2144) ;  /* 0xfffffffc00f08947 */ /* 0x004fea000383ffff */
[----:B------:R-:W-:Y:S05]  /*2c5b0*/  BRA `(.L_x_2253) ;  /* 0xffffffd400207947 */ /* 0x000fea000383ffff */
.L_x_2145:
[----:B--2---:R2:W3:Y:S02]  /*2c5c0*/  SYNCS.PHASECHK.TRANS64.TRYWAIT P0, [R7+URZ], R2 ;  /* 0x00000002070075a7 */ /* 0x0044e4000800017f */
[----:B---3--:R-:W-:Y:S05]  /*2c5d0*/  @!P0 NANOSLEEP.SYNCS 0x989680 ;  /* 0x009896800000895d */ /* 0x008fea0003900000 */
[----:B------:R-:W3:Y:S02]  /*2c5e0*/  @!P0 SYNCS.PHASECHK.TRANS64 P0, [R7+URZ], R2 ;  /* 0x00000002070085a7 */ /* 0x000ee4000800007f */
[----:B---3--:R-:W-:Y:S05]  /*2c5f0*/  @!P0 BRA `(.L_x_2145) ;  /* 0xfffffffc00f08947 */ /* 0x008fea000383ffff */
[----:B------:R-:W-:Y:S05]  /*2c600*/  BRA `(.L_x_2254) ;  /* 0xffffffd400147947 */ /* 0x000fea000383ffff */
.L_x_2147:
[----:B---3--:R3:W4:Y:S02]  /*2c610*/  SYNCS.PHASECHK.TRANS64.TRYWAIT P0, [R4+URZ], R5 ;  /* 0x00000005040075a7 */ /* 0x008724000800017f */
[----:B----4-:R-:W-:Y:S05]  /*2c620*/  @!P0 NANOSLEEP.SYNCS 0x989680 ;  /* 0x009896800000895d */ /* 0x010fea0003900000 */
[----:B------:R-:W4:Y:S02]  /*2c630*/  @!P0 SYNCS.PHASECHK.TRANS64 P0, [R4+URZ], R5 ;  /* 0x00000005040085a7 */ /* 0x000f24000800007f */
[----:B----4-:R-:W-:Y:S05]  /*2c640*/  @!P0 BRA `(.L_x_2147) ;  /* 0xfffffffc00f08947 */ /* 0x010fea000383ffff */
[----:B------:R-:W-:Y:S05]  /*2c650*/  BRA `(.L_x_2255) ;  /* 0xffffffd4001c7947 */ /* 0x000fea000383ffff */
.L_x_2256:
        /* <DEDUP_REMOVED lines=10> */
.L_x_3245:


//--------------------- .text._ZN7cutlass13device_kernelIN5flash11enable_sm90INS1_16FlashAttnFwdSm90INS1_25CollectiveMainloopFwdSm90ILi2EN4cute5tupleIJNS5_1CILi1EEES8_S8_EEENS6_IJNS7_ILi128EEENS7_ILi112EEENS7_ILi192EEEEEELi192ENS_6half_tEfNS_4arch4Sm90ELb1ELb0ELb0ELb0ELb0ELb0ELb0ELb1ELb1ELb1ELb0ELb0EEENS1_21CollectiveEpilogueFwdINS6_IJSA_SC_SB_EEES9_SE_SG_Li256ELb0ELb1ELb0ELb0EEENS1_30DynamicPersistentTileSchedulerILi256ELi128ELb0ELb1ELb1EEEEEEEEEvNT_6ParamsE --------------------------
	.section	.text._ZN7cutlass13device_kernelIN5flash11enable_sm90INS1_16FlashAttnFwdSm90INS1_25CollectiveMainloopFwdSm90ILi2EN4cute5tupleIJNS5_1CILi1EEES8_S8_EEENS6_IJNS7_ILi128EEENS7_ILi112EEENS7_ILi192EEEEEELi192ENS_6half_tEfNS_4arch4Sm90ELb1ELb0ELb0ELb0ELb0ELb0ELb0ELb1ELb1ELb1ELb0ELb0EEENS1_21CollectiveEpilogueFwdINS6_IJSA_SC_SB_EEES9_SE_SG_Li256ELb0ELb1ELb0ELb0EEENS1_30DynamicPersistentTileSchedulerILi256ELi128ELb0ELb1ELb1EEEEEEEEEvNT_6ParamsE,"ax",@progbits
	.align	128
.text._ZN7cutlass13device_kernelIN5flash11enable_sm90INS1_16FlashAttnFwdSm90INS1_25CollectiveMainloopFwdSm90ILi2EN4cute5tupleIJNS5_1CILi1EEES8_S8_EEENS6_IJNS7_ILi128EEENS7_ILi112EEENS7_ILi192EEEEEELi192ENS_6half_tEfNS_4arch4Sm90ELb1ELb0ELb0ELb0ELb0ELb0ELb0ELb1ELb1ELb1ELb0ELb0EEENS1_21CollectiveEpilogueFwdINS6_IJSA_SC_SB_EEES9_SE_SG_Li256ELb0ELb1ELb0ELb0EEENS1_30DynamicPersistentTileSchedulerILi256ELi128ELb0ELb1ELb1EEEEEEEEEvNT_6ParamsE:
        .type           _ZN7cutlass13device_kernelIN5flash11enable_sm90INS1_16FlashAttnFwdSm90INS1_25CollectiveMainloopFwdSm90ILi2EN4cute5tupleIJNS5_1CILi1EEES8_S8_EEENS6_IJNS7_ILi128EEENS7_ILi112EEENS7_ILi192EEEEEELi192ENS_6half_tEfNS_4arch4Sm90ELb1ELb0ELb0ELb0ELb0ELb0ELb0ELb1ELb1ELb1ELb0ELb0EEENS1_21CollectiveEpilogueFwdINS6_IJSA_SC_SB_EEES9_SE_SG_Li256ELb0ELb1ELb0ELb0EEENS1_30DynamicPersistentTileSchedulerILi256ELi128ELb0ELb1ELb1EEEEEEEEEvNT_6ParamsE,@function
        .size           _ZN7cutlass13device_kernelIN5flash11enable_sm90INS1_16FlashAttnFwdSm90INS1_25CollectiveMainloopFwdSm90ILi2EN4cute5tupleIJNS5_1CILi1EEES8_S8_EEENS6_IJNS7_ILi128EEENS7_ILi112EEENS7_ILi192EEEEEELi192ENS_6half_tEfNS_4arch4Sm90ELb1ELb0ELb0ELb0ELb0ELb0ELb0ELb1ELb1ELb1ELb0ELb0EEENS1_21CollectiveEpilogueFwdINS6_IJSA_SC_SB_EEES9_SE_SG_Li256ELb0ELb1ELb0ELb0EEENS1_30DynamicPersistentTileSchedulerILi256ELi128ELb0ELb1ELb1EEEEEEEEEvNT_6ParamsE,(.L_x_3246 - _ZN7cutlass13device_kernelIN5flash11enable_sm90INS1_16FlashAttnFwdSm90INS1_25CollectiveMainloopFwdSm90ILi2EN4cute5tupleIJNS5_1CILi1EEES8_S8_EEENS6_IJNS7_ILi128EEENS7_ILi112EEENS7_ILi192EEEEEELi192ENS_6half_tEfNS_4arch4Sm90ELb1ELb0ELb0ELb0ELb0ELb0ELb0ELb1ELb1ELb1ELb0ELb0EEENS1_21CollectiveEpilogueFwdINS6_IJSA_SC_SB_EEES9_SE_SG_Li256ELb0ELb1ELb0ELb0EEENS1_30DynamicPersistentTileSchedulerILi256ELi128ELb0ELb1ELb1EEEEEEEEEvNT_6ParamsE)
        .other          _ZN7cutlass13device_kernelIN5flash11enable_sm90INS1_16FlashAttnFwdSm90INS1_25CollectiveMainloopFwdSm90ILi2EN4cute5tupleIJNS5_1CILi1EEES8_S8_EEENS6_IJNS7_ILi128EEENS7_ILi112EEENS7_ILi192EEEEEELi192ENS_6half_tEfNS_4arch4Sm90ELb1ELb0ELb0ELb0ELb0ELb0ELb0ELb1ELb1ELb1ELb0ELb0EEENS1_21CollectiveEpilogueFwdINS6_IJSA_SC_SB_EEES9_SE_SG_Li256ELb0ELb1ELb0ELb0EEENS1_30DynamicPersistentTileSchedulerILi256ELi128ELb0ELb1ELb1EEEEEEEEEvNT_6ParamsE,@"STO_CUDA_ENTRY STV_DEFAULT"
_ZN7cutlass13device_kernelIN5flash11enable_sm90INS1_16FlashAttnFwdSm90INS1_25CollectiveMainloopFwdSm90ILi2EN4cute5tupleIJNS5_1CILi1EEES8_S8_EEENS6_IJNS7_ILi128EEENS7_ILi112EEENS7_ILi192EEEEEELi192ENS_6half_tEfNS_4arch4Sm90ELb1ELb0ELb0ELb0ELb0ELb0ELb0ELb1ELb1ELb1ELb0ELb0EEENS1_21CollectiveEpilogueFwdINS6_IJSA_SC_SB_EEES9_SE_SG_Li256ELb0ELb1ELb0ELb0EEENS1_30DynamicPersistentTileSchedulerILi256ELi128ELb0ELb1ELb1EEEEEEEEEvNT_6ParamsE:
        /* <DEDUP_REMOVED lines=17> */
.L_x_2258:
[----:B------:R-:W-:Y:S05]  /*0110*/  BSYNC B0 ;  /* 0x0000000000007941 */ /* 0x000fea0003800000 */
.L_x_2257:
        /* <DEDUP_REMOVED lines=40> */
.L_x_2259:
        /* <DEDUP_REMOVED lines=22> */
.L_x_2260:
        /* <DEDUP_REMOVED lines=18> */
.L_x_2261:
        /* <DEDUP_REMOVED lines=22> */
.L_x_2262:
        /* <DEDUP_REMOVED lines=22> */
.L_x_2263:
[----:B0-----:R-:W-:Y:S01]  /*08e0*/  ISETP.NE.AND P0, PT, R2, RZ, PT ;  /* 0x000000ff0200720c */ /* 0x001fe20003f05270 */
[----:B------:R-:W-:Y:S01]  /*08f0*/  IMAD.MOV.U32 R2, RZ, RZ, 0x1 ;  /* 0x00000001ff027424 */ /* 0x000fe200078e00ff */
[----:B------:R-:W-:-:S04]  /*0900*/  NOP ;  /* 0x0000000000007918 */ /* 0x000fc80000000000 */
[----:B------:R-:W-:-:S05]  /*0910*/  SEL R2, R2, 0x2, !P0 ;  /* 0x0000000202027807 */ /* 0x000fca0004000000 */
[----:B------:R0:W-:Y:S01]  /*0920*/  STL [R1+0x30], R2 ;  /* 0x0000300201007387 */ /* 0x0001e20000100800 */
[----:B-123--:R-:W-:Y:S06]  /*0930*/  BAR.SYNC.DEFER_BLOCKING 0x0 ;  /* 0x0000000000007b1d */ /* 0x00efec0000010000 */
[----:B------:R-:W-:Y:S05]  /*0940*/  @!P0 BRA `(.L_x_2264) ;  /* 0x000000fc00bc8947 */ /* 0x000fea0003800000 */
.L_x_2265:
        /* <DEDUP_REMOVED lines=10> */
[----:B------:R-:W2:Y:S01]  /*09f0*/  LDL.LU R12, [R1+0x30] ;  /* 0x00003000010c7983 */ /* 0x000ea20000300800 */
[----:B0-----:R-:W0:Y:S02]  /*0a00*/  S2R R2, SR_TID.X ;  /* 0x0000000000027919 */ /* 0x001e240000002100 */
[----:B0-----:R-:W-:-:S05]  /*0a10*/  VIADD R217, R2, 0xffffff80 ;  /* 0xffffff8002d97836 */ /* 0x001fca0000000000 */
[----:B------:R-:W-:-:S04]  /*0a20*/  SHF.R.S32.HI R0, RZ, 0x1f, R217 ;  /* 0x0000001fff007819 */ /* 0x000fc800000114d9 */
[CC--:B------:R-:W-:Y:S02]  /*0a30*/  LEA.HI R2, R0.reuse, R217.reuse, RZ, 0x7 ;  /* 0x000000d900027211 */ /* 0x0c0fe400078f38ff */
[-C--:B------:R-:W-:Y:S02]  /*0a40*/  LEA.HI R3, R0, R217.reuse, RZ, 0x4 ;  /* 0x000000d900037211 */ /* 0x080fe400078f20ff */
[----:B------:R-:W-:Y:S02]  /*0a50*/  LOP3.LUT R210, R2, 0xffffff80, RZ, 0xc0, !PT ;  /* 0xffffff8002d27812 */ /* 0x000fe400078ec0ff */
[----:B------:R-:W-:Y:S02]  /*0a60*/  LEA.HI R4, R0, R217, RZ, 0x5 ;  /* 0x000000d900047211 */ /* 0x000fe400078f28ff */
[----:B------:R-:W-:Y:S01]  /*0a70*/  SHF.R.S32.HI R6, RZ, 0x4, R3 ;  /* 0x00000004ff067819 */ /* 0x000fe20000011403 */
[----:B------:R-:W-:Y:S02]  /*0a80*/  IMAD.IADD R210, R217, 0x1, -R210 ;  /* 0x00000001d9d27824 */ /* 0x000fe400078e0ad2 */
[----:B------:R-:W-:Y:S01]  /*0a90*/  IMAD.SHL.U32 R5, R4, 0x20, RZ ;  /* 0x0000002004057824 */ /* 0x000fe200078e00ff */
[----:B------:R-:W-:-:S02]  /*0aa0*/  LOP3.LUT R4, R3, 0x3fffff0, RZ, 0xc0, !PT ;  /* 0x03fffff003047812 */ /* 0x000fc400078ec0ff */
[----:B------:R-:W-:Y:S02]  /*0ab0*/  SHF.R.S32.HI R7, RZ, 0x1f, R210 ;  /* 0x0000001fff077819 */ /* 0x000fe400000114d2 */
[----:B------:R-:W-:Y:S02]  /*0ac0*/  LEA.HI R3, R3, R6, RZ, 0x1 ;  /* 0x0000000603037211 */ /* 0x000fe400078f08ff */
[----:B------:R-:W-:Y:S02]  /*0ad0*/  LEA.HI R8, R7, R210, RZ, 0x2 ;  /* 0x000000d207087211 */ /* 0x000fe400078f10ff */
[----:B------:R-:W-:Y:S02]  /*0ae0*/  LOP3.LUT R3, R3, 0x1ffffffe, RZ, 0xc0, !PT ;  /* 0x1ffffffe03037812 */ /* 0x000fe400078ec0ff */
[----:B------:R-:W-:Y:S02]  /*0af0*/  LEA.HI R11, R0, R217, RZ, 0x2 ;  /* 0x000000d9000b7211 */ /* 0x000fe400078f10ff */
[--C-:B------:R-:W-:Y:S01]  /*0b00*/  SHF.R.S32.HI R9, RZ, 0x2, R8.reuse ;  /* 0x00000002ff097819 */ /* 0x100fe20000011408 */
[----:B------:R-:W-:Y:S01]  /*0b10*/  IMAD.IADD R3, R6, 0x1, -R3 ;  /* 0x0000000106037824 */ /* 0x000fe200078e0a03 */
[----:B------:R-:W-:-:S02]  /*0b20*/  SHF.R.S32.HI R10, RZ, 0x1f, R8 ;  /* 0x0000001fff0a7819 */ /* 0x000fc40000011408 */
[----:B------:R-:W-:Y:S02]  /*0b30*/  LOP3.LUT R6, R11, 0xfffffffc, RZ, 0xc0, !PT ;  /* 0xfffffffc0b067812 */ /* 0x000fe400078ec0ff */
[----:B------:R-:W-:Y:S02]  /*0b40*/  LEA.HI R0, R0, R217, RZ, 0x3 ;  /* 0x000000d900007211 */ /* 0x000fe400078f18ff */
[----:B------:R-:W-:Y:S02]  /*0b50*/  LEA.HI R10, R10, R9, RZ, 0x3 ;  /* 0x000000090a0a7211 */ /* 0x000fe400078f18ff */
[----:B------:R-:W-:Y:S01]  /*0b60*/  SHF.R.S32.HI R211, RZ, 0x7, R2 ;  /* 0x00000007ffd37819 */ /* 0x000fe20000011402 */
[----:B------:R-:W-:Y:S01]  /*0b70*/  IMAD.IADD R4, R217, 0x1, -R4 ;  /* 0x00000001d9047824 */ /* 0x000fe200078e0a04 */
[----:B------:R-:W-:Y:S01]  /*0b80*/  LOP3.LUT R5, R5, 0xfffffc00, RZ, 0xc0, !PT ;  /* 0xfffffc0005057812 */ /* 0x000fe200078ec0ff */
[----:B------:R-:W-:Y:S01]  /*0b90*/  IMAD.IADD R6, R217, 0x1, -R6 ;  /* 0x00000001d9067824 */ /* 0x000fe200078e0a06 */
[----:B------:R-:W-:-:S02]  /*0ba0*/  LOP3.LUT R206, R0, 0xfffffff8, RZ, 0xc0, !PT ;  /* 0xfffffff800ce7812 */ /* 0x000fc400078ec0ff */
[----:B------:R-:W-:Y:S02]  /*0bb0*/  LOP3.LUT R10, R10, 0xfffffff8, RZ, 0xc0, !PT ;  /* 0xfffffff80a0a7812 */ /* 0x000fe400078ec0ff */
[----:B------:R-:W-:Y:S02]  /*0bc0*/  LEA.HI R7, R7, R210, RZ, 0x5 ;  /* 0x000000d207077211 */ /* 0x000fe400078f28ff */
[----:B------:R-:W-:Y:S01]  /*0bd0*/  LEA.HI R2, R2, R211, RZ, 0x1 ;  /* 0x000000d302027211 */ /* 0x000fe200078f08ff */
[----:B------:R-:W-:Y:S01]  /*0be0*/  IMAD R4, R4, 0x40, R5 ;  /* 0x0000004004047824 */ /* 0x000fe200078e0205 */
[----:B------:R-:W-:Y:S01]  /*0bf0*/  SHF.R.S32.HI R7, RZ, 0x5, R7 ;  /* 0x00000005ff077819 */ /* 0x000fe20000011407 */
[----:B------:R-:W-:Y:S01]  /*0c00*/  IMAD.IADD R206, R217, 0x1, -R206 ;  /* 0x00000001d9ce7824 */ /* 0x000fe200078e0ace */
[----:B------:R-:W-:Y:S01]  /*0c10*/  LEA.HI R5, R6, R6, RZ, 0x1 ;  /* 0x0000000606057211 */ /* 0x000fe200078f08ff */
[----:B------:R-:W-:Y:S01]  /*0c20*/  IMAD.IADD R10, R9, 0x1, -R10 ;  /* 0x00000001090a7824 */ /* 0x000fe200078e0a0a */
[----:B------:R-:W-:Y:S01]  /*0c30*/  LOP3.LUT R2, R2, 0x3fffffe, RZ, 0xc0, !PT ;  /* 0x03fffffe02027812 */ /* 0x000fe200078ec0ff */
[----:B------:R-:W-:Y:S01]  /*0c40*/  IMAD.SHL.U32 R16, R206, 0x8, RZ ;  /* 0x00000008ce107824 */ /* 0x000fe200078e00ff */
[----:B------:R-:W-:Y:S01]  /*0c50*/  LOP3.LUT R5, R5, 0x1ffffffe, RZ, 0xc0, !PT ;  /* 0x1ffffffe05057812 */ /* 0x000fe200078ec0ff */
[----:B------:R-:W-:-:S02]  /*0c60*/  IMAD R7, R7, 0x10, R10 ;  /* 0x0000001007077824 */ /* 0x000fc400078e020a */
[----:B------:R-:W-:Y:S01]  /*0c70*/  IMAD.IADD R2, R211, 0x1, -R2 ;  /* 0x00000001d3027824 */ /* 0x000fe200078e0a02 */
[----:B------:R-:W-:Y:S01]  /*0c80*/  LOP3.LUT R19, R8, 0x7ffffffc, RZ, 0xc0, !PT ;  /* 0x7ffffffc08137812 */ /* 0x000fe200078ec0ff */
[C---:B------:R-:W-:Y:S02]  /*0c90*/  VIADD R23, R16.reuse, 0x40 ;  /* 0x0000004010177836 */ /* 0x040fe40000000000 */
[----:B------:R-:W-:Y:S02]  /*0ca0*/  VIADD R204, R16, 0x80 ;  /* 0x0000008010cc7836 */ /* 0x000fe40000000000 */
[----:B------:R-:W-:Y:S02]  /*0cb0*/  IMAD.IADD R5, R6, 0x1, -R5 ;  /* 0x0000000106057824 */ /* 0x000fe400078e0a05 */
[----:B------:R-:W-:Y:S01]  /*0cc0*/  IMAD R212, R2, 0x40, R7 ;  /* 0x0000004002d47824 */ /* 0x000fe200078e0207 */
[----:B------:R-:W-:Y:S01]  /*0cd0*/  SHF.R.S32.HI R208, RZ, 0x3, R0 ;  /* 0x00000003ffd07819 */ /* 0x000fe20000011400 */
[----:B------:R-:W-:Y:S01]  /*0ce0*/  IMAD R213, R3, 0x8, R4 ;  /* 0x0000000803d57824 */ /* 0x000fe200078e0204 */
[----:B------:R-:W-:Y:S01]  /*0cf0*/  SHF.R.S32.HI R216, RZ, 0x1f, R16 ;  /* 0x0000001fffd87819 */ /* 0x000fe20000011410 */
[----:B------:R-:W-:Y:S01]  /*0d00*/  IMAD.U32 R52, RZ, RZ, UR4 ;  /* 0x00000004ff347e24 */ /* 0x000fe2000f8e00ff */
[----:B------:R-:W-:Y:S01]  /*0d10*/  SHF.R.S32.HI R215, RZ, 0x1f, R23 ;  /* 0x0000001fffd77819 */ /* 0x000fe20000011417 */
[----:B------:R-:W-:Y:S01]  /*0d20*/  IMAD.MOV.U32 R209, RZ, RZ, RZ ;  /* 0x000000ffffd17224 */ /* 0x000fe200078e00ff */
[----:B------:R-:W-:Y:S01]  /*0d30*/  SHF.R.S32.HI R214, RZ, 0x1f, R204 ;  /* 0x0000001fffd67819 */ /* 0x000fe200000114cc */
[----:B------:R-:W-:-:S02]  /*0d40*/  IMAD.IADD R19, R210, 0x1, -R19 ;  /* 0x00000001d2137824 */ /* 0x000fc400078e0a13 */
[----:B------:R-:W-:Y:S01]  /*0d50*/  IMAD R22, R5, 0x8, R212 ;  /* 0x0000000805167824 */ /* 0x000fe200078e02d4 */
[----:B------:R-:W-:Y:S01]  /*0d60*/  UMOV UR38, URZ ;  /* 0x0000003f00267c82 */ /* 0x000fe20008000000 */
[----:B------:R-:W-:Y:S01]  /*0d70*/  UMOV UR36, URZ ;  /* 0x0000003f00247c82 */ /* 0x000fe20008000000 */
[----:B--2---:R-:W-:-:S07]  /*0d80*/  LOP3.LUT R18, R12, 0x1, RZ, 0xfc, !PT ;  /* 0x000000010c127812 */ /* 0x004fce00078efcff */
.L_x_2316:
[----:B0-234-:R-:W0:Y:S01]  /*0d90*/  LDC R3, c[0x0][0xc60] ;  /* 0x00031800ff037b82 */ /* 0x01de220000000800 */
[----:B------:R-:W-:Y:S01]  /*0da0*/  IMAD.MOV.U32 R0, RZ, RZ, R52 ;  /* 0x000000ffff007224 */ /* 0x000fe200078e0034 */
[----:B------:R-:W-:Y:S01]  /*0db0*/  ULDC UR4, c[0x0][0xc78] ;  /* 0x00031e0000047ab9 */ /* 0x000fe20000000800 */
[----:B0-----:R-:W-:-:S13]  /*0dc0*/  ISETP.NE.AND P0, PT, R3, 0x1, PT ;  /* 0x000000010300780c */ /* 0x001fda0003f05270 */
[----:B------:R-:W0:Y:S08]  /*0dd0*/  @P0 LDC R5, c[0x0][0xc64] ;  /* 0x00031900ff050b82 */ /* 0x000e300000000800 */
[----:B------:R-:W1:Y:S01]  /*0de0*/  @P0 LDC R7, c[0x0][0xc68] ;  /* 0x00031a00ff070b82 */ /* 0x000e620000000800 */
[----:B0-----:R-:W-:-:S05]  /*0df0*/  @P0 IMAD.HI.U32 R2, R52, R5, RZ ;  /* 0x0000000534020227 */ /* 0x001fca00078e00ff */
[----:B-1----:R-:W-:-:S04]  /*0e00*/  @P0 SHF.R.U32.HI R0, RZ, R7, R2 ;  /* 0x00000007ff000219 */ /* 0x002fc80000011602 */
[----:B------:R-:W-:Y:S01]  /*0e10*/  ISETP.GE.AND P0, PT, R0, UR4, PT ;  /* 0x0000000400007c0c */ /* 0x000fe2000bf06270 */
[----:B------:R-:W-:-:S04]  /*0e20*/  IMAD.MOV R2, RZ, RZ, -R0 ;  /* 0x000000ffff027224 */ /* 0x000fc800078e0a00 */
[----:B------:R-:W-:-:S08]  /*0e30*/  IMAD R13, R3, R2, R52 ;  /* 0x00000002030d7224 */ /* 0x000fd000078e0234 */
[----:B------:R-:W-:Y:S05]  /*0e40*/  @!P0 BRA `(.L_x_2266) ;  /* 0x0000000000208947 */ /* 0x000fea0003800000 */
[----:B------:R-:W0:Y:S01]  /*0e50*/  LDC R3, c[0x0][0xc6c] ;  /* 0x00031b00ff037b82 */ /* 0x000e220000000800 */
[----:B------:R-:W-:Y:S01]  /*0e60*/  IMAD.MOV.U32 R2, RZ, RZ, R13 ;  /* 0x000000ffff027224 */ /* 0x000fe200078e000d */
[----:B0-----:R-:W-:-:S13]  /*0e70*/  ISETP.NE.AND P0, PT, R3, 0x1, PT ;  /* 0x000000010300780c */ /* 0x001fda0003f05270 */
[----:B------:R-:W0:Y:S02]  /*0e80*/  @P0 LDC.64 R4, c[0x0][0xc70] ;  /* 0x00031c00ff040b82 */ /* 0x000e240000000a00 */
[----:B0-----:R-:W-:-:S05]  /*0e90*/  @P0 IMAD.HI.U32 R4, R13, R4, RZ ;  /* 0x000000040d040227 */ /* 0x001fca00078e00ff */
[----:B------:R-:W-:-:S05]  /*0ea0*/  @P0 SHF.R.U32.HI R2, RZ, R5, R4 ;  /* 0x00000005ff020219 */ /* 0x000fca0000011604 */
[----:B------:R-:W-:Y:S01]  /*0eb0*/  IMAD R3, R2, R3, RZ ;  /* 0x0000000302037224 */ /* 0x000fe200078e02ff */
[----:B------:R-:W-:Y:S06]  /*0ec0*/  BRA `(.L_x_2267) ;  /* 0x00000000001c7947 */ /* 0x000fec0003800000 */
.L_x_2266:
[----:B------:R-:W0:Y:S01]  /*0ed0*/  LDC R3, c[0x0][0xc54] ;  /* 0x00031500ff037b82 */ /* 0x000e220000000800 */
[----:B------:R-:W-:Y:S01]  /*0ee0*/  IMAD.MOV.U32 R2, RZ, RZ, R13 ;  /* 0x000000ffff027224 */ /* 0x000fe200078e000d */
[----:B0-----:R-:W-:-:S13]  /*0ef0*/  ISETP.NE.AND P0, PT, R3, 0x1, PT ;  /* 0x000000010300780c */ /* 0x001fda0003f05270 */
[----:B------:R-:W0:Y:S02]  /*0f00*/  @P0 LDC.64 R4, c[0x0][0xc58] ;  /* 0x00031600ff040b82 */ /* 0x000e240000000a00 */
[----:B0-----:R-:W-:-:S05]  /*0f10*/  @P0 IMAD.HI.U32 R4, R13, R4, RZ ;  /* 0x000000040d040227 */ /* 0x001fca00078e00ff */
[----:B------:R-:W-:-:S05]  /*0f20*/  @P0 SHF.R.U32.HI R2, RZ, R5, R4 ;  /* 0x00000005ff020219 */ /* 0x000fca0000011604 */
[----:B------:R-:W-:-:S07]  /*0f30*/  IMAD R3, R2, R3, RZ ;  /* 0x0000000302037224 */ /* 0x000fce00078e02ff */
.L_x_2267:
[----:B------:R-:W0:Y:S01]  /*0f40*/  LDC R4, c[0x0][0x448] ;  /* 0x00011200ff047b82 */ /* 0x000e220000000800 */
[----:B------:R-:W-:Y:S01]  /*0f50*/  LOP3.LUT R2, RZ, R2, RZ, 0x33, !PT ;  /* 0x00000002ff027212 */ /* 0x000fe200078e33ff */
[----:B------:R-:W-:Y:S01]  /*0f60*/  ULDC UR4, c[0x0][0xc3c] ;  /* 0x00030f0000047ab9 */ /* 0x000fe20000000800 */
[----:B------:R-:W-:Y:S01]  /*0f70*/  ULDC.64 UR6, c[0x0][0x418] ;  /* 0x0001060000067ab9 */ /* 0x000fe20000000a00 */
[----:B------:R-:W-:Y:S01]  /*0f80*/  ULDC UR39, c[0x0][0x424] ;  /* 0x0001090000277ab9 */ /* 0x000fe20000000800 */
[----:B------:R-:W-:Y:S01]  /*0f90*/  UISETP.NE.U32.AND UP0, UPT, UR6, URZ, UPT ;  /* 0x0000003f0600728c */ /* 0x000fe2000bf05070 */
[----:B------:R-:W-:Y:S01]  /*0fa0*/  VIADD R2, R2, UR4 ;  /* 0x0000000402027c36 */ /* 0x000fe20008000000 */
[----:B------:R-:W-:Y:S01]  /*0fb0*/  ULDC UR4, c[0x0][0x288] ;  /* 0x0000a20000047ab9 */ /* 0x000fe20000000800 */
[----:B------:R-:W1:Y:S01]  /*0fc0*/  LDC R207, c[0x0][0xc48] ;  /* 0x00031200ffcf7b82 */ /* 0x000e620000000800 */
[----:B------:R-:W-:Y:S01]  /*0fd0*/  UISETP.NE.AND.EX UP0, UPT, UR7, URZ, UPT, UP0 ;  /* 0x0000003f0700728c */ /* 0x000fe2000bf05300 */
[----:B------:R-:W-:Y:S01]  /*0fe0*/  IMAD.SHL.U32 R17, R2, 0x80, RZ ;  /* 0x0000008002117824 */ /* 0x000fe200078e00ff */
[----:B------:R-:W-:Y:S01]  /*0ff0*/  UIADD3 UR4, -UR4, 0x70, URZ ;  /* 0x0000007004047890 */ /* 0x000fe2000fffe13f */
[----:B------:R-:W-:Y:S01]  /*1000*/  IMAD.IADD R3, R13, 0x1, -R3 ;  /* 0x000000010d037824 */ /* 0x000fe200078e0a03 */
[----:B------:R-:W-:Y:S01]  /*1010*/  USEL UR39, UR39, 0x1, UP0 ;  /* 0x0000000127277887 */ /* 0x000fe20008000000 */
[----:B------:R-:W-:Y:S01]  /*1020*/  VIADD R2, R17, 0x7f ;  /* 0x0000007f11027836 */ /* 0x000fe20000000000 */
[----:B------:R-:W-:Y:S01]  /*1030*/  ULDC UR5, c[0x0][0x2f0] ;  /* 0x0000bc0000057ab9 */ /* 0x000fe20000000800 */
[----:B------:R-:W-:Y:S01]  /*1040*/  ULDC UR6, c[0x0][0xc54] ;  /* 0x0003150000067ab9 */ /* 0x000fe20000000800 */
[----:B------:R-:W-:Y:S01]  /*1050*/  UIMAD UR4, UR39, UR5, UR4 ;  /* 0x00000005270472a4 */ /* 0x000fe2000f8e0204 */
[----:B------:R-:W-:Y:S01]  /*1060*/  IMAD R6, R0, UR6, R3 ;  /* 0x0000000600067c24 */ /* 0x000fe2000f8e0203 */
[----:B------:R-:W-:Y:S01]  /*1070*/  UIMAD UR5, UR39, UR5, 0x6f ;  /* 0x0000006f270574a4 */ /* 0x000fe2000f8e0205 */
[----:B------:R-:W-:-:S02]  /*1080*/  CS2R R118, SRZ ;  /* 0x0000000000767805 */ /* 0x000fc4000001ff00 */
[----:B------:R-:W-:Y:S01]  /*1090*/  CS2R R116, SRZ ;  /* 0x0000000000747805 */ /* 0x000fe2000001ff00 */
[----:B------:R-:W-:Y:S01]  /*10a0*/  IMAD.MOV.U32 R205, RZ, RZ, R6 ;  /* 0x000000ffffcd7224 */ /* 0x000fe200078e0006 */
[----:B------:R-:W-:Y:S02]  /*10b0*/  CS2R R114, SRZ ;  /* 0x0000000000727805 */ /* 0x000fe4000001ff00 */
[----:B0-----:R-:W-:Y:S02]  /*10c0*/  ISETP.NE.AND P1, PT, R4, 0x1, PT ;  /* 0x000000010400780c */ /* 0x001fe40003f25270 */
[----:B------:R-:W-:Y:S01]  /*10d0*/  CS2R R112, SRZ ;  /* 0x0000000000707805 */ /* 0x000fe2000001ff00 */
[----:B------:R-:W-:Y:S01]  /*10e0*/  IMAD.MOV.U32 R102, RZ, RZ, RZ ;  /* 0x000000ffff667224 */ /* 0x000fe200078e00ff */
[----:B------:R-:W-:Y:S02]  /*10f0*/  CS2R R106, SRZ ;  /* 0x00000000006a7805 */ /* 0x000fe4000001ff00 */
[----:B------:R-:W-:Y:S01]  /*1100*/  CS2R R108, SRZ ;  /* 0x00000000006c7805 */ /* 0x000fe2000001ff00 */
[----:B------:R-:W-:Y:S01]  /*1110*/  IMAD.MOV.U32 R95, RZ, RZ, RZ ;  /* 0x000000ffff5f7224 */ /* 0x000fe200078e00ff */
[----:B------:R-:W-:-:S02]  /*1120*/  CS2R R104, SRZ ;  /* 0x0000000000687805 */ /* 0x000fc4000001ff00 */
[----:B------:R-:W-:Y:S02]  /*1130*/  CS2R R126, SRZ ;  /* 0x00000000007e7805 */ /* 0x000fe4000001ff00 */
[----:B-1----:R-:W-:Y:S02]  /*1140*/  ISETP.NE.AND P0, PT, R207, 0x1, PT ;  /* 0x00000001cf00780c */ /* 0x002fe40003f05270 */
[----:B------:R-:W-:Y:S02]  /*1150*/  CS2R R98, SRZ ;  /* 0x0000000000627805 */ /* 0x000fe4000001ff00 */
[----:B------:R-:W-:Y:S02]  /*1160*/  CS2R R100, SRZ ;  /* 0x0000000000647805 */ /* 0x000fe4000001ff00 */
[----:B------:R-:W-:Y:S02]  /*1170*/  CS2R R96, SRZ ;  /* 0x0000000000607805 */ /* 0x000fe4000001ff00 */
[----:B------:R-:W-:Y:S01]  /*1180*/  CS2R R128, SRZ ;  /* 0x0000000000807805 */ /* 0x000fe2000001ff00 */
[----:B------:R-:W0:Y:S01]  /*1190*/  @P1 LDC R9, c[0x0][0x44c] ;  /* 0x00011300ff091b82 */ /* 0x000e220000000800 */
[----:B------:R-:W-:-:S02]  /*11a0*/  CS2R R124, SRZ ;  /* 0x00000000007c7805 */ /* 0x000fc4000001ff00 */
[----:B------:R-:W-:Y:S02]  /*11b0*/  CS2R R92, SRZ ;  /* 0x00000000005c7805 */ /* 0x000fe4000001ff00 */
[----:B------:R-:W-:Y:S02]  /*11c0*/  CS2R R130, SRZ ;  /* 0x0000000000827805 */ /* 0x000fe4000001ff00 */
[----:B------:R-:W-:Y:S02]  /*11d0*/  CS2R R88, SRZ ;  /* 0x0000000000587805 */ /* 0x000fe4000001ff00 */
[----:B------:R-:W-:Y:S02]  /*11e0*/  CS2R R122, SRZ ;  /* 0x00000000007a7805 */ /* 0x000fe4000001ff00 */
[----:B------:R-:W-:Y:S02]  /*11f0*/  CS2R R84, SRZ ;  /* 0x0000000000547805 */ /* 0x000fe4000001ff00 */
[----:B------:R-:W-:Y:S01]  /*1200*/  CS2R R80, SRZ ;  /* 0x0000000000507805 */ /* 0x000fe2000001ff00 */
[----:B------:R-:W1:Y:S01]  /*1210*/  @P1 LDC R11, c[0x0][0x450] ;  /* 0x00011400ff0b1b82 */ /* 0x000e620000000800 */
[----:B------:R-:W-:-:S02]  /*1220*/  CS2R R138, SRZ ;  /* 0x00000000008a7805 */ /* 0x000fc4000001ff00 */
[----:B------:R-:W-:Y:S02]  /*1230*/  CS2R R132, SRZ ;  /* 0x0000000000847805 */ /* 0x000fe4000001ff00 */
[----:B------:R-:W-:Y:S02]  /*1240*/  CS2R R76, SRZ ;  /* 0x00000000004c7805 */ /* 0x000fe4000001ff00 */
[----:B------:R-:W-:Y:S02]  /*1250*/  CS2R R72, SRZ ;  /* 0x0000000000487805 */ /* 0x000fe4000001ff00 */
[----:B------:R-:W-:Y:S02]  /*1260*/  CS2R R140, SRZ ;  /* 0x00000000008c7805 */ /* 0x000fe4000001ff00 */
[----:B------:R-:W-:Y:S02]  /*1270*/  CS2R R134, SRZ ;  /* 0x0000000000867805 */ /* 0x000fe4000001ff00 */
[----:B------:R-:W-:Y:S01]  /*1280*/  CS2R R68, SRZ ;  /* 0x0000000000447805 */ /* 0x000fe2000001ff00 */
[----:B------:R-:W2:Y:S01]  /*1290*/  @P0 LDC R5, c[0x0][0xc4c] ;  /* 0x00031300ff050b82 */ /* 0x000ea20000000800 */
[----:B------:R-:W-:-:S02]  /*12a0*/  CS2R R142, SRZ ;  /* 0x00000000008e7805 */ /* 0x000fc4000001ff00 */
[----:B------:R-:W-:Y:S02]  /*12b0*/  CS2R R64, SRZ ;  /* 0x0000000000407805 */ /* 0x000fe4000001ff00 */
[----:B------:R-:W-:Y:S02]  /*12c0*/  CS2R R136, SRZ ;  /* 0x0000000000887805 */ /* 0x000fe4000001ff00 */
[----:B------:R-:W-:Y:S02]  /*12d0*/  CS2R R60, SRZ ;  /* 0x00000000003c7805 */ /* 0x000fe4000001ff00 */
[----:B------:R-:W-:Y:S02]  /*12e0*/  CS2R R56, SRZ ;  /* 0x0000000000387805 */ /* 0x000fe4000001ff00 */
[----:B------:R-:W-:Y:S01]  /*12f0*/  CS2R R144, SRZ ;  /* 0x0000000000907805 */ /* 0x000fe2000001ff00 */
[----:B------:R-:W-:Y:S01]  /*1300*/  IMAD.MOV.U32 R53, RZ, RZ, RZ ;  /* 0x000000ffff357224 */ /* 0x000fe200078e00ff */
[----:B------:R-:W3:Y:S01]  /*1310*/  @P0 LDC R7, c[0x0][0xc50] ;  /* 0x00031400ff070b82 */ /* 0x000ee20000000800 */
[----:B0-----:R-:W-:Y:S01]  /*1320*/  @P1 IMAD.HI.U32 R4, R2, R9, RZ ;  /* 0x0000000902041227 */ /* 0x001fe200078e00ff */
[----:B------:R-:W-:-:S02]  /*1330*/  CS2R R14, SRZ ;  /* 0x00000000000e7805 */ /* 0x000fc4000001ff00 */
[----:B------:R-:W-:Y:S02]  /*1340*/  CS2R R150, SRZ ;  /* 0x0000000000967805 */ /* 0x000fe4000001ff00 */
[----:B------:R-:W-:Y:S02]  /*1350*/  CS2R R146, SRZ ;  /* 0x0000000000927805 */ /* 0x000fe4000001ff00 */
[----:B------:R-:W-:Y:S02]  /*1360*/  CS2R R12, SRZ ;  /* 0x00000000000c7805 */ /* 0x000fe4000001ff00 */
[----:B------:R-:W-:Y:S02]  /*1370*/  CS2R R152, SRZ ;  /* 0x0000000000987805 */ /* 0x000fe4000001ff00 */
[----:B------:R-:W-:Y:S02]  /*1380*/  CS2R R148, SRZ ;  /* 0x0000000000947805 */ /* 0x000fe4000001ff00 */
[----:B-1----:R-:W-:-:S02]  /*1390*/  @P1 SHF.R.U32.HI R2, RZ, R11, R4 ;  /* 0x0000000bff021219 */ /* 0x002fc40000011604 */
[----:B------:R-:W-:Y:S02]  /*13a0*/  CS2R R10, SRZ ;  /* 0x00000000000a7805 */ /* 0x000fe4000001ff00 */
[----:B------:R-:W-:Y:S02]  /*13b0*/  CS2R R8, SRZ ;  /* 0x0000000000087805 */ /* 0x000fe4000001ff00 */
[----:B------:R-:W-:Y:S02]  /*13c0*/  CS2R R154, SRZ ;  /* 0x00000000009a7805 */ /* 0x000fe4000001ff00 */
[----:B------:R-:W-:Y:S01]  /*13d0*/  CS2R R120, SRZ ;  /* 0x0000000000787805 */ /* 0x000fe2000001ff00 */
[----:B------:R-:W-:Y:S01]  /*13e0*/  VIADD R3, R2, UR4 ;  /* 0x0000000402037c36 */ /* 0x000fe20008000000 */
[----:B------:R-:W-:Y:S01]  /*13f0*/  UMOV UR4, URZ ;  /* 0x0000003f00047c82 */ /* 0x000fe20008000000 */
[----:B------:R-:W-:Y:S01]  /*1400*/  IMAD.MOV.U32 R2, RZ, RZ, RZ ;  /* 0x000000ffff027224 */ /* 0x000fe200078e00ff */
[----:B------:R-:W-:Y:S01]  /*1410*/  UIMAD.WIDE UR4, UR5, -0x6db6db6d, UR4 ;  /* 0x92492493050478a5 */ /* 0x000fe2000f8e0204 */
[----:B--2---:R-:W-:Y:S01]  /*1420*/  @P0 IMAD.HI.U32 R0, R6, R5, RZ ;  /* 0x0000000506000227 */ /* 0x004fe200078e00ff */
[----:B------:R-:W-:-:S02]  /*1430*/  CS2R R4, SRZ ;  /* 0x0000000000047805 */ /* 0x000fc4000001ff00 */
[----:B------:R-:W-:Y:S01]  /*1440*/  USHF.R.U32.HI UR4, URZ, 0x1f, UR5 ;  /* 0x0000001f3f047899 */ /* 0x000fe20008011605 */
[----:B------:R-:W-:-:S03]  /*1450*/  IMAD.HI R2, R3, -0x6db6db6d, R2 ;  /* 0x9249249303027827 */ /* 0x000fc600078e0202 */
[----:B------:R-:W-:Y:S01]  /*1460*/  ULEA.HI.SX32 UR4, UR5, UR4, 0x1a ;  /* 0x0000000405047291 */ /* 0x000fe2000f8fd23f */
[----:B---3--:R-:W-:Y:S01]  /*1470*/  @P0 SHF.R.U32.HI R205, RZ, R7, R0 ;  /* 0x00000007ffcd0219 */ /* 0x008fe20000011600 */
[----:B------:R-:W-:Y:S01]  /*1480*/  IMAD.MOV.U32 R156, RZ, RZ, RZ ;  /* 0x000000ffff9c7224 */ /* 0x000fe200078e00ff */
[----:B------:R-:W-:Y:S01]  /*1490*/  SHF.R.U32.HI R3, RZ, 0x1f, R2 ;  /* 0x0000001fff037819 */ /* 0x000fe20000011602 */
[----:B------:R-:W-:Y:S01]  /*14a0*/  IMAD.MOV.U32 R33, RZ, RZ, RZ ;  /* 0x000000ffff217224 */ /* 0x000fe200078e00ff */
[----:B------:R-:W-:Y:S01]  /*14b0*/  PLOP3.LUT P0, PT, PT, PT, PT, 0x80, 0x0 ;  /* 0x000000000000781c */ /* 0x000fe20003f0f070 */
[----:B------:R-:W-:Y:S01]  /*14c0*/  IMAD.MOV R0, RZ, RZ, -R205 ;  /* 0x000000ffff007224 */ /* 0x000fe200078e0acd */
[----:B------:R-:W-:Y:S02]  /*14d0*/  LEA.HI.SX32 R82, R2, R3, 0x1a ;  /* 0x0000000302527211 */ /* 0x000fe400078fd2ff */
[----:B------:R-:W-:Y:S01]  /*14e0*/  CS2R R2, SRZ ;  /* 0x0000000000027805 */ /* 0x000fe2000001ff00 */
[----:B------:R-:W-:Y:S01]  /*14f0*/  IMAD.MOV.U32 R158, RZ, RZ, RZ ;  /* 0x000000ffff9e7224 */ /* 0x000fe200078e00ff */
[----:B------:R-:W-:Y:S01]  /*1500*/  VIMNMX R82, R82, UR4, PT ;  /* 0x0000000452527c48 */ /* 0x000fe2000bfe0100 */
[----:B------:R-:W-:Y:S01]  /*1510*/  IMAD R207, R207, R0, R6 ;  /* 0x00000000cfcf7224 */ /* 0x000fe200078e0206 */
[----:B------:R-:W-:Y:S01]  /*1520*/  CS2R R6, SRZ ;  /* 0x0000000000067805 */ /* 0x000fe2000001ff00 */
[----:B------:R-:W-:Y:S01]  /*1530*/  IMAD.MOV.U32 R0, RZ, RZ, RZ ;  /* 0x000000ffff007224 */ /* 0x000fe200078e00ff */
[----:B------:R-:W-:Y:S01]  /*1540*/  ISETP.GE.AND P1, PT, R82, 0x1, PT ;  /* 0x000000015200780c */ /* 0x000fe20003f26270 */
[----:B------:R-:W-:-:S12]  /*1550*/  IMAD.MOV.U32 R37, RZ, RZ, RZ ;  /* 0x000000ffff257224 */ /* 0x000fd800078e00ff */
[----:B------:R-:W-:Y:S05]  /*1560*/  @!P1 BRA `(.L_x_2268) ;  /* 0x000000cc00f09947 */ /* 0x000fea0003800000 */
        /* <DEDUP_REMOVED lines=31> */
.L_x_2269:
[----:B------:R-:W-:Y:S02]  /*1760*/  LEA.HI R0, R209, R209, RZ, 0x1 ;  /* 0x000000d1d1007211 */ /* 0x000fe400078f08ff */
[----:B------:R-:W-:Y:S02]  /*1770*/  ISETP.NE.AND P0, PT, R18, 0x3, PT ;  /* 0x000000031200780c */ /* 0x000fe40003f05270 */
[----:B------:R-:W-:-:S05]  /*1780*/  LOP3.LUT R0, R0, 0xfffffffe, RZ, 0xc0, !PT ;  /* 0xfffffffe00007812 */ /* 0x000fca00078ec0ff */
[----:B------:R-:W-:-:S05]  /*1790*/  IMAD.IADD R0, R209, 0x1, -R0 ;  /* 0x00000001d1007824 */ /* 0x000fca00078e0a00 */
[----:B------:R-:W-:-:S04]  /*17a0*/  SHF.L.U32 R0, R0, 0x1f, RZ ;  /* 0x0000001f00007819 */ /* 0x000fc800000006ff */
[----:B------:R-:W0:Y:S02]  /*17b0*/  SYNCS.PHASECHK.TRANS64.TRYWAIT P1, [UR37+0x36800], R0 ;  /* 0x03680000ff0075a7 */ /* 0x000e240008020165 */
[----:B0-----:R-:W-:Y:S05]  /*17c0*/  @!P1 BRA `(.L_x_2270) ;  /* 0x0000013c00989947 */ /* 0x001fea0003800000 */
.L_x_2424:
[----:B------:R-:W-:Y:S05]  /*17d0*/  @!P0 BRA `(.L_x_2271) ;  /* 0x0000000000048947 */ /* 0x000fea0003800000 */
[----:B------:R-:W-:Y:S01]  /*17e0*/  BPT.TRAP 0x1 ;  /* 0x000000040000795c */ /* 0x000fe20000300000 */
.L_x_2271:
[----:B------:R-:W-:Y:S02]  /*17f0*/  IMAD.U32 R2, RZ, RZ, UR36 ;  /* 0x00000024ff027e24 */ /* 0x000fe4000f8e00ff */
[----:B0-----:R-:W-:-:S03]  /*1800*/  IMAD.U32 R3, RZ, RZ, UR38 ;  /* 0x00000026ff037e24 */ /* 0x001fc6000f8e00ff */
[----:B------:R-:W-:Y:S02]  /*1810*/  LEA R2, R2, UR37, 0x3 ;  /* 0x0000002502027c11 */ /* 0x000fe4000f8e18ff */
[----:B------:R-:W-:-:S04]  /*1820*/  SHF.L.U32 R3, R3, 0x1f, RZ ;  /* 0x0000001f03037819 */ /* 0x000fc800000006ff */
[----:B------:R0:W1:Y:S01]  /*1830*/  SYNCS.PHASECHK.TRANS64.TRYWAIT P2, [R2+URZ+0x36830], R3 ;  /* 0x03683003020075a7 */ /* 0x000062000804017f */
[----:B------:R-:W-:Y:S05]  /*1840*/  @!P0 BRA `(.L_x_2272) ;  /* 0x0000000000048947 */ /* 0x000fea0003800000 */
[----:B------:R-:W-:Y:S01]  /*1850*/  BPT.TRAP 0x1 ;  /* 0x000000040000795c */ /* 0x000fe20000300000 */
.L_x_2272:
[----:B------:R-:W2:Y:S02]  /*1860*/  S2R R0, SR_TID.X ;  /* 0x0000000000007919 */ /* 0x000ea40000002100 */
[----:B--2---:R-:W-:Y:S01]  /*1870*/  LOP3.LUT P1, RZ, R0, 0x7f, RZ, 0xc0, !PT ;  /* 0x0000007f00ff7812 */ /* 0x004fe2000782c0ff */
[----:B-1----:R-:W-:-:S12]  /*1880*/  @P2 BRA `(.L_x_2273) ;  /* 0x0000000000082947 */ /* 0x002fd80003800000 */
[----:B------:R-:W1:Y:S02]  /*1890*/  SYNCS.PHASECHK.TRANS64.TRYWAIT P2, [R2+URZ+0x36830], R3 ;  /* 0x03683003020075a7 */ /* 0x000e64000804017f */
[----:B-1----:R-:W-:Y:S05]  /*18a0*/  @!P2 BRA `(.L_x_2274) ;  /* 0x0000013c0078a947 */ /* 0x002fea0003800000 */
.L_x_2273:
[----:B------:R-:W-:Y:S05]  /*18b0*/  WARPSYNC.ALL ;  /* 0x0000000000007948 */ /* 0x000fea0003800000 */
[----:B------:R-:W-:Y:S01]  /*18c0*/  UIADD3 UR4, UR37, 0x21400, URZ ;  /* 0x0002140025047890 */ /* 0x000fe2000fffe03f */
[----:B------:R-:W-:Y:S01]  /*18d0*/  WARPGROUP.ARRIVE ;  /* 0x00000000000079c5 */ /* 0x000fe20000000000 */
[----:B------:R-:W-:Y:S01]  /*18e0*/  ULOP3.LUT UR5, UR40, 0x10000, URZ, 0xfc, !UPT ;  /* 0x0001000028057892 */ /* 0x000fe2000f8efc3f */
[----:B------:R-:W2:Y:S01]  /*18f0*/  LDC R0, c[0x0][0x448] ;  /* 0x00011200ff007b82 */ /* 0x000ea20000000800 */
[----:B------:R-:W-:Y:S01]  /*1900*/  USHF.R.U32.HI UR4, URZ, 0x4, UR4 ;  /* 0x000000043f047899 */ /* 0x000fe20008011604 */
[----:B01----:R-:W-:Y:S01]  /*1910*/  @!P1 VIADD R2, R2, 0x36840 ;  /* 0x0003684002029836 */ /* 0x003fe20000000000 */
[----:B------:R-:W-:Y:S01]  /*1920*/  UMOV UR57, 0x40000040 ;  /* 0x4000004000397882 */ /* 0x000fe20000000000 */
[----:B------:R-:W-:Y:S01]  /*1930*/  UMOV UR59, 0x40000040 ;  /* 0x40000040003b7882 */ /* 0x000fe20000000000 */
[----:B------:R-:W-:Y:S01]  /*1940*/  ULOP3.LUT UR4, UR4, 0x3fff, URZ, 0xc0, !UPT ;  /* 0x00003fff04047892 */ /* 0x000fe2000f8ec03f */
[----:B------:R-:W-:Y:S01]  /*1950*/  UMOV UR56, UR5 ;  /* 0x0000000500387c82 */ /* 0x000fe20008000000 */
[----:B------:R-:W-:Y:S01]  /*1960*/  UIADD3 UR8, UR5, 0x2, URZ ;  /* 0x0000000205087890 */ /* 0x000fe2000fffe03f */
[----:B------:R-:W0:Y:S01]  /*1970*/  LDC R3, c[0x0][0x2f0] ;  /* 0x0000bc00ff037b82 */ /* 0x000e220000000800 */
[----:B------:R-:W-:Y:S01]  /*1980*/  ULOP3.LUT UR60, UR4, 0x10000, URZ, 0xfc, !UPT ;  /* 0x00010000043c7892 */ /* 0x000fe2000f8efc3f */
[----:B------:R-:W-:Y:S01]  /*1990*/  @!P1 PRMT R2, RZ, 0x654, R2 ;  /* 0x00000654ff029816 */ /* 0x000fe20000000002 */
[----:B------:R-:W-:Y:S01]  /*19a0*/  UMOV UR9, 0x40000040 ;  /* 0x4000004000097882 */ /* 0x000fe20000000000 */
[----:B------:R-:W-:Y:S01]  /*19b0*/  UMOV UR11, 0x40000040 ;  /* 0x40000040000b7882 */ /* 0x000fe20000000000 */
[----:B------:R-:W-:-:S02]  /*19c0*/  UIMAD UR4, UR36, 0xa80, UR60 ;  /* 0x00000a80240478a4 */ /* 0x000fc4000f8e023c */
[----:B------:R-:W-:Y:S02]  /*19d0*/  UIADD3 UR12, UR5, 0x4, URZ ;  /* 0x00000004050c7890 */ /* 0x000fe4000fffe03f */
[----:B------:R-:W-:Y:S02]  /*19e0*/  UIADD3 UR6, UR4, 0x200, URZ ;  /* 0x0000020004067890 */ /* 0x000fe4000fffe03f */
[----:B------:R-:W-:Y:S02]  /*19f0*/  UIADD3 UR7, UR4, 0x280, URZ ;  /* 0x0000028004077890 */ /* 0x000fe4000fffe03f */
[----:B------:R-:W-:Y:S01]  /*1a00*/  UMOV UR58, UR4 ;  /* 0x00000004003a7c82 */ /* 0x000fe20008000000 */
[----:B------:R-:W-:Y:S01]  /*1a10*/  UIADD3 UR10, UR4, 0x2, URZ ;  /* 0x00000002040a7890 */ /* 0x000fe2000fffe03f */
[----:B------:R-:W-:Y:S01]  /*1a20*/  HGMMA.64x16x16.F32 R72, gdesc[UR56], RZ, !UPT, gsb0 ;  /* 0x00200000384879f0 */ /* 0x000fe2000c0008ff */
[----:B------:R-:W-:Y:S01]  /*1a30*/  UIADD3 UR58, UR4, 0x80, URZ ;  /* 0x00000080043a7890 */ /* 0x000fe2000fffe03f */
[----:B--2---:R-:W-:Y:S01]  /*1a40*/  ISETP.NE.AND P2, PT, R0, 0x1, PT ;  /* 0x000000010000780c */ /* 0x004fe20003f45270 */
[----:B------:R-:W-:Y:S01]  /*1a50*/  UMOV UR59, 0x40000040 ;  /* 0x40000040003b7882 */ /* 0x000fe20000000000 */
[----:B------:R-:W-:Y:S01]  /*1a60*/  UIADD3 UR14, UR4, 0x4, URZ ;  /* 0x00000004040e7890 */ /* 0x000fe2000fffe03f */
[----:B------:R-:W-:Y:S01]  /*1a70*/  IMAD.IADD R0, R22, 0x1, R17 ;  /* 0x0000000116007824 */ /* 0x000fe200078e0211 */
[----:B------:R-:W-:Y:S01]  /*1a80*/  UMOV UR13, 0x40000040 ;  /* 0x40000040000d7882 */ /* 0x000fe20000000000 */
[----:B------:R-:W-:Y:S01]  /*1a90*/  UMOV UR15, 0x40000040 ;  /* 0x40000040000f7882 */ /* 0x000fe20000000000 */
[----:B------:R-:W-:Y:S01]  /*1aa0*/  UIADD3 UR16, UR5, 0x6, URZ ;  /* 0x0000000605107890 */ /* 0x000fe2000fffe03f */
[----:B------:R-:W-:Y:S01]  /*1ab0*/  IMAD.MOV.U32 R4, RZ, RZ, R0 ;  /* 0x000000ffff047224 */ /* 0x000fe200078e0000 */
[----:B------:R-:W-:Y:S01]  /*1ac0*/  UIADD3 UR18, UR4, 0x6, URZ ;  /* 0x0000000604127890 */ /* 0x000fe2000fffe03f */
[----:B------:R-:W-:Y:S01]  /*1ad0*/  UMOV UR17, 0x40000040 ;  /* 0x4000004000117882 */ /* 0x000fe20000000000 */
[----:B------:R-:W-:Y:S01]  /*1ae0*/  UMOV UR19, 0x40000040 ;  /* 0x4000004000137882 */ /* 0x000fe20000000000 */
[----:B------:R-:W-:-:S02]  /*1af0*/  UIADD3 UR20, UR5, 0x400, URZ ;  /* 0x0000040005147890 */ /* 0x000fc4000fffe03f */
[----:B------:R-:W1:Y:S01]  /*1b00*/  @P2 LDC R5, c[0x0][0x44c] ;  /* 0x00011300ff052b82 */ /* 0x000e620000000800 */
[----:B------:R-:W-:Y:S01]  /*1b10*/  UIADD3 UR22, UR4, 0x380, URZ ;  /* 0x0000038004167890 */ /* 0x000fe2000fffe03f */
[----:B------:R-:W-:Y:S01]  /*1b20*/  UMOV UR21, 0x40000040 ;  /* 0x4000004000157882 */ /* 0x000fe20000000000 */
[----:B------:R-:W-:Y:S01]  /*1b30*/  UMOV UR23, 0x40000040 ;  /* 0x4000004000177882 */ /* 0x000fe20000000000 */
[----:B------:R-:W-:Y:S02]  /*1b40*/  UIADD3 UR24, UR5, 0x402, URZ ;  /* 0x0000040205187890 */ /* 0x000fe4000fffe03f */
[----:B------:R-:W-:Y:S02]  /*1b50*/  UIADD3 UR26, UR4, 0x382, URZ ;  /* 0x00000382041a7890 */ /* 0x000fe4000fffe03f */
[----:B------:R-:W2:Y:S01]  /*1b60*/  @P2 LDC R6, c[0x0][0x450] ;  /* 0x00011400ff062b82 */ /* 0x000ea20000000800 */
        /* <DEDUP_REMOVED lines=10> */
[----:B------:R-:W-:Y:S01]  /*1c10*/  UIADD3 UR40, UR5, 0x800, URZ ;  /* 0x0000080005287890 */ /* 0x000fe2000fffe03f */
[----:B-1----:R-:W-:Y:S01]  /*1c20*/  @P2 IMAD.HI.U32 R5, R0, R5, RZ ;  /* 0x0000000500052227 */ /* 0x002fe200078e00ff */
[----:B------:R-:W-:Y:S01]  /*1c30*/  UIADD3 UR42, UR4, 0x700, URZ ;  /* 0x00000700042a7890 */ /* 0x000fe2000fffe03f */
[----:B------:R-:W-:Y:S01]  /*1c40*/  UMOV UR41, 0x40000040 ;  /* 0x4000004000297882 */ /* 0x000fe20000000000 */
[----:B------:R-:W-:Y:S01]  /*1c50*/  UMOV UR43, 0x40000040 ;  /* 0x40000040002b7882 */ /* 0x000fe20000000000 */
[----:B------:R-:W-:Y:S01]  /*1c60*/  UIADD3 UR44, UR5, 0x802, URZ ;  /* 0x00000802052c7890 */ /* 0x000fe2000fffe03f */
[----:B------:R-:W-:Y:S01]  /*1c70*/  IMAD R0, R82, -0x70, RZ ;  /* 0xffffff9052007824 */ /* 0x000fe200078e02ff */
[----:B------:R-:W-:Y:S01]  /*1c80*/  UIADD3 UR46, UR4, 0x702, URZ ;  /* 0x00000702042e7890 */ /* 0x000fe2000fffe03f */
[----:B--2---:R-:W-:Y:S01]  /*1c90*/  @P2 SHF.R.U32.HI R4, RZ, R6, R5 ;  /* 0x00000006ff042219 */ /* 0x004fe20000011605 */
[----:B------:R-:W-:Y:S01]  /*1ca0*/  UMOV UR45, 0x40000040 ;  /* 0x40000040002d7882 */ /* 0x000fe20000000000 */
[----:B------:R-:W-:Y:S01]  /*1cb0*/  UMOV UR47, 0x40000040 ;  /* 0x40000040002f7882 */ /* 0x000fe20000000000 */
[----:B------:R-:W-:Y:S01]  /*1cc0*/  UIADD3 UR48, UR5, 0x804, URZ ;  /* 0x0000080405307890 */ /* 0x000fe2000fffe03f */
[----:B------:R-:W1:Y:S01]  /*1cd0*/  LDC R6, c[0x0][0x288] ;  /* 0x0000a200ff067b82 */ /* 0x000e620000000800 */
[----:B------:R-:W-:-:S02]  /*1ce0*/  WARPGROUP.DEPBAR.LE gsb0, 0x0 ;  /* 0x00008000000079c5 */ /* 0x000fc40000010000 */
[----:B------:R-:W-:Y:S01]  /*1cf0*/  WARPGROUP.ARRIVE ;  /* 0x00000000000079c5 */ /* 0x000fe20000000000 */
[----:B------:R-:W-:Y:S01]  /*1d00*/  UIADD3 UR50, UR4, 0x704, URZ ;  /* 0x0000070404327890 */ /* 0x000fe2000fffe03f */
[----:B------:R-:W2:Y:S01]  /*1d10*/  SHFL.IDX PT, R5, R4, 0x1, 0x1c1f ;  /* 0x003c1f0004057f89 */ /* 0x000ea200000e0000 */
[----:B------:R-:W-:Y:S01]  /*1d20*/  UMOV UR49, 0x40000040 ;  /* 0x4000004000317882 */ /* 0x000fe20000000000 */
[----:B------:R-:W-:Y:S01]  /*1d30*/  UMOV UR51, 0x40000040 ;  /* 0x4000004000337882 */ /* 0x000fe20000000000 */
[----:B------:R-:W-:Y:S01]  /*1d40*/  UIADD3 UR52, UR5, 0x806, URZ ;  /* 0x0000080605347890 */ /* 0x000fe2000fffe03f */
[----:B------:R-:W-:Y:S01]  /*1d50*/  HGMMA.64x16x16.F32 R64, gdesc[UR56], RZ, !UPT, gsb0 ;  /* 0x00200000384079f0 */ /* 0x000fe2000c0008ff */
[----:B------:R-:W-:Y:S01]  /*1d60*/  UIADD3 UR58, UR4, 0x100, URZ ;  /* 0x00000100043a7890 */ /* 0x000fe2000fffe03f */
[----:B------:R-:W-:Y:S01]  /*1d70*/  VIADD R8, R0, 0x71 ;  /* 0x0000007100087836 */ /* 0x000fe20000000000 */
[----:B------:R-:W-:Y:S01]  /*1d80*/  UMOV UR59, 0x40000040 ;  /* 0x40000040003b7882 */ /* 0x000fe20000000000 */
[----:B------:R-:W-:Y:S01]  /*1d90*/  UIADD3 UR5, UR4, 0x904, URZ ;  /* 0x0000090404057890 */ /* 0x000fe2000fffe03f */
[----:B0-----:R-:W-:Y:S01]  /*1da0*/  IMAD R0, R3, UR39, R0 ;  /* 0x0000002703007c24 */ /* 0x001fe2000f8e0200 */
[----:B------:R-:W-:Y:S01]  /*1db0*/  UIADD3 UR54, UR4, 0x706, URZ ;  /* 0x0000070604367890 */ /* 0x000fe2000fffe03f */
[----:B------:R-:W-:Y:S01]  /*1dc0*/  IMAD R8, R19, -0x2, R8 ;  /* 0xfffffffe13087824 */ /* 0x000fe200078e0208 */
[----:B------:R-:W-:Y:S01]  /*1dd0*/  UMOV UR53, 0x40000040 ;  /* 0x4000004000357882 */ /* 0x000fe20000000000 */
[----:B------:R-:W-:Y:S01]  /*1de0*/  UMOV UR55, 0x40000040 ;  /* 0x4000004000377882 */ /* 0x000fe20000000000 */
[----:B------:R-:W-:Y:S01]  /*1df0*/  VIADD R0, R0, 0x70 ;  /* 0x0000007000007836 */ /* 0x000fe20000000000 */
[----:B------:R-:W0:Y:S01]  /*1e00*/  SHFL.IDX PT, R4, R4, RZ, 0x1c1f ;  /* 0x001c1fff04047589 */ /* 0x000e2200000e0000 */
[----:B------:R-:W-:-:S02]  /*1e10*/  IMAD R9, R3, UR39, R8 ;  /* 0x0000002703097c24 */ /* 0x000fc4000f8e0208 */
[----:B------:R-:W-:Y:S02]  /*1e20*/  IMAD R7, R19, -0x2, R0 ;  /* 0xfffffffe13077824 */ /* 0x000fe400078e0200 */
[----:B-1----:R-:W-:Y:S01]  /*1e30*/  IMAD R3, R3, UR39, -R6 ;  /* 0x0000002703037c24 */ /* 0x002fe2000f8e0a06 */
[----:B--2---:R-:W-:-:S04]  /*1e40*/  IADD3 R0, R5, -R6, R9 ;  /* 0x8000000605007210 */ /* 0x004fc80007ffe009 */
[----:B------:R-:W-:-:S04]  /*1e50*/  VIMNMX R0, R7, R0, PT ;  /* 0x0000000007007248 */ /* 0x000fc80003fe0100 */
[C---:B------:R-:W-:Y:S02]  /*1e60*/  ISETP.GT.AND P3, PT, R0.reuse, RZ, PT ;  /* 0x000000ff0000720c */ /* 0x040fe40003f64270 */
[C---:B------:R-:W-:Y:S02]  /*1e70*/  ISETP.GT.AND P4, PT, R0.reuse, 0x1, PT ;  /* 0x000000010000780c */ /* 0x040fe40003f84270 */
[----:B------:R-:W-:Y:S01]  /*1e80*/  ISETP.GT.AND P5, PT, R0, 0x8, PT ;  /* 0x000000080000780c */ /* 0x000fe20003fa4270 */
        /* <DEDUP_REMOVED lines=394> */
[----:B------:R-:W-:Y:S02]  /*3730*/  FSEL R11, R74, -INF , P3 ;  /* 0xff8000004a0b7808 */ /* 0x000fe40001800000 */
[----:B------:R-:W-:Y:S02]  /*3740*/  FSEL R75, R75, -INF , P4 ;  /* 0xff8000004b4b7808 */ /* 0x000fe40002000000 */
[----:B------:R-:W-:Y:S01]  /*3750*/  ISETP.GT.AND P3, PT, R0, 0x9, PT ;  /* 0x000000090000780c */ /* 0x000fe20003f64270 */
[----:B------:R-:W-:Y:S01]  /*3760*/  HGMMA.64x16x16.F32 R64, gdesc[UR52], R64, gsb0 ;  /* 0x00200000344079f0 */ /* 0x000fe20008000840 */
[----:B------:R-:W-:Y:S01]  /*3770*/  UIADD3 UR54, UR4, 0x806, URZ ;  /* 0x0000080604367890 */ /* 0x000fe2000fffe03f */
[----:B------:R-:W-:Y:S01]  /*3780*/  FSEL R15, R78, -INF , P5 ;  /* 0xff8000004e0f7808 */ /* 0x000fe20002800000 */
[----:B------:R-:W-:Y:S01]  /*3790*/  UMOV UR55, 0x40000040 ;  /* 0x4000004000377882 */ /* 0x000fe20000000000 */
[----:B------:R-:W-:-:S02]  /*37a0*/  FMNMX.FTZ R8, R11, R75, !PT ;  /* 0x0000004b0b087209 */ /* 0x000fc40007810000 */
[C---:B------:R-:W-:Y:S02]  /*37b0*/  ISETP.GT.AND P4, PT, R0.reuse, 0x10, PT ;  /* 0x000000100000780c */ /* 0x040fe40003f84270 */
[----:B------:R-:W-:Y:S02]  /*37c0*/  FSEL R79, R79, -INF , P3 ;  /* 0xff8000004f4f7808 */ /* 0x000fe40001800000 */
[----:B------:R-:W-:Y:S02]  /*37d0*/  FMNMX.FTZ R8, R15, R8, !PT ;  /* 0x000000080f087209 */ /* 0x000fe40007810000 */
[----:B------:R-:W-:Y:S02]  /*37e0*/  ISETP.GT.AND P3, PT, R0, 0x11, PT ;  /* 0x000000110000780c */ /* 0x000fe40003f64270 */
[----:B------:R-:W-:Y:S01]  /*37f0*/  FMNMX.FTZ R8, R79, R8, !PT ;  /* 0x000000084f087209 */ /* 0x000fe20007810000 */
[----:B------:R-:W-:Y:S02]  /*3800*/  WARPGROUP.DEPBAR.LE gsb0, 0x0 ;  /* 0x00008000000079c5 */ /* 0x000fe40000010000 */
[----:B------:R-:W-:Y:S01]  /*3810*/  WARPGROUP.ARRIVE ;  /* 0x00000000000079c5 */ /* 0x000fe20000000000 */
[----:B------:R-:W-:-:S02]  /*3820*/  FSEL R81, R66, -INF , P4 ;  /* 0xff80000042517808 */ /* 0x000fc40002000000 */
[C---:B------:R-:W-:Y:S02]  /*3830*/  ISETP.GT.AND P4, PT, R0.reuse, 0x18, PT ;  /* 0x000000180000780c */ /* 0x040fe40003f84270 */
[----:B------:R-:W-:Y:S01]  /*3840*/  FSEL R67, R67, -INF , P3 ;  /* 0xff80000043437808 */ /* 0x000fe20001800000 */
[----:B------:R-:W-:Y:S01]  /*3850*/  HGMMA.64x16x16.F32 R56, gdesc[UR52], R56, gsb0 ;  /* 0x00200000343879f0 */ /* 0x000fe20008000838 */
[----:B------:R-:W-:Y:S01]  /*3860*/  UIADD3 UR54, UR4, 0x886, URZ ;  /* 0x0000088604367890 */ /* 0x000fe2000fffe03f */
[----:B------:R-:W-:Y:S01]  /*3870*/  FMNMX.FTZ R8, R81, R8, !PT ;  /* 0x0000000851087209 */ /* 0x000fe20007810000 */
[----:B------:R-:W-:Y:S01]  /*3880*/  UMOV UR55, 0x40000040 ;  /* 0x4000004000377882 */ /* 0x000fe20000000000 */
[----:B------:R-:W-:Y:S02]  /*3890*/  ISETP.GT.AND P3, PT, R0, 0x19, PT ;  /* 0x000000190000780c */ /* 0x000fe40003f64270 */
[----:B------:R-:W-:Y:S02]  /*38a0*/  FSEL R83, R70, -INF , P4 ;  /* 0xff80000046537808 */ /* 0x000fe40002000000 */
        /* <DEDUP_REMOVED lines=32> */
[----:B------:R-:W-:Y:S01]  /*3ab0*/  UMOV UR4, UR52 ;  /* 0x0000003400047c82 */ /* 0x000fe20008000000 */
[----:B------:R-:W-:Y:S02]  /*3ac0*/  ISETP.GT.AND P3, PT, R0, 0x39, PT ;  /* 0x000000390000780c */ /* 0x000fe40003f64270 */
[----:B------:R-:W-:-:S02]  /*3ad0*/  FSEL R93, R54, -INF , P4 ;  /* 0xff800000365d7808 */ /* 0x000fc40002000000 */
[----:B------:R-:W-:Y:S02]  /*3ae0*/  FMNMX.FTZ R8, R91, R8, !PT ;  /* 0x000000085b087209 */ /* 0x000fe40007810000 */
[C---:B------:R-:W-:Y:S02]  /*3af0*/  ISETP.GT.AND P4, PT, R0.reuse, 0x40, PT ;  /* 0x000000400000780c */ /* 0x040fe40003f84270 */
[----:B------:R-:W-:Y:S02]  /*3b00*/  FSEL R95, R55, -INF , P3 ;  /* 0xff800000375f7808 */ /* 0x000fe40001800000 */
[----:B------:R-:W-:Y:S02]  /*3b10*/  FMNMX.FTZ R8, R93, R8, !PT ;  /* 0x000000085d087209 */ /* 0x000fe40007810000 */
[----:B------:R-:W-:Y:S02]  /*3b20*/  ISETP.GT.AND P3, PT, R0, 0x41, PT ;  /* 0x000000410000780c */ /* 0x000fe40003f64270 */
[----:B------:R-:W-:Y:S01]  /*3b30*/  FMNMX.FTZ R8, R95, R8, !PT ;  /* 0x000000085f087209 */ /* 0x000fe20007810000 */
[----:B------:R-:W-:-:S02]  /*3b40*/  WARPGROUP.DEPBAR.LE gsb0, 0x0 ;  /* 0x00008000000079c5 */ /* 0x000fc40000010000 */
[----:B------:R-:W-:Y:S01]  /*3b50*/  WARPGROUP.ARRIVE ;  /* 0x00000000000079c5 */ /* 0x000fe20000000000 */
[----:B------:R-:W-:Y:S02]  /*3b60*/  FSEL R97, R42, -INF , P4 ;  /* 0xff8000002a617808 */ /* 0x000fe40002000000 */
[C---:B------:R-:W-:Y:S02]  /*3b70*/  ISETP.GT.AND P4, PT, R0.reuse, 0x48, PT ;  /* 0x000000480000780c */ /* 0x040fe40003f84270 */
[----:B------:R-:W-:Y:S01]  /*3b80*/  FSEL R99, R43, -INF , P3 ;  /* 0xff8000002b637808 */ /* 0x000fe20001800000 */
[----:B------:R-:W-:Y:S01]  /*3b90*/  HGMMA.64x16x16.F32 R32, gdesc[UR52], R32, gsb0 ;  /* 0x00200000342079f0 */ /* 0x000fe20008000820 */
[----:B------:R-:W-:Y:S02]  /*3ba0*/  FMNMX.FTZ R8, R97, R8, !PT ;  /* 0x0000000861087209 */ /* 0x000fe40007810000 */
[----:B------:R-:W-:Y:S02]  /*3bb0*/  ISETP.GT.AND P3, PT, R0, 0x49, PT ;  /* 0x000000490000780c */ /* 0x000fe40003f64270 */
[----:B------:R-:W-:Y:S01]  /*3bc0*/  FSEL R101, R46, -INF , P4 ;  /* 0xff8000002e657808 */ /* 0x000fe20002000000 */
[----:B------:R-:W-:Y:S01]  /*3bd0*/  IMAD.MOV.U32 R46, RZ, RZ, R17 ;  /* 0x000000ffff2e7224 */ /* 0x000fe200078e0011 */
        /* <DEDUP_REMOVED lines=12> */
[----:B------:R-:W-:Y:S01]  /*3ca0*/  FMNMX.FTZ R8, R105, R8, !PT ;  /* 0x0000000869087209 */ /* 0x000fe20007810000 */
[----:B------:R-:W-:Y:S01]  /*3cb0*/  ULDC UR4, c[0x0][0x988] ;  /* 0x0002620000047ab9 */ /* 0x000fe20000000800 */
        /* <DEDUP_REMOVED lines=9> */
[----:B------:R-:W-:Y:S01]  /*3d50*/  FSEL R113, R26, -INF , P4 ;  /* 0xff8000001a717808 */ /* 0x000fe20002000000 */
[----:B------:R1:W-:Y:S01]  /*3d60*/  @!P1 SYNCS.ARRIVE.TRANS64.RED.A1T0 RZ, [R2+URZ], RZ ;  /* 0x000000ff02ff99a7 */ /* 0x0003e2000810043f */
[----:B------:R-:W-:-:S02]  /*3d70*/  ISETP.GT.AND P4, PT, R0, 0x68, PT ;  /* 0x000000680000780c */ /* 0x000fc40003f84270 */
[----:B------:R-:W-:Y:S02]  /*3d80*/  FSEL R115, R27, -INF , P3 ;  /* 0xff8000001b737808 */ /* 0x000fe40001800000 */
[----:B------:R-:W-:Y:S02]  /*3d90*/  FMNMX.FTZ R8, R113, R8, !PT ;  /* 0x0000000871087209 */ /* 0x000fe40007810000 */
[----:B------:R-:W-:Y:S01]  /*3da0*/  ISETP.GT.AND P3, PT, R0, 0x69, PT ;  /* 0x000000690000780c */ /* 0x000fe20003f64270 */
[----:B------:R-:W-:Y:S01]  /*3db0*/  IMAD.U32 R0, RZ, RZ, UR4 ;  /* 0x00000004ff007e24 */ /* 0x000fe2000f8e00ff */
[----:B------:R-:W-:Y:S01]  /*3dc0*/  FSEL R117, R30, -INF , P4 ;  /* 0xff8000001e757808 */ /* 0x000fe20002000000 */
[----:B-1----:R-:W-:Y:S01]  /*3dd0*/  IMAD.MOV.U32 R2, RZ, RZ, RZ ;  /* 0x000000ffff027224 */ /* 0x002fe200078e00ff */
[----:B------:R-:W-:Y:S02]  /*3de0*/  FMNMX.FTZ R8, R115, R8, !PT ;  /* 0x0000000873087209 */ /* 0x000fe40007810000 */
[----:B------:R-:W-:-:S02]  /*3df0*/  FSEL R119, R31, -INF , P3 ;  /* 0xff8000001f777808 */ /* 0x000fc40001800000 */
[----:B------:R-:W-:-:S04]  /*3e00*/  FMNMX.FTZ R8, R117, R8, !PT ;  /* 0x0000000875087209 */ /* 0x000fc80007810000 */
[----:B------:R-:W-:Y:S01]  /*3e10*/  FMNMX.FTZ R10, R119, R8, !PT ;  /* 0x00000008770a7209 */ /* 0x000fe20007810000 */
[----:B------:R-:W-:-:S04]  /*3e20*/  IMAD.IADD R8, R9, 0x1, -R6 ;  /* 0x0000000109087824 */ /* 0x000fc800078e0a06 */
[----:B------:R-:W1:Y:S01]  /*3e30*/  SHFL.BFLY PT, R5, R10, 0x2, 0x1f ;  /* 0x0c401f000a057f89 */ /* 0x000e6200000e0000 */
[----:B0-----:R-:W-:-:S04]  /*3e40*/  VIADDMNMX R7, R4, R8, R7, PT ;  /* 0x0000000804077246 */ /* 0x001fc80003800107 */
[C---:B------:R-:W-:Y:S02]  /*3e50*/  ISETP.GT.AND P4, PT, R7.reuse, 0x1, PT ;  /* 0x000000010700780c */ /* 0x040fe40003f84270 */
[----:B------:R-:W-:Y:S02]  /*3e60*/  ISETP.GT.AND P5, PT, R7, 0x8, PT ;  /* 0x000000080700780c */ /* 0x000fe40003fa4270 */
[----:B------:R-:W-:Y:S02]  /*3e70*/  FSEL R73, R73, -INF , P4 ;  /* 0xff80000049497808 */ /* 0x000fe40002000000 */
[----:B------:R-:W-:-:S04]  /*3e80*/  ISETP.GT.AND P4, PT, R7, 0x11, PT ;  /* 0x000000110700780c */ /* 0x000fc80003f84270 */
[----:B------:R-:W-:Y:S02]  /*3e90*/  FSEL R65, R65, -INF , P4 ;  /* 0xff80000041417808 */ /* 0x000fe40002000000 */
[----:B------:R-:W-:-:S04]  /*3ea0*/  ISETP.GT.AND P4, PT, R7, 0x19, PT ;  /* 0x000000190700780c */ /* 0x000fc80003f84270 */
[----:B------:R-:W-:Y:S02]  /*3eb0*/  FSEL R69, R69, -INF , P4 ;  /* 0xff80000045457808 */ /* 0x000fe40002000000 */
[----:B------:R-:W-:Y:S02]  /*3ec0*/  ISETP.GT.AND P4, PT, R7, 0x21, PT ;  /* 0x000000210700780c */ /* 0x000fe40003f84270 */
[----:B-1----:R-:W-:Y:S02]  /*3ed0*/  FMNMX.FTZ R12, R10, R5, !PT ;  /* 0x000000050a0c7209 */ /* 0x002fe40007810000 */
[----:B------:R-:W-:Y:S02]  /*3ee0*/  FSEL R57, R57, -INF , P4 ;  /* 0xff80000039397808 */ /* 0x000fe40002000000 */
[----:B------:R-:W-:Y:S01]  /*3ef0*/  ISETP.GT.AND P4, PT, R7, 0x29, PT ;  /* 0x000000290700780c */ /* 0x000fe20003f84270 */
[----:B------:R-:W0:Y:S03]  /*3f00*/  SHFL.BFLY PT, R5, R12, 0x1, 0x1f ;  /* 0x0c201f000c057f89 */ /* 0x000e2600000e0000 */
[----:B------:R-:W-:-:S02]  /*3f10*/  FSEL R61, R61, -INF , P4 ;  /* 0xff8000003d3d7808 */ /* 0x000fc40002000000 */
[----:B------:R-:W-:-:S04]  /*3f20*/  ISETP.GT.AND P4, PT, R7, 0x31, PT ;  /* 0x000000310700780c */ /* 0x000fc80003f84270 */
[----:B------:R-:W-:Y:S02]  /*3f30*/  FSEL R49, R49, -INF , P4 ;  /* 0xff80000031317808 */ /* 0x000fe40002000000 */
[----:B------:R-:W-:-:S04]  /*3f40*/  ISETP.GT.AND P4, PT, R7, 0x39, PT ;  /* 0x000000390700780c */ /* 0x000fc80003f84270 */
[----:B------:R-:W-:Y:S02]  /*3f50*/  FSEL R53, R53, -INF , P4 ;  /* 0xff80000035357808 */ /* 0x000fe40002000000 */
[----:B------:R-:W-:-:S04]  /*3f60*/  ISETP.GT.AND P4, PT, R7, 0x41, PT ;  /* 0x000000410700780c */ /* 0x000fc80003f84270 */
[----:B------:R-:W-:Y:S02]  /*3f70*/  FSEL R41, R41, -INF , P4 ;  /* 0xff80000029297808 */ /* 0x000fe40002000000 */
[----:B------:R-:W-:Y:S02]  /*3f80*/  ISETP.GT.AND P4, PT, R7, 0x49, PT ;  /* 0x000000490700780c */ /* 0x000fe40003f84270 */
[----:B0-----:R-:W-:Y:S02]  /*3f90*/  FMNMX.FTZ R5, R12, R5, !PT ;  /* 0x000000050c057209 */ /* 0x001fe40007810000 */
[----:B------:R-:W-:Y:S02]  /*3fa0*/  FSEL R45, R45, -INF , P4 ;  /* 0xff8000002d2d7808 */ /* 0x000fe40002000000 */
[C---:B------:R-:W-:Y:S01]  /*3fb0*/  FSETP.NEU.FTZ.AND P3, PT, R5.reuse, -INF , PT ;  /* 0xff8000000500780b */ /* 0x040fe20003f7d000 */
[----:B------:R-:W-:Y:S01]  /*3fc0*/  FMUL.FTZ R9, R5, R0 ;  /* 0x0000000005097220 */ /* 0x000fe20000410000 */
[----:B------:R-:W-:-:S04]  /*3fd0*/  ISETP.GT.AND P4, PT, R7, 0x51, PT ;  /* 0x000000510700780c */ /* 0x000fc80003f84270 */
[----:B------:R-:W-:Y:S02]  /*3fe0*/  FSEL R30, R9, RZ, P3 ;  /* 0x000000ff091e7208 */ /* 0x000fe40001800000 */
[----:B------:R-:W-:Y:S02]  /*3ff0*/  ISETP.GT.AND P3, PT, R7, RZ, PT ;  /* 0x000000ff0700720c */ /* 0x000fe40003f64270 */
[----:B------:R-:W-:Y:S01]  /*4000*/  FSEL R33, R33, -INF , P4 ;  /* 0xff80000021217808 */ /* 0x000fe20002000000 */
[-CC-:B------:R-:W-:Y:S01]  /*4010*/  FFMA.FTZ R201, R11, R0.reuse, -R30.reuse ;  /* 0x000000000bc97223 */ /* 0x180fe2000001081e */
[----:B------:R-:W-:Y:S01]  /*4020*/  FSEL R9, R72, -INF , P3 ;  /* 0xff80000048097808 */ /* 0x000fe20001800000 */
[-CC-:B------:R-:W-:Y:S01]  /*4030*/  FFMA.FTZ R203, R15, R0.reuse, -R30.reuse ;  /* 0x000000000fcb7223 */ /* 0x180fe2000001081e */
[----:B------:R-:W-:Y:S01]  /*4040*/  ISETP.GT.AND P3, PT, R7, 0x9, PT ;  /* 0x000000090700780c */ /* 0x000fe20003f64270 */
[-CC-:B------:R-:W-:Y:S01]  /*4050*/  FFMA.FTZ R20, R59, R0.reuse, -R30.reuse ;  /* 0x000000003b147223 */ /* 0x180fe2000001081e */
[----:B------:R-:W-:Y:S01]  /*4060*/  FSEL R11, R76, -INF , P5 ;  /* 0xff8000004c0b7808 */ /* 0x000fe20002800000 */
[-CC-:B------:R-:W-:Y:S01]  /*4070*/  FFMA.FTZ R8, R75, R0.reuse, -R30.reuse ;  /* 0x000000004b087223 */ /* 0x180fe2000001081e */
[----:B------:R-:W-:Y:S01]  /*4080*/  FMNMX.FTZ R4, R9, R73, !PT ;  /* 0x0000004909047209 */ /* 0x000fe20007810000 */
[----:B------:R-:W-:Y:S01]  /*4090*/  MUFU.EX2 R201, R201 ;  /* 0x000000c900c97308 */ /* 0x000fe20000000800 */
[----:B------:R-:W-:Y:S01]  /*40a0*/  FSEL R77, R77, -INF , P3 ;  /* 0xff8000004d4d7808 */ /* 0x000fe20001800000 */
[-CC-:B------:R-:W-:Y:S01]  /*40b0*/  FFMA.FTZ R10, R79, R0.reuse, -R30.reuse ;  /* 0x000000004f0a7223 */ /* 0x180fe2000001081e */
[----:B------:R-:W-:Y:S01]  /*40c0*/  ISETP.GT.AND P3, PT, R7, 0x10, PT ;  /* 0x000000100700780c */ /* 0x000fe20003f64270 */
[--C-:B------:R-:W-:Y:S01]  /*40d0*/  FFMA.FTZ R197, R81, R0, -R30.reuse ;  /* 0x0000000051c57223 */ /* 0x100fe2000001081e */
[----:B------:R-:W-:Y:S01]  /*40e0*/  FMNMX.FTZ R4, R11, R4, !PT ;  /* 0x000000040b047209 */ /* 0x000fe20007810000 */
[--C-:B------:R-:W-:Y:S01]  /*40f0*/  FFMA.FTZ R12, R67, R0, -R30.reuse ;  /* 0x00000000430c7223 */ /* 0x100fe2000001081e */
[----:B------:R-:W-:Y:S01]  /*4100*/  FSEL R13, R64, -INF , P3 ;  /* 0xff800000400d7808 */ /* 0x000fe20001800000 */
[----:B------:R-:W0:Y:S01]  /*4110*/  MUFU.EX2 R8, R8 ;  /* 0x0000000800087308 */ /* 0x000e220000000800 */
[----:B------:R-:W-:Y:S01]  /*4120*/  FMNMX.FTZ R4, R77, R4, !PT ;  /* 0x000000044d047209 */ /* 0x000fe20007810000 */
[-CC-:B------:R-:W-:Y:S01]  /*4130*/  FFMA.FTZ R199, R83, R0.reuse, -R30.reuse ;  /* 0x0000000053c77223 */ /* 0x180fe2000001081e */
[----:B------:R-:W-:Y:S01]  /*4140*/  ISETP.GT.AND P3, PT, R7, 0x18, PT ;  /* 0x000000180700780c */ /* 0x000fe20003f64270 */
[--C-:B------:R-:W-:Y:S01]  /*4150*/  FFMA.FTZ R14, R71, R0, -R30.reuse ;  /* 0x00000000470e7223 */ /* 0x100fe2000001081e */
[----:B------:R-:W-:Y:S01]  /*4160*/  FMNMX.FTZ R4, R13, R4, !PT ;  /* 0x000000040d047209 */ /* 0x000fe20007810000 */
[--C-:B------:R-:W-:Y:S01]  /*4170*/  FFMA.FTZ R193, R85, R0, -R30.reuse ;  /* 0x0000000055c17223 */ /* 0x100fe2000001081e */
[----:B------:R-:W-:Y:S01]  /*4180*/  FSEL R15, R68, -INF , P3 ;  /* 0xff800000440f7808 */ /* 0x000fe20001800000 */
[----:B------:R-:W-:Y:S01]  /*4190*/  MUFU.EX2 R203, R203 ;  /* 0x000000cb00cb7308 */ /* 0x000fe20000000800 */
        /* <DEDUP_REMOVED lines=25> */
[----:B------:R-:W1:Y:S01]  /*4330*/  @P2 LDC R48, c[0x0][0x44c] ;  /* 0x00011300ff302b82 */ /* 0x000e620000000800 */
        /* <DEDUP_REMOVED lines=19> */
[----:B------:R-:W-:Y:S01]  /*4470*/  FFMA.FTZ R117, R117, R0, -R30 ;  /* 0x0000000075757223 */ /* 0x000fe2000001081e */
[----:B------:R-:W-:Y:S01]  /*4480*/  FSEL R43, R44, -INF , P3 ;  /* 0xff8000002c2b7808 */ /* 0x000fe20001800000 */
[----:B0-----:R-:W-:Y:S01]  /*4490*/  FADD.FTZ R44, R201, R8 ;  /* 0x00000008c92c7221 */ /* 0x001fe20000010000 */
[----:B------:R-:W-:Y:S01]  /*44a0*/  FMNMX.FTZ R4, R41, R4, !PT ;  /* 0x0000000429047209 */ /* 0x000fe20007810000 */
[----:B------:R-:W-:Y:S01]  /*44b0*/  MUFU.EX2 R193, R193 ;  /* 0x000000c100c17308 */ /* 0x000fe20000000800 */
[----:B------:R-:W-:Y:S01]  /*44c0*/  ISETP.GT.AND P3, PT, R7, 0x50, PT ;  /* 0x000000500700780c */ /* 0x000fe20003f64270 */
[----:B-1----:R-:W-:Y:S01]  /*44d0*/  @P2 IMAD.HI.U32 R48, R17, R48, RZ ;  /* 0x0000003011302227 */ /* 0x002fe200078e00ff */
[----:B------:R-:W-:-:S03]  /*44e0*/  FMNMX.FTZ R4, R43, R4, !PT ;  /* 0x000000042b047209 */ /* 0x000fc60007810000 */
[----:B------:R-:W-:Y:S01]  /*44f0*/  FFMA.FTZ R30, R119, R0, -R30 ;  /* 0x00000000771e7223 */ /* 0x000fe2000001081e */
[----:B------:R-:W-:Y:S02]  /*4500*/  FSEL R47, R32, -INF , P3 ;  /* 0xff800000202f7808 */ /* 0x000fe40001800000 */
[----:B------:R-:W-:Y:S02]  /*4510*/  CS2R R118, SRZ ;  /* 0x0000000000767805 */ /* 0x000fe4000001ff00 */
[----:B------:R-:W-:Y:S01]  /*4520*/  FMNMX.FTZ R4, R45, R4, !PT ;  /* 0x000000042d047209 */ /* 0x000fe20007810000 */
[----:B------:R-:W-:Y:S01]  /*4530*/  MUFU.EX2 R20, R20 ;  /* 0x0000001400147308 */ /* 0x000fe20000000800 */
[----:B------:R-:W-:Y:S02]  /*4540*/  ISETP.GT.AND P3, PT, R7, 0x58, PT ;  /* 0x000000580700780c */ /* 0x000fe40003f64270 */
[----:B------:R-:W-:Y:S02]  /*4550*/  CS2R R88, SRZ ;  /* 0x0000000000587805 */ /* 0x000fe4000001ff00 */
[----:B------:R-:W-:-:S02]  /*4560*/  FMNMX.FTZ R4, R47, R4, !PT ;  /* 0x000000042f047209 */ /* 0x000fc40007810000 */
[----:B------:R-:W-:Y:S02]  /*4570*/  CS2R R86, SRZ ;  /* 0x0000000000567805 */ /* 0x000fe4000001ff00 */
[----:B------:R-:W-:Y:S02]  /*4580*/  ISETP.GT.AND P4, PT, R7, 0x59, PT ;  /* 0x000000590700780c */ /* 0x000fe40003f84270 */
[----:B------:R-:W-:Y:S02]  /*4590*/  CS2R R84, SRZ ;  /* 0x0000000000547805 */ /* 0x000fe4000001ff00 */
[----:B------:R-:W-:Y:S01]  /*45a0*/  FSEL R51, R36, -INF , P3 ;  /* 0xff80000024337808 */ /* 0x000fe20001800000 */
[----:B------:R-:W-:Y:S01]  /*45b0*/  MUFU.EX2 R195, R195 ;  /* 0x000000c300c37308 */ /* 0x000fe20000000800 */
[----:B------:R-:W-:Y:S02]  /*45c0*/  FMNMX.FTZ R4, R33, R4, !PT ;  /* 0x0000000421047209 */ /* 0x000fe40007810000 */
[----:B------:R-:W-:-:S02]  /*45d0*/  CS2R R80, SRZ ;  /* 0x0000000000507805 */ /* 0x000fc4000001ff00 */
[----:B------:R-:W-:Y:S02]  /*45e0*/  FSEL R37, R37, -INF , P4 ;  /* 0xff80000025257808 */ /* 0x000fe40002000000 */
[----:B------:R-:W-:Y:S02]  /*45f0*/  CS2R R78, SRZ ;  /* 0x00000000004e7805 */ /* 0x000fe4000001ff00 */
[----:B------:R-:W-:Y:S02]  /*4600*/  ISETP.GT.AND P3, PT, R7, 0x60, PT ;  /* 0x000000600700780c */ /* 0x000fe40003f64270 */
[----:B------:R-:W-:Y:S02]  /*4610*/  CS2R R74, SRZ ;  /* 0x00000000004a7805 */ /* 0x000fe4000001ff00 */
[----:B------:R-:W-:Y:S01]  /*4620*/  FMNMX.FTZ R4, R51, R4, !PT ;  /* 0x0000000433047209 */ /* 0x000fe20007810000 */
[----:B------:R-:W-:Y:S01]  /*4630*/  MUFU.EX2 R26, R26 ;  /* 0x0000001a001a7308 */ /* 0x000fe20000000800 */
[----:B------:R-:W-:-:S02]  /*4640*/  ISETP.GT.AND P4, PT, R7, 0x61, PT ;  /* 0x000000610700780c */ /* 0x000fc40003f84270 */
[----:B------:R-:W-:Y:S02]  /*4650*/  CS2R R70, SRZ ;  /* 0x0000000000467805 */ /* 0x000fe4000001ff00 */
[----:B------:R-:W-:Y:S02]  /*4660*/  FSEL R55, R24, -INF , P3 ;  /* 0xff80000018377808 */ /* 0x000fe40001800000 */
[----:B------:R-:W-:Y:S02]  /*4670*/  CS2R R66, SRZ ;  /* 0x0000000000427805 */ /* 0x000fe4000001ff00 */
[----:B------:R-:W-:Y:S02]  /*4680*/  FMNMX.FTZ R4, R37, R4, !PT ;  /* 0x0000000425047209 */ /* 0x000fe40007810000 */
[----:B------:R-:W-:Y:S02]  /*4690*/  CS2R R62, SRZ ;  /* 0x00000000003e7805 */ /* 0x000fe4000001ff00 */
[----:B------:R-:W-:Y:S01]  /*46a0*/  ISETP.GT.AND P3, PT, R7, 0x68, PT ;  /* 0x000000680700780c */ /* 0x000fe20003f64270 */
[----:B------:R-:W-:Y:S01]  /*46b0*/  MUFU.EX2 R189, R189 ;  /* 0x000000bd00bd7308 */ /* 0x000fe20000000800 */
[----:B------:R-:W-:-:S02]  /*46c0*/  FSEL R25, R25, -INF , P4 ;  /* 0xff80000019197808 */ /* 0x000fc40002000000 */
[----:B------:R-:W-:Y:S02]  /*46d0*/  FMNMX.FTZ R4, R55, R4, !PT ;  /* 0x0000000437047209 */ /* 0x000fe40007810000 */
[----:B------:R-:W-:Y:S02]  /*46e0*/  ISETP.GT.AND P4, PT, R7, 0x69, PT ;  /* 0x000000690700780c */ /* 0x000fe40003f84270 */
[----:B------:R-:W-:Y:S01]  /*46f0*/  FSEL R7, R28, -INF , P3 ;  /* 0xff8000001c077808 */ /* 0x000fe20001800000 */
[----:B------:R-:W-:Y:S01]  /*4700*/  MUFU.EX2 R93, R93 ;  /* 0x0000005d005d7308 */ /* 0x000fe20000000800 */
[----:B------:R-:W-:Y:S02]  /*4710*/  FMNMX.FTZ R4, R25, R4, !PT ;  /* 0x0000000419047209 */ /* 0x000fe40007810000 */
[----:B------:R-:W-:Y:S02]  /*4720*/  FSEL R29, R29, -INF , P4 ;  /* 0xff8000001d1d7808 */ /* 0x000fe40002000000 */
[----:B------:R-:W-:-:S02]  /*4730*/  FMNMX.FTZ R4, R7, R4, !PT ;  /* 0x0000000407047209 */ /* 0x000fc40007810000 */
[----:B------:R-:W-:Y:S01]  /*4740*/  F2FP.F16.F32.PACK_AB R201, R8, R201 ;  /* 0x000000c908c9723e */ /* 0x000fe200000000ff */
[----:B------:R0:W-:Y:S01]  /*4750*/  MUFU.EX2 R28, R91 ;  /* 0x0000005b001c7308 */ /* 0x0001e20000000800 */
[----:B------:R-:W-:-:S05]  /*4760*/  FMNMX.FTZ R4, R29, R4, !PT ;  /* 0x000000041d047209 */ /* 0x000fca0007810000 */
[----:B------:R-:W1:Y:S02]  /*4770*/  SHFL.BFLY PT, R59, R4, 0x2, 0x1f ;  /* 0x0c401f00043b7f89 */ /* 0x000e6400000e0000 */
[----:B------:R2:W3:Y:S01]  /*4780*/  MUFU.EX2 R32, R95 ;  /* 0x0000005f00207308 */ /* 0x0004e20000000800 */
[----:B0-----:R-:W-:-:S07]  /*4790*/  CS2R R90, SRZ ;  /* 0x00000000005a7805 */ /* 0x001fce000001ff00 */
[----:B------:R-:W-:Y:S01]  /*47a0*/  MUFU.EX2 R97, R97 ;  /* 0x0000006100617308 */ /* 0x000fe20000000800 */
[----:B--2---:R-:W-:-:S07]  /*47b0*/  CS2R R94, SRZ ;  /* 0x00000000005e7805 */ /* 0x004fce000001ff00 */
[----:B------:R0:W2:Y:S01]  /*47c0*/  MUFU.EX2 R34, R99 ;  /* 0x0000006300227308 */ /* 0x0000a20000000800 */
[----:B---3--:R-:W-:Y:S02]  /*47d0*/  F2FP.F16.F32.PACK_AB R191, R32, R93 ;  /* 0x0000005d20bf723e */ /* 0x008fe400000000ff */
[----:B-1----:R-:W-:-:S05]  /*47e0*/  FMNMX.FTZ R59, R4, R59, !PT ;  /* 0x0000003b043b7209 */ /* 0x002fca0007810000 */
[----:B------:R-:W-:Y:S01]  /*47f0*/  MUFU.EX2 R101, R101 ;  /* 0x0000006500657308 */ /* 0x000fe20000000800 */
[----:B0-----:R-:W-:Y:S01]  /*4800*/  CS2R R98, SRZ ;  /* 0x0000000000627805 */ /* 0x001fe2000001ff00 */
[----:B------:R-:W0:Y:S06]  /*4810*/  SHFL.BFLY PT, R4, R59, 0x1, 0x1f ;  /* 0x0c201f003b047f89 */ /* 0x000e2c00000e0000 */
[----:B------:R1:W3:Y:S01]  /*4820*/  MUFU.EX2 R36, R103 ;  /* 0x0000006700247308 */ /* 0x0002e20000000800 */
[----:B--2---:R-:W-:-:S07]  /*4830*/  F2FP.F16.F32.PACK_AB R185, R34, R97 ;  /* 0x0000006122b9723e */ /* 0x004fce00000000ff */
[----:B------:R-:W-:Y:S01]  /*4840*/  MUFU.EX2 R105, R105 ;  /* 0x0000006900697308 */ /* 0x000fe20000000800 */
[----:B-1----:R-:W-:-:S07]  /*4850*/  CS2R R102, SRZ ;  /* 0x0000000000667805 */ /* 0x002fce000001ff00 */
[----:B------:R1:W-:Y:S01]  /*4860*/  MUFU.EX2 R38, R107 ;  /* 0x0000006b00267308 */ /* 0x0003e20000000800 */
[----:B---3--:R-:W-:Y:S02]  /*4870*/  F2FP.F16.F32.PACK_AB R187, R36, R101 ;  /* 0x0000006524bb723e */ /* 0x008fe400000000ff */
[----:B0-----:R-:W-:Y:S02]  /*4880*/  FMNMX.FTZ R4, R59, R4, !PT ;  /* 0x000000043b047209 */ /* 0x001fe40007810000 */
[----:B------:R-:W0:Y:S02]  /*4890*/  @P2 LDC R59, c[0x0][0x450] ;  /* 0x00011400ff3b2b82 */ /* 0x000e240000000800 */
[C---:B------:R-:W-:Y:S01]  /*48a0*/  FSETP.NEU.FTZ.AND P3, PT, R4.reuse, -INF , PT ;  /* 0xff8000000400780b */ /* 0x040fe20003f7d000 */
[----:B------:R-:W-:Y:S01]  /*48b0*/  FMUL.FTZ R24, R4, R0 ;  /* 0x0000000004187220 */ /* 0x000fe20000410000 */
[----:B------:R-:W-:Y:S01]  /*48c0*/  MUFU.EX2 R109, R109 ;  /* 0x0000006d006d7308 */ /* 0x000fe20000000800 */
[----:B-1----:R-:W-:-:S03]  /*48d0*/  CS2R R106, SRZ ;  /* 0x00000000006a7805 */ /* 0x002fc6000001ff00 */
[----:B------:R-:W-:-:S04]  /*48e0*/  FSEL R24, R24, RZ, P3 ;  /* 0x000000ff18187208 */ /* 0x000fc80001800000 */
        /* <DEDUP_REMOVED lines=13> */
[-CC-:B------:R-:W-:Y:S01]  /*49c0*/  FFMA.FTZ R21, R21, R0.reuse, -R24.reuse ;  /* 0x0000000015157223 */ /* 0x180fe20000010818 */
[-C--:B------:R-:W-:Y:S01]  /*49d0*/  FFMA.FTZ R27, R27, R0.reuse, -R24 ;  /* 0x000000001b1b7223 */ /* 0x080fe20000010818 */
[----:B0-----:R-:W-:Y:S01]  /*49e0*/  @P2 SHF.R.U32.HI R46, RZ, R59, R48 ;  /* 0x0000003bff2e2219 */ /* 0x001fe20000011630 */
[----:B------:R-:W0:Y:S01]  /*49f0*/  MUFU.EX2 R200, R73 ;  /* 0x0000004900c87308 */ /* 0x000e220000000800 */
[-CC-:B------:R-:W-:Y:S01]  /*4a00*/  FFMA.FTZ R41, R41, R0.reuse, -R24.reuse ;  /* 0x0000000029297223 */ /* 0x180fe20000010818 */
[-CC-:B------:R-:W-:Y:S01]  /*4a10*/  FFMA.FTZ R61, R61, R0.reuse, -R24.reuse ;  /* 0x000000003d3d7223 */ /* 0x180fe20000010818 */
[----:B------:R-:W-:Y:S01]  /*4a20*/  FFMA.FTZ R31, R31, R0, -R24 ;  /* 0x000000001f1f7223 */ /* 0x000fe20000010818 */
[----:B------:R-:W-:-:S02]  /*4a30*/  IMAD.IADD R3, R3, 0x1, R46 ;  /* 0x0000000103037824 */ /* 0x000fc400078e022e */
        /* <DEDUP_REMOVED lines=12> */
[----:B-1----:R-:W-:Y:S01]  /*4b00*/  FADD.FTZ R57, R203, R44 ;  /* 0x0000002ccb397221 */ /* 0x002fe20000010000 */
[----:B0-----:R-:W-:Y:S01]  /*4b10*/  FADD.FTZ R6, R9, R200 ;  /* 0x000000c809067221 */ /* 0x001fe20000010000 */
[-CC-:B------:R-:W-:Y:S01]  /*4b20*/  FFMA.FTZ R7, R7, R0.reuse, -R24.reuse ;  /* 0x0000000007077223 */ /* 0x180fe20000010818 */
[----:B------:R-:W-:Y:S01]  /*4b30*/  FFMA.FTZ R24, R29, R0, -R24 ;  /* 0x000000001d187223 */ /* 0x000fe20000010818 */
[----:B------:R-:W-:Y:S01]  /*4b40*/  FADD.FTZ R44, R10, R57 ;  /* 0x000000390a2c7221 */ /* 0x000fe20000010000 */
[----:B------:R-:W-:Y:S01]  /*4b50*/  F2FP.F16.F32.PACK_AB R200, R200, R9 ;  /* 0x00000009c8c8723e */ /* 0x000fe200000000ff */
[----:B------:R-:W-:Y:S01]  /*4b60*/  VIADD R9, R82, 0xfffffffe ;  /* 0xfffffffe52097836 */ /* 0x000fe20000000000 */
[----:B------:R0:W1:Y:S01]  /*4b70*/  MUFU.EX2 R202, R77 ;  /* 0x0000004d00ca7308 */ /* 0x0000620000000800 */
[----:B------:R-:W-:Y:S01]  /*4b80*/  FADD.FTZ R57, R197, R44 ;  /* 0x0000002cc5397221 */ /* 0x000fe20000010000 */
[----:B------:R-:W-:-:S02]  /*4b90*/  F2FP.F16.F32.PACK_AB R197, R12, R197 ;  /* 0x000000c50cc5723e */ /* 0x000fc400000000ff */
[----:B------:R-:W-:Y:S02]  /*4ba0*/  CS2R R110, SRZ ;  /* 0x00000000006e7805 */ /* 0x000fe4000001ff00 */
[----:B------:R-:W-:Y:S01]  /*4bb0*/  F2FP.F16.F32.PACK_AB R181, R38, R105 ;  /* 0x0000006926b5723e */ /* 0x000fe200000000ff */
[----:B------:R-:W-:Y:S01]  /*4bc0*/  FADD.FTZ R44, R12, R57 ;  /* 0x000000390c2c7221 */ /* 0x000fe20000010000 */
[----:B------:R-:W-:Y:S02]  /*4bd0*/  F2FP.F16.F32.PACK_AB R183, R40, R109 ;  /* 0x0000006d28b7723e */ /* 0x000fe400000000ff */
[----:B------:R-:W-:Y:S01]  /*4be0*/  CS2R R82, SRZ ;  /* 0x0000000000527805 */ /* 0x000fe2000001ff00 */
[----:B------:R-:W3:Y:S01]  /*4bf0*/  MUFU.EX2 R13, R13 ;  /* 0x0000000d000d7308 */ /* 0x000ee20000000800 */
[----:B------:R-:W-:Y:S01]  /*4c00*/  FADD.FTZ R57, R199, R44 ;  /* 0x0000002cc7397221 */ /* 0x000fe20000010000 */
[----:B------:R-:W-:Y:S02]  /*4c10*/  F2FP.F16.F32.PACK_AB R203, R10, R203 ;  /* 0x000000cb0acb723e */ /* 0x000fe400000000ff */
[----:B0-----:R-:W-:-:S02]  /*4c20*/  CS2R R76, SRZ ;  /* 0x00000000004c7805 */ /* 0x001fc4000001ff00 */
[C---:B------:R-:W-:Y:S01]  /*4c30*/  F2FP.F16.F32.PACK_AB R199, R14.reuse, R199 ;  /* 0x000000c70ec7723e */ /* 0x040fe200000000ff */
[----:B------:R-:W-:Y:S01]  /*4c40*/  FADD.FTZ R44, R14, R57 ;  /* 0x000000390e2c7221 */ /* 0x000fe20000010000 */
[----:B------:R-:W-:Y:S02]  /*4c50*/  CS2R R72, SRZ ;  /* 0x0000000000487805 */ /* 0x000fe4000001ff00 */
[----:B------:R-:W-:Y:S01]  /*4c60*/  CS2R R58, SRZ ;  /* 0x00000000003a7805 */ /* 0x000fe2000001ff00 */
[----:B------:R0:W4:Y:S01]  /*4c70*/  MUFU.EX2 R196, R65 ;  /* 0x0000004100c47308 */ /* 0x0001220000000800 */
[----:B------:R-:W-:-:S07]  /*4c80*/  CS2R R56, SRZ ;  /* 0x0000000000387805 */ /* 0x000fce000001ff00 */
[----:B------:R-:W5:Y:S01]  /*4c90*/  MUFU.EX2 R15, R15 ;  /* 0x0000000f000f7308 */ /* 0x000f620000000800 */
[----:B0-----:R-:W-:-:S07]  /*4ca0*/  CS2R R64, SRZ ;  /* 0x0000000000407805 */ /* 0x001fce000001ff00 */
[----:B------:R2:W-:Y:S08]  /*4cb0*/  MUFU.EX2 R188, R49 ;  /* 0x0000003100bc7308 */ /* 0x0005f00000000800 */
[----:B------:R0:W5:Y:S01]  /*4cc0*/  MUFU.EX2 R198, R69 ;  /* 0x0000004500c67308 */ /* 0x0001620000000800 */
[----:B--2---:R-:W-:-:S04]  /*4cd0*/  FADD.FTZ R49, R11, R6 ;  /* 0x000000060b317221 */ /* 0x004fc80000010000 */
[C---:B-1----:R-:W-:Y:S01]  /*4ce0*/  FADD.FTZ R6, R202.reuse, R49 ;  /* 0x00000031ca067221 */ /* 0x042fe20000010000 */
[----:B------:R-:W-:Y:S02]  /*4cf0*/  F2FP.F16.F32.PACK_AB R202, R202, R11 ;  /* 0x0000000bcaca723e */ /* 0x000fe400000000ff */
[----:B------:R1:W-:Y:S01]  /*4d00*/  MUFU.EX2 R190, R53 ;  /* 0x0000003500be7308 */ /* 0x0003e20000000800 */
[----:B---3--:R-:W-:Y:S01]  /*4d10*/  FADD.FTZ R49, R13, R6 ;  /* 0x000000060d317221 */ /* 0x008fe20000010000 */
[----:B0-----:R-:W-:-:S03]  /*4d20*/  CS2R R68, SRZ ;  /* 0x0000000000447805 */ /* 0x001fc6000001ff00 */
[C---:B----4-:R-:W-:Y:S01]  /*4d30*/  FADD.FTZ R6, R196.reuse, R49 ;  /* 0x00000031c4067221 */ /* 0x050fe20000010000 */
[----:B------:R-:W-:Y:S02]  /*4d40*/  F2FP.F16.F32.PACK_AB R196, R196, R13 ;  /* 0x0000000dc4c4723e */ /* 0x000fe400000000ff */
[----:B------:R-:W0:Y:S01]  /*4d50*/  MUFU.EX2 R21, R21 ;  /* 0x0000001500157308 */ /* 0x000e220000000800 */
[----:B-1----:R-:W-:Y:S01]  /*4d60*/  FADD.FTZ R53, R193, R44 ;  /* 0x0000002cc1357221 */ /* 0x002fe20000010000 */
[----:B------:R-:W-:-:S03]  /*4d70*/  F2FP.F16.F32.PACK_AB R193, R20, R193 ;  /* 0x000000c114c1723e */ /* 0x000fc600000000ff */
[----:B------:R-:W-:Y:S01]  /*4d80*/  FADD.FTZ R44, R20, R53 ;  /* 0x00000035142c7221 */ /* 0x000fe20000010000 */
[----:B------:R-:W-:Y:S02]  /*4d90*/  CS2R R52, SRZ ;  /* 0x0000000000347805 */ /* 0x000fe4000001ff00 */
[----:B------:R-:W1:Y:S01]  /*4da0*/  MUFU.EX2 R27, R27 ;  /* 0x0000001b001b7308 */ /* 0x000e620000000800 */
[----:B------:R-:W-:Y:S01]  /*4db0*/  FADD.FTZ R49, R195, R44 ;  /* 0x0000002cc3317221 */ /* 0x000fe20000010000 */
[----:B------:R-:W-:Y:S01]  /*4dc0*/  IMAD.HI R44, R3, -0x6db6db6d, R2 ;  /* 0x92492493032c7827 */ /* 0x000fe200078e0202 */
[----:B------:R-:W-:-:S05]  /*4dd0*/  F2FP.F16.F32.PACK_AB R195, R26, R195 ;  /* 0x000000c31ac3723e */ /* 0x000fca00000000ff */
[----:B------:R5:W-:Y:S08]  /*4de0*/  MUFU.EX2 R184, R41 ;  /* 0x0000002900b87308 */ /* 0x000bf00000000800 */
[----:B------:R2:W3:Y:S01]  /*4df0*/  MUFU.EX2 R194, R61 ;  /* 0x0000003d00c27308 */ /* 0x0004e20000000800 */
[----:B-----5:R-:W-:Y:S01]  /*4e00*/  FADD.FTZ R41, R15, R6 ;  /* 0x000000060f297221 */ /* 0x020fe20000010000 */
[----:B------:R-:W-:Y:S01]  /*4e10*/  FADD.FTZ R6, R26, R49 ;  /* 0x000000311a067221 */ /* 0x000fe20000010000 */
[----:B------:R-:W-:-:S02]  /*4e20*/  CS2R R48, SRZ ;  /* 0x0000000000307805 */ /* 0x000fc4000001ff00 */
[----:B------:R-:W-:Y:S01]  /*4e30*/  FADD.FTZ R2, R198, R41 ;  /* 0x00000029c6027221 */ /* 0x000fe20000010000 */
[----:B------:R-:W-:Y:S01]  /*4e40*/  FADD.FTZ R41, R189, R6 ;  /* 0x00000006bd297221 */ /* 0x000fe20000010000 */
[C---:B------:R-:W-:Y:S01]  /*4e50*/  F2FP.F16.F32.PACK_AB R189, R28.reuse, R189 ;  /* 0x000000bd1cbd723e */ /* 0x040fe200000000ff */
[----:B------:R-:W4:Y:S01]  /*4e60*/  MUFU.EX2 R31, R31 ;  /* 0x0000001f001f7308 */ /* 0x000f220000000800 */
[----:B0-----:R-:W-:Y:S01]  /*4e70*/  FADD.FTZ R3, R21, R2 ;  /* 0x0000000215037221 */ /* 0x001fe20000010000 */
[----:B------:R-:W-:Y:S01]  /*4e80*/  FADD.FTZ R6, R28, R41 ;  /* 0x000000291c067221 */ /* 0x000fe20000010000 */
[----:B------:R-:W-:Y:S02]  /*4e90*/  F2FP.F16.F32.PACK_AB R198, R198, R15 ;  /* 0x0000000fc6c6723e */ /* 0x000fe400000000ff */
[----:B--2---:R-:W-:Y:S01]  /*4ea0*/  CS2R R60, SRZ ;  /* 0x00000000003c7805 */ /* 0x004fe2000001ff00 */
[C---:B------:R-:W-:Y:S01]  /*4eb0*/  FADD.FTZ R2, R192.reuse, R3 ;  /* 0x00000003c0027221 */ /* 0x040fe20000010000 */
[----:B------:R-:W-:Y:S01]  /*4ec0*/  FADD.FTZ R41, R93, R6 ;  /* 0x000000065d297221 */ /* 0x000fe20000010000 */
[----:B------:R-:W-:Y:S01]  /*4ed0*/  F2FP.F16.F32.PACK_AB R192, R192, R21 ;  /* 0x00000015c0c0723e */ /* 0x000fe200000000ff */
[----:B------:R-:W0:Y:S01]  /*4ee0*/  MUFU.EX2 R35, R35 ;  /* 0x0000002300237308 */ /* 0x000e220000000800 */
[----:B-1----:R-:W-:Y:S01]  /*4ef0*/  FADD.FTZ R3, R27, R2 ;  /* 0x000000021b037221 */ /* 0x002fe20000010000 */
[----:B------:R-:W-:Y:S01]  /*4f00*/  FADD.FTZ R6, R32, R41 ;  /* 0x0000002920067221 */ /* 0x000fe20000010000 */
[----:B------:R-:W-:-:S02]  /*4f10*/  CS2R R92, SRZ ;  /* 0x00000000005c7805 */ /* 0x000fc4000001ff00 */
[C---:B---3--:R-:W-:Y:S01]  /*4f20*/  FADD.FTZ R2, R194.reuse, R3 ;  /* 0x00000003c2027221 */ /* 0x048fe20000010000 */
[----:B------:R-:W-:Y:S01]  /*4f30*/  FADD.FTZ R41, R97, R6 ;  /* 0x0000000661297221 */ /* 0x000fe20000010000 */
[----:B------:R-:W-:Y:S01]  /*4f40*/  F2FP.F16.F32.PACK_AB R194, R194, R27 ;  /* 0x0000001bc2c2723e */ /* 0x000fe200000000ff */
[----:B------:R-:W1:Y:S01]  /*4f50*/  MUFU.EX2 R39, R39 ;  /* 0x0000002700277308 */ /* 0x000e620000000800 */
[----:B----4-:R-:W-:Y:S01]  /*4f60*/  FADD.FTZ R3, R31, R2 ;  /* 0x000000021f037221 */ /* 0x010fe20000010000 */
[----:B------:R-:W-:Y:S01]  /*4f70*/  FADD.FTZ R6, R34, R41 ;  /* 0x0000002922067221 */ /* 0x000fe20000010000 */
[----:B------:R-:W-:Y:S02]  /*4f80*/  SHF.R.U32.HI R41, RZ, 0x1f, R44 ;  /* 0x0000001fff297819 */ /* 0x000fe4000001162c */
[----:B------:R-:W-:Y:S01]  /*4f90*/  CS2R R96, SRZ ;  /* 0x0000000000607805 */ /* 0x000fe2000001ff00 */
[----:B------:R-:W-:Y:S01]  /*4fa0*/  FADD.FTZ R2, R188, R3 ;  /* 0x00000003bc027221 */ /* 0x000fe20000010000 */
[----:B------:R-:W-:Y:S01]  /*4fb0*/  FADD.FTZ R29, R101, R6 ;  /* 0x00000006651d7221 */ /* 0x000fe20000010000 */
[----:B------:R-:W-:Y:S01]  /*4fc0*/  LEA.HI.SX32 R120, R44, R41, 0x1a ;  /* 0x000000292c787211 */ /* 0x000fe200078fd2ff */
[----:B------:R-:W2:Y:S01]  /*4fd0*/  MUFU.EX2 R43, R43 ;  /* 0x0000002b002b7308 */ /* 0x000ea20000000800 */
[----:B0-----:R-:W-:Y:S01]  /*4fe0*/  FADD.FTZ R3, R35, R2 ;  /* 0x0000000223037221 */ /* 0x001fe20000010000 */
[----:B------:R-:W-:Y:S01]  /*4ff0*/  FADD.FTZ R6, R36, R29 ;  /* 0x0000001d24067221 */ /* 0x000fe20000010000 */
[----:B------:R-:W-:-:S02]  /*5000*/  VIMNMX R12, RZ, R120, !PT ;  /* 0x00000078ff0c7248 */ /* 0x000fc40007fe0100 */
[----:B------:R-:W-:Y:S01]  /*5010*/  CS2R R100, SRZ ;  /* 0x0000000000647805 */ /* 0x000fe2000001ff00 */
[----:B------:R-:W-:Y:S01]  /*5020*/  FADD.FTZ R2, R190, R3 ;  /* 0x00000003be027221 */ /* 0x000fe20000010000 */
[----:B------:R-:W-:Y:S01]  /*5030*/  FADD.FTZ R29, R105, R6 ;  /* 0x00000006691d7221 */ /* 0x000fe20000010000 */
[----:B------:R-:W-:Y:S01]  /*5040*/  ISETP.GE.AND P3, PT, R9, R12, PT ;  /* 0x0000000c0900720c */ /* 0x000fe20003f66270 */
[----:B------:R0:W3:Y:S01]  /*5050*/  MUFU.EX2 R186, R45 ;  /* 0x0000002d00ba7308 */ /* 0x0000e20000000800 */
[----:B-1----:R-:W-:Y:S01]  /*5060*/  FADD.FTZ R3, R39, R2 ;  /* 0x0000000227037221 */ /* 0x002fe20000010000 */
[----:B------:R-:W-:Y:S01]  /*5070*/  FADD.FTZ R6, R38, R29 ;  /* 0x0000001d26067221 */ /* 0x000fe20000010000 */
[----:B------:R-:W-:Y:S02]  /*5080*/  F2FP.F16.F32.PACK_AB R188, R188, R31 ;  /* 0x0000001fbcbc723e */ /* 0x000fe400000000ff */
[----:B------:R-:W-:Y:S01]  /*5090*/  CS2R R104, SRZ ;  /* 0x0000000000687805 */ /* 0x000fe2000001ff00 */
[----:B------:R-:W-:Y:S01]  /*50a0*/  FADD.FTZ R2, R184, R3 ;  /* 0x00000003b8027221 */ /* 0x000fe20000010000 */
[----:B------:R-:W-:Y:S01]  /*50b0*/  FADD.FTZ R29, R109, R6 ;  /* 0x000000066d1d7221 */ /* 0x000fe20000010000 */
[----:B------:R-:W-:Y:S01]  /*50c0*/  F2FP.F16.F32.PACK_AB R190, R190, R35 ;  /* 0x00000023bebe723e */ /* 0x000fe200000000ff */
[----:B------:R-:W1:Y:S01]  /*50d0*/  MUFU.EX2 R113, R113 ;  /* 0x0000007100717308 */ /* 0x000e620000000800 */
[----:B--2---:R-:W-:Y:S01]  /*50e0*/  FADD.FTZ R3, R43, R2 ;  /* 0x000000022b037221 */ /* 0x004fe20000010000 */
[----:B------:R-:W-:Y:S01]  /*50f0*/  FADD.FTZ R6, R40, R29 ;  /* 0x0000001d28067221 */ /* 0x000fe20000010000 */
[----:B------:R-:W-:-:S02]  /*5100*/  F2FP.F16.F32.PACK_AB R184, R184, R39 ;  /* 0x00000027b8b8723e */ /* 0x000fc400000000ff */
[----:B------:R-:W-:Y:S02]  /*5110*/  CS2R R108, SRZ ;  /* 0x00000000006c7805 */ /* 0x000fe4000001ff00 */
[----:B0-----:R-:W-:Y:S02]  /*5120*/  CS2R R44, SRZ ;  /* 0x00000000002c7805 */ /* 0x001fe4000001ff00 */
[----:B------:R-:W-:Y:S02]  /*5130*/  CS2R R40, SRZ ;  /* 0x0000000000287805 */ /* 0x000fe4000001ff00 */
[----:B------:R-:W-:Y:S01]  /*5140*/  CS2R R38, SRZ ;  /* 0x0000000000267805 */ /* 0x000fe2000001ff00 */
[----:B------:R-:W0:Y:S01]  /*5150*/  MUFU.EX2 R47, R47 ;  /* 0x0000002f002f7308 */ /* 0x000e220000000800 */
[C---:B---3--:R-:W-:Y:S01]  /*5160*/  FADD.FTZ R2, R186.reuse, R3 ;  /* 0x00000003ba027221 */ /* 0x048fe20000010000 */
[----:B------:R-:W-:Y:S02]  /*5170*/  F2FP.F16.F32.PACK_AB R186, R186, R43 ;  /* 0x0000002bbaba723e */ /* 0x000fe400000000ff */
[----:B------:R-:W-:-:S02]  /*5180*/  CS2R R34, SRZ ;  /* 0x0000000000227805 */ /* 0x000fc4000001ff00 */
[----:B------:R-:W-:Y:S02]  /*5190*/  CS2R R26, SRZ ;  /* 0x00000000001a7805 */ /* 0x000fe4000001ff00 */
[----:B------:R2:W3:Y:S01]  /*51a0*/  MUFU.EX2 R42, R115 ;  /* 0x00000073002a7308 */ /* 0x0004e20000000800 */
[----:B-1----:R-:W-:-:S07]  /*51b0*/  FADD.FTZ R29, R113, R6 ;  /* 0x00000006711d7221 */ /* 0x002fce0000010000 */
[----:B------:R1:W4:Y:S01]  /*51c0*/  MUFU.EX2 R180, R33 ;  /* 0x0000002100b47308 */ /* 0x0003220000000800 */
[----:B0-----:R-:W-:Y:S01]  /*51d0*/  FADD.FTZ R3, R47, R2 ;  /* 0x000000022f037221 */ /* 0x001fe20000010000 */
[----:B--2---:R-:W-:-:S06]  /*51e0*/  CS2R R114, SRZ ;  /* 0x0000000000727805 */ /* 0x004fcc000001ff00 */
[----:B------:R-:W0:Y:S01]  /*51f0*/  MUFU.EX2 R117, R117 ;  /* 0x0000007500757308 */ /* 0x000e220000000800 */
[C---:B---3--:R-:W-:Y:S01]  /*5200*/  FADD.FTZ R6, R42.reuse, R29 ;  /* 0x0000001d2a067221 */ /* 0x048fe20000010000 */
[----:B------:R-:W-:Y:S02]  /*5210*/  F2FP.F16.F32.PACK_AB R177, R42, R113 ;  /* 0x000000712ab1723e */ /* 0x000fe400000000ff */
[----:B------:R-:W-:Y:S02]  /*5220*/  CS2R R112, SRZ ;  /* 0x0000000000707805 */ /* 0x000fe4000001ff00 */
[----:B------:R-:W-:Y:S02]  /*5230*/  CS2R R42, SRZ ;  /* 0x00000000002a7805 */ /* 0x000fe4000001ff00 */
[----:B-1----:R-:W-:Y:S02]  /*5240*/  CS2R R32, SRZ ;  /* 0x0000000000207805 */ /* 0x002fe4000001ff00 */
[----:B------:R-:W-:Y:S01]  /*5250*/  CS2R R28, SRZ ;  /* 0x00000000001c7805 */ /* 0x000fe2000001ff00 */
[----:B------:R-:W-:Y:S01]  /*5260*/  MUFU.EX2 R51, R51 ;  /* 0x0000003300337308 */ /* 0x000fe20000000800 */
[C---:B----4-:R-:W-:Y:S01]  /*5270*/  FADD.FTZ R2, R180.reuse, R3 ;  /* 0x00000003b4027221 */ /* 0x050fe20000010000 */
[----:B------:R-:W-:-:S02]  /*5280*/  F2FP.F16.F32.PACK_AB R180, R180, R47 ;  /* 0x0000002fb4b4723e */ /* 0x000fc400000000ff */
[----:B------:R-:W-:-:S04]  /*5290*/  CS2R R46, SRZ ;  /* 0x00000000002e7805 */ /* 0x000fc8000001ff00 */
[----:B------:R-:W1:Y:S01]  /*52a0*/  MUFU.EX2 R30, R30 ;  /* 0x0000001e001e7308 */ /* 0x000e620000000800 */
[----:B0-----:R-:W-:-:S07]  /*52b0*/  FADD.FTZ R3, R117, R6 ;  /* 0x0000000675037221 */ /* 0x001fce0000010000 */
[----:B------:R0:W2:Y:S08]  /*52c0*/  MUFU.EX2 R182, R37 ;  /* 0x0000002500b67308 */ /* 0x0000b00000000800 */
[----:B------:R-:W3:Y:S01]  /*52d0*/  MUFU.EX2 R55, R55 ;  /* 0x0000003700377308 */ /* 0x000ee20000000800 */
[C---:B-1----:R-:W-:Y:S01]  /*52e0*/  FADD.FTZ R6, R30.reuse, R3 ;  /* 0x000000031e067221 */ /* 0x042fe20000010000 */
[----:B------:R-:W-:-:S02]  /*52f0*/  F2FP.F16.F32.PACK_AB R179, R30, R117 ;  /* 0x000000751eb3723e */ /* 0x000fc400000000ff */
[----:B------:R-:W-:Y:S02]  /*5300*/  CS2R R116, SRZ ;  /* 0x0000000000747805 */ /* 0x000fe4000001ff00 */
[----:B0-----:R-:W-:Y:S02]  /*5310*/  CS2R R36, SRZ ;  /* 0x0000000000247805 */ /* 0x001fe4000001ff00 */
[----:B------:R-:W-:Y:S01]  /*5320*/  CS2R R30, SRZ ;  /* 0x00000000001e7805 */ /* 0x000fe2000001ff00 */
[----:B------:R0:W1:Y:S08]  /*5330*/  MUFU.EX2 R176, R25 ;  /* 0x0000001900b07308 */ /* 0x0000700000000800 */
[----:B------:R3:W4:Y:S01]  /*5340*/  MUFU.EX2 R178, R7 ;  /* 0x0000000700b27308 */ /* 0x0007220000000800 */
[----:B0-----:R-:W-:-:S04]  /*5350*/  FADD.FTZ R25, R51, R2 ;  /* 0x0000000233197221 */ /* 0x001fc80000010000 */
[C---:B--2---:R-:W-:Y:S01]  /*5360*/  FADD.FTZ R2, R182.reuse, R25 ;  /* 0x00000019b6027221 */ /* 0x044fe20000010000 */
[----:B------:R-:W-:Y:S02]  /*5370*/  F2FP.F16.F32.PACK_AB R182, R182, R51 ;  /* 0x00000033b6b6723e */ /* 0x000fe400000000ff */
[----:B------:R-:W-:Y:S01]  /*5380*/  CS2R R50, SRZ ;  /* 0x0000000000327805 */ /* 0x000fe2000001ff00 */
[----:B------:R0:W2:Y:S01]  /*5390*/  MUFU.EX2 R3, R24 ;  /* 0x0000001800037308 */ /* 0x0000a20000000800 */
[----:B---3--:R-:W-:-:S04]  /*53a0*/  FADD.FTZ R7, R55, R2 ;  /* 0x0000000237077221 */ /* 0x008fc80000010000 */
[C---:B-1----:R-:W-:Y:S01]  /*53b0*/  FADD.FTZ R7, R176.reuse, R7 ;  /* 0x00000007b0077221 */ /* 0x042fe20000010000 */
[----:B------:R-:W-:Y:S02]  /*53c0*/  F2FP.F16.F32.PACK_AB R176, R176, R55 ;  /* 0x00000037b0b0723e */ /* 0x000fe400000000ff */
[----:B------:R-:W-:Y:S01]  /*53d0*/  CS2R R54, SRZ ;  /* 0x0000000000367805 */ /* 0x000fe2000001ff00 */
[----:B----4-:R-:W-:Y:S01]  /*53e0*/  FADD.FTZ R2, R178, R7 ;  /* 0x00000007b2027221 */ /* 0x010fe20000010000 */
[----:B0-----:R-:W-:-:S03]  /*53f0*/  CS2R R24, SRZ ;  /* 0x0000000000187805 */ /* 0x001fc6000001ff00 */
[C---:B--2---:R-:W-:Y:S01]  /*5400*/  FADD.FTZ R7, R3.reuse, R2 ;  /* 0x0000000203077221 */ /* 0x044fe20000010000 */
[----:B------:R-:W-:Y:S01]  /*5410*/  F2FP.F16.F32.PACK_AB R178, R3, R178 ;  /* 0x000000b203b2723e */ /* 0x000fe200000000ff */
[----:B------:R-:W-:Y:S02]  /*5420*/  IMAD.MOV.U32 R3, RZ, RZ, 0x3f800000 ;  /* 0x3f800000ff037424 */ /* 0x000fe400078e00ff */
[----:B------:R-:W-:Y:S01]  /*5430*/  IMAD.MOV.U32 R2, RZ, RZ, 0x3f800000 ;  /* 0x3f800000ff027424 */ /* 0x000fe200078e00ff */
[----:B------:R-:W-:Y:S06]  /*5440*/  @!P3 BRA `(.L_x_2275) ;  /* 0x0000004000f4b947 */ /* 0x000fec0003800000 */
[----:B------:R-:W-:Y:S01]  /*5450*/  IMAD.MOV.U32 R8, RZ, RZ, R5 ;  /* 0x000000ffff087224 */ /* 0x000fe200078e0005 */
[----:B------:R-:W-:Y:S01]  /*5460*/  UMOV UR7, UR38 ;  /* 0x0000002600077c82 */ /* 0x000fe20008000000 */
[----:B------:R-:W-:Y:S01]  /*5470*/  IMAD.MOV.U32 R10, RZ, RZ, R4 ;  /* 0x000000ffff0a7224 */ /* 0x000fe200078e0004 */
[----:B------:R-:W-:Y:S01]  /*5480*/  UMOV UR5, UR36 ;  /* 0x0000002400057c82 */ /* 0x000fe20008000000 */
[----:B------:R-:W-:Y:S01]  /*5490*/  IMAD.MOV.U32 R3, RZ, RZ, 0x3f800000 ;  /* 0x3f800000ff037424 */ /* 0x000fe200078e00ff */
[----:B------:R-:W-:Y:S01]  /*54a0*/  ULDC UR61, c[0x0][0x288] ;  /* 0x0000a200003d7ab9 */ /* 0x000fe20000000800 */
[----:B------:R-:W-:-:S07]  /*54b0*/  IMAD.MOV.U32 R119, RZ, RZ, RZ ;  /* 0x000000ffff777224 */ /* 0x000fce00078e00ff */
.L_x_2284:
[----:B------:R-:W-:-:S04]  /*54c0*/  UIADD3 UR4, UR5, 0x1, URZ ;  /* 0x0000000105047890 */ /* 0x000fc8000fffe03f */
[----:B------:R-:W-:-:S04]  /*54d0*/  UISETP.NE.AND UP0, UPT, UR4, 0x2, UPT ;  /* 0x000000020400788c */ /* 0x000fc8000bf05270 */
[----:B------:R-:W-:Y:S02]  /*54e0*/  USEL UR38, URZ, 0x1, UP0 ;  /* 0x000000013f267887 */ /* 0x000fe40008000000 */
[----:B------:R-:W-:Y:S02]  /*54f0*/  USEL UR36, UR4, URZ, UP0 ;  /* 0x0000003f04247287 */ /* 0x000fe40008000000 */
[----:B------:R-:W-:Y:S01]  /*5500*/  ULOP3.LUT UR38, UR7, UR38, URZ, 0x3c, !UPT ;  /* 0x0000002607267292 */ /* 0x000fe2000f8e3c3f */
[----:B------:R-:W-:Y:S11]  /*5510*/  @!P0 BRA `(.L_x_2276) ;  /* 0x0000000000048947 */ /* 0x000ff60003800000 */
[----:B------:R-:W-:Y:S01]  /*5520*/  BPT.TRAP 0x1 ;  /* 0x000000040000795c */ /* 0x000fe20000300000 */
.L_x_2276:
[----:B------:R-:W-:Y:S01]  /*5530*/  ULEA UR6, UR36, UR37, 0x3 ;  /* 0x0000002524067291 */ /* 0x000fe2000f8e183f */
[----:B------:R-:W-:-:S05]  /*5540*/  IMAD.U32 R0, RZ, RZ, UR38 ;  /* 0x00000026ff007e24 */ /* 0x000fca000f8e00ff */
[----:B------:R-:W-:-:S04]  /*5550*/  SHF.L.U32 R0, R0, 0x1f, RZ ;  /* 0x0000001f00007819 */ /* 0x000fc800000006ff */
[----:B------:R0:W1:Y:S01]  /*5560*/  SYNCS.PHASECHK.TRANS64.TRYWAIT P3, [UR6+0x36830], R0 ;  /* 0x03683000ff0075a7 */ /* 0x0000620008060146 */
[----:B------:R-:W-:Y:S05]  /*5570*/  @!P0 BRA `(.L_x_2277) ;  /* 0x0000000000048947 */ /* 0x000fea0003800000 */
[----:B------:R-:W-:Y:S01]  /*5580*/  BPT.TRAP 0x1 ;  /* 0x000000040000795c */ /* 0x000fe20000300000 */
.L_x_2277:
[----:B-1----:R-:W-:Y:S05]  /*5590*/  @P3 BRA `(.L_x_2278) ;  /* 0x0000000000083947 */ /* 0x002fea0003800000 */
[----:B------:R-:W1:Y:S02]  /*55a0*/  SYNCS.PHASECHK.TRANS64.TRYWAIT P3, [UR6+0x36830], R0 ;  /* 0x03683000ff0075a7 */ /* 0x000e640008060146 */
[----:B-1----:R-:W-:Y:S05]  /*55b0*/  @!P3 BRA `(.L_x_2279) ;  /* 0x000001000048b947 */ /* 0x002fea0003800000 */
.L_x_2278:
[----:B------:R-:W-:Y:S01]  /*55c0*/  UIMAD UR4, UR36, 0xa80, UR60 ;  /* 0x00000a80240478a4 */ /* 0x000fe2000f8e023c */
[----:B------:R-:W-:Y:S01]  /*55d0*/  WARPGROUP.ARRIVE ;  /* 0x00000000000079c5 */ /* 0x000fe20000000000 */
[----:B------:R-:W-:Y:S01]  /*55e0*/  UMOV UR59, 0x40000040 ;  /* 0x40000040003b7882 */ /* 0x000fe20000000000 */
[----:B------:R-:W-:Y:S01]  /*55f0*/  UMOV UR19, 0x40000040 ;  /* 0x4000004000137882 */ /* 0x000fe20000000000 */
[----:B------:R-:W-:Y:S01]  /*5600*/  UIADD3 UR10, UR4, 0x80, URZ ;  /* 0x00000080040a7890 */ /* 0x000fe2000fffe03f */
[-C--:B------:R-:W-:Y:S01]  /*5610*/  FMUL.FTZ R24, R24, R2.reuse ;  /* 0x0000000218187220 */ /* 0x080fe20000410000 */
[----:B------:R-:W-:Y:S01]  /*5620*/  UIADD3 UR11, UR4, 0x100, URZ ;  /* 0x00000100040b7890 */ /* 0x000fe2000fffe03f */
[-C--:B------:R-:W-:Y:S01]  /*5630*/  FMUL.FTZ R25, R25, R2.reuse ;  /* 0x0000000219197220 */ /* 0x080fe20000410000 */
[----:B------:R-:W-:Y:S01]  /*5640*/  UMOV UR58, UR4 ;  /* 0x00000004003a7c82 */ /* 0x000fe20008000000 */
[----:B------:R-:W-:Y:S01]  /*5650*/  UIADD3 UR14, UR4, 0x82, URZ ;  /* 0x00000082040e7890 */ /* 0x000fe2000fffe03f */
[----:B------:R-:W-:Y:S01]  /*5660*/  HGMMA.64x16x16.F32 R168, gdesc[UR56], RZ, !UPT, gsb0 ;  /* 0x0020000038a879f0 */ /* 0x000fe2000c0008ff */
[----:B------:R-:W-:Y:S01]  /*5670*/  UMOV UR58, UR10 ;  /* 0x0000000a003a7c82 */ /* 0x000fe20008000000 */
[----:B------:R-:W-:Y:S01]  /*5680*/  UMOV UR59, 0x40000040 ;  /* 0x40000040003b7882 */ /* 0x000fe20000000000 */
        /* <DEDUP_REMOVED lines=142> */
[----:B------:R-:W-:Y:S01]  /*5f70*/  UMOV UR11, 0x40000040 ;  /* 0x40000040000b7882 */ /* 0x000fe20000000000 */
        /* <DEDUP_REMOVED lines=42> */
[----:B------:R-:W-:Y:S02]  /*6220*/  UIADD3 UR10, UR4, 0x84, URZ ;  /* 0x00000084040a7890 */ /* 0x000fe4000fffe03f */
        /* <DEDUP_REMOVED lines=392> */
.L_x_2280:
[----:B------:R-:W-:Y:S01]  /*7ab0*/  ULEA UR11, UR5, UR37, 0x3 ;  /* 0x00000025050b7291 */ /* 0x000fe2000f8e183f */
[----:B01----:R-:W-:-:S05]  /*7ac0*/  IMAD.U32 R0, RZ, RZ, UR7 ;  /* 0x00000007ff007e24 */ /* 0x003fca000f8e00ff */
[----:B------:R-:W-:-:S04]  /*7ad0*/  SHF.L.U32 R0, R0, 0x1f, RZ ;  /* 0x0000001f00007819 */ /* 0x000fc800000006ff */
[----:B------:R0:W1:Y:S01]  /*7ae0*/  SYNCS.PHASECHK.TRANS64.TRYWAIT P3, [UR11+0x36850], R0 ;  /* 0x03685000ff0075a7 */ /* 0x000062000806014b */
[----:B------:R-:W-:Y:S05]  /*7af0*/  @!P0 BRA `(.L_x_2281) ;  /* 0x0000000000048947 */ /* 0x000fea0003800000 */
[----:B------:R-:W-:Y:S01]  /*7b00*/  BPT.TRAP 0x1 ;  /* 0x000000040000795c */ /* 0x000fe20000300000 */
.L_x_2281:
[----:B-1----:R-:W-:Y:S05]  /*7b10*/  @P3 BRA `(.L_x_2282) ;  /* 0x0000000000083947 */ /* 0x002fea0003800000 */
[----:B------:R-:W1:Y:S02]  /*7b20*/  SYNCS.PHASECHK.TRANS64.TRYWAIT P3, [UR11+0x36850], R0 ;  /* 0x03685000ff0075a7 */ /* 0x000e64000806014b */
[----:B-1----:R-:W-:Y:S05]  /*7b30*/  @!P3 BRA `(.L_x_2283) ;  /* 0x000000dc0000b947 */ /* 0x002fea0003800000 */
.L_x_2282:
[----:B------:R-:W-:Y:S01]  /*7b40*/  UIADD3 UR4, UR37, 0x400, URZ ;  /* 0x0000040025047890 */ /* 0x000fe2000fffe03f */
[----:B------:R-:W-:Y:S01]  /*7b50*/  WARPGROUP.ARRIVE ;  /* 0x00000000000079c5 */ /* 0x000fe20000000000 */
[----:B------:R-:W-:Y:S01]  /*7b60*/  UMOV UR15, 0x40000040 ;  /* 0x40000040000f7882 */ /* 0x000fe20000000000 */
[----:B-1----:R-:W1:Y:S01]  /*7b70*/  @P2 LDC R3, c[0x0][0x44c] ;  /* 0x00011300ff032b82 */ /* 0x002e620000000800 */
[----:B------:R-:W-:Y:S01]  /*7b80*/  USHF.R.U32.HI UR4, URZ, 0x4, UR4 ;  /* 0x000000043f047899 */ /* 0x000fe20008011604 */
[----:B------:R-:W-:Y:S01]  /*7b90*/  IMAD.IADD R4, R22, 0x1, R17 ;  /* 0x0000000116047824 */ /* 0x000fe200078e0211 */
[----:B------:R-:W-:Y:S02]  /*7ba0*/  UMOV UR7, 0x40000040 ;  /* 0x4000004000077882 */ /* 0x000fe40000000000 */
[----:B------:R-:W-:-:S03]  /*7bb0*/  ULOP3.LUT UR4, UR4, 0x3fff, URZ, 0xc0, !UPT ;  /* 0x00003fff04047892 */ /* 0x000fc6000f8ec03f */
[----:B0-----:R-:W0:Y:S01]  /*7bc0*/  @P2 LDC R0, c[0x0][0x450] ;  /* 0x00011400ff002b82 */ /* 0x001e220000000800 */
[----:B------:R-:W-:-:S04]  /*7bd0*/  ULOP3.LUT UR4, UR4, 0x3800000, URZ, 0xfc, !UPT ;  /* 0x0380000004047892 */ /* 0x000fc8000f8efc3f */
[----:B------:R-:W-:-:S03]  /*7be0*/  UIMAD UR4, UR5, 0xa80, UR4 ;  /* 0x00000a80050478a4 */ /* 0x000fc6000f8e0204 */
[----:B------:R-:W2:Y:S01]  /*7bf0*/  LDC R5, c[0x0][0x2f0] ;  /* 0x0000bc00ff057b82 */ /* 0x000ea20000000800 */
[----:B------:R-:W-:Y:S01]  /*7c00*/  UIADD3 UR10, UR4, 0x80, URZ ;  /* 0x00000080040a7890 */ /* 0x000fe2000fffe03f */
[----:B------:R-:W-:Y:S02]  /*7c10*/  UMOV UR5, UR36 ;  /* 0x0000002400057c82 */ /* 0x000fe40008000000 */
[----:B------:R-:W-:Y:S02]  /*7c20*/  UMOV UR14, UR4 ;  /* 0x00000004000e7c82 */ /* 0x000fe40008000000 */
[----:B------:R-:W-:Y:S01]  /*7c30*/  HGMMA.64x192x16.F32 R24, R200, gdesc[UR12].tnspB, R24, gsb0 ;  /* 0x42e0000cc8187df0 */ /* 0x000fe20008000818 */
[----:B------:R-:W-:Y:S01]  /*7c40*/  UMOV UR15, 0x40000040 ;  /* 0x40000040000f7882 */ /* 0x000fe20000000000 */
[----:B------:R-:W-:Y:S01]  /*7c50*/  UMOV UR14, UR10 ;  /* 0x0000000a000e7c82 */ /* 0x000fe20008000000 */
[----:B------:R-:W-:Y:S01]  /*7c60*/  UIADD3 UR10, UR4, 0x100, URZ ;  /* 0x00000100040a7890 */ /* 0x000fe2000fffe03f */
[----:B-1----:R-:W-:-:S05]  /*7c70*/  @P2 IMAD.HI.U32 R3, R4, R3, RZ ;  /* 0x0000000304032227 */ /* 0x002fca00078e00ff */
[----:B0-----:R-:W-:Y:S01]  /*7c80*/  @P2 SHF.R.U32.HI R4, RZ, R0, R3 ;  /* 0x00000000ff042219 */ /* 0x001fe20000011603 */
[----:B------:R-:W-:-:S04]  /*7c90*/  IMAD.MOV.U32 R0, RZ, RZ, -0x70 ;  /* 0xffffff90ff007424 */ /* 0x000fc800078e00ff */
[----:B------:R-:W0:Y:S01]  /*7ca0*/  SHFL.IDX PT, R3, R4, 0x1, 0x1c1f ;  /* 0x003c1f0004037f89 */ /* 0x000e2200000e0000 */
[----:B------:R-:W-:-:S04]  /*7cb0*/  IMAD R0, R9, R0, 0x1 ;  /* 0x0000000109007424 */ /* 0x000fc800078e0200 */
[----:B------:R-:W-:-:S04]  /*7cc0*/  IMAD R0, R19, -0x2, R0 ;  /* 0xfffffffe13007824 */ /* 0x000fc800078e0200 */
[----:B--2---:R-:W-:-:S05]  /*7cd0*/  IMAD R2, R5, UR39, R0 ;  /* 0x0000002705027c24 */ /* 0x004fca000f8e0200 */
[----:B0-----:R-:W-:-:S04]  /*7ce0*/  IADD3 R0, R3, -UR61, R2 ;  /* 0x8000003d03007c10 */ /* 0x001fc8000fffe002 */
[C---:B------:R-:W-:Y:S02]  /*7cf0*/  ISETP.GT.AND P3, PT, R0.reuse, RZ, PT ;  /* 0x000000ff0000720c */ /* 0x040fe40003f64270 */
[----:B------:R-:W-:Y:S02]  /*7d00*/  ISETP.GT.AND P4, PT, R0, 0x1, PT ;  /* 0x000000010000780c */ /* 0x000fe40003f84270 */
[----:B------:R-:W-:Y:S02]  /*7d10*/  FSEL R219, R170, -INF , P3 ;  /* 0xff800000aadb7808 */ /* 0x000fe40001800000 */
[----:B------:R-:W-:Y:S02]  /*7d20*/  ISETP.GT.AND P3, PT, R0, 0x8, PT ;  /* 0x000000080000780c */ /* 0x000fe40003f64270 */
[----:B------:R-:W-:Y:S01]  /*7d30*/  FMNMX.FTZ R14, R219, R8, !PT ;  /* 0x00000008db0e7209 */ /* 0x000fe20007810000 */
[----:B------:R-:W-:Y:S02]  /*7d40*/  WARPGROUP.DEPBAR.LE gsb0, 0x0 ;  /* 0x00008000000079c5 */ /* 0x000fe40000010000 */
[----:B------:R-:W-:Y:S01]  /*7d50*/  WARPGROUP.ARRIVE ;  /* 0x00000000000079c5 */ /* 0x000fe20000000000 */
[----:B------:R-:W-:-:S02]  /*7d60*/  FSEL R201, R171, -INF , P4 ;  /* 0xff800000abc97808 */ /* 0x000fc40002000000 */
[----:B------:R-:W-:Y:S02]  /*7d70*/  ISETP.GT.AND P4, PT, R0, 0x9, PT ;  /* 0x000000090000780c */ /* 0x000fe40003f84270 */
[----:B------:R-:W-:Y:S01]  /*7d80*/  FSEL R203, R174, -INF , P3 ;  /* 0xff800000aecb7808 */ /* 0x000fe20001800000 */
[----:B------:R-:W-:Y:S01]  /*7d90*/  HGMMA.64x192x16.F32 R24, R196, gdesc[UR12].tnspB, R24, gsb0 ;  /* 0x42e0000cc4187df0 */ /* 0x000fe20008000818 */
[----:B------:R-:W-:Y:S01]  /*7da0*/  UMOV UR14, UR10 ;  /* 0x0000000a000e7c82 */ /* 0x000fe20008000000 */
[----:B------:R-:W-:Y:S01]  /*7db0*/  UMOV UR15, 0x40000040 ;  /* 0x40000040000f7882 */ /* 0x000fe20000000000 */
[----:B------:R-:W-:Y:S01]  /*7dc0*/  UIADD3 UR10, UR4, 0x180, URZ ;  /* 0x00000180040a7890 */ /* 0x000fe2000fffe03f */
[----:B------:R-:W-:Y:S02]  /*7dd0*/  FMNMX.FTZ R14, R201, R14, !PT ;  /* 0x0000000ec90e7209 */ /* 0x000fe40007810000 */
[----:B------:R-:W-:Y:S02]  /*7de0*/  ISETP.GT.AND P3, PT, R0, 0x10, PT ;  /* 0x000000100000780c */ /* 0x000fe40003f64270 */
[----:B------:R-:W-:-:S02]  /*7df0*/  FSEL R221, R175, -INF , P4 ;  /* 0xff800000afdd7808 */ /* 0x000fc40002000000 */
[----:B------:R-:W-:Y:S02]  /*7e00*/  FMNMX.FTZ R14, R203, R14, !PT ;  /* 0x0000000ecb0e7209 */ /* 0x000fe40007810000 */
[----:B------:R-:W-:Y:S02]  /*7e10*/  ISETP.GT.AND P4, PT, R0, 0x11, PT ;  /* 0x000000110000780c */ /* 0x000fe40003f84270 */
[----:B------:R-:W-:Y:S01]  /*7e20*/  FMNMX.FTZ R14, R221, R14, !PT ;  /* 0x0000000edd0e7209 */ /* 0x000fe20007810000 */
[----:B------:R-:W-:Y:S02]  /*7e30*/  WARPGROUP.DEPBAR.LE gsb0, 0x0 ;  /* 0x00008000000079c5 */ /* 0x000fe40000010000 */
[----:B------:R-:W-:Y:S01]  /*7e40*/  WARPGROUP.ARRIVE ;  /* 0x00000000000079c5 */ /* 0x000fe20000000000 */
[----:B------:R-:W-:Y:S02]  /*7e50*/  FSEL R199, R162, -INF , P3 ;  /* 0xff800000a2c77808 */ /* 0x000fe40001800000 */
[----:B------:R-:W-:-:S02]  /*7e60*/  ISETP.GT.AND P3, PT, R0, 0x18, PT ;  /* 0x000000180000780c */ /* 0x000fc40003f64270 */
[----:B------:R-:W-:Y:S01]  /*7e70*/  FSEL R197, R163, -INF , P4 ;  /* 0xff800000a3c57808 */ /* 0x000fe20002000000 */
[----:B------:R-:W-:Y:S01]  /*7e80*/  HGMMA.64x192x16.F32 R24, R192, gdesc[UR12].tnspB, R24, gsb0 ;  /* 0x42e0000cc0187df0 */ /* 0x000fe20008000818 */
[----:B------:R-:W-:Y:S01]  /*7e90*/  UMOV UR14, UR10 ;  /* 0x0000000a000e7c82 */ /* 0x000fe20008000000 */
[----:B------:R-:W-:Y:S01]  /*7ea0*/  UMOV UR15, 0x40000040 ;  /* 0x40000040000f7882 */ /* 0x000fe20000000000 */
[----:B------:R-:W-:Y:S01]  /*7eb0*/  FMNMX.FTZ R14, R199, R14, !PT ;  /* 0x0000000ec70e7209 */ /* 0x000fe20007810000 */
[----:B------:R-:W-:Y:S01]  /*7ec0*/  UIADD3 UR10, UR4, 0x200, URZ ;  /* 0x00000200040a7890 */ /* 0x000fe2000fffe03f */
[----:B------:R-:W-:Y:S02]  /*7ed0*/  ISETP.GT.AND P4, PT, R0, 0x19, PT ;  /* 0x000000190000780c */ /* 0x000fe40003f84270 */
[----:B------:R-:W-:Y:S01]  /*7ee0*/  FMNMX.FTZ R14, R197, R14, !PT ;  /* 0x0000000ec50e7209 */ /* 0x000fe20007810000 */
[----:B------:R-:W-:Y:S02]  /*7ef0*/  WARPGROUP.DEPBAR.LE gsb0, 0x0 ;  /* 0x00008000000079c5 */ /* 0x000fe40000010000 */
[----:B------:R-:W-:Y:S01]  /*7f00*/  WARPGROUP.ARRIVE ;  /* 0x00000000000079c5 */ /* 0x000fe20000000000 */
[----:B------:R-:W-:-:S02]  /*7f10*/  FSEL R195, R166, -INF , P3 ;  /* 0xff800000a6c37808 */ /* 0x000fc40001800000 */
[----:B------:R-:W-:Y:S02]  /*7f20*/  ISETP.GT.AND P3, PT, R0, 0x20, PT ;  /* 0x000000200000780c */ /* 0x000fe40003f64270 */
[----:B------:R-:W-:-:S05]  /*7f30*/  FSEL R193, R167, -INF , P4 ;  /* 0xff800000a7c17808 */ /* 0x000fca0002000000 */
[----:B------:R-:W-:Y:S01]  /*7f40*/  HGMMA.64x192x16.F32 R24, R188, gdesc[UR12].tnspB, R24, gsb0 ;  /* 0x42e0000cbc187df0 */ /* 0x000fe20008000818 */
[----:B------:R-:W-:Y:S01]  /*7f50*/  FMNMX.FTZ R14, R195, R14, !PT ;  /* 0x0000000ec30e7209 */ /* 0x000fe20007810000 */
[----:B------:R-:W-:Y:S01]  /*7f60*/  UMOV UR14, UR10 ;  /* 0x0000000a000e7c82 */ /* 0x000fe20008000000 */
[----:B------:R-:W-:Y:S01]  /*7f70*/  UMOV UR15, 0x40000040 ;  /* 0x40000040000f7882 */ /* 0x000fe20000000000 */
[----:B------:R-:W-:Y:S01]  /*7f80*/  ISETP.GT.AND P4, PT, R0, 0x21, PT ;  /* 0x000000210000780c */ /* 0x000fe20003f84270 */
[----:B------:R-:W-:Y:S01]  /*7f90*/  UIADD3 UR10, UR4, 0x280, URZ ;  /* 0x00000280040a7890 */ /* 0x000fe2000fffe03f */
[----:B------:R-:W-:Y:S01]  /*7fa0*/  FSEL R11, R154, -INF , P3 ;  /* 0xff8000009a0b7808 */ /* 0x000fe20001800000 */
[----:B------:R-:W-:Y:S01]  /*7fb0*/  UIADD3 UR4, UR4, 0x300, URZ ;  /* 0x0000030004047890 */ /* 0x000fe2000fffe03f */
[----:B------:R-:W-:Y:S02]  /*7fc0*/  FMNMX.FTZ R14, R193, R14, !PT ;  /* 0x0000000ec10e7209 */ /* 0x000fe40007810000 */
        /* <DEDUP_REMOVED lines=52> */
[----:B------:R-:W-:Y:S01]  /*8310*/  FMNMX.FTZ R14, R123, R14, !PT ;  /* 0x0000000e7b0e7209 */ /* 0x000fe20007810000 */
[----:B------:R-:W0:Y:S01]  /*8320*/  LDC R0, c[0x0][0x988] ;  /* 0x00026200ff007b82 */ /* 0x000e220000000800 */
[----:B------:R-:W-:Y:S01]  /*8330*/  FSEL R127, R127, -INF , P4 ;  /* 0xff8000007f7f7808 */ /* 0x000fe20002000000 */
[----:B------:R-:W-:Y:S02]  /*8340*/  WARPGROUP.DEPBAR.LE gsb0, 0x0 ;  /* 0x00008000000079c5 */ /* 0x000fe40000010000 */
[----:B------:R-:W-:Y:S01]  /*8350*/  WARPGROUP.ARRIVE ;  /* 0x00000000000079c5 */ /* 0x000fe20000000000 */
[----:B------:R-:W-:Y:S01]  /*8360*/  FSEL R189, R126, -INF , P3 ;  /* 0xff8000007ebd7808 */ /* 0x000fe20001800000 */
[----:B------:R-:W1:Y:S03]  /*8370*/  SHFL.IDX PT, R191, R4, RZ, 0x1c1f ;  /* 0x001c1fff04bf7589 */ /* 0x000e6600000e0000 */
[----:B------:R-:W-:Y:S01]  /*8380*/  FMNMX.FTZ R14, R189, R14, !PT ;  /* 0x0000000ebd0e7209 */ /* 0x000fe20007810000 */
[----:B------:R-:W-:Y:S01]  /*8390*/  HGMMA.64x192x16.F32 R24, R184, gdesc[UR12].tnspB, R24, gsb0 ;  /* 0x42e0000cb8187df0 */ /* 0x000fe20008000818 */
[----:B------:R-:W-:Y:S01]  /*83a0*/  UMOV UR14, UR10 ;  /* 0x0000000a000e7c82 */ /* 0x000fe20008000000 */
[----:B------:R-:W-:Y:S01]  /*83b0*/  UMOV UR15, 0x40000040 ;  /* 0x40000040000f7882 */ /* 0x000fe20000000000 */
[----:B------:R-:W-:-:S05]  /*83c0*/  FMNMX.FTZ R14, R127, R14, !PT ;  /* 0x0000000e7f0e7209 */ /* 0x000fca0007810000 */
[----:B------:R-:W2:Y:S01]  /*83d0*/  SHFL.BFLY PT, R5, R14, 0x2, 0x1f ;  /* 0x0c401f000e057f89 */ /* 0x000ea200000e0000 */
[----:B-1----:R-:W-:-:S04]  /*83e0*/  IADD3 R2, R191, -UR61, R2 ;  /* 0x8000003dbf027c10 */ /* 0x002fc8000fffe002 */
[C---:B------:R-:W-:Y:S02]  /*83f0*/  ISETP.GT.AND P4, PT, R2.reuse, RZ, PT ;  /* 0x000000ff0200720c */ /* 0x040fe40003f84270 */
[----:B------:R-:W-:-:S04]  /*8400*/  ISETP.GT.AND P5, PT, R2, 0x1, PT ;  /* 0x000000010200780c */ /* 0x000fc80003fa4270 */
[----:B------:R-:W-:Y:S02]  /*8410*/  FSEL R169, R169, -INF , P5 ;  /* 0xff800000a9a97808 */ /* 0x000fe40002800000 */
[----:B--2---:R-:W-:Y:S02]  /*8420*/  FMNMX.FTZ R20, R14, R5, !PT ;  /* 0x000000050e147209 */ /* 0x004fe40007810000 */
[----:B------:R-:W-:-:S03]  /*8430*/  ISETP.GT.AND P5, PT, R2, 0x9, PT ;  /* 0x000000090200780c */ /* 0x000fc60003fa4270 */
[----:B------:R-:W1:Y:S01]  /*8440*/  SHFL.BFLY PT, R5, R20, 0x1, 0x1f ;  /* 0x0c201f0014057f89 */ /* 0x000e6200000e0000 */
[----:B------:R-:W-:Y:S02]  /*8450*/  FSEL R173, R173, -INF , P5 ;  /* 0xff800000adad7808 */ /* 0x000fe40002800000 */
[----:B------:R-:W-:-:S04]  /*8460*/  ISETP.GT.AND P5, PT, R2, 0x11, PT ;  /* 0x000000110200780c */ /* 0x000fc80003fa4270 */
        /* <DEDUP_REMOVED lines=8> */
[C---:B------:R-:W-:Y:S01]  /*84f0*/  FSETP.NEU.FTZ.AND P3, PT, R5.reuse, -INF , PT ;  /* 0xff8000000500780b */ /* 0x040fe20003f7d000 */
[----:B0-----:R-:W-:Y:S01]  /*8500*/  FMUL.FTZ R122, R5, R0 ;  /* 0x00000000057a7220 */ /* 0x001fe20000410000 */
[----:B------:R-:W-:-:S04]  /*8510*/  ISETP.GT.AND P5, PT, R2, 0x31, PT ;  /* 0x000000310200780c */ /* 0x000fc80003fa4270 */
[----:B------:R-:W-:Y:S02]  /*8520*/  FSEL R14, R122, RZ, P3 ;  /* 0x000000ff7a0e7208 */ /* 0x000fe40001800000 */
[----:B------:R-:W-:Y:S02]  /*8530*/  FSEL R145, R145, -INF , P5 ;  /* 0xff80000091917808 */ /* 0x000fe40002800000 */
[C---:B------:R-:W-:Y:S01]  /*8540*/  ISETP.GT.AND P5, PT, R2.reuse, 0x39, PT ;  /* 0x000000390200780c */ /* 0x040fe20003fa4270 */
[-CC-:B------:R-:W-:Y:S01]  /*8550*/  FFMA.FTZ R20, R219, R0.reuse, -R14.reuse ;  /* 0x00000000db147223 */ /* 0x180fe2000001080e */
[-CC-:B------:R-:W-:Y:S01]  /*8560*/  FFMA.FTZ R122, R221, R0.reuse, -R14.reuse ;  /* 0x00000000dd7a7223 */ /* 0x180fe2000001080e */
[-CC-:B------:R-:W-:Y:S01]  /*8570*/  FFMA.FTZ R130, R193, R0.reuse, -R14.reuse ;  /* 0x00000000c1827223 */ /* 0x180fe2000001080e */
[----:B------:R-:W-:Y:S01]  /*8580*/  FSEL R149, R149, -INF , P5 ;  /* 0xff80000095957808 */ /* 0x000fe20002800000 */
[-CC-:B------:R-:W-:Y:S01]  /*8590*/  FFMA.FTZ R193, R11, R0.reuse, -R14.reuse ;  /* 0x000000000bc17223 */ /* 0x180fe2000001080e */
        /* <DEDUP_REMOVED lines=13> */
[----:B------:R-:W-:Y:S01]  /*8670*/  MUFU.EX2 R20, R20 ;  /* 0x0000001400147308 */ /* 0x000fe20000000800 */
[-CC-:B------:R-:W-:Y:S01]  /*8680*/  FFMA.FTZ R203, R203, R0.reuse, -R14.reuse ;  /* 0x00000000cbcb7223 */ /* 0x180fe2000001080e */
[-CC-:B------:R-:W-:Y:S01]  /*8690*/  FFMA.FTZ R197, R197, R0.reuse, -R14.reuse ;  /* 0x00000000c5c57223 */ /* 0x180fe2000001080e */
[----:B------:R-:W-:Y:S01]  /*86a0*/  FSEL R129, R129, -INF , P5 ;  /* 0xff80000081817808 */ /* 0x000fe20002800000 */
[-CC-:B------:R-:W-:Y:S01]  /*86b0*/  FFMA.FTZ R142, R123, R0.reuse, -R14.reuse ;  /* 0x000000007b8e7223 */ /* 0x180fe2000001080e */
[C---:B------:R-:W-:Y:S01]  /*86c0*/  ISETP.GT.AND P5, PT, R2.reuse, 0x59, PT ;  /* 0x000000590200780c */ /* 0x040fe20003fa4270 */
[-CC-:B------:R-:W-:Y:S01]  /*86d0*/  FFMA.FTZ R13, R13, R0.reuse, -R14.reuse ;  /* 0x000000000d0d7223 */ /* 0x180fe2000001080e */
[-CC-:B------:R-:W-:Y:S01]  /*86e0*/  FFMA.FTZ R21, R21, R0.reuse, -R14.reuse ;  /* 0x0000000015157223 */ /* 0x180fe2000001080e */
[----:B------:R-:W-:Y:S01]  /*86f0*/  MUFU.EX2 R201, R201 ;  /* 0x000000c900c97308 */ /* 0x000fe20000000800 */
[----:B------:R-:W-:Y:S01]  /*8700*/  FSEL R133, R133, -INF , P5 ;  /* 0xff80000085857808 */ /* 0x000fe20002800000 */
[----:B------:R-:W-:Y:S01]  /*8710*/  FFMA.FTZ R123, R189, R0, -R14 ;  /* 0x00000000bd7b7223 */ /* 0x000fe2000001080e */
[----:B------:R-:W-:-:S04]  /*8720*/  ISETP.GT.AND P5, PT, R2, 0x61, PT ;  /* 0x000000610200780c */ /* 0x000fc80003fa4270 */
[----:B------:R-:W-:Y:S01]  /*8730*/  FSEL R233, R121, -INF , P5 ;  /* 0xff80000079e97808 */ /* 0x000fe20002800000 */
[-CC-:B------:R-:W-:Y:S01]  /*8740*/  FFMA.FTZ R121, R15, R0.reuse, -R14.reuse ;  /* 0x000000000f797223 */ /* 0x180fe2000001080e */
[----:B------:R-:W-:Y:S01]  /*8750*/  ISETP.GT.AND P5, PT, R2, 0x69, PT ;  /* 0x000000690200780c */ /* 0x000fe20003fa4270 */
[-CC-:B------:R-:W-:Y:S01]  /*8760*/  FFMA.FTZ R15, R139, R0.reuse, -R14.reuse ;  /* 0x000000008b0f7223 */ /* 0x180fe2000001080e */
[----:B------:R-:W-:Y:S02]  /*8770*/  MUFU.EX2 R203, R203 ;  /* 0x000000cb00cb7308 */ /* 0x000fe40000000800 */
[----:B------:R-:W-:Y:S01]  /*8780*/  FSEL R237, R125, -INF , P5 ;  /* 0xff8000007ded7808 */ /* 0x000fe20002800000 */
[----:B------:R-:W-:-:S05]  /*8790*/  FFMA.FTZ R125, R151, R0, -R14 ;  /* 0x00000000977d7223 */ /* 0x000fca000001080e */
        /* <DEDUP_REMOVED lines=12> */
[----:B------:R-:W-:Y:S01]  /*8860*/  FSEL R185, R168, -INF , P4 ;  /* 0xff800000a8b97808 */ /* 0x000fe20002000000 */
[----:B------:R-:W-:Y:S01]  /*8870*/  WARPGROUP.ARRIVE ;  /* 0x00000000000079c5 */ /* 0x000fe20000000000 */
[----:B------:R-:W-:-:S03]  /*8880*/  ISETP.GT.AND P4, PT, R2, 0x8, PT ;  /* 0x000000080200780c */ /* 0x000fc60003f84270 */
[----:B------:R-:W-:Y:S01]  /*8890*/  MUFU.EX2 R21, R21 ;  /* 0x0000001500157308 */ /* 0x000fe20000000800 */
[----:B------:R-:W-:Y:S02]  /*88a0*/  FMNMX.FTZ R4, R185, R10, !PT ;  /* 0x0000000ab9047209 */ /* 0x000fe40007810000 */
[----:B------:R-:W-:Y:S01]  /*88b0*/  FSEL R187, R172, -INF , P4 ;  /* 0xff800000acbb7808 */ /* 0x000fe20002000000 */
[----:B------:R-:W-:Y:S01]  /*88c0*/  HGMMA.64x192x16.F32 R24, R180, gdesc[UR12].tnspB, R24, gsb0 ;  /* 0x42e0000cb4187df0 */ /* 0x000fe20008000818 */
[----:B------:R-:W-:Y:S02]  /*88d0*/  FMNMX.FTZ R4, R169, R4, !PT ;  /* 0x00000004a9047209 */ /* 0x000fe40007810000 */
[----:B------:R-:W-:Y:S01]  /*88e0*/  ISETP.GT.AND P4, PT, R2, 0x10, PT ;  /* 0x000000100200780c */ /* 0x000fe20003f84270 */
[----:B------:R-:W-:Y:S01]  /*88f0*/  MUFU.EX2 R138, R138 ;  /* 0x0000008a008a7308 */ /* 0x000fe20000000800 */
[----:B------:R-:W-:Y:S02]  /*8900*/  FMNMX.FTZ R4, R187, R4, !PT ;  /* 0x00000004bb047209 */ /* 0x000fe40007810000 */
[----:B------:R-:W-:-:S02]  /*8910*/  FSEL R191, R160, -INF , P4 ;  /* 0xff800000a0bf7808 */ /* 0x000fc40002000000 */
[----:B------:R-:W-:Y:S02]  /*8920*/  FMNMX.FTZ R4, R173, R4, !PT ;  /* 0x00000004ad047209 */ /* 0x000fe40007810000 */
[----:B------:R-:W-:Y:S01]  /*8930*/  ISETP.GT.AND P4, PT, R2, 0x18, PT ;  /* 0x000000180200780c */ /* 0x000fe20003f84270 */
[----:B------:R-:W-:Y:S01]  /*8940*/  MUFU.EX2 R131, R131 ;  /* 0x0000008300837308 */ /* 0x000fe20000000800 */
[----:B------:R-:W-:Y:S02]  /*8950*/  FMNMX.FTZ R4, R191, R4, !PT ;  /* 0x00000004bf047209 */ /* 0x000fe40007810000 */
[----:B------:R-:W-:Y:S02]  /*8960*/  FSEL R219, R164, -INF , P4 ;  /* 0xff800000a4db7808 */ /* 0x000fe40002000000 */
[----:B------:R-:W-:Y:S02]  /*8970*/  FMNMX.FTZ R4, R161, R4, !PT ;  /* 0x00000004a1047209 */ /* 0x000fe40007810000 */
[----:B------:R-:W-:Y:S01]  /*8980*/  ISETP.GT.AND P4, PT, R2, 0x20, PT ;  /* 0x000000200200780c */ /* 0x000fe20003f84270 */
[----:B------:R-:W-:Y:S01]  /*8990*/  MUFU.EX2 R142, R142 ;  /* 0x0000008e008e7308 */ /* 0x000fe20000000800 */
[----:B------:R-:W-:-:S02]  /*89a0*/  FMNMX.FTZ R4, R219, R4, !PT ;  /* 0x00000004db047209 */ /* 0x000fc40007810000 */
[----:B------:R-:W-:Y:S02]  /*89b0*/  FSEL R221, R152, -INF , P4 ;  /* 0xff80000098dd7808 */ /* 0x000fe40002000000 */
[----:B------:R-:W-:Y:S02]  /*89c0*/  FMNMX.FTZ R4, R165, R4, !PT ;  /* 0x00000004a5047209 */ /* 0x000fe40007810000 */
[----:B------:R-:W-:Y:S01]  /*89d0*/  ISETP.GT.AND P4, PT, R2, 0x28, PT ;  /* 0x000000280200780c */ /* 0x000fe20003f84270 */
[----:B------:R-:W-:Y:S01]  /*89e0*/  MUFU.EX2 R123, R123 ;  /* 0x0000007b007b7308 */ /* 0x000fe20000000800 */
[----:B------:R-:W-:Y:S02]  /*89f0*/  FMNMX.FTZ R4, R221, R4, !PT ;  /* 0x00000004dd047209 */ /* 0x000fe40007810000 */
[----:B------:R-:W-:Y:S02]  /*8a00*/  FSEL R223, R156, -INF , P4 ;  /* 0xff8000009cdf7808 */ /* 0x000fe40002000000 */
[----:B------:R-:W-:-:S02]  /*8a10*/  FMNMX.FTZ R4, R153, R4, !PT ;  /* 0x0000000499047209 */ /* 0x000fc40007810000 */
[----:B------:R-:W-:Y:S02]  /*8a20*/  ISETP.GT.AND P4, PT, R2, 0x30, PT ;  /* 0x000000300200780c */ /* 0x000fe40003f84270 */
[----:B------:R-:W-:Y:S02]  /*8a30*/  FMNMX.FTZ R4, R223, R4, !PT ;  /* 0x00000004df047209 */ /* 0x000fe40007810000 */
[----:B------:R-:W-:Y:S02]  /*8a40*/  FSEL R225, R144, -INF , P4 ;  /* 0xff80000090e17808 */ /* 0x000fe40002000000 */
[----:B------:R-:W-:Y:S02]  /*8a50*/  FMNMX.FTZ R4, R157, R4, !PT ;  /* 0x000000049d047209 */ /* 0x000fe40007810000 */
[----:B------:R-:W-:Y:S02]  /*8a60*/  ISETP.GT.AND P4, PT, R2, 0x38, PT ;  /* 0x000000380200780c */ /* 0x000fe40003f84270 */
[----:B------:R-:W-:-:S02]  /*8a70*/  FMNMX.FTZ R4, R225, R4, !PT ;  /* 0x00000004e1047209 */ /* 0x000fc40007810000 */
[----:B------:R-:W-:Y:S02]  /*8a80*/  FSEL R227, R148, -INF , P4 ;  /* 0xff80000094e37808 */ /* 0x000fe40002000000 */
[----:B------:R-:W-:Y:S02]  /*8a90*/  FMNMX.FTZ R4, R145, R4, !PT ;  /* 0x0000000491047209 */ /* 0x000fe40007810000 */
[----:B------:R-:W-:Y:S02]  /*8aa0*/  ISETP.GT.AND P4, PT, R2, 0x40, PT ;  /* 0x000000400200780c */ /* 0x000fe40003f84270 */
[----:B------:R-:W-:Y:S02]  /*8ab0*/  FMNMX.FTZ R4, R227, R4, !PT ;  /* 0x00000004e3047209 */ /* 0x000fe40007810000 */
[----:B------:R-:W-:Y:S01]  /*8ac0*/  FSEL R229, R136, -INF , P4 ;  /* 0xff80000088e57808 */ /* 0x000fe20002000000 */
[----:B------:R-:W-:Y:S01]  /*8ad0*/  FFMA.FTZ R136, R147, R0, -R14 ;  /* 0x0000000093887223 */ /* 0x000fe2000001080e */
[----:B------:R-:W-:-:S02]  /*8ae0*/  FMNMX.FTZ R4, R149, R4, !PT ;  /* 0x0000000495047209 */ /* 0x000fc40007810000 */
[----:B------:R-:W-:Y:S02]  /*8af0*/  ISETP.GT.AND P4, PT, R2, 0x48, PT ;  /* 0x000000480200780c */ /* 0x000fe40003f84270 */
[----:B------:R-:W-:Y:S01]  /*8b00*/  FMNMX.FTZ R4, R229, R4, !PT ;  /* 0x00000004e5047209 */ /* 0x000fe20007810000 */
[----:B------:R-:W-:Y:S01]  /*8b10*/  MUFU.EX2 R136, R136 ;  /* 0x0000008800887308 */ /* 0x000fe20000000800 */
[----:B------:R-:W-:Y:S01]  /*8b20*/  FSEL R11, R140, -INF , P4 ;  /* 0xff8000008c0b7808 */ /* 0x000fe20002000000 */
[----:B------:R-:W-:Y:S01]  /*8b30*/  FFMA.FTZ R140, R175, R0, -R14 ;  /* 0x00000000af8c7223 */ /* 0x000fe2000001080e */
[----:B------:R-:W-:Y:S02]  /*8b40*/  FMNMX.FTZ R4, R137, R4, !PT ;  /* 0x0000000489047209 */ /* 0x000fe40007810000 */
[----:B------:R-:W-:Y:S02]  /*8b50*/  ISETP.GT.AND P4, PT, R2, 0x50, PT ;  /* 0x000000500200780c */ /* 0x000fe40003f84270 */
[----:B------:R-:W-:Y:S01]  /*8b60*/  FMNMX.FTZ R4, R11, R4, !PT ;  /* 0x000000040b047209 */ /* 0x000fe20007810000 */
[----:B------:R-:W-:Y:S01]  /*8b70*/  MUFU.EX2 R140, R140 ;  /* 0x0000008c008c7308 */ /* 0x000fe20000000800 */
[----:B------:R-:W-:-:S02]  /*8b80*/  FSEL R155, R128, -INF , P4 ;  /* 0xff800000809b7808 */ /* 0x000fc40002000000 */
[----:B------:R-:W-:Y:S02]  /*8b90*/  FMNMX.FTZ R4, R141, R4, !PT ;  /* 0x000000048d047209 */ /* 0x000fe40007810000 */
[----:B------:R-:W-:Y:S02]  /*8ba0*/  ISETP.GT.AND P4, PT, R2, 0x58, PT ;  /* 0x000000580200780c */ /* 0x000fe40003f84270 */
[----:B------:R-:W-:Y:S01]  /*8bb0*/  FMNMX.FTZ R4, R155, R4, !PT ;  /* 0x000000049b047209 */ /* 0x000fe20007810000 */
[----:B------:R0:W-:Y:S01]  /*8bc0*/  MUFU.EX2 R128, R134 ;  /* 0x0000008600807308 */ /* 0x0001e20000000800 */
[----:B------:R-:W-:Y:S01]  /*8bd0*/  FSEL R231, R132, -INF , P4 ;  /* 0xff80000084e77808 */ /* 0x000fe20002000000 */
[----:B------:R-:W-:Y:S01]  /*8be0*/  FFMA.FTZ R132, R167, R0, -R14 ;  /* 0x00000000a7847223 */ /* 0x000fe2000001080e */
[----:B------:R-:W-:Y:S02]  /*8bf0*/  FMNMX.FTZ R4, R129, R4, !PT ;  /* 0x0000000481047209 */ /* 0x000fe40007810000 */
[----:B------:R-:W-:-:S02]  /*8c00*/  ISETP.GT.AND P4, PT, R2, 0x60, PT ;  /* 0x000000600200780c */ /* 0x000fc40003f84270 */
[----:B------:R-:W-:Y:S01]  /*8c10*/  FMNMX.FTZ R4, R231, R4, !PT ;  /* 0x00000004e7047209 */ /* 0x000fe20007810000 */
[----:B------:R-:W1:Y:S01]  /*8c20*/  MUFU.EX2 R132, R132 ;  /* 0x0000008400847308 */ /* 0x000e620000000800 */
[----:B------:R-:W-:Y:S01]  /*8c30*/  FSEL R159, R120, -INF , P4 ;  /* 0xff800000789f7808 */ /* 0x000fe20002000000 */
[--C-:B0-----:R-:W-:Y:S01]  /*8c40*/  FFMA.FTZ R134, R143, R0, -R14.reuse ;  /* 0x000000008f867223 */ /* 0x101fe2000001080e */
[----:B------:R-:W-:Y:S02]  /*8c50*/  FMNMX.FTZ R4, R133, R4, !PT ;  /* 0x0000000485047209 */ /* 0x000fe40007810000 */
[----:B------:R-:W-:Y:S02]  /*8c60*/  ISETP.GT.AND P4, PT, R2, 0x68, PT ;  /* 0x000000680200780c */ /* 0x000fe40003f84270 */
[----:B------:R-:W-:Y:S01]  /*8c70*/  FMNMX.FTZ R4, R159, R4, !PT ;  /* 0x000000049f047209 */ /* 0x000fe20007810000 */
[----:B------:R0:W-:Y:S01]  /*8c80*/  MUFU.EX2 R120, R3 ;  /* 0x0000000300787308 */ /* 0x0001e20000000800 */
[----:B------:R-:W-:Y:S01]  /*8c90*/  FSEL R235, R124, -INF , P4 ;  /* 0xff8000007ceb7808 */ /* 0x000fe20002000000 */
[----:B------:R-:W-:Y:S01]  /*8ca0*/  FFMA.FTZ R124, R163, R0, -R14 ;  /* 0x00000000a37c7223 */ /* 0x000fe2000001080e */
[----:B------:R-:W-:-:S04]  /*8cb0*/  FMNMX.FTZ R4, R233, R4, !PT ;  /* 0x00000004e9047209 */ /* 0x000fc80007810000 */
[----:B------:R-:W-:Y:S01]  /*8cc0*/  FMNMX.FTZ R4, R235, R4, !PT ;  /* 0x00000004eb047209 */ /* 0x000fe20007810000 */
[----:B------:R-:W-:Y:S01]  /*8cd0*/  MUFU.EX2 R124, R124 ;  /* 0x0000007c007c7308 */ /* 0x000fe20000000800 */
[----:B-1----:R-:W-:Y:S02]  /*8ce0*/  F2FP.F16.F32.PACK_AB R189, R132, R13 ;  /* 0x0000000d84bd723e */ /* 0x002fe400000000ff */
[----:B------:R-:W-:-:S05]  /*8cf0*/  FMNMX.FTZ R4, R237, R4, !PT ;  /* 0x00000004ed047209 */ /* 0x000fca0007810000 */
[----:B0-----:R-:W0:Y:S01]  /*8d00*/  SHFL.BFLY PT, R3, R4, 0x2, 0x1f ;  /* 0x0c401f0004037f89 */ /* 0x001e2200000e0000 */
[----:B------:R-:W-:Y:S01]  /*8d10*/  MUFU.EX2 R134, R134 ;  /* 0x0000008600867308 */ /* 0x000fe20000000800 */
[----:B0-----:R-:W-:-:S05]  /*8d20*/  FMNMX.FTZ R3, R4, R3, !PT ;  /* 0x0000000304037209 */ /* 0x001fca0007810000 */
[----:B------:R-:W0:Y:S02]  /*8d30*/  SHFL.BFLY PT, R4, R3, 0x1, 0x1f ;  /* 0x0c201f0003047f89 */ /* 0x000e2400000e0000 */
[----:B0-----:R-:W-:Y:S02]  /*8d40*/  FMNMX.FTZ R4, R3, R4, !PT ;  /* 0x0000000403047209 */ /* 0x001fe40007810000 */
[----:B------:R-:W-:Y:S02]  /*8d50*/  FSEL R3, R5, RZ, P3 ;  /* 0x000000ff05037208 */ /* 0x000fe40001800000 */
[C---:B------:R-:W-:Y:S01]  /*8d60*/  FSETP.NEU.FTZ.AND P4, PT, R4.reuse, -INF , PT ;  /* 0xff8000000400780b */ /* 0x040fe20003f9d000 */
[----:B------:R-:W-:Y:S01]  /*8d70*/  FMUL.FTZ R144, R4, R0 ;  /* 0x0000000004907220 */ /* 0x000fe20000410000 */
[C---:B------:R-:W-:Y:S01]  /*8d80*/  ISETP.GT.AND P3, PT, R9.reuse, R12, PT ;  /* 0x0000000c0900720c */ /* 0x040fe20003f64270 */
[----:B------:R-:W-:-:S03]  /*8d90*/  VIADD R9, R9, 0xffffffff ;  /* 0xffffffff09097836 */ /* 0x000fc60000000000 */
[----:B------:R-:W-:-:S05]  /*8da0*/  FSEL R144, R144, RZ, P4 ;  /* 0x000000ff90907208 */ /* 0x000fca0002000000 */
[-CC-:B------:R-:W-:Y:S01]  /*8db0*/  FFMA.FTZ R151, R153, R0.reuse, -R144.reuse ;  /* 0x0000000099977223 */ /* 0x180fe20000010890 */
[-C--:B------:R-:W-:Y:S01]  /*8dc0*/  FFMA.FTZ R153, R157, R0.reuse, -R144 ;  /* 0x000000009d997223 */ /* 0x080fe20000010890 */
[----:B------:R-:W-:Y:S01]  /*8dd0*/  FADD.FTZ R157, -R3, R8 ;  /* 0x00000008039d7221 */ /* 0x000fe20000010100 */
[----:B------:R-:W-:Y:S01]  /*8de0*/  IMAD.U32 R8, RZ, RZ, UR6 ;  /* 0x00000006ff087e24 */ /* 0x000fe2000f8e00ff */
[----:B------:R-:W-:Y:S01]  /*8df0*/  UMOV UR6, UR4 ;  /* 0x0000000400067c82 */ /* 0x000fe20008000000 */
[----:B------:R-:W-:Y:S01]  /*8e00*/  FSEL R3, R4, RZ, P4 ;  /* 0x000000ff04037208 */ /* 0x000fe20002000000 */
[-C--:B------:R-:W-:Y:S01]  /*8e10*/  FMUL.FTZ R146, R157, R0.reuse ;  /* 0x000000009d927220 */ /* 0x080fe20000410000 */
[-CC-:B------:R-:W-:Y:S01]  /*8e20*/  FFMA.FTZ R135, R185, R0.reuse, -R144.reuse ;  /* 0x00000000b9877223 */ /* 0x180fe20000010890 */
[-CC-:B------:R-:W-:Y:S01]  /*8e30*/  FFMA.FTZ R200, R169, R0.reuse, -R144.reuse ;  /* 0x00000000a9c87223 */ /* 0x180fe20000010890 */
[-C--:B------:R-:W-:Y:S01]  /*8e40*/  FFMA.FTZ R202, R187, R0.reuse, -R144 ;  /* 0x00000000bbca7223 */ /* 0x080fe20000010890 */
[----:B------:R-:W-:Y:S01]  /*8e50*/  FADD.FTZ R157, -R3, R10 ;  /* 0x0000000a039d7221 */ /* 0x000fe20000010100 */
[----:B------:R-:W-:Y:S01]  /*8e60*/  @!P1 VIADD R8, R8, 0x36840 ;  /* 0x0003684008089836 */ /* 0x000fe20000000000 */
[----:B------:R-:W0:Y:S01]  /*8e70*/  MUFU.EX2 R3, R146 ;  /* 0x0000009200037308 */ /* 0x000e220000000800 */
[-CC-:B------:R-:W-:Y:S01]  /*8e80*/  FFMA.FTZ R139, R173, R0.reuse, -R144.reuse ;  /* 0x00000000ad8b7223 */ /* 0x180fe20000010890 */
[-C--:B------:R-:W-:Y:S01]  /*8e90*/  FMUL.FTZ R157, R157, R0.reuse ;  /* 0x000000009d9d7220 */ /* 0x080fe20000410000 */
[----:B------:R-:W-:Y:S01]  /*8ea0*/  FFMA.FTZ R196, R191, R0, -R144 ;  /* 0x00000000bfc47223 */ /* 0x000fe20000010890 */
[----:B------:R-:W-:Y:S01]  /*8eb0*/  @!P1 PRMT R8, RZ, 0x654, R8 ;  /* 0x00000654ff089816 */ /* 0x000fe20000000008 */
[----:B------:R-:W-:-:S02]  /*8ec0*/  IMAD.U32 R10, RZ, RZ, UR11 ;  /* 0x0000000bff0a7e24 */ /* 0x000fc4000f8e00ff */
        /* <DEDUP_REMOVED lines=8> */
[-CC-:B------:R-:W-:Y:S01]  /*8f50*/  FFMA.FTZ R145, R145, R0.reuse, -R144.reuse ;  /* 0x0000000091917223 */ /* 0x180fe20000010890 */
[----:B------:R-:W-:Y:S01]  /*8f60*/  FFMA.FTZ R190, R227, R0, -R144 ;  /* 0x00000000e3be7223 */ /* 0x000fe20000010890 */
[----:B------:R-:W-:-:S02]  /*8f70*/  WARPGROUP.DEPBAR.LE gsb0, 0x0 ;  /* 0x00008000000079c5 */ /* 0x000fc40000010000 */
[----:B------:R-:W-:Y:S01]  /*8f80*/  WARPGROUP.ARRIVE ;  /* 0x00000000000079c5 */ /* 0x000fe20000000000 */
[----:B------:R-:W1:Y:S01]  /*8f90*/  MUFU.EX2 R2, R157 ;  /* 0x0000009d00027308 */ /* 0x000e620000000800 */
[----:B0-----:R-:W-:Y:S01]  /*8fa0*/  FFMA.FTZ R6, R3, R6, R20 ;  /* 0x0000000603067223 */ /* 0x001fe20000010014 */
[-CC-:B------:R-:W-:Y:S01]  /*8fb0*/  FFMA.FTZ R183, R171, R0.reuse, -R14.reuse ;  /* 0x00000000abb77223 */ /* 0x180fe2000001080e */
[-C--:B------:R-:W-:Y:S01]  /*8fc0*/  FFMA.FTZ R14, R127, R0.reuse, -R14 ;  /* 0x000000007f0e7223 */ /* 0x080fe2000001080e */
[-C--:B------:R-:W-:Y:S01]  /*8fd0*/  FFMA.FTZ R149, R149, R0.reuse, -R144 ;  /* 0x0000000095957223 */ /* 0x080fe20000010890 */
[----:B------:R-:W-:Y:S01]  /*8fe0*/  HGMMA.64x192x16.F32 R24, R176, gdesc[UR4].tnspB, R24, gsb0 ;  /* 0x42e00004b0187df0 */ /* 0x000fe20008000818 */
        /* <DEDUP_REMOVED lines=8> */
[-CC-:B------:R-:W-:Y:S01]  /*9070*/  FFMA.FTZ R159, R159, R0.reuse, -R144.reuse ;  /* 0x000000009f9f7223 */ /* 0x180fe20000010890 */
[-CC-:B------:R-:W-:Y:S01]  /*9080*/  FFMA.FTZ R233, R233, R0.reuse, -R144.reuse ;  /* 0x00000000e9e97223 */ /* 0x180fe20000010890 */
[----:B------:R-:W-:Y:S01]  /*9090*/  MUFU.EX2 R202, R202 ;  /* 0x000000ca00ca7308 */ /* 0x000fe20000000800 */
[----:B-1----:R-:W-:Y:S01]  /*90a0*/  FFMA.FTZ R157, R2, R7, R135 ;  /* 0x00000007029d7223 */ /* 0x002fe20000010087 */
[-CC-:B------:R-:W-:Y:S01]  /*90b0*/  FFMA.FTZ R7, R137, R0.reuse, -R144.reuse ;  /* 0x0000000089077223 */ /* 0x180fe20000010890 */
[----:B------:R-:W-:Y:S01]  /*90c0*/  FADD.FTZ R137, R122, R11 ;  /* 0x0000000b7a897221 */ /* 0x000fe20000010000 */
[-CC-:B------:R-:W-:Y:S01]  /*90d0*/  FFMA.FTZ R11, R141, R0.reuse, -R144.reuse ;  /* 0x000000008d0b7223 */ /* 0x180fe20000010890 */
[-CC-:B------:R-:W-:Y:S01]  /*90e0*/  FFMA.FTZ R235, R235, R0.reuse, -R144.reuse ;  /* 0x00000000ebeb7223 */ /* 0x180fe20000010890 */
[----:B------:R-:W-:Y:S01]  /*90f0*/  FFMA.FTZ R144, R237, R0, -R144 ;  /* 0x00000000ed907223 */ /* 0x000fe20000010890 */
[----:B------:R-:W-:Y:S01]  /*9100*/  UMOV UR7, UR38 ;  /* 0x0000002600077c82 */ /* 0x000fe20008000000 */
[----:B------:R-:W-:Y:S01]  /*9110*/  MUFU.EX2 R139, R139 ;  /* 0x0000008b008b7308 */ /* 0x000fe20000000800 */
[----:B0-----:R-:W-:Y:S01]  /*9120*/  FADD.FTZ R157, R200, R157 ;  /* 0x0000009dc89d7221 */ /* 0x001fe20000010000 */
[----:B------:R-:W-:-:S02]  /*9130*/  F2FP.F16.F32.PACK_AB R201, R201, R20 ;  /* 0x00000014c9c9723e */ /* 0x000fc400000000ff */
[----:B------:R-:W-:Y:S02]  /*9140*/  F2FP.F16.F32.PACK_AB R203, R122, R203 ;  /* 0x000000cb7acb723e */ /* 0x000fe400000000ff */
[----:B------:R-:W-:Y:S02]  /*9150*/  F2FP.F16.F32.PACK_AB R200, R200, R135 ;  /* 0x00000087c8c8723e */ /* 0x000fe400000000ff */
[----:B------:R-:W-:Y:S01]  /*9160*/  MUFU.EX2 R196, R196 ;  /* 0x000000c400c47308 */ /* 0x000fe20000000800 */
[----:B------:R-:W-:Y:S02]  /*9170*/  F2FP.F16.F32.PACK_AB R191, R125, R124 ;  /* 0x0000007c7dbf723e */ /* 0x000fe400000000ff */
[----:B------:R-:W-:Y:S02]  /*9180*/  F2FP.F16.F32.PACK_AB R185, R136, R121 ;  /* 0x0000007988b9723e */ /* 0x000fe400000000ff */
[----:B------:R-:W-:Y:S02]  /*9190*/  F2FP.F16.F32.PACK_AB R187, R134, R15 ;  /* 0x0000000f86bb723e */ /* 0x000fe400000000ff */
[----:B------:R-:W-:Y:S01]  /*91a0*/  F2FP.F16.F32.PACK_AB R181, R138, R21 ;  /* 0x000000158ab5723e */ /* 0x000fe200000000ff */
        /* <DEDUP_REMOVED lines=21> */
[----:B------:R-:W0:Y:S01]  /*9300*/  MUFU.EX2 R14, R14 ;  /* 0x0000000e000e7308 */ /* 0x000e220000000800 */
[----:B------:R-:W-:-:S02]  /*9310*/  WARPGROUP.DEPBAR.LE gsb0, 0x0 ;  /* 0x00008000000079c5 */ /* 0x000fc40000010000 */
[----:B------:R1:W-:Y:S01]  /*9320*/  @!P1 SYNCS.ARRIVE.TRANS64.RED.A1T0 RZ, [R8+URZ], RZ ;  /* 0x000000ff08ff99a7 */ /* 0x0003e2000810043f */
[----:B------:R-:W-:-:S04]  /*9330*/  F2FP.F16.F32.PACK_AB R177, R142, R131 ;  /* 0x000000838eb1723e */ /* 0x000fc800000000ff */
[----:B------:R-:W-:Y:S01]  /*9340*/  MUFU.EX2 R176, R159 ;  /* 0x0000009f00b07308 */ /* 0x000fe20000000800 */
[----:B-1----:R-:W-:-:S07]  /*9350*/  @!P1 VIADD R8, R10, 0x36860 ;  /* 0x000368600a089836 */ /* 0x002fce0000000000 */
[----:B------:R1:W2:Y:S01]  /*9360*/  MUFU.EX2 R10, R129 ;  /* 0x00000081000a7308 */ /* 0x0002a20000000800 */
[----:B0-----:R-:W-:Y:S02]  /*9370*/  F2FP.F16.F32.PACK_AB R179, R14, R123 ;  /* 0x0000007b0eb3723e */ /* 0x001fe400000000ff */
[----:B------:R-:W-:-:S04]  /*9380*/  @!P1 PRMT R8, RZ, 0x654, R8 ;  /* 0x00000654ff089816 */ /* 0x000fc80000000008 */
[----:B------:R0:W-:Y:S01]  /*9390*/  @!P1 SYNCS.ARRIVE.TRANS64.RED.A1T0 RZ, [R8+URZ], RZ ;  /* 0x000000ff08ff99a7 */ /* 0x0001e2000810043f */
[----:B------:R-:W3:Y:S01]  /*93a0*/  MUFU.EX2 R178, R235 ;  /* 0x000000eb00b27308 */ /* 0x000ee20000000800 */
[----:B0-----:R-:W-:Y:S01]  /*93b0*/  FADD.FTZ R8, R202, R157 ;  /* 0x0000009dca087221 */ /* 0x001fe20000010000 */
[----:B------:R-:W-:-:S03]  /*93c0*/  F2FP.F16.F32.PACK_AB R202, R139, R202 ;  /* 0x000000ca8bca723e */ /* 0x000fc600000000ff */
[----:B------:R-:W-:Y:S01]  /*93d0*/  FADD.FTZ R127, R139, R8 ;  /* 0x000000088b7f7221 */ /* 0x000fe20000010000 */
[----:B------:R-:W-:-:S03]  /*93e0*/  FADD.FTZ R8, R126, R137 ;  /* 0x000000897e087221 */ /* 0x000fc60000010000 */
[----:B------:R-:W-:Y:S01]  /*93f0*/  FADD.FTZ R6, R196, R127 ;  /* 0x0000007fc4067221 */ /* 0x000fe20000010000 */
[C---:B------:R-:W-:Y:S01]  /*9400*/  FADD.FTZ R8, R197.reuse, R8 ;  /* 0x00000008c5087221 */ /* 0x040fe20000010000 */
[----:B------:R-:W-:Y:S02]  /*9410*/  F2FP.F16.F32.PACK_AB R197, R197, R126 ;  /* 0x0000007ec5c5723e */ /* 0x000fe400000000ff */
[C---:B------:R-:W-:Y:S01]  /*9420*/  FADD.FTZ R127, R143.reuse, R6 ;  /* 0x000000068f7f7221 */ /* 0x040fe20000010000 */
[----:B------:R-:W-:-:S03]  /*9430*/  F2FP.F16.F32.PACK_AB R196, R143, R196 ;  /* 0x000000c48fc4723e */ /* 0x000fc600000000ff */
        /* <DEDUP_REMOVED lines=20> */
[C---:B------:R-:W-:Y:S02]  /*9580*/  F2FP.F16.F32.PACK_AB R188, R145.reuse, R188 ;  /* 0x000000bc91bc723e */ /* 0x040fe400000000ff */
[----:B-1----:R-:W-:Y:S01]  /*9590*/  FADD.FTZ R129, R145, R8 ;  /* 0x0000000891817221 */ /* 0x002fe20000010000 */
[----:B------:R-:W-:-:S03]  /*95a0*/  FADD.FTZ R127, R132, R127 ;  /* 0x0000007f847f7221 */ /* 0x000fc60000010000 */
[----:B------:R-:W-:Y:S01]  /*95b0*/  FADD.FTZ R6, R190, R129 ;  /* 0x00000081be067221 */ /* 0x000fe20000010000 */
[----:B------:R-:W-:Y:S01]  /*95c0*/  FADD.FTZ R8, R124, R127 ;  /* 0x0000007f7c087221 */ /* 0x000fe20000010000 */
[C---:B------:R-:W-:Y:S02]  /*95d0*/  F2FP.F16.F32.PACK_AB R190, R149.reuse, R190 ;  /* 0x000000be95be723e */ /* 0x040fe400000000ff */
[----:B------:R-:W-:Y:S01]  /*95e0*/  FADD.FTZ R127, R149, R6 ;  /* 0x00000006957f7221 */ /* 0x000fe20000010000 */
        /* <DEDUP_REMOVED lines=10> */
[----:B------:R-:W-:Y:S01]  /*9690*/  FADD.FTZ R6, R134, R13 ;  /* 0x0000000d86067221 */ /* 0x000fe20000010000 */
[----:B------:R-:W-:Y:S02]  /*96a0*/  IMAD.MOV.U32 R8, RZ, RZ, R5 ;  /* 0x000000ffff087224 */ /* 0x000fe400078e0005 */
[----:B------:R-:W-:Y:S01]  /*96b0*/  FADD.FTZ R127, R180, R127 ;  /* 0x0000007fb47f7221 */ /* 0x000fe20000010000 */
[----:B------:R-:W-:Y:S01]  /*96c0*/  FADD.FTZ R7, R21, R6 ;  /* 0x0000000615077221 */ /* 0x000fe20000010000 */
[----:B--2---:R-:W-:-:S02]  /*96d0*/  F2FP.F16.F32.PACK_AB R180, R10, R180 ;  /* 0x000000b40ab4723e */ /* 0x004fc400000000ff */
[----:B------:R-:W-:Y:S01]  /*96e0*/  FADD.FTZ R127, R10, R127 ;  /* 0x0000007f0a7f7221 */ /* 0x000fe20000010000 */
[----:B------:R-:W-:Y:S01]  /*96f0*/  FADD.FTZ R6, R138, R7 ;  /* 0x000000078a067221 */ /* 0x000fe20000010000 */
[----:B------:R-:W-:Y:S02]  /*9700*/  IMAD.MOV.U32 R10, RZ, RZ, R4 ;  /* 0x000000ffff0a7224 */ /* 0x000fe400078e0004 */
        /* <DEDUP_REMOVED lines=9> */
[----:B------:R-:W-:Y:S01]  /*97a0*/  FADD.FTZ R127, R233, R127 ;  /* 0x0000007fe97f7221 */ /* 0x000fe20000010000 */
[----:B------:R-:W-:-:S03]  /*97b0*/  FADD.FTZ R6, R142, R7 ;  /* 0x000000078e067221 */ /* 0x000fc60000010000 */
[----:B---3--:R-:W-:Y:S01]  /*97c0*/  FADD.FTZ R127, R178, R127 ;  /* 0x0000007fb27f7221 */ /* 0x008fe20000010000 */
[----:B------:R-:W-:Y:S01]  /*97d0*/  FADD.FTZ R6, R123, R6 ;  /* 0x000000067b067221 */ /* 0x000fe20000010000 */
[C---:B------:R-:W-:Y:S02]  /*97e0*/  F2FP.F16.F32.PACK_AB R178, R144.reuse, R178 ;  /* 0x000000b290b2723e */ /* 0x040fe400000000ff */
[----:B------:R-:W-:Y:S01]  /*97f0*/  FADD.FTZ R7, R144, R127 ;  /* 0x0000007f90077221 */ /* 0x000fe20000010000 */
[----:B------:R-:W-:Y:S01]  /*9800*/  FADD.FTZ R6, R14, R6 ;  /* 0x000000060e067221 */ /* 0x000fe20000010000 */
[----:B------:R-:W-:Y:S06]  /*9810*/  @P3 BRA `(.L_x_2284) ;  /* 0xffffffbc00283947 */ /* 0x000fec000383ffff */
.L_x_2275:
[----:B------:R-:W-:-:S13]  /*9820*/  ISETP.GE.AND P2, PT, R9, RZ, PT ;  /* 0x000000ff0900720c */ /* 0x000fda0003f46270 */
[----:B------:R-:W-:Y:S05]  /*9830*/  @!P2 BRA `(.L_x_2285) ;  /* 0x0000003800e0a947 */ /* 0x000fea0003800000 */
[----:B------:R-:W-:Y:S01]  /*9840*/  IMAD.MOV.U32 R8, RZ, RZ, R5 ;  /* 0x000000ffff087224 */ /* 0x000fe200078e0005 */
[----:B------:R-:W-:Y:S01]  /*9850*/  UMOV UR6, UR38 ;  /* 0x0000002600067c82 */ /* 0x000fe20008000000 */
[----:B------:R-:W-:Y:S01]  /*9860*/  IMAD.MOV.U32 R11, RZ, RZ, R4 ;  /* 0x000000ffff0b7224 */ /* 0x000fe200078e0004 */
[----:B------:R-:W-:-:S06]  /*9870*/  UMOV UR5, UR36 ;  /* 0x0000002400057c82 */ /* 0x000fcc0008000000 */
.L_x_2294:
        /* <DEDUP_REMOVED lines=8> */
.L_x_2286:
[----:B------:R-:W-:Y:S01]  /*9900*/  ULEA UR4, UR36, UR37, 0x3 ;  /* 0x0000002524047291 */ /* 0x000fe2000f8e183f */
[----:B------:R-:W-:-:S05]  /*9910*/  IMAD.U32 R0, RZ, RZ, UR38 ;  /* 0x00000026ff007e24 */ /* 0x000fca000f8e00ff */
[----:B------:R-:W-:-:S04]  /*9920*/  SHF.L.U32 R0, R0, 0x1f, RZ ;  /* 0x0000001f00007819 */ /* 0x000fc800000006ff */
[----:B------:R0:W1:Y:S01]  /*9930*/  SYNCS.PHASECHK.TRANS64.TRYWAIT P2, [UR4+0x36830], R0 ;  /* 0x03683000ff0075a7 */ /* 0x0000620008040144 */
[----:B------:R-:W-:Y:S05]  /*9940*/  @!P0 BRA `(.L_x_2287) ;  /* 0x0000000000048947 */ /* 0x000fea0003800000 */
[----:B------:R-:W-:Y:S01]  /*9950*/  BPT.TRAP 0x1 ;  /* 0x000000040000795c */ /* 0x000fe20000300000 */
.L_x_2287:
[----:B-1----:R-:W-:Y:S05]  /*9960*/  @P2 BRA `(.L_x_2288) ;  /* 0x0000000000082947 */ /* 0x002fea0003800000 */
[----:B------:R-:W1:Y:S02]  /*9970*/  SYNCS.PHASECHK.TRANS64.TRYWAIT P2, [UR4+0x36830], R0 ;  /* 0x03683000ff0075a7 */ /* 0x000e640008040144 */
[----:B-1----:R-:W-:Y:S05]  /*9980*/  @!P2 BRA `(.L_x_2289) ;  /* 0x000000bc0084a947 */ /* 0x002fea0003800000 */
.L_x_2288:
        /* <DEDUP_REMOVED lines=591> */
.L_x_2290:
[----:B------:R-:W-:Y:S01]  /*be80*/  ULEA UR10, UR5, UR37, 0x3 ;  /* 0x00000025050a7291 */ /* 0x000fe2000f8e183f */
[----:B01----:R-:W-:-:S05]  /*be90*/  IMAD.U32 R0, RZ, RZ, UR6 ;  /* 0x00000006ff007e24 */ /* 0x003fca000f8e00ff */
[----:B------:R-:W-:-:S04]  /*bea0*/  SHF.L.U32 R0, R0, 0x1f, RZ ;  /* 0x0000001f00007819 */ /* 0x000fc800000006ff */
[----:B------:R0:W1:Y:S01]  /*beb0*/  SYNCS.PHASECHK.TRANS64.TRYWAIT P2, [UR10+0x36850], R0 ;  /* 0x03685000ff0075a7 */ /* 0x000062000804014a */
[----:B------:R-:W-:Y:S05]  /*bec0*/  @!P0 BRA `(.L_x_2291) ;  /* 0x0000000000048947 */ /* 0x000fea0003800000 */
[----:B------:R-:W-:Y:S01]  /*bed0*/  BPT.TRAP 0x1 ;  /* 0x000000040000795c */ /* 0x000fe20000300000 */
.L_x_2291:
[----:B-1----:R-:W-:Y:S05]  /*bee0*/  @P2 BRA `(.L_x_2292) ;  /* 0x0000000000082947 */ /* 0x002fea0003800000 */
[----:B------:R-:W1:Y:S02]  /*bef0*/  SYNCS.PHASECHK.TRANS64.TRYWAIT P2, [UR10+0x36850], R0 ;  /* 0x03685000ff0075a7 */ /* 0x000e64000804014a */
[----:B-1----:R-:W-:Y:S05]  /*bf00*/  @!P2 BRA `(.L_x_2293) ;  /* 0x00000098003ca947 */ /* 0x002fea0003800000 */
.L_x_2292:
[----:B------:R-:W-:Y:S01]  /*bf10*/  UIADD3 UR4, UR37, 0x400, URZ ;  /* 0x0000040025047890 */ /* 0x000fe2000fffe03f */
[----:B------:R-:W-:Y:S01]  /*bf20*/  WARPGROUP.ARRIVE ;  /* 0x00000000000079c5 */ /* 0x000fe20000000000 */
[----:B------:R-:W-:Y:S01]  /*bf30*/  UMOV UR15, 0x40000040 ;  /* 0x40000040000f7882 */ /* 0x000fe20000000000 */
[----:B01----:R-:W-:Y:S01]  /*bf40*/  FMNMX.FTZ R0, R168, R11, !PT ;  /* 0x0000000ba8007209 */ /* 0x003fe20007810000 */
[----:B------:R-:W-:Y:S01]  /*bf50*/  USHF.R.U32.HI UR4, URZ, 0x4, UR4 ;  /* 0x000000043f047899 */ /* 0x000fe20008011604 */
[C---:B------:R-:W-:Y:S01]  /*bf60*/  ISETP.GT.AND P2, PT, R9.reuse, RZ, PT ;  /* 0x000000ff0900720c */ /* 0x040fe20003f44270 */
[----:B------:R-:W-:Y:S01]  /*bf70*/  VIADD R9, R9, 0xffffffff ;  /* 0xffffffff09097836 */ /* 0x000fe20000000000 */
[----:B------:R-:W-:Y:S01]  /*bf80*/  FMNMX.FTZ R3, R169, R0, !PT ;  /* 0x00000000a9037209 */ /* 0x000fe20007810000 */
[----:B------:R-:W-:-:S03]  /*bf90*/  ULOP3.LUT UR4, UR4, 0x3fff, URZ, 0xc0, !UPT ;  /* 0x00003fff04047892 */ /* 0x000fc6000f8ec03f */
[----:B------:R-:W-:Y:S01]  /*bfa0*/  FMNMX.FTZ R0, R172, R3, !PT ;  /* 0x00000003ac007209 */ /* 0x000fe20007810000 */
[----:B------:R-:W-:-:S03]  /*bfb0*/  ULOP3.LUT UR4, UR4, 0x3800000, URZ, 0xfc, !UPT ;  /* 0x0380000004047892 */ /* 0x000fc6000f8efc3f */
[----:B------:R-:W-:Y:S01]  /*bfc0*/  FMNMX.FTZ R3, R173, R0, !PT ;  /* 0x00000000ad037209 */ /* 0x000fe20007810000 */
[----:B------:R-:W-:-:S03]  /*bfd0*/  UIMAD UR4, UR5, 0xa80, UR4 ;  /* 0x00000a80050478a4 */ /* 0x000fc6000f8e0204 */
[----:B------:R-:W-:Y:S01]  /*bfe0*/  FMNMX.FTZ R0, R160, R3, !PT ;  /* 0x00000003a0007209 */ /* 0x000fe20007810000 */
[----:B------:R-:W-:Y:S01]  /*bff0*/  UIADD3 UR6, UR4, 0x80, URZ ;  /* 0x0000008004067890 */ /* 0x000fe2000fffe03f */
[----:B------:R-:W-:Y:S02]  /*c000*/  UMOV UR5, UR36 ;  /* 0x0000002400057c82 */ /* 0x000fe40008000000 */
[----:B------:R-:W-:Y:S01]  /*c010*/  UMOV UR14, UR4 ;  /* 0x00000004000e7c82 */ /* 0x000fe20008000000 */
[----:B------:R-:W-:Y:S01]  /*c020*/  FMNMX.FTZ R3, R161, R0, !PT ;  /* 0x00000000a1037209 */ /* 0x000fe20007810000 */
[----:B------:R-:W-:Y:S01]  /*c030*/  HGMMA.64x192x16.F32 R24, R200, gdesc[UR12].tnspB, R24, gsb0 ;  /* 0x42e0000cc8187df0 */ /* 0x000fe20008000818 */
[----:B------:R-:W-:Y:S01]  /*c040*/  UMOV UR15, 0x40000040 ;  /* 0x40000040000f7882 */ /* 0x000fe20000000000 */
[----:B------:R-:W-:Y:S01]  /*c050*/  UMOV UR14, UR6 ;  /* 0x00000006000e7c82 */ /* 0x000fe20008000000 */
[----:B------:R-:W-:Y:S01]  /*c060*/  UIADD3 UR6, UR4, 0x100, URZ ;  /* 0x0000010004067890 */ /* 0x000fe2000fffe03f */
        /* <DEDUP_REMOVED lines=23> */
[----:B0-----:R-:W-:Y:S02]  /*c1e0*/  FMNMX.FTZ R10, R5, R0, !PT ;  /* 0x00000000050a7209 */ /* 0x001fe40007810000 */
[----:B------:R-:W0:Y:S03]  /*c1f0*/  LDC R0, c[0x0][0x988] ;  /* 0x00026200ff007b82 */ /* 0x000e260000000800 */
[----:B------:R-:W1:Y:S02]  /*c200*/  SHFL.BFLY PT, R3, R10, 0x1, 0x1f ;  /* 0x0c201f000a037f89 */ /* 0x000e6400000e0000 */
[----:B-1----:R-:W-:Y:S02]  /*c210*/  FMNMX.FTZ R4, R10, R3, !PT ;  /* 0x000000030a047209 */ /* 0x002fe40007810000 */
[----:B------:R-:W-:-:S03]  /*c220*/  FMNMX.FTZ R10, R170, R8, !PT ;  /* 0x00000008aa0a7209 */ /* 0x000fc60007810000 */
[----:B------:R-:W-:Y:S01]  /*c230*/  FADD.FTZ R3, -R4, R11 ;  /* 0x0000000b04037221 */ /* 0x000fe20000010100 */
[----:B------:R-:W-:-:S03]  /*c240*/  FMNMX.FTZ R5, R171, R10, !PT ;  /* 0x0000000aab057209 */ /* 0x000fc60007810000 */
[-C--:B0-----:R-:W-:Y:S01]  /*c250*/  FMUL.FTZ R2, R3, R0.reuse ;  /* 0x0000000003027220 */ /* 0x081fe20000410000 */
[----:B------:R-:W-:Y:S01]  /*c260*/  FMNMX.FTZ R10, R174, R5, !PT ;  /* 0x00000005ae0a7209 */ /* 0x000fe20007810000 */
[----:B------:R-:W-:-:S03]  /*c270*/  FMUL.FTZ R3, R4, R0 ;  /* 0x0000000004037220 */ /* 0x000fc60000410000 */
[----:B------:R-:W-:Y:S01]  /*c280*/  FMNMX.FTZ R5, R175, R10, !PT ;  /* 0x0000000aaf057209 */ /* 0x000fe20007810000 */
[-CC-:B------:R-:W-:Y:S01]  /*c290*/  FFMA.FTZ R21, R145, R0.reuse, -R3.reuse ;  /* 0x0000000091157223 */ /* 0x180fe20000010803 */
[-CC-:B------:R-:W-:Y:S01]  /*c2a0*/  FFMA.FTZ R145, R149, R0.reuse, -R3.reuse ;  /* 0x0000000095917223 */ /* 0x180fe20000010803 */
[-CC-:B------:R-:W-:Y:S01]  /*c2b0*/  FFMA.FTZ R149, R129, R0.reuse, -R3.reuse ;  /* 0x0000000081957223 */ /* 0x180fe20000010803 */
[----:B------:R-:W-:Y:S01]  /*c2c0*/  FMNMX.FTZ R10, R162, R5, !PT ;  /* 0x00000005a20a7209 */ /* 0x000fe20007810000 */
[-CC-:B------:R-:W-:Y:S01]  /*c2d0*/  FFMA.FTZ R11, R168, R0.reuse, -R3.reuse ;  /* 0x00000000a80b7223 */ /* 0x180fe20000010803 */
[-CC-:B------:R-:W-:Y:S01]  /*c2e0*/  FFMA.FTZ R161, R161, R0.reuse, -R3.reuse ;  /* 0x00000000a1a17223 */ /* 0x180fe20000010803 */
[--C-:B------:R-:W-:Y:S01]  /*c2f0*/  FFMA.FTZ R13, R165, R0, -R3.reuse ;  /* 0x00000000a50d7223 */ /* 0x100fe20000010803 */
        /* <DEDUP_REMOVED lines=12> */
[----:B------:R-:W-:-:S04]  /*c3c0*/  FMNMX.FTZ R10, R154, R5, !PT ;  /* 0x000000059a0a7209 */ /* 0x000fc80007810000 */
[----:B------:R-:W-:-:S03]  /*c3d0*/  FMNMX.FTZ R5, R155, R10, !PT ;  /* 0x0000000a9b057209 */ /* 0x000fc60007810000 */
[----:B------:R-:W0:Y:S01]  /*c3e0*/  MUFU.EX2 R11, R11 ;  /* 0x0000000b000b7308 */ /* 0x000e220000000800 */
[----:B------:R-:W-:-:S04]  /*c3f0*/  FMNMX.FTZ R10, R158, R5, !PT ;  /* 0x000000059e0a7209 */ /* 0x000fc80007810000 */
[----:B------:R-:W-:-:S03]  /*c400*/  FMNMX.FTZ R5, R159, R10, !PT ;  /* 0x0000000a9f057209 */ /* 0x000fc60007810000 */
[----:B------:R-:W-:Y:S01]  /*c410*/  MUFU.EX2 R161, R161 ;  /* 0x000000a100a17308 */ /* 0x000fe20000000800 */
[----:B------:R-:W-:-:S04]  /*c420*/  FMNMX.FTZ R10, R146, R5, !PT ;  /* 0x00000005920a7209 */ /* 0x000fc80007810000 */
[----:B------:R-:W-:-:S03]  /*c430*/  FMNMX.FTZ R5, R147, R10, !PT ;  /* 0x0000000a93057209 */ /* 0x000fc60007810000 */
[----:B------:R-:W-:Y:S01]  /*c440*/  MUFU.EX2 R13, R13 ;  /* 0x0000000d000d7308 */ /* 0x000fe20000000800 */
[----:B------:R-:W-:Y:S01]  /*c450*/  FMNMX.FTZ R10, R150, R5, !PT ;  /* 0x00000005960a7209 */ /* 0x000fe20007810000 */
[----:B0-----:R-:W-:Y:S01]  /*c460*/  FFMA.FTZ R7, R2, R7, R11 ;  /* 0x0000000702077223 */ /* 0x001fe2000001000b */
[----:B------:R-:W-:Y:S02]  /*c470*/  WARPGROUP.DEPBAR.LE gsb0, 0x0 ;  /* 0x00008000000079c5 */ /* 0x000fe40000010000 */
[----:B------:R-:W-:Y:S01]  /*c480*/  WARPGROUP.ARRIVE ;  /* 0x00000000000079c5 */ /* 0x000fe20000000000 */
[----:B------:R-:W-:Y:S01]  /*c490*/  FMNMX.FTZ R5, R151, R10, !PT ;  /* 0x0000000a97057209 */ /* 0x000fe20007810000 */
[-CC-:B------:R-:W-:Y:S01]  /*c4a0*/  FFMA.FTZ R200, R169, R0.reuse, -R3.reuse ;  /* 0x00000000a9c87223 */ /* 0x180fe20000010803 */
[-CC-:B------:R-:W-:Y:S01]  /*c4b0*/  FFMA.FTZ R202, R172, R0.reuse, -R3.reuse ;  /* 0x00000000acca7223 */ /* 0x180fe20000010803 */
[----:B------:R-:W-:Y:S01]  /*c4c0*/  FFMA.FTZ R169, R173, R0, -R3 ;  /* 0x00000000ada97223 */ /* 0x000fe20000010803 */
[----:B------:R-:W-:Y:S01]  /*c4d0*/  FMNMX.FTZ R10, R138, R5, !PT ;  /* 0x000000058a0a7209 */ /* 0x000fe20007810000 */
[----:B------:R-:W-:Y:S01]  /*c4e0*/  HGMMA.64x192x16.F32 R24, R196, gdesc[UR12].tnspB, R24, gsb0 ;  /* 0x42e0000cc4187df0 */ /* 0x000fe20008000818 */
[----:B------:R-:W-:Y:S01]  /*c4f0*/  UMOV UR14, UR6 ;  /* 0x00000006000e7c82 */ /* 0x000fe20008000000 */
[----:B------:R-:W-:Y:S01]  /*c500*/  UMOV UR15, 0x40000040 ;  /* 0x40000040000f7882 */ /* 0x000fe20000000000 */
[----:B------:R-:W-:Y:S01]  /*c510*/  UIADD3 UR6, UR4, 0x180, URZ ;  /* 0x0000018004067890 */ /* 0x000fe2000fffe03f */
[----:B------:R-:W-:Y:S01]  /*c520*/  FMNMX.FTZ R5, R139, R10, !PT ;  /* 0x0000000a8b057209 */ /* 0x000fe20007810000 */
[----:B------:R-:W0:Y:S03]  /*c530*/  MUFU.EX2 R200, R200 ;  /* 0x000000c800c87308 */ /* 0x000e260000000800 */
[----:B------:R-:W-:-:S04]  /*c540*/  FMNMX.FTZ R10, R142, R5, !PT ;  /* 0x000000058e0a7209 */ /* 0x000fc80007810000 */
[----:B------:R-:W-:Y:S01]  /*c550*/  FMNMX.FTZ R5, R143, R10, !PT ;  /* 0x0000000a8f057209 */ /* 0x000fe20007810000 */
[----:B------:R-:W-:Y:S03]  /*c560*/  MUFU.EX2 R202, R202 ;  /* 0x000000ca00ca7308 */ /* 0x000fe60000000800 */
[----:B------:R-:W-:-:S04]  /*c570*/  FMNMX.FTZ R10, R130, R5, !PT ;  /* 0x00000005820a7209 */ /* 0x000fc80007810000 */
[----:B------:R-:W-:Y:S01]  /*c580*/  FMNMX.FTZ R5, R131, R10, !PT ;  /* 0x0000000a83057209 */ /* 0x000fe20007810000 */
[----:B------:R-:W-:Y:S01]  /*c590*/  MUFU.EX2 R169, R169 ;  /* 0x000000a900a97308 */ /* 0x000fe20000000800 */
[C---:B0-----:R-:W-:Y:S01]  /*c5a0*/  FADD.FTZ R7, R200.reuse, R7 ;  /* 0x00000007c8077221 */ /* 0x041fe20000010000 */
[----:B------:R-:W-:Y:S02]  /*c5b0*/  F2FP.F16.F32.PACK_AB R200, R200, R11 ;  /* 0x0000000bc8c8723e */ /* 0x000fe400000000ff */
[----:B------:R-:W-:-:S04]  /*c5c0*/  FMNMX.FTZ R10, R134, R5, !PT ;  /* 0x00000005860a7209 */ /* 0x000fc80007810000 */
[----:B------:R-:W-:Y:S01]  /*c5d0*/  FMNMX.FTZ R5, R135, R10, !PT ;  /* 0x0000000a87057209 */ /* 0x000fe20007810000 */
[----:B------:R-:W-:Y:S03]  /*c5e0*/  MUFU.EX2 R153, R153 ;  /* 0x0000009900997308 */ /* 0x000fe60000000800 */
[----:B------:R-:W-:-:S04]  /*c5f0*/  FMNMX.FTZ R10, R122, R5, !PT ;  /* 0x000000057a0a7209 */ /* 0x000fc80007810000 */
[----:B------:R-:W-:Y:S01]  /*c600*/  FMNMX.FTZ R5, R123, R10, !PT ;  /* 0x0000000a7b057209 */ /* 0x000fe20007810000 */
[----:B------:R-:W-:Y:S03]  /*c610*/  MUFU.EX2 R15, R15 ;  /* 0x0000000f000f7308 */ /* 0x000fe60000000800 */
[----:B------:R-:W-:-:S04]  /*c620*/  FMNMX.FTZ R10, R126, R5, !PT ;  /* 0x000000057e0a7209 */ /* 0x000fc80007810000 */
[----:B------:R-:W-:Y:S01]  /*c630*/  FMNMX.FTZ R10, R127, R10, !PT ;  /* 0x0000000a7f0a7209 */ /* 0x000fe20007810000 */
[----:B------:R-:W-:Y:S04]  /*c640*/  MUFU.EX2 R21, R21 ;  /* 0x0000001500157308 */ /* 0x000fe80000000800 */
[----:B------:R-:W0:Y:S04]  /*c650*/  SHFL.BFLY PT, R5, R10, 0x2, 0x1f ;  /* 0x0c401f000a057f89 */ /* 0x000e2800000e0000 */
[----:B------:R-:W-:Y:S08]  /*c660*/  MUFU.EX2 R145, R145 ;  /* 0x0000009100917308 */ /* 0x000ff00000000800 */
[----:B------:R-:W-:Y:S08]  /*c670*/  MUFU.EX2 R137, R137 ;  /* 0x0000008900897308 */ /* 0x000ff00000000800 */
[----:B------:R-:W-:Y:S01]  /*c680*/  MUFU.EX2 R141, R141 ;  /* 0x0000008d008d7308 */ /* 0x000fe20000000800 */
[----:B0-----:R-:W-:Y:S01]  /*c690*/  FMNMX.FTZ R12, R10, R5, !PT ;  /* 0x000000050a0c7209 */ /* 0x001fe20007810000 */
[----:B------:R-:W-:-:S06]  /*c6a0*/  FFMA.FTZ R10, R120, R0, -R3 ;  /* 0x00000000780a7223 */ /* 0x000fcc0000010803 */
[----:B------:R-:W-:Y:S01]  /*c6b0*/  MUFU.EX2 R149, R149 ;  /* 0x0000009500957308 */ /* 0x000fe20000000800 */
[----:B------:R-:W0:Y:S07]  /*c6c0*/  SHFL.BFLY PT, R5, R12, 0x1, 0x1f ;  /* 0x0c201f000c057f89 */ /* 0x000e2e00000e0000 */
[----:B------:R-:W-:Y:S08]  /*c6d0*/  MUFU.EX2 R129, R129 ;  /* 0x0000008100817308 */ /* 0x000ff00000000800 */
[----:B------:R-:W-:Y:S08]  /*c6e0*/  MUFU.EX2 R10, R10 ;  /* 0x0000000a000a7308 */ /* 0x000ff00000000800 */
[----:B------:R-:W-:Y:S01]  /*c6f0*/  MUFU.EX2 R121, R121 ;  /* 0x0000007900797308 */ /* 0x000fe20000000800 */
[----:B0-----:R-:W-:-:S05]  /*c700*/  FMNMX.FTZ R5, R12, R5, !PT ;  /* 0x000000050c057209 */ /* 0x001fca0007810000 */
[-C--:B------:R-:W-:Y:S02]  /*c710*/  FMUL.FTZ R133, R5, R0.reuse ;  /* 0x0000000005857220 */ /* 0x080fe40000410000 */
[----:B------:R0:W-:Y:S02]  /*c720*/  MUFU.EX2 R12, R124 ;  /* 0x0000007c000c7308 */ /* 0x0001e40000000800 */
[-CC-:B------:R-:W-:Y:S01]  /*c730*/  FFMA.FTZ R201, R171, R0.reuse, -R133.reuse ;  /* 0x00000000abc97223 */ /* 0x180fe20000010885 */
[-CC-:B------:R-:W-:Y:S01]  /*c740*/  FFMA.FTZ R203, R174, R0.reuse, -R133.reuse ;  /* 0x00000000aecb7223 */ /* 0x180fe20000010885 */
[-CC-:B------:R-:W-:Y:S01]  /*c750*/  FFMA.FTZ R14, R175, R0.reuse, -R133.reuse ;  /* 0x00000000af0e7223 */ /* 0x180fe20000010885 */
[-CC-:B------:R-:W-:Y:S01]  /*c760*/  FFMA.FTZ R20, R163, R0.reuse, -R133.reuse ;  /* 0x00000000a3147223 */ /* 0x180fe20000010885 */
[-CC-:B------:R-:W-:Y:S01]  /*c770*/  FFMA.FTZ R120, R167, R0.reuse, -R133.reuse ;  /* 0x00000000a7787223 */ /* 0x180fe20000010885 */
[-CC-:B------:R-:W-:Y:S01]  /*c780*/  FFMA.FTZ R151, R151, R0.reuse, -R133.reuse ;  /* 0x0000000097977223 */ /* 0x180fe20000010885 */
[----:B------:R-:W-:Y:S01]  /*c790*/  MUFU.EX2 R201, R201 ;  /* 0x000000c900c97308 */ /* 0x000fe20000000800 */
[-CC-:B0-----:R-:W-:Y:S01]  /*c7a0*/  FFMA.FTZ R124, R155, R0.reuse, -R133.reuse ;  /* 0x000000009b7c7223 */ /* 0x181fe20000010885 */
[-CC-:B------:R-:W-:Y:S01]  /*c7b0*/  FFMA.FTZ R143, R143, R0.reuse, -R133.reuse ;  /* 0x000000008f8f7223 */ /* 0x180fe20000010885 */
[-CC-:B------:R-:W-:Y:S01]  /*c7c0*/  FFMA.FTZ R131, R131, R0.reuse, -R133.reuse ;  /* 0x0000000083837223 */ /* 0x180fe20000010885 */
[-CC-:B------:R-:W-:Y:S01]  /*c7d0*/  FFMA.FTZ R134, R134, R0.reuse, -R133.reuse ;  /* 0x0000000086867223 */ /* 0x180fe20000010885 */
[-CC-:B------:R-:W-:Y:S01]  /*c7e0*/  FFMA.FTZ R135, R135, R0.reuse, -R133.reuse ;  /* 0x0000000087877223 */ /* 0x180fe20000010885 */
[-CC-:B------:R-:W-:Y:S01]  /*c7f0*/  FFMA.FTZ R123, R123, R0.reuse, -R133.reuse ;  /* 0x000000007b7b7223 */ /* 0x180fe20000010885 */
[-CC-:B------:R-:W-:Y:S01]  /*c800*/  FFMA.FTZ R126, R126, R0.reuse, -R133.reuse ;  /* 0x000000007e7e7223 */ /* 0x180fe20000010885 */
[----:B------:R-:W-:Y:S01]  /*c810*/  MUFU.EX2 R203, R203 ;  /* 0x000000cb00cb7308 */ /* 0x000fe20000000800 */
[----:B------:R-:W-:-:S07]  /*c820*/  FFMA.FTZ R127, R127, R0, -R133 ;  /* 0x000000007f7f7223 */ /* 0x000fce0000010885 */
        /* <DEDUP_REMOVED lines=16> */
[----:B------:R-:W-:Y:S01]  /*c930*/  UMOV UR14, UR6 ;  /* 0x00000006000e7c82 */ /* 0x000fe20008000000 */
[----:B------:R-:W-:Y:S01]  /*c940*/  UMOV UR15, 0x40000040 ;  /* 0x40000040000f7882 */ /* 0x000fe20000000000 */
[----:B------:R-:W-:Y:S01]  /*c950*/  UIADD3 UR6, UR4, 0x200, URZ ;  /* 0x0000020004067890 */ /* 0x000fe2000fffe03f */
        /* <DEDUP_REMOVED lines=14> */
[----:B------:R-:W-:Y:S01]  /*ca40*/  MUFU.EX2 R192, R192 ;  /* 0x000000c000c07308 */ /* 0x000fe20000000800 */
[----:B------:R-:W-:-:S07]  /*ca50*/  UIADD3 UR4, UR4, 0x300, URZ ;  /* 0x0000030004047890 */ /* 0x000fce000fffe03f */
[----:B------:R-:W-:Y:S08]  /*ca60*/  MUFU.EX2 R193, R193 ;  /* 0x000000c100c17308 */ /* 0x000ff00000000800 */
[----:B------:R-:W-:Y:S08]  /*ca70*/  MUFU.EX2 R194, R194 ;  /* 0x000000c200c27308 */ /* 0x000ff00000000800 */
[----:B------:R-:W-:Y:S01]  /*ca80*/  MUFU.EX2 R195, R195 ;  /* 0x000000c300c37308 */ /* 0x000fe20000000800 */
[----:B------:R-:W-:-:S02]  /*ca90*/  WARPGROUP.DEPBAR.LE gsb0, 0x0 ;  /* 0x00008000000079c5 */ /* 0x000fc40000010000 */
[----:B------:R-:W-:Y:S01]  /*caa0*/  WARPGROUP.ARRIVE ;  /* 0x00000000000079c5 */ /* 0x000fe20000000000 */
[-CC-:B------:R-:W-:Y:S01]  /*cab0*/  FFMA.FTZ R188, R144, R0.reuse, -R3.reuse ;  /* 0x0000000090bc7223 */ /* 0x180fe20000010803 */
[-C--:B------:R-:W-:Y:S01]  /*cac0*/  FFMA.FTZ R190, R148, R0.reuse, -R3 ;  /* 0x0000000094be7223 */ /* 0x080fe20000010803 */
[----:B------:R-:W-:Y:S02]  /*cad0*/  IMAD.U32 R144, RZ, RZ, UR10 ;  /* 0x0000000aff907e24 */ /* 0x000fe4000f8e00ff */
[-CC-:B------:R-:W-:Y:S01]  /*cae0*/  FFMA.FTZ R189, R146, R0.reuse, -R133.reuse ;  /* 0x0000000092bd7223 */ /* 0x180fe20000010885 */
[----:B------:R-:W-:Y:S01]  /*caf0*/  FFMA.FTZ R191, R150, R0, -R133 ;  /* 0x0000000096bf7223 */ /* 0x000fe20000010885 */
[----:B------:R-:W-:Y:S01]  /*cb00*/  HGMMA.64x192x16.F32 R24, R184, gdesc[UR12].tnspB, R24, gsb0 ;  /* 0x42e0000cb8187df0 */ /* 0x000fe20008000818 */
[----:B------:R-:W-:Y:S01]  /*cb10*/  UMOV UR14, UR6 ;  /* 0x00000006000e7c82 */ /* 0x000fe20008000000 */
[----:B------:R-:W-:Y:S01]  /*cb20*/  UMOV UR15, 0x40000040 ;  /* 0x40000040000f7882 */ /* 0x000fe20000000000 */
[----:B------:R-:W-:Y:S01]  /*cb30*/  UMOV UR6, UR4 ;  /* 0x0000000400067c82 */ /* 0x000fe20008000000 */
[----:B------:R-:W-:Y:S08]  /*cb40*/  MUFU.EX2 R188, R188 ;  /* 0x000000bc00bc7308 */ /* 0x000ff00000000800 */
[----:B------:R-:W-:Y:S08]  /*cb50*/  MUFU.EX2 R189, R189 ;  /* 0x000000bd00bd7308 */ /* 0x000ff00000000800 */
[----:B------:R-:W-:Y:S08]  /*cb60*/  MUFU.EX2 R190, R190 ;  /* 0x000000be00be7308 */ /* 0x000ff00000000800 */
[----:B------:R-:W-:Y:S01]  /*cb70*/  MUFU.EX2 R191, R191 ;  /* 0x000000bf00bf7308 */ /* 0x000fe20000000800 */
[----:B------:R-:W-:-:S02]  /*cb80*/  WARPGROUP.DEPBAR.LE gsb0, 0x0 ;  /* 0x00008000000079c5 */ /* 0x000fc40000010000 */
[----:B------:R-:W-:Y:S01]  /*cb90*/  WARPGROUP.ARRIVE ;  /* 0x00000000000079c5 */ /* 0x000fe20000000000 */
[-CC-:B------:R-:W-:Y:S01]  /*cba0*/  FFMA.FTZ R184, R136, R0.reuse, -R3.reuse ;  /* 0x0000000088b87223 */ /* 0x180fe20000010803 */
[----:B------:R-:W-:Y:S01]  /*cbb0*/  IMAD.U32 R136, RZ, RZ, UR7 ;  /* 0x00000007ff887e24 */ /* 0x000fe2000f8e00ff */
[----:B------:R-:W-:Y:S01]  /*cbc0*/  UMOV UR7, 0x40000040 ;  /* 0x4000004000077882 */ /* 0x000fe20000000000 */
[-C--:B------:R-:W-:Y:S01]  /*cbd0*/  FFMA.FTZ R186, R140, R0.reuse, -R3 ;  /* 0x000000008cba7223 */ /* 0x080fe20000010803 */
[-CC-:B------:R-:W-:Y:S01]  /*cbe0*/  FFMA.FTZ R185, R138, R0.reuse, -R133.reuse ;  /* 0x000000008ab97223 */ /* 0x180fe20000010885 */
[----:B------:R-:W-:Y:S01]  /*cbf0*/  HGMMA.64x192x16.F32 R24, R180, gdesc[UR12].tnspB, R24, gsb0 ;  /* 0x42e0000cb4187df0 */ /* 0x000fe20008000818 */
[----:B------:R-:W-:Y:S01]  /*cc00*/  @!P1 LEA R136, R136, UR37, 0x3 ;  /* 0x0000002588889c11 */ /* 0x000fe2000f8e18ff */
[----:B------:R-:W-:Y:S01]  /*cc10*/  FFMA.FTZ R187, R142, R0, -R133 ;  /* 0x000000008ebb7223 */ /* 0x000fe20000010885 */
[----:B------:R-:W-:Y:S03]  /*cc20*/  MUFU.EX2 R184, R184 ;  /* 0x000000b800b87308 */ /* 0x000fe60000000800 */
[----:B------:R-:W-:-:S05]  /*cc30*/  @!P1 VIADD R136, R136, 0x36840 ;  /* 0x0003684088889836 */ /* 0x000fca0000000000 */
[----:B------:R-:W-:Y:S01]  /*cc40*/  @!P1 PRMT R140, RZ, 0x654, R136 ;  /* 0x00000654ff8c9816 */ /* 0x000fe20000000088 */
        /* <DEDUP_REMOVED lines=8> */
[----:B------:R-:W-:Y:S01]  /*ccd0*/  FADD.FTZ R3, -R5, R8 ;  /* 0x0000000805037221 */ /* 0x000fe20000010100 */
[-CC-:B------:R-:W-:Y:S01]  /*cce0*/  FFMA.FTZ R8, R170, R0.reuse, -R133.reuse ;  /* 0x00000000aa087223 */ /* 0x180fe20000010885 */
[-CC-:B------:R-:W-:Y:S01]  /*ccf0*/  FFMA.FTZ R181, R130, R0.reuse, -R133.reuse ;  /* 0x0000000082b57223 */ /* 0x180fe20000010885 */
[----:B------:R-:W-:Y:S01]  /*cd00*/  HGMMA.64x192x16.F32 R24, R176, gdesc[UR4].tnspB, R24, gsb0 ;  /* 0x42e00004b0187df0 */ /* 0x000fe20008000818 */
[-C--:B------:R-:W-:Y:S01]  /*cd10*/  FMUL.FTZ R3, R3, R0.reuse ;  /* 0x0000000003037220 */ /* 0x080fe20000410000 */
[-CC-:B------:R-:W-:Y:S01]  /*cd20*/  FFMA.FTZ R128, R159, R0.reuse, -R133.reuse ;  /* 0x000000009f807223 */ /* 0x180fe20000010885 */
[----:B------:R-:W-:Y:S01]  /*cd30*/  FFMA.FTZ R132, R147, R0, -R133 ;  /* 0x0000000093847223 */ /* 0x000fe20000010885 */
[----:B------:R-:W-:Y:S01]  /*cd40*/  MUFU.EX2 R8, R8 ;  /* 0x0000000800087308 */ /* 0x000fe20000000800 */
[----:B------:R-:W-:-:S07]  /*cd50*/  UMOV UR6, UR38 ;  /* 0x0000002600067c82 */ /* 0x000fce0008000000 */
[----:B------:R-:W0:Y:S08]  /*cd60*/  MUFU.EX2 R3, R3 ;  /* 0x0000000300037308 */ /* 0x000e300000000800 */
[----:B------:R-:W1:Y:S08]  /*cd70*/  MUFU.EX2 R128, R128 ;  /* 0x0000008000807308 */ /* 0x000e700000000800 */
[----:B------:R-:W2:Y:S01]  /*cd80*/  MUFU.EX2 R132, R132 ;  /* 0x0000008400847308 */ /* 0x000ea20000000800 */
[----:B0-----:R-:W-:-:S04]  /*cd90*/  FFMA.FTZ R6, R3, R6, R8 ;  /* 0x0000000603067223 */ /* 0x001fc80000010008 */
[----:B------:R-:W-:Y:S01]  /*cda0*/  FADD.FTZ R138, R201, R6 ;  /* 0x00000006c98a7221 */ /* 0x000fe20000010000 */
[----:B------:R-:W-:Y:S01]  /*cdb0*/  FFMA.FTZ R6, R139, R0, -R133 ;  /* 0x000000008b067223 */ /* 0x000fe20000010885 */
[----:B------:R-:W-:Y:S01]  /*cdc0*/  F2FP.F16.F32.PACK_AB R201, R201, R8 ;  /* 0x00000008c9c9723e */ /* 0x000fe200000000ff */
[----:B------:R-:W-:Y:S08]  /*cdd0*/  MUFU.EX2 R180, R180 ;  /* 0x000000b400b47308 */ /* 0x000ff00000000800 */
[----:B------:R-:W0:Y:S08]  /*cde0*/  MUFU.EX2 R6, R6 ;  /* 0x0000000600067308 */ /* 0x000e300000000800 */
        /* <DEDUP_REMOVED lines=8> */
[----:B---3--:R-:W-:-:S05]  /*ce70*/  @!P1 VIADD R140, R144, 0x36860 ;  /* 0x00036860908c9836 */ /* 0x008fca0000000000 */
[----:B------:R-:W-:-:S04]  /*ce80*/  @!P1 PRMT R140, RZ, 0x654, R140 ;  /* 0x00000654ff8c9816 */ /* 0x000fc8000000008c */
[----:B------:R3:W-:Y:S02]  /*ce90*/  @!P1 SYNCS.ARRIVE.TRANS64.RED.A1T0 RZ, [R140+URZ], RZ ;  /* 0x000000ff8cff99a7 */ /* 0x0007e4000810043f */
[----:B---3--:R-:W-:Y:S01]  /*cea0*/  FADD.FTZ R140, R202, R7 ;  /* 0x00000007ca8c7221 */ /* 0x008fe20000010000 */
[----:B------:R-:W-:Y:S01]  /*ceb0*/  FADD.FTZ R7, R203, R138 ;  /* 0x0000008acb077221 */ /* 0x000fe20000010000 */
[C---:B------:R-:W-:Y:S02]  /*cec0*/  F2FP.F16.F32.PACK_AB R203, R14.reuse, R203 ;  /* 0x000000cb0ecb723e */ /* 0x040fe400000000ff */
[C---:B------:R-:W-:Y:S01]  /*ced0*/  FADD.FTZ R139, R169.reuse, R140 ;  /* 0x0000008ca98b7221 */ /* 0x040fe20000010000 */
[----:B------:R-:W-:Y:S01]  /*cee0*/  FADD.FTZ R138, R14, R7 ;  /* 0x000000070e8a7221 */ /* 0x000fe20000010000 */
[----:B------:R-:W-:Y:S02]  /*cef0*/  F2FP.F16.F32.PACK_AB R202, R169, R202 ;  /* 0x000000caa9ca723e */ /* 0x000fe400000000ff */
[----:B------:R-:W-:Y:S01]  /*cf00*/  FADD.FTZ R140, R196, R139 ;  /* 0x0000008bc48c7221 */ /* 0x000fe20000010000 */
[----:B------:R-:W-:Y:S01]  /*cf10*/  FADD.FTZ R7, R197, R138 ;  /* 0x0000008ac5077221 */ /* 0x000fe20000010000 */
[----:B------:R-:W-:-:S02]  /*cf20*/  F2FP.F16.F32.PACK_AB R196, R161, R196 ;  /* 0x000000c4a1c4723e */ /* 0x000fc400000000ff */
[----:B------:R-:W-:Y:S01]  /*cf30*/  FADD.FTZ R139, R161, R140 ;  /* 0x0000008ca18b7221 */ /* 0x000fe20000010000 */
[----:B------:R-:W-:Y:S01]  /*cf40*/  FADD.FTZ R130, R20, R7 ;  /* 0x0000000714827221 */ /* 0x000fe20000010000 */
[----:B------:R-:W-:Y:S01]  /*cf50*/  FFMA.FTZ R7, R122, R0, -R133 ;  /* 0x000000007a077223 */ /* 0x000fe20000010885 */
[----:B------:R-:W-:Y:S01]  /*cf60*/  F2FP.F16.F32.PACK_AB R197, R20, R197 ;  /* 0x000000c514c5723e */ /* 0x000fe200000000ff */
[----:B------:R-:W-:Y:S01]  /*cf70*/  FADD.FTZ R138, R198, R139 ;  /* 0x0000008bc68a7221 */ /* 0x000fe20000010000 */
[----:B------:R-:W-:Y:S01]  /*cf80*/  FADD.FTZ R139, R199, R130 ;  /* 0x00000082c78b7221 */ /* 0x000fe20000010000 */
[C---:B------:R-:W-:Y:S01]  /*cf90*/  F2FP.F16.F32.PACK_AB R198, R13.reuse, R198 ;  /* 0x000000c60dc6723e */ /* 0x040fe200000000ff */
[----:B------:R-:W3:Y:S01]  /*cfa0*/  MUFU.EX2 R122, R143 ;  /* 0x0000008f007a7308 */ /* 0x000ee20000000800 */
[----:B------:R-:W-:Y:S01]  /*cfb0*/  FADD.FTZ R147, R13, R138 ;  /* 0x0000008a0d937221 */ /* 0x000fe20000010000 */
[C---:B------:R-:W-:Y:S01]  /*cfc0*/  FADD.FTZ R130, R120.reuse, R139 ;  /* 0x0000008b78827221 */ /* 0x040fe20000010000 */
[----:B------:R-:W-:-:S02]  /*cfd0*/  F2FP.F16.F32.PACK_AB R199, R120, R199 ;  /* 0x000000c778c7723e */ /* 0x000fc400000000ff */
[----:B------:R-:W-:Y:S01]  /*cfe0*/  FADD.FTZ R138, R192, R147 ;  /* 0x00000093c08a7221 */ /* 0x000fe20000010000 */
[----:B------:R-:W-:Y:S01]  /*cff0*/  FADD.FTZ R139, R193, R130 ;  /* 0x00000082c18b7221 */ /* 0x000fe20000010000 */
[C---:B------:R-:W-:Y:S01]  /*d000*/  F2FP.F16.F32.PACK_AB R192, R153.reuse, R192 ;  /* 0x000000c099c0723e */ /* 0x040fe200000000ff */
[----:B------:R4:W5:Y:S01]  /*d010*/  MUFU.EX2 R177, R7 ;  /* 0x0000000700b17308 */ /* 0x0009620000000800 */
[----:B------:R-:W-:Y:S01]  /*d020*/  FADD.FTZ R133, R153, R138 ;  /* 0x0000008a99857221 */ /* 0x000fe20000010000 */
[C---:B------:R-:W-:Y:S01]  /*d030*/  FADD.FTZ R130, R124.reuse, R139 ;  /* 0x0000008b7c827221 */ /* 0x040fe20000010000 */
[----:B------:R-:W-:Y:S02]  /*d040*/  F2FP.F16.F32.PACK_AB R193, R124, R193 ;  /* 0x000000c17cc1723e */ /* 0x000fe400000000ff */
[----:B------:R-:W-:Y:S01]  /*d050*/  FADD.FTZ R138, R194, R133 ;  /* 0x00000085c28a7221 */ /* 0x000fe20000010000 */
[----:B------:R-:W-:Y:S01]  /*d060*/  FADD.FTZ R11, R195, R130 ;  /* 0x00000082c30b7221 */ /* 0x000fe20000010000 */
[----:B------:R-:W-:-:S02]  /*d070*/  F2FP.F16.F32.PACK_AB R194, R15, R194 ;  /* 0x000000c20fc2723e */ /* 0x000fc400000000ff */
[----:B------:R-:W-:Y:S01]  /*d080*/  FADD.FTZ R133, R15, R138 ;  /* 0x0000008a0f857221 */ /* 0x000fe20000010000 */
[C---:B-1----:R-:W-:Y:S01]  /*d090*/  FADD.FTZ R130, R128.reuse, R11 ;  /* 0x0000000b80827221 */ /* 0x042fe20000010000 */
[----:B------:R-:W-:Y:S02]  /*d0a0*/  F2FP.F16.F32.PACK_AB R195, R128, R195 ;  /* 0x000000c380c3723e */ /* 0x000fe400000000ff */
[----:B------:R-:W-:Y:S01]  /*d0b0*/  FADD.FTZ R8, R188, R133 ;  /* 0x00000085bc087221 */ /* 0x000fe20000010000 */
[----:B------:R-:W-:Y:S01]  /*d0c0*/  FADD.FTZ R11, R189, R130 ;  /* 0x00000082bd0b7221 */ /* 0x000fe20000010000 */
[C---:B------:R-:W-:Y:S02]  /*d0d0*/  F2FP.F16.F32.PACK_AB R188, R21.reuse, R188 ;  /* 0x000000bc15bc723e */ /* 0x040fe400000000ff */
[----:B------:R-:W-:Y:S01]  /*d0e0*/  FADD.FTZ R133, R21, R8 ;  /* 0x0000000815857221 */ /* 0x000fe20000010000 */
[C---:B--2---:R-:W-:Y:S01]  /*d0f0*/  FADD.FTZ R8, R132.reuse, R11 ;  /* 0x0000000b84087221 */ /* 0x044fe20000010000 */
        /* <DEDUP_REMOVED lines=9> */
[----:B0-----:R-:W-:-:S02]  /*d190*/  F2FP.F16.F32.PACK_AB R185, R6, R185 ;  /* 0x000000b906b9723e */ /* 0x001fc400000000ff */
[C---:B------:R-:W-:Y:S01]  /*d1a0*/  FADD.FTZ R13, R137.reuse, R14 ;  /* 0x0000000e890d7221 */ /* 0x040fe20000010000 */
[----:B------:R-:W-:Y:S01]  /*d1b0*/  FADD.FTZ R8, R6, R11 ;  /* 0x0000000b06087221 */ /* 0x000fe20000010000 */
[----:B------:R-:W-:Y:S02]  /*d1c0*/  F2FP.F16.F32.PACK_AB R184, R137, R184 ;  /* 0x000000b889b8723e */ /* 0x000fe400000000ff */
[----:B------:R-:W-:Y:S01]  /*d1d0*/  FADD.FTZ R14, R186, R13 ;  /* 0x0000000dba0e7221 */ /* 0x000fe20000010000 */
[----:B------:R-:W-:Y:S01]  /*d1e0*/  FADD.FTZ R11, R187, R8 ;  /* 0x00000008bb0b7221 */ /* 0x000fe20000010000 */
[C---:B------:R-:W-:Y:S02]  /*d1f0*/  F2FP.F16.F32.PACK_AB R186, R141.reuse, R186 ;  /* 0x000000ba8dba723e */ /* 0x040fe400000000ff */
[----:B------:R-:W-:Y:S01]  /*d200*/  FADD.FTZ R13, R141, R14 ;  /* 0x0000000e8d0d7221 */ /* 0x000fe20000010000 */
[C---:B---3--:R-:W-:Y:S01]  /*d210*/  FADD.FTZ R8, R122.reuse, R11 ;  /* 0x0000000b7a087221 */ /* 0x048fe20000010000 */
[----:B------:R-:W-:Y:S01]  /*d220*/  F2FP.F16.F32.PACK_AB R187, R122, R187 ;  /* 0x000000bb7abb723e */ /* 0x000fe200000000ff */
[----:B------:R-:W-:-:S02]  /*d230*/  IMAD.MOV.U32 R11, RZ, RZ, R4 ;  /* 0x000000ffff0b7224 */ /* 0x000fc400078e0004 */
[----:B------:R-:W-:Y:S01]  /*d240*/  FADD.FTZ R14, R180, R13 ;  /* 0x0000000db40e7221 */ /* 0x000fe20000010000 */
[----:B------:R-:W-:Y:S01]  /*d250*/  FADD.FTZ R8, R181, R8 ;  /* 0x00000008b5087221 */ /* 0x000fe20000010000 */
[C---:B------:R-:W-:Y:S02]  /*d260*/  F2FP.F16.F32.PACK_AB R180, R149.reuse, R180 ;  /* 0x000000b495b4723e */ /* 0x040fe400000000ff */
[----:B----4-:R-:W-:Y:S01]  /*d270*/  FADD.FTZ R7, R149, R14 ;  /* 0x0000000e95077221 */ /* 0x010fe20000010000 */
        /* <DEDUP_REMOVED lines=9> */
[----:B-----5:R-:W-:Y:S01]  /*d310*/  FADD.FTZ R8, R177, R8 ;  /* 0x00000008b1087221 */ /* 0x020fe20000010000 */
[----:B------:R-:W-:Y:S02]  /*d320*/  F2FP.F16.F32.PACK_AB R177, R123, R177 ;  /* 0x000000b17bb1723e */ /* 0x000fe400000000ff */
[----:B------:R-:W-:Y:S01]  /*d330*/  FADD.FTZ R7, R121, R6 ;  /* 0x0000000679077221 */ /* 0x000fe20000010000 */
[----:B------:R-:W-:-:S03]  /*d340*/  FADD.FTZ R8, R123, R8 ;  /* 0x000000087b087221 */ /* 0x000fc60000010000 */
[----:B------:R-:W-:Y:S01]  /*d350*/  FADD.FTZ R6, R12, R7 ;  /* 0x000000070c067221 */ /* 0x000fe20000010000 */
[----:B------:R-:W-:Y:S01]  /*d360*/  FADD.FTZ R8, R179, R8 ;  /* 0x00000008b3087221 */ /* 0x000fe20000010000 */
[----:B------:R-:W-:Y:S02]  /*d370*/  F2FP.F16.F32.PACK_AB R179, R127, R179 ;  /* 0x000000b37fb3723e */ /* 0x000fe400000000ff */
[----:B------:R-:W-:Y:S01]  /*d380*/  FADD.FTZ R7, R125, R6 ;  /* 0x000000067d077221 */ /* 0x000fe20000010000 */
[----:B------:R-:W-:Y:S01]  /*d390*/  FADD.FTZ R6, R127, R8 ;  /* 0x000000087f067221 */ /* 0x000fe20000010000 */
[----:B------:R-:W-:Y:S01]  /*d3a0*/  IMAD.MOV.U32 R8, RZ, RZ, R5 ;  /* 0x000000ffff087224 */ /* 0x000fe200078e0005 */
[----:B------:R-:W-:Y:S06]  /*d3b0*/  @P2 BRA `(.L_x_2294) ;  /* 0xffffffc400302947 */ /* 0x000fec000383ffff */
.L_x_2285:
        /* <DEDUP_REMOVED lines=99> */
.L_x_2295:
[----:B------:R-:W-:Y:S01]  /*d9f0*/  ULEA UR5, UR36, UR37, 0x3 ;  /* 0x0000002524057291 */ /* 0x000fe2000f8e183f */
[----:B------:R-:W-:-:S05]  /*da00*/  IMAD.U32 R2, RZ, RZ, UR38 ;  /* 0x00000026ff027e24 */ /* 0x000fca000f8e00ff */
[----:B------:R-:W-:-:S04]  /*da10*/  SHF.L.U32 R2, R2, 0x1f, RZ ;  /* 0x0000001f02027819 */ /* 0x000fc800000006ff */
[----:B------:R0:W1:Y:S01]  /*da20*/  SYNCS.PHASECHK.TRANS64.TRYWAIT P2, [UR5+0x36850], R2 ;  /* 0x03685002ff0075a7 */ /* 0x0000620008040145 */
[----:B------:R-:W-:Y:S05]  /*da30*/  @!P0 BRA `(.L_x_2296) ;  /* 0x0000000000048947 */ /* 0x000fea0003800000 */
[----:B------:R-:W-:Y:S01]  /*da40*/  BPT.TRAP 0x1 ;  /* 0x000000040000795c */ /* 0x000fe20000300000 */
.L_x_2296:
[----:B-1----:R-:W-:Y:S05]  /*da50*/  @P2 BRA `(.L_x_2297) ;  /* 0x0000000000082947 */ /* 0x002fea0003800000 */
[----:B------:R-:W1:Y:S02]  /*da60*/  SYNCS.PHASECHK.TRANS64.TRYWAIT P0, [UR5+0x36850], R2 ;  /* 0x03685002ff0075a7 */ /* 0x000e640008000145 */
[----:B-1----:R-:W-:Y:S05]  /*da70*/  @!P0 BRA `(.L_x_2298) ;  /* 0x0000007c00788947 */ /* 0x002fea0003800000 */
.L_x_2297:
[----:B------:R-:W-:Y:S01]  /*da80*/  UIADD3 UR37, UR37, 0x400, URZ ;  /* 0x0000040025257890 */ /* 0x000fe2000fffe03f */
[----:B------:R-:W-:Y:S01]  /*da90*/  WARPGROUP.ARRIVE ;  /* 0x00000000000079c5 */ /* 0x000fe20000000000 */
[----:B------:R-:W-:Y:S01]  /*daa0*/  UMOV UR7, 0x40000040 ;  /* 0x4000004000077882 */ /* 0x000fe20000000000 */
[----:B01----:R-:W0:Y:S01]  /*dab0*/  SHFL.BFLY PT, R2, R7, 0x2, 0x1f ;  /* 0x0c401f0007027f89 */ /* 0x003e2200000e0000 */
[----:B------:R-:W-:Y:S01]  /*dac0*/  USHF.R.U32.HI UR37, URZ, 0x4, UR37 ;  /* 0x000000043f257899 */ /* 0x000fe20008011625 */
[----:B------:R-:W-:Y:S01]  /*dad0*/  CS2R R20, SRZ ;  /* 0x0000000000147805 */ /* 0x000fe2000001ff00 */
[----:B------:R-:W-:Y:S01]  /*dae0*/  VIADD R209, R209, 0x1 ;  /* 0x00000001d1d17836 */ /* 0x000fe20000000000 */
[----:B------:R-:W1:Y:S01]  /*daf0*/  SHFL.BFLY PT, R3, R6, 0x2, 0x1f ;  /* 0x0c401f0006037f89 */ /* 0x000e6200000e0000 */
[----:B------:R-:W-:-:S04]  /*db00*/  ULOP3.LUT UR37, UR37, 0x3fff, URZ, 0xc0, !UPT ;  /* 0x00003fff25257892 */ /* 0x000fc8000f8ec03f */
[----:B------:R-:W-:-:S04]  /*db10*/  ULOP3.LUT UR4, UR37, 0x3800000, URZ, 0xfc, !UPT ;  /* 0x0380000025047892 */ /* 0x000fc8000f8efc3f */
[----:B------:R-:W-:Y:S02]  /*db20*/  UIMAD UR4, UR36, 0xa80, UR4 ;  /* 0x00000a80240478a4 */ /* 0x000fe4000f8e0204 */
[----:B------:R-:W-:-:S04]  /*db30*/  UIADD3 UR36, UR36, 0x1, URZ ;  /* 0x0000000124247890 */ /* 0x000fc8000fffe03f */
[----:B------:R-:W-:Y:S01]  /*db40*/  UISETP.NE.AND UP0, UPT, UR36, 0x2, UPT ;  /* 0x000000022400788c */ /* 0x000fe2000bf05270 */
[----:B------:R-:W-:Y:S02]  /*db50*/  UMOV UR6, UR4 ;  /* 0x0000000400067c82 */ /* 0x000fe40008000000 */
[----:B------:R-:W-:Y:S01]  /*db60*/  HGMMA.64x192x16.F32 R24, R200, gdesc[UR4].tnspB, R24, gsb0 ;  /* 0x42e00004c8187df0 */ /* 0x000fe20008000818 */
[----:B------:R-:W-:Y:S01]  /*db70*/  UIADD3 UR6, UR4, 0x80, URZ ;  /* 0x0000008004067890 */ /* 0x000fe2000fffe03f */
[----:B0-----:R-:W-:Y:S01]  /*db80*/  FADD.FTZ R2, R2, R7 ;  /* 0x0000000702027221 */ /* 0x001fe20000010000 */
[----:B------:R-:W-:Y:S01]  /*db90*/  UMOV UR7, 0x40000040 ;  /* 0x4000004000077882 */ /* 0x000fe20000000000 */
[----:B------:R-:W-:Y:S01]  /*dba0*/  USEL UR36, UR36, URZ, UP0 ;  /* 0x0000003f24247287 */ /* 0x000fe20008000000 */
[----:B-1----:R-:W-:Y:S01]  /*dbb0*/  FADD.FTZ R8, R3, R6 ;  /* 0x0000000603087221 */ /* 0x002fe20000010000 */
[----:B------:R-:W-:Y:S01]  /*dbc0*/  IMAD.U32 R6, RZ, RZ, UR5 ;  /* 0x00000005ff067e24 */ /* 0x000fe2000f8e00ff */
[----:B------:R-:W0:Y:S03]  /*dbd0*/  SHFL.BFLY PT, R3, R2, 0x1, 0x1f ;  /* 0x0c201f0002037f89 */ /* 0x000e2600000e0000 */
[----:B------:R-:W-:Y:S01]  /*dbe0*/  @!P1 VIADD R6, R6, 0x36860 ;  /* 0x0003686006069836 */ /* 0x000fe20000000000 */
[----:B------:R-:W1:Y:S04]  /*dbf0*/  SHFL.BFLY PT, R9, R8, 0x1, 0x1f ;  /* 0x0c201f0008097f89 */ /* 0x000e6800000e0000 */
[----:B------:R-:W-:Y:S01]  /*dc00*/  @!P1 PRMT R122, RZ, 0x654, R6 ;  /* 0x00000654ff7a9816 */ /* 0x000fe20000000006 */
[----:B0-----:R-:W-:Y:S01]  /*dc10*/  FADD.FTZ R11, R2, R3 ;  /* 0x00000003020b7221 */ /* 0x001fe20000010000 */
[----:B------:R-:W-:-:S02]  /*dc20*/  IMAD.MOV.U32 R3, RZ, RZ, -0x800000 ;  /* 0xff800000ff037424 */ /* 0x000fc400078e00ff */
[----:B------:R-:W-:Y:S02]  /*dc30*/  IMAD.MOV.U32 R2, RZ, RZ, -0x800000 ;  /* 0xff800000ff027424 */ /* 0x000fe400078e00ff */
[----:B-1----:R-:W-:Y:S01]  /*dc40*/  FADD.FTZ R12, R8, R9 ;  /* 0x00000009080c7221 */ /* 0x002fe20000010000 */
[----:B------:R-:W-:-:S04]  /*dc50*/  FSETP.NE.FTZ.AND P0, PT, R11, RZ, PT ;  /* 0x000000ff0b00720b */ /* 0x000fc80003f15000 */
        /* <DEDUP_REMOVED lines=44> */
[-C--:B--2---:R-:W-:Y:S01]  /*df20*/  FMUL.FTZ R128, R95, R21.reuse ;  /* 0x000000155f807220 */ /* 0x084fe20000410000 */
[-C--:B------:R-:W-:Y:S01]  /*df30*/  FMUL.FTZ R127, R99, R21.reuse ;  /* 0x00000015637f7220 */ /* 0x080fe20000410000 */
[-C--:B0-----:R-:W-:Y:S01]  /*df40*/  FMUL.FTZ R120, R33, R20.reuse ;  /* 0x0000001421787220 */ /* 0x081fe20000410000 */
[-C--:B------:R-:W-:Y:S01]  /*df50*/  FMUL.FTZ R121, R37, R20.reuse ;  /* 0x0000001425797220 */ /* 0x080fe20000410000 */
        /* <DEDUP_REMOVED lines=92> */
[----:B------:R-:W-:-:S07]  /*e520*/  FMUL.FTZ R119, R119, R21 ;  /* 0x0000001577777220 */ /* 0x000fce0000410000 */
.L_x_2268:
[----:B------:R-:W0:Y:S01]  /*e530*/  S2R R21, SR_CgaCtaId ;  /* 0x0000000000157919 */ /* 0x000e220000008800 */
[----:B------:R-:W-:Y:S01]  /*e540*/  MOV R90, 0x400 ;  /* 0x00000400005a7802 */ /* 0x000fe20000000f00 */
[----:B------:R-:W-:Y:S01]  /*e550*/  BSSY B0, `(.L_x_2299) ;  /* 0x000022a000007945 */ /* 0x000fe20003800000 */
[----:B------:R-:W-:Y:S02]  /*e560*/  BAR.SYNC.DEFER_BLOCKING 0x5, 0x180 ;  /* 0x0146000000007b1d */ /* 0x000fe40000010000 */
[----:B0-----:R-:W-:-:S05]  /*e570*/  LEA R90, R21, R90, 0x18 ;  /* 0x0000005a155a7211 */ /* 0x001fca00078ec0ff */
[----:B------:R0:W1:Y:S01]  /*e580*/  LDS R52, [R90+0x368d0] ;  /* 0x0368d0005a347984 */ /* 0x0000620000000800 */
[----:B------:R-:W-:Y:S06]  /*e590*/  BAR.ARV 0x4, 0x180 ;  /* 0x0106000000007b1d */ /* 0x000fec0000002000 */
[----:B------:R-:W-:Y:S05]  /*e5a0*/  @P0 BRA `(.L_x_2300) ;  /* 0x0000001400fc0947 */ /* 0x000fea0003800000 */
[----:B------:R-:W2:Y:S01]  /*e5b0*/  S2R R21, SR_SWINHI ;  /* 0x0000000000157919 */ /* 0x000ea20000002f00 */
[----:B------:R-:W-:Y:S01]  /*e5c0*/  SHF.R.S32.HI R91, RZ, 0x1f, R207 ;  /* 0x0000001fff5b7819 */ /* 0x000fe200000114cf */
[----:B------:R-:W-:Y:S01]  /*e5d0*/  ULDC.64 UR4, c[0x0][0xb90] ;  /* 0x0002e40000047ab9 */ /* 0x000fe20000000a00 */
[----:B------:R-:W3:Y:S01]  /*e5e0*/  LDC R94, c[0x0][0xbe8] ;  /* 0x0002fa00ff5e7b82 */ /* 0x000ee20000000800 */
[----:B------:R-:W-:Y:S01]  /*e5f0*/  IMAD.WIDE.U32 R24, R207, UR4, RZ ;  /* 0x00000004cf187c25 */ /* 0x000fe2000f8e00ff */
[----:B------:R-:W-:Y:S01]  /*e600*/  F2FP.F16.F32.PACK_AB R6, R7, R6 ;  /* 0x000000060706723e */ /* 0x000fe200000000ff */
[----:B------:R-:W-:Y:S01]  /*e610*/  ULDC UR6, c[0x0][0xa88] ;  /* 0x0002a20000067ab9 */ /* 0x000fe20000000800 */
[----:B------:R-:W-:Y:S01]  /*e620*/  F2FP.F16.F32.PACK_AB R7, R156, R33 ;  /* 0x000000219c07723e */ /* 0x000fe200000000ff */
[----:B------:R-:W-:Y:S01]  /*e630*/  IMAD R20, R91, UR4, RZ ;  /* 0x000000045b147c24 */ /* 0x000fe2000f8e02ff */
[----:B------:R-:W-:Y:S01]  /*e640*/  F2FP.F16.F32.PACK_AB R4, R5, R4 ;  /* 0x000000040504723e */ /* 0x000fe200000000ff */
[----:B------:R-:W-:Y:S01]  /*e650*/  ULDC.64 UR8, c[0x0][0x208] ;  /* 0x0000820000087ab9 */ /* 0x000fe20000000a00 */
[----:B------:R-:W-:Y:S01]  /*e660*/  F2FP.F16.F32.PACK_AB R5, R158, R37 ;  /* 0x000000259e05723e */ /* 0x000fe200000000ff */
[----:B------:R-:W-:Y:S01]  /*e670*/  IMAD R29, R207, UR5, R20 ;  /* 0x00000005cf1d7c24 */ /* 0x000fe2000f8e0214 */
[----:B------:R-:W-:Y:S01]  /*e680*/  F2FP.F16.F32.PACK_AB R14, R53, R14 ;  /* 0x0000000e350e723e */ /* 0x000fe200000000ff */
[----:B------:R-:W-:Y:S01]  /*e690*/  ULDC.64 UR4, c[0x0][0xb98] ;  /* 0x0002e60000047ab9 */ /* 0x000fe20000000a00 */
[----:B------:R-:W-:Y:S01]  /*e6a0*/  F2FP.F16.F32.PACK_AB R10, R11, R10 ;  /* 0x0000000a0b0a723e */ /* 0x000fe200000000ff */
[----:B------:R-:W-:Y:S01]  /*e6b0*/  IMAD.IADD R25, R25, 0x1, R29 ;  /* 0x0000000119197824 */ /* 0x000fe200078e021d */
        /* <DEDUP_REMOVED lines=8> */
[----:B------:R-:W-:Y:S02]  /*e740*/  MOV R48, R90 ;  /* 0x0000005a00307202 */ /* 0x000fe40000000f00 */
[----:B--2---:R-:W-:Y:S01]  /*e750*/  MOV R49, R21 ;  /* 0x0000001500317202 */ /* 0x004fe20000000f00 */
[----:B------:R-:W-:Y:S01]  /*e760*/  IMAD R21, R208, 0x40, R16 ;  /* 0x00000040d0157824 */ /* 0x000fe200078e0210 */
[----:B------:R-:W-:Y:S02]  /*e770*/  F2FP.F16.F32.PACK_AB R98, R101, R100 ;  /* 0x000000646562723e */ /* 0x000fe400000000ff */
[----:B------:R-:W-:Y:S01]  /*e780*/  F2FP.F16.F32.PACK_AB R99, R126, R99 ;  /* 0x000000637e63723e */ /* 0x000fe200000000ff */
[----:B------:R-:W-:Y:S01]  /*e790*/  IMAD.WIDE R46, R213, 0x2, R48 ;  /* 0x00000002d52e7825 */ /* 0x000fe200078e0230 */
[----:B------:R-:W-:-:S02]  /*e7a0*/  F2FP.F16.F32.PACK_AB R105, R95, R106 ;  /* 0x0000006a5f69723e */ /* 0x000fc400000000ff */
[----:B------:R-:W-:Y:S01]  /*e7b0*/  F2FP.F16.F32.PACK_AB R112, R113, R112 ;  /* 0x000000707170723e */ /* 0x000fe200000000ff */
[----:B------:R-:W-:Y:S01]  /*e7c0*/  IMAD.WIDE R48, R21, 0x2, R48 ;  /* 0x0000000215307825 */ /* 0x000fe200078e0230 */
[C---:B------:R-:W-:Y:S02]  /*e7d0*/  IADD3 R27, P5, R46.reuse, 0x8060, RZ ;  /* 0x000080602e1b7810 */ /* 0x040fe40007fbe0ff */
[C---:B------:R-:W-:Y:S02]  /*e7e0*/  LOP3.LUT R21, R46.reuse, 0x380, RZ, 0xc0, !PT ;  /* 0x000003802e157812 */ /* 0x040fe400078ec0ff */
[----:B------:R-:W-:Y:S02]  /*e7f0*/  LOP3.LUT R26, R27, 0x380, RZ, 0xc0, !PT ;  /* 0x000003801b1a7812 */ /* 0x000fe400078ec0ff */
[----:B------:R-:W-:Y:S02]  /*e800*/  IADD3 R103, P6, R46, 0x8040, RZ ;  /* 0x000080402e677810 */ /* 0x000fe40007fde0ff */
[----:B------:R-:W-:-:S02]  /*e810*/  SHF.R.U64 R26, R26, 0x3, RZ ;  /* 0x000000031a1a7819 */ /* 0x000fc400000012ff */
[C---:B------:R-:W-:Y:S01]  /*e820*/  IADD3 R45, P0, R46.reuse, 0x8020, RZ ;  /* 0x000080202e2d7810 */ /* 0x040fe20007f1e0ff */
[--C-:B------:R-:W-:Y:S01]  /*e830*/  IMAD.X R51, RZ, RZ, R47.reuse, P6 ;  /* 0x000000ffff337224 */ /* 0x100fe200030e062f */
[C---:B------:R-:W-:Y:S02]  /*e840*/  IADD3 R30, P1, R46.reuse, 0x8000, RZ ;  /* 0x000080002e1e7810 */ /* 0x040fe40007f3e0ff */
[----:B------:R-:W-:Y:S01]  /*e850*/  IADD3 R43, P2, R46, 0x4060, RZ ;  /* 0x000040602e2b7810 */ /* 0x000fe20007f5e0ff */
[--C-:B------:R-:W-:Y:S01]  /*e860*/  IMAD.X R55, RZ, RZ, R47.reuse, P0 ;  /* 0x000000ffff377224 */ /* 0x100fe200000e062f */
[----:B------:R-:W-:Y:S01]  /*e870*/  SHF.R.U64 R21, R21, 0x3, RZ ;  /* 0x0000000315157819 */ /* 0x000fe200000012ff */
[--C-:B------:R-:W-:Y:S01]  /*e880*/  IMAD.X R59, RZ, RZ, R47.reuse, P1 ;  /* 0x000000ffff3b7224 */ /* 0x100fe200008e062f */
[----:B------:R-:W-:Y:S01]  /*e890*/  LOP3.LUT R26, R26, R27, RZ, 0x3c, !PT ;  /* 0x0000001b1a1a7212 */ /* 0x000fe200078e3cff */
[--C-:B------:R-:W-:Y:S01]  /*e8a0*/  IMAD.X R27, RZ, RZ, R47.reuse, P5 ;  /* 0x000000ffff1b7224 */ /* 0x100fe200028e062f */
[----:B------:R-:W-:Y:S01]  /*e8b0*/  LOP3.LUT R32, R45, 0x380, RZ, 0xc0, !PT ;  /* 0x000003802d207812 */ /* 0x000fe200078ec0ff */
[----:B------:R-:W-:Y:S01]  /*e8c0*/  IMAD.X R63, RZ, RZ, R47, P2 ;  /* 0x000000ffff3f7224 */ /* 0x000fe200010e062f */
[----:B------:R-:W-:-:S02]  /*e8d0*/  LOP3.LUT R20, R43, 0x380, RZ, 0xc0, !PT ;  /* 0x000003802b147812 */ /* 0x000fc400078ec0ff */
[C---:B------:R-:W-:Y:S02]  /*e8e0*/  IADD3 R29, P3, R46.reuse, 0x20, RZ ;  /* 0x000000202e1d7810 */ /* 0x040fe40007f7e0ff */
[C---:B------:R-:W-:Y:S02]  /*e8f0*/  IADD3 R41, P4, R46.reuse, 0x4040, RZ ;  /* 0x000040402e297810 */ /* 0x040fe40007f9e0ff */
        /* <DEDUP_REMOVED lines=12> */
[----:B------:R-:W-:-:S02]  /*e9c0*/  SHF.R.U64 R32, R32, 0x3, RZ ;  /* 0x0000000320207819 */ /* 0x000fc400000012ff */
[----:B------:R-:W-:Y:S02]  /*e9d0*/  SHF.R.U64 R20, R20, 0x3, RZ ;  /* 0x0000000314147819 */ /* 0x000fe400000012ff */
[----:B------:R-:W-:Y:S02]  /*e9e0*/  SHF.R.U64 R21, R21, 0x3, RZ ;  /* 0x0000000315157819 */ /* 0x000fe400000012ff */
[----:B------:R-:W-:Y:S02]  /*e9f0*/  LOP3.LUT R54, R32, R45, RZ, 0x3c, !PT ;  /* 0x0000002d20367212 */ /* 0x000fe400078e3cff */
[----:B------:R-:W-:Y:S02]  /*ea00*/  LOP3.LUT R62, R20, R43, RZ, 0x3c, !PT ;  /* 0x0000002b143e7212 */ /* 0x000fe400078e3cff */
[----:B------:R-:W-:Y:S02]  /*ea10*/  LOP3.LUT R20, R29, 0x380, RZ, 0xc0, !PT ;  /* 0x000003801d147812 */ /* 0x000fe400078ec0ff */
[----:B------:R-:W-:-:S02]  /*ea20*/  LOP3.LUT R32, R41, 0x380, RZ, 0xc0, !PT ;  /* 0x0000038029207812 */ /* 0x000fc400078ec0ff */
[----:B------:R-:W-:Y:S02]  /*ea30*/  LOP3.LUT R58, R21, R30, RZ, 0x3c, !PT ;  /* 0x0000001e153a7212 */ /* 0x000fe400078e3cff */
[----:B------:R-:W-:Y:S02]  /*ea40*/  LOP3.LUT R21, R28, 0x380, RZ, 0xc0, !PT ;  /* 0x000003801c157812 */ /* 0x000fe400078ec0ff */
[----:B------:R-:W-:Y:S02]  /*ea50*/  SHF.R.U64 R20, R20, 0x3, RZ ;  /* 0x0000000314147819 */ /* 0x000fe400000012ff */
[----:B------:R-:W-:Y:S02]  /*ea60*/  SHF.R.U64 R32, R32, 0x3, RZ ;  /* 0x0000000320207819 */ /* 0x000fe400000012ff */
[----:B------:R-:W-:Y:S02]  /*ea70*/  SHF.R.U64 R21, R21, 0x3, RZ ;  /* 0x0000000315157819 */ /* 0x000fe400000012ff */
[----:B------:R-:W-:-:S02]  /*ea80*/  LOP3.LUT R66, R20, R29, RZ, 0x3c, !PT ;  /* 0x0000001d14427212 */ /* 0x000fc400078e3cff */
[----:B------:R-:W-:Y:S02]  /*ea90*/  LOP3.LUT R70, R32, R41, RZ, 0x3c, !PT ;  /* 0x0000002920467212 */ /* 0x000fe400078e3cff */
[----:B------:R-:W-:Y:S02]  /*eaa0*/  IADD3 R29, P5, R48, 0x2000, RZ ;  /* 0x00002000301d7810 */ /* 0x000fe40007fbe0ff */
[----:B------:R-:W-:Y:S02]  /*eab0*/  LOP3.LUT R32, R35, 0x380, RZ, 0xc0, !PT ;  /* 0x0000038023207812 */ /* 0x000fe400078ec0ff */
[----:B------:R-:W-:Y:S02]  /*eac0*/  LOP3.LUT R78, R21, R28, RZ, 0x3c, !PT ;  /* 0x0000001c154e7212 */ /* 0x000fe400078e3cff */
[----:B------:R-:W-:Y:S02]  /*ead0*/  LOP3.LUT R34, R103, 0x380, RZ, 0xc0, !PT ;  /* 0x0000038067227812 */ /* 0x000fe400078ec0ff */
[----:B------:R-:W-:-:S02]  /*eae0*/  LOP3.LUT R28, R29, 0x380, RZ, 0xc0, !PT ;  /* 0x000003801d1c7812 */ /* 0x000fc400078ec0ff */
[----:B------:R-:W-:Y:S02]  /*eaf0*/  SHF.R.U64 R32, R32, 0x3, RZ ;  /* 0x0000000320207819 */ /* 0x000fe400000012ff */
[----:B------:R-:W-:Y:S02]  /*eb00*/  SHF.R.U64 R34, R34, 0x3, RZ ;  /* 0x0000000322227819 */ /* 0x000fe400000012ff */
[----:B------:R-:W-:Y:S02]  /*eb10*/  SHF.R.U64 R28, R28, 0x3, RZ ;  /* 0x000000031c1c7819 */ /* 0x000fe400000012ff */
[----:B------:R-:W-:Y:S02]  /*eb20*/  LOP3.LUT R82, R32, R35, RZ, 0x3c, !PT ;  /* 0x0000002320527212 */ /* 0x000fe400078e3cff */
[----:B------:R-:W-:Y:S02]  /*eb30*/  IADD3 R35, P0, R48, 0x5000, RZ ;  /* 0x0000500030237810 */ /* 0x000fe40007f1e0ff */
[----:B------:R-:W-:-:S02]  /*eb40*/  LOP3.LUT R50, R34, R103, RZ, 0x3c, !PT ;  /* 0x0000006722327212 */ /* 0x000fc400078e3cff */
[----:B------:R-:W-:Y:S02]  /*eb50*/  LOP3.LUT R28, R28, R29, RZ, 0x3c, !PT ;  /* 0x0000001d1c1c7212 */ /* 0x000fe400078e3cff */
[----:B------:R-:W-:Y:S02]  /*eb60*/  IADD3 R29, P1, R48, 0x4000, RZ ;  /* 0x00004000301d7810 */ /* 0x000fe40007f3e0ff */
[----:B------:R-:W-:Y:S02]  /*eb70*/  LOP3.LUT R34, R35, 0x380, RZ, 0xc0, !PT ;  /* 0x0000038023227812 */ /* 0x000fe400078ec0ff */
[----:B------:R-:W-:Y:S01]  /*eb80*/  MOV R111, R46 ;  /* 0x0000002e006f7202 */ /* 0x000fe20000000f00 */
[----:B------:R-:W-:Y:S01]  /*eb90*/  IMAD.X R33, RZ, RZ, R49, P1 ;  /* 0x000000ffff217224 */ /* 0x000fe200008e0631 */
[----:B------:R-:W-:Y:S01]  /*eba0*/  SHF.R.U64 R34, R34, 0x3, RZ ;  /* 0x0000000322227819 */ /* 0x000fe200000012ff */
[----:B------:R-:W-:Y:S01]  /*ebb0*/  BAR.SYNC.DEFER_BLOCKING 0x1, 0x100 ;  /* 0x0044000000007b1d */ /* 0x000fe20000010000 */
[----:B---3--:R-:W-:-:S02]  /*ebc0*/  ISETP.NE.AND P1, PT, R94, 0x1, PT ;  /* 0x000000015e00780c */ /* 0x008fc40003f25270 */
[----:B------:R-:W-:Y:S01]  /*ebd0*/  LOP3.LUT R34, R34, R35, RZ, 0x3c, !PT ;  /* 0x0000002322227212 */ /* 0x000fe200078e3cff */
[--C-:B------:R-:W-:Y:S01]  /*ebe0*/  IMAD.X R35, RZ, RZ, R49.reuse, P0 ;  /* 0x000000ffff237224 */ /* 0x100fe200000e0631 */
[----:B------:R-:W-:Y:S02]  /*ebf0*/  IADD3 R103, P0, R48, 0xb000, RZ ;  /* 0x0000b00030677810 */ /* 0x000fe40007f1e0ff */
[----:B------:R-:W-:Y:S02]  /*ec00*/  LOP3.LUT R30, R39, 0x380, RZ, 0xc0, !PT ;  /* 0x00000380271e7812 */ /* 0x000fe400078ec0ff */
[----:B------:R-:W-:Y:S01]  /*ec10*/  LOP3.LUT R46, R103, 0x380, RZ, 0xc0, !PT ;  /* 0x00000380672e7812 */ /* 0x000fe200078ec0ff */
[----:B------:R-:W-:Y:S01]  /*ec20*/  IMAD.X R47, RZ, RZ, R49, P0 ;  /* 0x000000ffff2f7224 */ /* 0x000fe200000e0631 */
[----:B------:R-:W-:Y:S01]  /*ec30*/  MOV R110, R50 ;  /* 0x00000032006e7202 */ /* 0x000fe20000000f00 */
[----:B------:R-:W-:Y:S01]  /*ec40*/  IMAD.IADD R51, R22, 0x1, R17 ;  /* 0x0000000116337824 */ /* 0x000fe200078e0211 */
[----:B------:R-:W-:Y:S01]  /*ec50*/  SHF.R.U64 R46, R46, 0x3, RZ ;  /* 0x000000032e2e7819 */ /* 0x000fe200000012ff */
[----:B------:R-:W2:Y:S01]  /*ec60*/  @P1 LDC R156, c[0x0][0xbec] ;  /* 0x0002fb00ff9c1b82 */ /* 0x000ea20000000800 */
[----:B------:R-:W-:-:S02]  /*ec70*/  SHF.R.U64 R30, R30, 0x3, RZ ;  /* 0x000000031e1e7819 */ /* 0x000fc400000012ff */
[----:B------:R-:W-:Y:S02]  /*ec80*/  LOP3.LUT R46, R46, R103, RZ, 0x3c, !PT ;  /* 0x000000672e2e7212 */ /* 0x000fe400078e3cff */
[----:B------:R-:W-:Y:S02]  /*ec90*/  MOV R103, R26 ;  /* 0x0000001a00677202 */ /* 0x000fe40000000f00 */
[----:B------:R-:W-:Y:S01]  /*eca0*/  LOP3.LUT R74, R30, R39, RZ, 0x3c, !PT ;  /* 0x000000271e4a7212 */ /* 0x000fe200078e3cff */
[----:B------:R-:W3:Y:S01]  /*ecb0*/  @P1 LDC R27, c[0x0][0xbf0] ;  /* 0x0002fc00ff1b1b82 */ /* 0x000ee20000000800 */
[----:B------:R-:W-:Y:S01]  /*ecc0*/  LOP3.LUT R30, R31, 0x380, RZ, 0xc0, !PT ;  /* 0x000003801f1e7812 */ /* 0x000fe200078ec0ff */
[----:B------:R2:W-:Y:S01]  /*ecd0*/  STSM.16.M88.4 [R111], R4 ;  /* 0x000000046f007844 */ /* 0x0005e20000000200 */
[----:B------:R-:W-:Y:S01]  /*ece0*/  MOV R54, R54 ;  /* 0x0000003600367202 */ /* 0x000fe20000000f00 */
[----:B------:R-:W-:Y:S01]  /*ecf0*/  IMAD.MOV.U32 R55, RZ, RZ, R51 ;  /* 0x000000ffff377224 */ /* 0x000fe200078e0033 */
[----:B------:R-:W-:-:S02]  /*ed00*/  SHF.R.U64 R30, R30, 0x3, RZ ;  /* 0x000000031e1e7819 */ /* 0x000fc400000012ff */
[----:B------:R-:W-:Y:S02]  /*ed10*/  MOV R66, R66 ;  /* 0x0000004200427202 */ /* 0x000fe40000000f00 */
[----:B------:R-:W-:Y:S02]  /*ed20*/  LOP3.LUT R86, R30, R31, RZ, 0x3c, !PT ;  /* 0x0000001f1e567212 */ /* 0x000fe400078e3cff */
[----:B------:R-:W-:Y:S02]  /*ed30*/  MOV R82, R82 ;  /* 0x0000005200527202 */ /* 0x000fe40000000f00 */
[----:B------:R-:W-:Y:S02]  /*ed40*/  MOV R86, R86 ;  /* 0x0000005600567202 */ /* 0x000fe40000000f00 */
[----:B------:R-:W-:Y:S02]  /*ed50*/  IADD3 R21, P4, R48, 0x1000, RZ ;  /* 0x0000100030157810 */ /* 0x000fe40007f9e0ff */
[----:B------:R-:W-:Y:S01]  /*ed60*/  MOV R58, R58 ;  /* 0x0000003a003a7202 */ /* 0x000fe20000000f00 */
[----:B--2---:R-:W-:Y:S01]  /*ed70*/  @P1 IMAD.HI.U32 R4, R51, R156, RZ ;  /* 0x0000009c33041227 */ /* 0x004fe200078e00ff */
[----:B------:R-:W-:-:S02]  /*ed80*/  F2FP.F16.F32.PACK_AB R6, R121, R0 ;  /* 0x000000007906723e */ /* 0x000fc400000000ff */
[----:B------:R-:W-:Y:S02]  /*ed90*/  SHF.R.S32.HI R0, RZ, 0x1f, R205 ;  /* 0x0000001fff007819 */ /* 0x000fe400000114cd */
[----:B------:R-:W-:Y:S02]  /*eda0*/  F2FP.F16.F32.PACK_AB R5, R155, R150 ;  /* 0x000000969b05723e */ /* 0x000fe400000000ff */
[----:B---3--:R-:W-:Y:S01]  /*edb0*/  @P1 SHF.R.U32.HI R55, RZ, R27, R4 ;  /* 0x0000001bff371219 */ /* 0x008fe20000011604 */
[----:B------:R-:W-:Y:S01]  /*edc0*/  IMAD R26, R0, UR4, RZ ;  /* 0x00000004001a7c24 */ /* 0x000fe2000f8e02ff */
[----:B------:R-:W-:Y:S02]  /*edd0*/  F2FP.F16.F32.PACK_AB R4, R120, R9 ;  /* 0x000000097804723e */ /* 0x000fe400000000ff */
[----:B------:R-:W-:Y:S01]  /*ede0*/  F2FP.F16.F32.PACK_AB R7, R154, R149 ;  /* 0x000000959a07723e */ /* 0x000fe200000000ff */
[----:B------:R-:W-:Y:S01]  /*edf0*/  IMAD.MOV R53, RZ, RZ, -R55 ;  /* 0x000000ffff357224 */ /* 0x000fe200078e0a37 */
[----:B------:R-:W-:Y:S01]  /*ee00*/  F2FP.F16.F32.PACK_AB R9, R153, R148 ;  /* 0x000000949909723e */ /* 0x000fe200000000ff */
[C---:B------:R-:W-:Y:S01]  /*ee10*/  IMAD R59, R205.reuse, UR5, R26 ;  /* 0x00000005cd3b7c24 */ /* 0x040fe2000f8e021a */
[----:B------:R-:W-:Y:S01]  /*ee20*/  IADD3 R39, P3, R48, 0x7000, RZ ;  /* 0x0000700030277810 */ /* 0x000fe20007f7e0ff */
[----:B------:R-:W-:Y:S01]  /*ee30*/  IMAD R53, R94, R53, R51 ;  /* 0x000000355e357224 */ /* 0x000fe200078e0233 */
[----:B------:R-:W-:Y:S01]  /*ee40*/  STSM.16.M88.4 [R66], R4 ;  /* 0x0000000442007844 */ /* 0x000fe20000000200 */
[----:B------:R-:W-:Y:S01]  /*ee50*/  IMAD.WIDE.U32 R50, R205, UR4, R24 ;  /* 0x00000004cd327c25 */ /* 0x000fe2000f8e0018 */
[----:B------:R-:W-:Y:S01]  /*ee60*/  LOP3.LUT R20, R21, 0x380, RZ, 0xc0, !PT ;  /* 0x0000038015147812 */ /* 0x000fe200078ec0ff */
[----:B------:R-:W-:Y:S01]  /*ee70*/  ULDC.64 UR4, c[0x0][0xb88] ;  /* 0x0002e20000047ab9 */ /* 0x000fe20000000a00 */
[----:B------:R2:W-:Y:S01]  /*ee80*/  STSM.16.M88.4 [R86], R8 ;  /* 0x0000000856007844 */ /* 0x0005e20000000200 */
[----:B------:R-:W-:-:S02]  /*ee90*/  LOP3.LUT R38, R39, 0x380, RZ, 0xc0, !PT ;  /* 0x0000038027267812 */ /* 0x000fc400078ec0ff */
[----:B------:R-:W-:Y:S01]  /*eea0*/  SHF.R.U64 R20, R20, 0x3, RZ ;  /* 0x0000000314147819 */ /* 0x000fe200000012ff */
[----:B------:R3:W-:Y:S01]  /*eeb0*/  STSM.16.M88.4 [R82], R12 ;  /* 0x0000000c52007844 */ /* 0x0007e20000000200 */
[----:B------:R-:W-:Y:S02]  /*eec0*/  MOV R78, R78 ;  /* 0x0000004e004e7202 */ /* 0x000fe40000000f00 */
[----:B------:R-:W-:Y:S02]  /*eed0*/  F2FP.F16.F32.PACK_AB R24, R57, R56 ;  /* 0x000000383918723e */ /* 0x000fe400000000ff */
[----:B------:R-:W-:Y:S02]  /*eee0*/  F2FP.F16.F32.PACK_AB R25, R140, R137 ;  /* 0x000000898c19723e */ /* 0x000fe400000000ff */
[----:B------:R-:W-:Y:S02]  /*eef0*/  F2FP.F16.F32.PACK_AB R26, R61, R60 ;  /* 0x0000003c3d1a723e */ /* 0x000fe400000000ff */
[----:B------:R-:W-:-:S02]  /*ef00*/  F2FP.F16.F32.PACK_AB R27, R143, R136 ;  /* 0x000000888f1b723e */ /* 0x000fc400000000ff */
[----:B------:R-:W-:Y:S02]  /*ef10*/  MOV R74, R74 ;  /* 0x0000004a004a7202 */ /* 0x000fe40000000f00 */
[----:B--2---:R-:W-:Y:S01]  /*ef20*/  SHF.R.S32.HI R9, RZ, 0x1f, R55 ;  /* 0x0000001fff097819 */ /* 0x004fe20000011437 */
[----:B------:R2:W-:Y:S01]  /*ef30*/  STSM.16.M88.4 [R78], R24 ;  /* 0x000000184e007844 */ /* 0x0005e20000000200 */
[----:B------:R-:W-:Y:S01]  /*ef40*/  SHF.R.S32.HI R8, RZ, 0x1f, R53 ;  /* 0x0000001fff087819 */ /* 0x000fe20000011435 */
[----:B---3--:R-:W-:Y:S01]  /*ef50*/  IMAD.IADD R14, R212, 0x1, R17 ;  /* 0x00000001d40e7824 */ /* 0x008fe200078e0211 */
[----:B------:R-:W-:Y:S02]  /*ef60*/  IADD3 R12, P0, R55, R50, RZ ;  /* 0x00000032370c7210 */ /* 0x000fe40007f1e0ff */
[----:B------:R-:W-:Y:S01]  /*ef70*/  F2FP.F16.F32.PACK_AB R4, R65, R64 ;  /* 0x000000404104723e */ /* 0x000fe200000000ff */
[----:B------:R-:W-:Y:S01]  /*ef80*/  IMAD R8, R8, UR4, RZ ;  /* 0x0000000408087c24 */ /* 0x000fe2000f8e02ff */
[----:B------:R-:W-:Y:S01]  /*ef90*/  IADD3.X R13, R9, R51, R59, P0, !PT ;  /* 0x00000033090d7210 */ /* 0x000fe200007fe43b */
[----:B------:R-:W3:Y:S01]  /*efa0*/  @P1 LDC R55, c[0x0][0xbec] ;  /* 0x0002fb00ff371b82 */ /* 0x000ee20000000800 */
[----:B------:R-:W-:Y:S01]  /*efb0*/  F2FP.F16.F32.PACK_AB R5, R142, R135 ;  /* 0x000000878e05723e */ /* 0x000fe200000000ff */
[----:B------:R-:W-:Y:S01]  /*efc0*/  IMAD R15, R53, UR5, R8 ;  /* 0x00000005350f7c24 */ /* 0x000fe2000f8e0208 */
[----:B------:R-:W-:Y:S01]  /*efd0*/  F2FP.F16.F32.PACK_AB R6, R69, R68 ;  /* 0x000000444506723e */ /* 0x000fe200000000ff */
[----:B------:R-:W-:Y:S01]  /*efe0*/  IMAD.WIDE.U32 R12, R53, UR4, R12 ;  /* 0x00000004350c7c25 */ /* 0x000fe2000f8e000c */
[----:B------:R-:W-:Y:S01]  /*eff0*/  F2FP.F16.F32.PACK_AB R7, R141, R134 ;  /* 0x000000868d07723e */ /* 0x000fe200000000ff */
[----:B------:R-:W-:Y:S01]  /*f000*/  ULDC.64 UR4, c[0x0][0xb50] ;  /* 0x0002d40000047ab9 */ /* 0x000fe20000000a00 */
[----:B------:R-:W-:Y:S01]  /*f010*/  SHF.R.U64 R38, R38, 0x3, RZ ;  /* 0x0000000326267819 */ /* 0x000fe200000012ff */
[----:B------:R-:W-:Y:S01]  /*f020*/  IMAD R53, R94, UR6, RZ ;  /* 0x000000065e357c24 */ /* 0x000fe2000f8e02ff */
[----:B------:R-:W-:Y:S01]  /*f030*/  LOP3.LUT R20, R20, R21, RZ, 0x3c, !PT ;  /* 0x0000001514147212 */ /* 0x000fe200078e3cff */
[----:B------:R4:W-:Y:S01]  /*f040*/  STSM.16.M88.4 [R74], R4 ;  /* 0x000000044a007844 */ /* 0x0009e20000000200 */
[----:B------:R-:W-:-:S02]  /*f050*/  IADD3 R21, P2, R48, 0x6000, RZ ;  /* 0x0000600030157810 */ /* 0x000fc40007f5e0ff */
[----:B------:R-:W-:Y:S01]  /*f060*/  LOP3.LUT R38, R38, R39, RZ, 0x3c, !PT ;  /* 0x0000002726267212 */ /* 0x000fe200078e3cff */
[--C-:B------:R-:W-:Y:S01]  /*f070*/  IMAD.X R39, RZ, RZ, R49.reuse, P3 ;  /* 0x000000ffff277224 */ /* 0x100fe200018e0631 */
[----:B------:R-:W-:Y:S01]  /*f080*/  LOP3.LUT P0, RZ, R210, 0x3, RZ, 0xc0, !PT ;  /* 0x00000003d2ff7812 */ /* 0x000fe2000780c0ff */
[----:B------:R-:W-:Y:S01]  /*f090*/  IMAD.X R37, RZ, RZ, R49, P2 ;  /* 0x000000ffff257224 */ /* 0x000fe200010e0631 */
[----:B--2---:R-:W-:Y:S02]  /*f0a0*/  LEA R24, P3, R12, UR4, 0x2 ;  /* 0x000000040c187c11 */ /* 0x004fe4000f8610ff */
[----:B------:R-:W-:Y:S02]  /*f0b0*/  ISETP.GE.OR P2, PT, R14, R53, P0 ;  /* 0x000000350e00720c */ /* 0x000fe40000746670 */
[----:B------:R-:W-:Y:S01]  /*f0c0*/  MOV R70, R70 ;  /* 0x0000004600467202 */ /* 0x000fe20000000f00 */
[----:B------:R-:W-:Y:S01]  /*f0d0*/  SHFL.IDX PT, R64, R24, RZ, 0x1c1f ;  /* 0x001c1fff18407589 */ /* 0x000fe200000e0000 */
[----:B------:R-:W-:-:S02]  /*f0e0*/  F2FP.F16.F32.PACK_AB R8, R73, R72 ;  /* 0x000000484908723e */ /* 0x000fc400000000ff */
[----:B------:R-:W-:Y:S01]  /*f0f0*/  F2FP.F16.F32.PACK_AB R9, R138, R133 ;  /* 0x000000858a09723e */ /* 0x000fe200000000ff */
[----:B----4-:R-:W-:Y:S01]  /*f100*/  VIADD R4, R14, 0x8 ;  /* 0x000000080e047836 */ /* 0x010fe20000000000 */
[----:B------:R-:W-:Y:S01]  /*f110*/  F2FP.F16.F32.PACK_AB R10, R77, R76 ;  /* 0x0000004c4d0a723e */ /* 0x000fe200000000ff */
[----:B------:R-:W-:Y:S01]  /*f120*/  IMAD.IADD R5, R13, 0x1, R15 ;  /* 0x000000010d057824 */ /* 0x000fe200078e020f */
[----:B------:R-:W-:Y:S01]  /*f130*/  F2FP.F16.F32.PACK_AB R11, R139, R132 ;  /* 0x000000848b0b723e */ /* 0x000fe200000000ff */
[----:B------:R-:W-:Y:S01]  /*f140*/  SHFL.IDX PT, R66, R24, 0x1, 0x1c1f ;  /* 0x003c1f0018427f89 */ /* 0x000fe200000e0000 */
[----:B------:R-:W-:Y:S02]  /*f150*/  ISETP.GE.OR P0, PT, R4, R53, P0 ;  /* 0x000000350400720c */ /* 0x000fe40000706670 */
[----:B------:R-:W-:Y:S01]  /*f160*/  LEA.HI.X R25, R12, UR5, R5, 0x2, P3 ;  /* 0x000000050c197c11 */ /* 0x000fe200098f1405 */
[----:B------:R-:W-:Y:S01]  /*f170*/  STSM.16.M88.4 [R70], R8 ;  /* 0x0000000846007844 */ /* 0x000fe20000000200 */
[----:B------:R-:W-:Y:S01]  /*f180*/  MOV R62, R62 ;  /* 0x0000003e003e7202 */ /* 0x000fe20000000f00 */
[----:B------:R-:W-:Y:S01]  /*f190*/  ULDC.64 UR4, c[0x0][0xae8] ;  /* 0x0002ba0000047ab9 */ /* 0x000fe20000000a00 */
[----:B------:R-:W-:Y:S01]  /*f1a0*/  F2FP.F16.F32.PACK_AB R4, R81, R80 ;  /* 0x000000505104723e */ /* 0x000fe200000000ff */
[----:B------:R-:W2:Y:S01]  /*f1b0*/  SHFL.IDX PT, R65, R25, RZ, 0x1c1f ;  /* 0x001c1fff19417589 */ /* 0x000ea200000e0000 */
[----:B------:R-:W-:-:S02]  /*f1c0*/  F2FP.F16.F32.PACK_AB R5, R129, R122 ;  /* 0x0000007a8105723e */ /* 0x000fc400000000ff */
[----:B------:R-:W-:Y:S01]  /*f1d0*/  F2FP.F16.F32.PACK_AB R6, R85, R84 ;  /* 0x000000545506723e */ /* 0x000fe200000000ff */
[----:B------:R-:W4:Y:S01]  /*f1e0*/  SHFL.IDX PT, R67, R25, 0x1, 0x1c1f ;  /* 0x003c1f0019437f89 */ /* 0x000f2200000e0000 */
        /* <DEDUP_REMOVED lines=10> */
[----:B------:R-:W-:Y:S01]  /*f290*/  F2FP.F16.F32.PACK_AB R114, R117, R116 ;  /* 0x000000747572723e */ /* 0x000fe200000000ff */
[----:B------:R-:W-:Y:S01]  /*f2a0*/  STSM.16.M88.4 [R54], R96 ;  /* 0x0000006036007844 */ /* 0x000fe20000000200 */
[----:B------:R-:W-:Y:S02]  /*f2b0*/  F2FP.F16.F32.PACK_AB R115, R119, R118 ;  /* 0x000000767773723e */ /* 0x000fe400000000ff */
[----:B------:R-:W-:Y:S01]  /*f2c0*/  LOP3.LUT R32, R29, 0x380, RZ, 0xc0, !PT ;  /* 0x000003801d207812 */ /* 0x000fe200078ec0ff */
[----:B------:R-:W-:Y:S01]  /*f2d0*/  STSM.16.M88.4 [R110], R104 ;  /* 0x000000686e007844 */ /* 0x000fe20000000200 */
[----:B------:R-:W-:-:S02]  /*f2e0*/  LOP3.LUT R36, R21, 0x380, RZ, 0xc0, !PT ;  /* 0x0000038015247812 */ /* 0x000fc400078ec0ff */
[----:B------:R-:W-:Y:S01]  /*f2f0*/  SHF.R.U64 R32, R32, 0x3, RZ ;  /* 0x0000000320207819 */ /* 0x000fe200000012ff */
[----:B------:R-:W-:Y:S01]  /*f300*/  STSM.16.M88.4 [R103], R112 ;  /* 0x0000007067007844 */ /* 0x000fe20000000200 */
[----:B------:R-:W-:Y:S02]  /*f310*/  SHF.R.U64 R36, R36, 0x3, RZ ;  /* 0x0000000324247819 */ /* 0x000fe400000012ff */
[----:B------:R-:W-:Y:S01]  /*f320*/  LOP3.LUT R32, R32, R29, RZ, 0x3c, !PT ;  /* 0x0000001d20207212 */ /* 0x000fe200078e3cff */
[----:B------:R-:W-:Y:S01]  /*f330*/  BAR.SYNC.DEFER_BLOCKING 0x1, 0x100 ;  /* 0x0044000000007b1d */ /* 0x000fe20000010000 */
[--C-:B------:R-:W-:Y:S01]  /*f340*/  IMAD.X R29, RZ, RZ, R49.reuse, P5 ;  /* 0x000000ffff1d7224 */ /* 0x100fe200028e0631 */
[----:B------:R-:W-:Y:S02]  /*f350*/  IADD3 R31, P6, R48, 0x3000, RZ ;  /* 0x00003000301f7810 */ /* 0x000fe40007fde0ff */
[----:B------:R-:W-:Y:S01]  /*f360*/  LOP3.LUT R36, R36, R21, RZ, 0x3c, !PT ;  /* 0x0000001524247212 */ /* 0x000fe200078e3cff */
[----:B------:R-:W-:Y:S01]  /*f370*/  IMAD.X R21, RZ, RZ, R49, P4 ;  /* 0x000000ffff157224 */ /* 0x000fe200020e0631 */
[----:B------:R-:W-:-:S02]  /*f380*/  LOP3.LUT R30, R31, 0x380, RZ, 0xc0, !PT ;  /* 0x000003801f1e7812 */ /* 0x000fc400078ec0ff */
[----:B------:R-:W-:Y:S02]  /*f390*/  IADD3 R43, P5, R48, 0x9000, RZ ;  /* 0x00009000302b7810 */ /* 0x000fe40007fbe0ff */
[----:B------:R-:W-:Y:S02]  /*f3a0*/  SHF.R.U64 R30, R30, 0x3, RZ ;  /* 0x000000031e1e7819 */ /* 0x000fe400000012ff */
[----:B------:R-:W-:Y:S02]  /*f3b0*/  LOP3.LUT R42, R43, 0x380, RZ, 0xc0, !PT ;  /* 0x000003802b2a7812 */ /* 0x000fe400078ec0ff */
[----:B------:R-:W-:Y:S01]  /*f3c0*/  LOP3.LUT R30, R30, R31, RZ, 0x3c, !PT ;  /* 0x0000001f1e1e7212 */ /* 0x000fe200078e3cff */
[----:B------:R-:W-:Y:S01]  /*f3d0*/  IMAD.X R31, RZ, RZ, R49, P6 ;  /* 0x000000ffff1f7224 */ /* 0x000fe200030e0631 */
[----:B------:R-:W-:Y:S02]  /*f3e0*/  SHF.R.U64 R42, R42, 0x3, RZ ;  /* 0x000000032a2a7819 */ /* 0x000fe400000012ff */
[----:B------:R-:W-:-:S02]  /*f3f0*/  IADD3 R41, P4, R48, 0x8000, RZ ;  /* 0x0000800030297810 */ /* 0x000fc40007f9e0ff */
[----:B------:R-:W-:Y:S02]  /*f400*/  IADD3 R45, P6, R48, 0xa000, RZ ;  /* 0x0000a000302d7810 */ /* 0x000fe40007fde0ff */
[----:B------:R-:W-:Y:S01]  /*f410*/  LOP3.LUT R42, R42, R43, RZ, 0x3c, !PT ;  /* 0x0000002b2a2a7212 */ /* 0x000fe200078e3cff */
[----:B--2---:R-:W-:Y:S01]  /*f420*/  @!P2 ST.E desc[UR8][R64.64], R3 ;  /* 0x000000034000a985 */ /* 0x004fe2000c101908 */
[----:B------:R-:W-:Y:S02]  /*f430*/  LOP3.LUT R40, R41, 0x380, RZ, 0xc0, !PT ;  /* 0x0000038029287812 */ /* 0x000fe400078ec0ff */
[----:B------:R-:W-:Y:S01]  /*f440*/  LOP3.LUT R44, R45, 0x380, RZ, 0xc0, !PT ;  /* 0x000003802d2c7812 */ /* 0x000fe200078ec0ff */
[----:B----4-:R2:W-:Y:S01]  /*f450*/  @!P0 ST.E desc[UR8][R66.64], R2 ;  /* 0x0000000242008985 */ /* 0x0105e2000c101908 */
[----:B------:R-:W-:Y:S02]  /*f460*/  LOP3.LUT R43, R48, 0x380, RZ, 0xc0, !PT ;  /* 0x00000380302b7812 */ /* 0x000fe400078ec0ff */
[----:B------:R-:W-:Y:S01]  /*f470*/  SHF.R.U64 R40, R40, 0x3, RZ ;  /* 0x0000000328287819 */ /* 0x000fe200000012ff */
[----:B------:R4:W5:Y:S01]  /*f480*/  LD.E.128 R24, desc[UR8][R28.64] ;  /* 0x000000081c187980 */ /* 0x000962000c101d00 */
[----:B------:R-:W-:-:S02]  /*f490*/  SHF.R.U64 R44, R44, 0x3, RZ ;  /* 0x000000032c2c7819 */ /* 0x000fc400000012ff */
[----:B------:R-:W-:Y:S01]  /*f4a0*/  SHF.R.U64 R43, R43, 0x3, RZ ;  /* 0x000000032b2b7819 */ /* 0x000fe200000012ff */
[----:B------:R0:W5:Y:S01]  /*f4b0*/  LD.E.128 R8, desc[UR8][R20.64] ;  /* 0x0000000814087980 */ /* 0x000162000c101d00 */
[----:B------:R-:W-:Y:S01]  /*f4c0*/  LOP3.LUT R40, R40, R41, RZ, 0x3c, !PT ;  /* 0x0000002928287212 */ /* 0x000fe200078e3cff */
[--C-:B------:R-:W-:Y:S01]  /*f4d0*/  IMAD.X R41, RZ, RZ, R49.reuse, P4 ;  /* 0x000000ffff297224 */ /* 0x100fe200020e0631 */
[----:B------:R-:W-:Y:S01]  /*f4e0*/  LOP3.LUT R44, R44, R45, RZ, 0x3c, !PT ;  /* 0x0000002d2c2c7212 */ /* 0x000fe200078e3cff */
[----:B--2---:R-:W-:Y:S01]  /*f4f0*/  IMAD R2, R91, UR4, RZ ;  /* 0x000000045b027c24 */ /* 0x004fe2000f8e02ff */
[----:B------:R2:W5:Y:S01]  /*f500*/  LD.E.128 R4, desc[UR8][R30.64] ;  /* 0x000000081e047980 */ /* 0x000562000c101d00 */
[----:B----4-:R-:W4:Y:S01]  /*f510*/  @P1 LDC R29, c[0x0][0xbf0] ;  /* 0x0002fc00ff1d1b82 */ /* 0x010f220000000800 */
[----:B------:R-:W-:Y:S01]  /*f520*/  LOP3.LUT R48, R43, R48, RZ, 0x3c, !PT ;  /* 0x000000302b307212 */ /* 0x000fe200078e3cff */
[----:B------:R-:W-:Y:S01]  /*f530*/  IMAD.X R43, RZ, RZ, R49, P5 ;  /* 0x000000ffff2b7224 */ /* 0x000fe200028e0631 */
[----:B------:R1:W5:Y:S01]  /*f540*/  LD.E.128 R68, desc[UR8][R32.64] ;  /* 0x0000000820447980 */ /* 0x000362000c101d00 */
[----:B0-----:R-:W-:-:S02]  /*f550*/  IMAD R20, R206, 0x20, R208 ;  /* 0x00000020ce147824 */ /* 0x001fc400078e02d0 */
[----:B------:R-:W-:Y:S01]  /*f560*/  IMAD R21, R207, UR5, R2 ;  /* 0x00000005cf157c24 */ /* 0x000fe2000f8e0202 */
[----:B------:R0:W5:Y:S01]  /*f570*/  LD.E.128 R60, desc[UR8][R34.64] ;  /* 0x00000008223c7980 */ /* 0x000162000c101d00 */
[----:B------:R-:W-:Y:S02]  /*f580*/  IMAD.IADD R28, R17, 0x1, R20 ;  /* 0x00000001111c7824 */ /* 0x000fe400078e0214 */
[----:B------:R-:W-:Y:S01]  /*f590*/  IMAD.WIDE.U32 R2, R207, UR4, RZ ;  /* 0x00000004cf027c25 */ /* 0x000fe2000f8e00ff */
[----:B------:R-:W-:Y:S01]  /*f5a0*/  ULDC.64 UR4, c[0x0][0xaf0] ;  /* 0x0002bc0000047ab9 */ /* 0x000fe20000000a00 */
[----:B------:R0:W5:Y:S02]  /*f5b0*/  LD.E.128 R12, desc[UR8][R36.64] ;  /* 0x00000008240c7980 */ /* 0x000164000c101d00 */
[----:B---3--:R-:W-:Y:S02]  /*f5c0*/  @P1 IMAD.HI.U32 R20, R28, R55, RZ ;  /* 0x000000371c141227 */ /* 0x008fe400078e00ff */
[----:B------:R0:W5:Y:S02]  /*f5d0*/  LD.E.128 R56, desc[UR8][R38.64] ;  /* 0x0000000826387980 */ /* 0x000164000c101d00 */
[----:B------:R-:W-:-:S02]  /*f5e0*/  IMAD.IADD R3, R3, 0x1, R21 ;  /* 0x0000000103037824 */ /* 0x000fc400078e0215 */
[----:B------:R-:W-:Y:S01]  /*f5f0*/  IMAD.MOV.U32 R21, RZ, RZ, R28 ;  /* 0x000000ffff157224 */ /* 0x000fe200078e001c */
[----:B------:R0:W5:Y:S01]  /*f600*/  LD.E.128 R80, desc[UR8][R40.64] ;  /* 0x0000000828507980 */ /* 0x000162000c101d00 */
[----:B------:R-:W-:Y:S01]  /*f610*/  IMAD R0, R0, UR4, RZ ;  /* 0x0000000400007c24 */ /* 0x000fe2000f8e02ff */
[----:B----4-:R-:W-:Y:S01]  /*f620*/  @P1 SHF.R.U32.HI R21, RZ, R29, R20 ;  /* 0x0000001dff151219 */ /* 0x010fe20000011614 */
[C---:B------:R-:W-:Y:S01]  /*f630*/  IMAD.WIDE.U32 R2, R205.reuse, UR4, R2 ;  /* 0x00000004cd027c25 */ /* 0x040fe2000f8e0002 */
[----:B------:R0:W5:Y:S03]  /*f640*/  LD.E.128 R76, desc[UR8][R42.64] ;  /* 0x000000082a4c7980 */ /* 0x000166000c101d00 */
[----:B------:R-:W-:Y:S01]  /*f650*/  IMAD R29, R205, UR5, R0 ;  /* 0x00000005cd1d7c24 */ /* 0x000fe2000f8e0200 */
[--C-:B------:R-:W-:Y:S01]  /*f660*/  SHF.R.S32.HI R0, RZ, 0x1f, R21.reuse ;  /* 0x0000001fff007819 */ /* 0x100fe20000011415 */
[----:B--2---:R-:W-:Y:S01]  /*f670*/  IMAD.MOV R31, RZ, RZ, -R21 ;  /* 0x000000ffff1f7224 */ /* 0x004fe200078e0a15 */
[----:B------:R-:W-:Y:S01]  /*f680*/  ULDC.64 UR4, c[0x0][0xae0] ;  /* 0x0002b80000047ab9 */ /* 0x000fe20000000a00 */
[----:B------:R-:W-:Y:S01]  /*f690*/  IMAD.X R45, RZ, RZ, R49, P6 ;  /* 0x000000ffff2d7224 */ /* 0x000fe200030e0631 */
[----:B------:R0:W5:Y:S01]  /*f6a0*/  LD.E.128 R64, desc[UR8][R46.64] ;  /* 0x000000082e407980 */ /* 0x000162000c101d00 */
[----:B------:R-:W-:-:S02]  /*f6b0*/  IMAD.IADD R3, R3, 0x1, R29 ;  /* 0x0000000103037824 */ /* 0x000fc400078e021d */
[----:B------:R-:W-:Y:S01]  /*f6c0*/  IMAD R0, R0, UR4, RZ ;  /* 0x0000000400007c24 */ /* 0x000fe2000f8e02ff */
[----:B------:R-:W5:Y:S01]  /*f6d0*/  LD.E.128 R48, desc[UR8][R48.64] ;  /* 0x0000000830307980 */ /* 0x000f62000c101d00 */
[----:B------:R-:W-:Y:S02]  /*f6e0*/  IMAD R29, R94, R31, R28 ;  /* 0x0000001f5e1d7224 */ /* 0x000fe400078e021c */
[C---:B------:R-:W-:Y:S01]  /*f6f0*/  IMAD R31, R21.reuse, UR5, R0 ;  /* 0x00000005151f7c24 */ /* 0x040fe2000f8e0200 */
[----:B------:R0:W5:Y:S01]  /*f700*/  LD.E.128 R72, desc[UR8][R44.64] ;  /* 0x000000082c487980 */ /* 0x000162000c101d00 */
[----:B------:R-:W-:Y:S01]  /*f710*/  IMAD.WIDE.U32 R2, R21, UR4, R2 ;  /* 0x0000000415027c25 */ /* 0x000fe2000f8e0002 */
[----:B------:R-:W-:Y:S01]  /*f720*/  SHF.R.S32.HI R0, RZ, 0x1f, R29 ;  /* 0x0000001fff007819 */ /* 0x000fe2000001141d */
[----:B------:R-:W-:Y:S01]  /*f730*/  ULDC.64 UR4, c[0x0][0xad8] ;  /* 0x0002b60000047ab9 */ /* 0x000fe20000000a00 */
[----:B------:R-:W-:Y:S01]  /*f740*/  @!PT LDS RZ, [RZ] ;  /* 0x00000000fffff984 */ /* 0x000fe20000000800 */
[----:B------:R-:W-:Y:S01]  /*f750*/  @!PT LDS RZ, [RZ] ;  /* 0x00000000fffff984 */ /* 0x000fe20000000800 */
[----:B------:R-:W-:Y:S01]  /*f760*/  @!PT LDS RZ, [RZ] ;  /* 0x00000000fffff984 */ /* 0x000fe20000000800 */
[----:B------:R-:W-:Y:S01]  /*f770*/  @!PT LDS RZ, [RZ] ;  /* 0x00000000fffff984 */ /* 0x000fe20000000800 */
[----:B------:R2:W-:Y:S06]  /*f780*/  MEMBAR.ALL.CTA ;  /* 0x0000000000007992 */ /* 0x0005ec0000008000 */
[----:B--2---:R-:W2:Y:S01]  /*f790*/  FENCE.VIEW.ASYNC.S ;  /* 0x00000000000073c6 */ /* 0x004ea20000000000 */
[----:B------:R-:W-:-:S02]  /*f7a0*/  IMAD.IADD R3, R3, 0x1, R31 ;  /* 0x0000000103037824 */ /* 0x000fc400078e021f */
[----:B------:R-:W-:Y:S02]  /*f7b0*/  IMAD R20, R0, UR4, RZ ;  /* 0x0000000400147c24 */ /* 0x000fe4000f8e02ff */
[----:B-1----:R-:W-:Y:S02]  /*f7c0*/  IMAD.IADD R32, R208, 0x1, R17 ;  /* 0x00000001d0207824 */ /* 0x002fe400078e0211 */
[C---:B------:R-:W-:Y:S02]  /*f7d0*/  IMAD R17, R29.reuse, UR5, R20 ;  /* 0x000000051d117c24 */ /* 0x040fe4000f8e0214 */
[----:B------:R-:W-:Y:S01]  /*f7e0*/  IMAD.WIDE.U32 R2, R29, UR4, R2 ;  /* 0x000000041d027c25 */ /* 0x000fe2000f8e0002 */
[----:B------:R-:W-:Y:S01]  /*f7f0*/  ISETP.GE.AND P2, PT, R32, R53, PT ;  /* 0x000000352000720c */ /* 0x000fe20003f46270 */
[----:B------:R-:W-:Y:S02]  /*f800*/  ULDC.64 UR4, c[0x0][0xa80] ;  /* 0x0002a00000047ab9 */ /* 0x000fe40000000a00 */
[----:B------:R-:W-:Y:S01]  /*f810*/  IMAD.IADD R3, R3, 0x1, R17 ;  /* 0x0000000103037824 */ /* 0x000fe200078e0211 */
[----:B------:R-:W-:Y:S01]  /*f820*/  LEA R17, P3, R2, UR4, 0x1 ;  /* 0x0000000402117c11 */ /* 0x000fe2000f8608ff */
[----:B------:R-:W-:-:S02]  /*f830*/  VIADD R90, R90, 0x36820 ;  /* 0x000368205a5a7836 */ /* 0x000fc40000000000 */
[----:B------:R-:W-:Y:S01]  /*f840*/  VIADD R0, R32, 0x20 ;  /* 0x0000002020007836 */ /* 0x000fe20000000000 */
[----:B------:R-:W-:Y:S02]  /*f850*/  LEA.HI.X R30, R2, UR5, R3, 0x1, P3 ;  /* 0x00000005021e7c11 */ /* 0x000fe400098f0c03 */
[----:B------:R-:W-:Y:S02]  /*f860*/  PRMT R90, RZ, 0x654, R90 ;  /* 0x00000654ff5a7816 */ /* 0x000fe4000000005a */
[-C--:B------:R-:W-:Y:S01]  /*f870*/  ISETP.GE.AND P1, PT, R0, R53.reuse, PT ;  /* 0x000000350000720c */ /* 0x080fe20003f26270 */
[----:B------:R-:W-:Y:S01]  /*f880*/  VIADD R0, R32, 0x40 ;  /* 0x0000004020007836 */ /* 0x000fe20000000000 */
[----:B--2---:R0:W-:Y:S01]  /*f890*/  SYNCS.ARRIVE.TRANS64.RED.A1T0 RZ, [R90+URZ], RZ ;  /* 0x000000ff5aff79a7 */ /* 0x0041e2000810043f */
[----:B------:R0:W1:Y:S01]  /*f8a0*/  SHFL.IDX PT, R21, R17, RZ, 0x181f ;  /* 0x00181fff11157589 */ /* 0x00006200000e0000 */
[----:B------:R-:W-:Y:S03]  /*f8b0*/  BSSY B1, `(.L_x_2301) ;  /* 0x0000012000017945 */ /* 0x000fe60003800000 */
[----:B------:R0:W2:Y:S01]  /*f8c0*/  SHFL.IDX PT, R29, R30, RZ, 0x181f ;  /* 0x00181fff1e1d7589 */ /* 0x0000a200000e0000 */
[----:B------:R-:W-:Y:S01]  /*f8d0*/  ISETP.GE.AND P0, PT, R0, R53, PT ;  /* 0x000000350000720c */ /* 0x000fe20003f06270 */
[----:B------:R-:W-:-:S12]  /*f8e0*/  @P2 BRA `(.L_x_2302) ;  /* 0x0000000000382947 */ /* 0x000fd80003800000 */
        /* <DEDUP_REMOVED lines=10> */
[----:B-----5:R3:W-:Y:S01]  /*f990*/  @!P4 ST.E.128 desc[UR6][R2.64], R48 ;  /* 0x000000300200c985 */ /* 0x0207e2000c101d06 */
[----:B------:R-:W-:-:S03]  /*f9a0*/  @!P2 LEA.HI.X R29, R204, R29, R214, 0x1, P6 ;  /* 0x0000001dcc1da211 */ /* 0x000fc600030f0cd6 */
[----:B------:R3:W-:Y:S04]  /*f9b0*/  @!P3 ST.E.128 desc[UR6][R20.64], R68 ;  /* 0x000000441400b985 */ /* 0x0007e8000c101d06 */
[----:B------:R3:W-:Y:S02]  /*f9c0*/  @!P2 ST.E.128 desc[UR6][R28.64], R80 ;  /* 0x000000501c00a985 */ /* 0x0007e4000c101d06 */
.L_x_2302:
[----:B------:R-:W-:Y:S05]  /*f9d0*/  BSYNC B1 ;  /* 0x0000000000017941 */ /* 0x000fea0003800000 */
.L_x_2301:
[----:B--23--:R2:W3:Y:S01]  /*f9e0*/  SHFL.IDX PT, R29, R30, 0x1, 0x181f ;  /* 0x00381f001e1d7f89 */ /* 0x00c4e200000e0000 */
[----:B------:R-:W-:Y:S03]  /*f9f0*/  BSSY B1, `(.L_x_2303) ;  /* 0x0000011000017945 */ /* 0x000fe60003800000 */
[----:B------:R2:W4:Y:S01]  /*fa00*/  SHFL.IDX PT, R3, R17, 0x1, 0x181f ;  /* 0x00381f0011037f89 */ /* 0x00052200000e0000 */
[----:B------:R-:W-:Y:S05]  /*fa10*/  @P1 BRA `(.L_x_2304) ;  /* 0x0000000000381947 */ /* 0x000fea0003800000 */
[----:B------:R-:W-:Y:S01]  /*fa20*/  ULDC UR4, c[0x0][0xac8] ;  /* 0x0002b20000047ab9 */ /* 0x000fe20000000800 */
[----:B------:R-:W-:Y:S01]  /*fa30*/  ULDC.64 UR6, c[0x0][0x208] ;  /* 0x0000820000067ab9 */ /* 0x000fe20000000a00 */
[----:B------:R-:W-:Y:S02]  /*fa40*/  ISETP.GE.AND P4, PT, R16, UR4, PT ;  /* 0x0000000410007c0c */ /* 0x000fe4000bf86270 */
[----:B------:R-:W-:Y:S02]  /*fa50*/  ISETP.GE.AND P5, PT, R23, UR4, PT ;  /* 0x0000000417007c0c */ /* 0x000fe4000bfa6270 */
[----:B------:R-:W-:-:S09]  /*fa60*/  ISETP.GE.AND P6, PT, R204, UR4, PT ;  /* 0x00000004cc007c0c */ /* 0x000fd2000bfc6270 */
[-C--:B----4-:R-:W-:Y:S02]  /*fa70*/  @!P4 LEA R2, P1, R16, R3.reuse, 0x1 ;  /* 0x000000031002c211 */ /* 0x090fe400078208ff */
[CC--:B------:R-:W-:Y:S02]  /*fa80*/  @!P5 LEA R20, P2, R23.reuse, R3.reuse, 0x1 ;  /* 0x000000031714d211 */ /* 0x0c0fe400078408ff */
[----:B------:R-:W-:Y:S02]  /*fa90*/  @!P6 LEA R28, P3, R204, R3, 0x1 ;  /* 0x00000003cc1ce211 */ /* 0x000fe400078608ff */
[-C--:B---3--:R-:W-:Y:S02]  /*faa0*/  @!P4 LEA.HI.X R3, R16, R29.reuse, R216, 0x1, P1 ;  /* 0x0000001d1003c211 */ /* 0x088fe400008f0cd8 */
[-C--:B-1----:R-:W-:Y:S02]  /*fab0*/  @!P5 LEA.HI.X R21, R23, R29.reuse, R215, 0x1, P2 ;  /* 0x0000001d1715d211 */ /* 0x082fe400010f0cd7 */
[----:B------:R-:W-:Y:S01]  /*fac0*/  @!P6 LEA.HI.X R29, R204, R29, R214, 0x1, P3 ;  /* 0x0000001dcc1de211 */ /* 0x000fe200018f0cd6 */
[----:B-----5:R1:W-:Y:S04]  /*fad0*/  @!P4 ST.E.128 desc[UR6][R2.64], R8 ;  /* 0x000000080200c985 */ /* 0x0203e8000c101d06 */
[----:B------:R1:W-:Y:S04]  /*fae0*/  @!P5 ST.E.128 desc[UR6][R20.64], R60 ;  /* 0x0000003c1400d985 */ /* 0x0003e8000c101d06 */
[----:B------:R1:W-:Y:S02]  /*faf0*/  @!P6 ST.E.128 desc[UR6][R28.64], R76 ;  /* 0x0000004c1c00e985 */ /* 0x0003e4000c101d06 */
.L_x_2304:
[----:B------:R-:W-:Y:S05]  /*fb00*/  BSYNC B1 ;  /* 0x0000000000017941 */ /* 0x000fea0003800000 */
.L_x_2303:
[----:B-1---5:R1:W0:Y:S01]  /*fb10*/  SHFL.IDX PT, R11, R30, 0x2, 0x181f ;  /* 0x00581f001e0b7f89 */ /* 0x02222200000e0000 */
[----:B------:R-:W-:Y:S03]  /*fb20*/  BSSY B1, `(.L_x_2305) ;  /* 0x0000011000017945 */ /* 0x000fe60003800000 */
[----:B----4-:R1:W4:Y:S01]  /*fb30*/  SHFL.IDX PT, R3, R17, 0x2, 0x181f ;  /* 0x00581f0011037f89 */ /* 0x01032200000e0000 */
        /* <DEDUP_REMOVED lines=15> */
.L_x_2306:
[----:B------:R-:W-:Y:S05]  /*fc30*/  BSYNC B1 ;  /* 0x0000000000017941 */ /* 0x000fea0003800000 */
.L_x_2305:
[----:B------:R-:W-:Y:S01]  /*fc40*/  VIADD R0, R32, 0x60 ;  /* 0x0000006020007836 */ /* 0x000fe20000000000 */
[----:B0-----:R0:W0:Y:S04]  /*fc50*/  SHFL.IDX PT, R11, R30, 0x3, 0x181f ;  /* 0x00781f001e0b7f89 */ /* 0x00102800000e0000 */
[----:B------:R-:W-:Y:S01]  /*fc60*/  ISETP.GE.AND P0, PT, R0, R53, PT ;  /* 0x000000350000720c */ /* 0x000fe20003f06270 */
[----:B-12---:R-:W1:-:S12]  /*fc70*/  SHFL.IDX PT, R17, R17, 0x3, 0x181f ;  /* 0x00781f0011117f89 */ /* 0x006e5800000e0000 */
[----:B------:R-:W-:Y:S05]  /*fc80*/  @P0 BRA `(.L_x_2307) ;  /* 0x0000000800d80947 */ /* 0x000fea0003800000 */
[----:B------:R-:W-:Y:S01]  /*fc90*/  ULDC UR4, c[0x0][0xac8] ;  /* 0x0002b20000047ab9 */ /* 0x000fe20000000800 */
[----:B------:R-:W-:Y:S01]  /*fca0*/  ULDC.64 UR6, c[0x0][0x208] ;  /* 0x0000820000067ab9 */ /* 0x000fe20000000a00 */
[----:B------:R-:W-:Y:S02]  /*fcb0*/  ISETP.GE.AND P2, PT, R16, UR4, PT ;  /* 0x0000000410007c0c */ /* 0x000fe4000bf46270 */
[----:B------:R-:W-:-:S11]  /*fcc0*/  ISETP.GE.AND P3, PT, R23, UR4, PT ;  /* 0x0000000417007c0c */ /* 0x000fd6000bf66270 */
[CC--:B-1----:R-:W-:Y:S02]  /*fcd0*/  @!P2 LEA R2, P0, R16.reuse, R17.reuse, 0x1 ;  /* 0x000000111002a211 */ /* 0x0c2fe400078008ff */
[C---:B------:R-:W-:Y:S02]  /*fce0*/  @!P3 LEA R8, P1, R23.reuse, R17, 0x1 ;  /* 0x000000111708b211 */ /* 0x040fe400078208ff */
[-C--:B0---4-:R-:W-:Y:S02]  /*fcf0*/  @!P2 LEA.HI.X R3, R16, R11.reuse, R216, 0x1, P0 ;  /* 0x0000000b1003a211 */ /* 0x091fe400000f0cd8 */
        /* <DEDUP_REMOVED lines=10> */
.L_x_2300:
[----:B------:R-:W2:Y:S01]  /*fda0*/  LDC R12, c[0x0][0xbe8] ;  /* 0x0002fa00ff0c7b82 */ /* 0x000ea20000000800 */
[----:B------:R-:W-:Y:S01]  /*fdb0*/  ISETP.GE.AND P0, PT, R217, 0x80, PT ;  /* 0x00000080d900780c */ /* 0x000fe20003f06270 */
[----:B------:R-:W-:Y:S01]  /*fdc0*/  IMAD R0, R206, 0x20, R208 ;  /* 0x00000020ce007824 */ /* 0x000fe200078e02d0 */
[----:B------:R-:W-:Y:S01]  /*fdd0*/  BSSY B1, `(.L_x_2308) ;  /* 0x000002f000017945 */ /* 0x000fe20003800000 */
[----:B------:R-:W-:Y:S02]  /*fde0*/  SHF.R.S32.HI R8, RZ, 0x1f, R207 ;  /* 0x0000001fff087819 */ /* 0x000fe400000114cf */
[----:B------:R-:W-:Y:S01]  /*fdf0*/  IMAD.IADD R13, R17, 0x1, R0 ;  /* 0x00000001110d7824 */ /* 0x000fe200078e0200 */
[----:B------:R-:W-:Y:S02]  /*fe00*/  SHF.R.S32.HI R10, RZ, 0x1f, R205 ;  /* 0x0000001fff0a7819 */ /* 0x000fe400000114cd */
[----:B--2---:R-:W-:-:S13]  /*fe10*/  ISETP.NE.AND P1, PT, R12, 0x1, PT ;  /* 0x000000010c00780c */ /* 0x004fda0003f25270 */
[----:B------:R-:W2:Y:S08]  /*fe20*/  @P1 LDC R14, c[0x0][0xbec] ;  /* 0x0002fb00ff0e1b82 */ /* 0x000eb00000000800 */
[----:B------:R-:W3:Y:S01]  /*fe30*/  @P1 LDC R15, c[0x0][0xbf0] ;  /* 0x0002fc00ff0f1b82 */ /* 0x000ee20000000800 */
[----:B------:R-:W-:Y:S05]  /*fe40*/  @P0 BRA `(.L_x_2309) ;  /* 0x00000000009c0947 */ /* 0x000fea0003800000 */
[----:B------:R-:W4:Y:S01]  /*fe50*/  S2R R2, SR_TID.X ;  /* 0x0000000000027919 */ /* 0x000f220000002100 */
[----:B------:R-:W5:Y:S01]  /*fe60*/  LDC R9, c[0x0][0xbe8] ;  /* 0x0002fa00ff097b82 */ /* 0x000f620000000800 */
[----:B------:R-:W-:Y:S02]  /*fe70*/  ULDC UR4, c[0x0][0xa88] ;  /* 0x0002a20000047ab9 */ /* 0x000fe40000000800 */
[----:B-----5:R-:W-:Y:S01]  /*fe80*/  IMAD R3, R9, UR4, RZ ;  /* 0x0000000409037c24 */ /* 0x020fe2000f8e02ff */
[----:B----4-:R-:W-:-:S04]  /*fe90*/  IADD3 R6, R17, -0x80, R2 ;  /* 0xffffff8011067810 */ /* 0x010fc80007ffe002 */
[----:B------:R-:W-:-:S13]  /*fea0*/  ISETP.GE.AND P0, PT, R6, R3, PT ;  /* 0x000000030600720c */ /* 0x000fda0003f06270 */
[----:B------:R-:W-:Y:S05]  /*feb0*/  @P0 BRA `(.L_x_2309) ;  /* 0x0000000000800947 */ /* 0x000fea0003800000 */
[----:B------:R-:W-:Y:S01]  /*fec0*/  ISETP.NE.AND P0, PT, R9, 0x1, PT ;  /* 0x000000010900780c */ /* 0x000fe20003f05270 */
[----:B------:R-:W-:Y:S01]  /*fed0*/  ULDC.64 UR4, c[0x0][0xb90] ;  /* 0x0002e40000047ab9 */ /* 0x000fe20000000a00 */
[----:B------:R-:W-:Y:S01]  /*fee0*/  IMAD.MOV.U32 R5, RZ, RZ, R6 ;  /* 0x000000ffff057224 */ /* 0x000fe200078e0006 */
[----:B------:R-:W-:Y:S01]  /*fef0*/  ULDC.64 UR6, c[0x0][0x208] ;  /* 0x0000820000067ab9 */ /* 0x000fe20000000a00 */
[----:B------:R-:W-:-:S04]  /*ff00*/  IMAD R4, R8, UR4, RZ ;  /* 0x0000000408047c24 */ /* 0x000fc8000f8e02ff */
[----:B------:R-:W-:-:S05]  /*ff10*/  IMAD R7, R207, UR5, R4 ;  /* 0x00000005cf077c24 */ /* 0x000fca000f8e0204 */
[----:B------:R-:W4:Y:S08]  /*ff20*/  @P0 LDC R3, c[0x0][0xbec] ;  /* 0x0002fb00ff030b82 */ /* 0x000f300000000800 */
[----:B------:R-:W5:Y:S01]  /*ff30*/  @P0 LDC R11, c[0x0][0xbf0] ;  /* 0x0002fc00ff0b0b82 */ /* 0x000f620000000800 */
[----:B----4-:R-:W-:-:S04]  /*ff40*/  @P0 IMAD.HI.U32 R0, R6, R3, RZ ;  /* 0x0000000306000227 */ /* 0x010fc800078e00ff */
[----:B------:R-:W-:Y:S01]  /*ff50*/  IMAD.WIDE.U32 R2, R207, UR4, RZ ;  /* 0x00000004cf027c25 */ /* 0x000fe2000f8e00ff */
[----:B------:R-:W-:Y:S01]  /*ff60*/  ULDC.64 UR4, c[0x0][0xb98] ;  /* 0x0002e60000047ab9 */ /* 0x000fe20000000a00 */
[----:B-----5:R-:W-:Y:S02]  /*ff70*/  @P0 SHF.R.U32.HI R5, RZ, R11, R0 ;  /* 0x0000000bff050219 */ /* 0x020fe40000011600 */
[----:B------:R-:W-:Y:S02]  /*ff80*/  IMAD.IADD R3, R3, 0x1, R7 ;  /* 0x0000000103037824 */ /* 0x000fe400078e0207 */
[----:B------:R-:W-:Y:S02]  /*ff90*/  IMAD R0, R10, UR4, RZ ;  /* 0x000000040a007c24 */ /* 0x000fe4000f8e02ff */
[----:B------:R-:W-:Y:S02]  /*ffa0*/  IMAD.MOV R7, RZ, RZ, -R5 ;  /* 0x000000ffff077224 */ /* 0x000fe400078e0a05 */
        /* <DEDUP_REMOVED lines=17> */
.L_x_2309:
[----:B------:R-:W-:Y:S05]  /*100c0*/  BSYNC B1 ;  /* 0x0000000000017941 */ /* 0x000fea0003800000 */
.L_x_2308:
[----:B------:R-:W-:Y:S01]  /*100d0*/  ULDC.64 UR4, c[0x0][0xae8] ;  /* 0x0002ba0000047ab9 */ /* 0x000fe20000000a00 */
[----:B--2---:R-:W-:Y:S01]  /*100e0*/  @P1 IMAD.HI.U32 R0, R13, R14, RZ ;  /* 0x0000000e0d001227 */ /* 0x004fe200078e00ff */
[----:B------:R-:W-:Y:S01]  /*100f0*/  ULDC UR6, c[0x0][0xa88] ;  /* 0x0002a20000067ab9 */ /* 0x000fe20000000800 */
[----:B------:R-:W-:Y:S02]  /*10100*/  BSSY B1, `(.L_x_2310) ;  /* 0x0000035000017945 */ /* 0x000fe40003800000 */
[----:B------:R-:W-:Y:S02]  /*10110*/  IMAD R2, R8, UR4, RZ ;  /* 0x0000000408027c24 */ /* 0x000fe4000f8e02ff */
[----:B----4-:R-:W-:Y:S01]  /*10120*/  IMAD.MOV.U32 R5, RZ, RZ, R13 ;  /* 0x000000ffff057224 */ /* 0x010fe200078e000d */
[----:B---3--:R-:W-:Y:S01]  /*10130*/  @P1 SHF.R.U32.HI R5, RZ, R15, R0 ;  /* 0x0000000fff051219 */ /* 0x008fe20000011600 */
[C---:B------:R-:W-:Y:S02]  /*10140*/  IMAD R7, R207.reuse, UR5, R2 ;  /* 0x00000005cf077c24 */ /* 0x040fe4000f8e0202 */
[----:B------:R-:W-:Y:S01]  /*10150*/  IMAD.WIDE.U32 R2, R207, UR4, RZ ;  /* 0x00000004cf027c25 */ /* 0x000fe2000f8e00ff */
[----:B------:R-:W-:Y:S01]  /*10160*/  ULDC.64 UR4, c[0x0][0xaf0] ;  /* 0x0002bc0000047ab9 */ /* 0x000fe20000000a00 */
[----:B------:R-:W-:-:S02]  /*10170*/  SHF.R.S32.HI R0, RZ, 0x1f, R5 ;  /* 0x0000001fff007819 */ /* 0x000fc40000011405 */
[----:B------:R-:W-:Y:S02]  /*10180*/  IMAD R4, R10, UR4, RZ ;  /* 0x000000040a047c24 */ /* 0x000fe4000f8e02ff */
[----:B------:R-:W-:Y:S02]  /*10190*/  IMAD.IADD R3, R3, 0x1, R7 ;  /* 0x0000000103037824 */ /* 0x000fe400078e0207 */
        /* <DEDUP_REMOVED lines=13> */
[----:B------:R-:W-:Y:S02]  /*10270*/  IMAD.IADD R6, R208, 0x1, R17 ;  /* 0x00000001d0067824 */ /* 0x000fe400078e0211 */
[----:B------:R-:W-:Y:S02]  /*10280*/  IMAD R9, R12, UR6, RZ ;  /* 0x000000060c097c24 */ /* 0x000fe4000f8e02ff */
[C---:B------:R-:W-:Y:S02]  /*10290*/  IMAD R5, R7.reuse, UR5, R4 ;  /* 0x0000000507057c24 */ /* 0x040fe4000f8e0204 */
[----:B------:R-:W-:Y:S01]  /*102a0*/  IMAD.WIDE.U32 R2, R7, UR4, R2 ;  /* 0x0000000407027c25 */ /* 0x000fe2000f8e0002 */
[----:B------:R-:W-:Y:S01]  /*102b0*/  ISETP.GE.AND P2, PT, R6, R9, PT ;  /* 0x000000090600720c */ /* 0x000fe20003f46270 */
[----:B------:R-:W-:-:S02]  /*102c0*/  ULDC.64 UR4, c[0x0][0xa80] ;  /* 0x0002a00000047ab9 */ /* 0x000fc40000000a00 */
[----:B------:R-:W-:Y:S01]  /*102d0*/  IMAD.IADD R3, R3, 0x1, R5 ;  /* 0x0000000103037824 */ /* 0x000fe200078e0205 */
[----:B------:R-:W-:Y:S01]  /*102e0*/  LEA R4, P3, R2, UR4, 0x1 ;  /* 0x0000000402047c11 */ /* 0x000fe2000f8608ff */
[----:B------:R-:W-:-:S03]  /*102f0*/  VIADD R0, R6, 0x20 ;  /* 0x0000002006007836 */ /* 0x000fc60000000000 */
[----:B------:R-:W-:Y:S01]  /*10300*/  LEA.HI.X R5, R2, UR5, R3, 0x1, P3 ;  /* 0x0000000502057c11 */ /* 0x000fe200098f0c03 */
[----:B------:R2:W3:Y:S01]  /*10310*/  SHFL.IDX PT, R7, R4, RZ, 0x181f ;  /* 0x00181fff04077589 */ /* 0x0004e200000e0000 */
[-C--:B------:R-:W-:Y:S01]  /*10320*/  ISETP.GE.AND P1, PT, R0, R9.reuse, PT ;  /* 0x000000090000720c */ /* 0x080fe20003f26270 */
[----:B------:R-:W-:Y:S02]  /*10330*/  VIADD R0, R6, 0x40 ;  /* 0x0000004006007836 */ /* 0x000fe40000000000 */
[----:B------:R2:W4:Y:S03]  /*10340*/  SHFL.IDX PT, R3, R5, RZ, 0x181f ;  /* 0x00181fff05037589 */ /* 0x00052600000e0000 */
[----:B------:R-:W-:Y:S01]  /*10350*/  ISETP.GE.AND P0, PT, R0, R9, PT ;  /* 0x000000090000720c */ /* 0x000fe20003f06270 */
[----:B------:R-:W-:-:S12]  /*10360*/  @P2 BRA `(.L_x_2311) ;  /* 0x0000000000382947 */ /* 0x000fd80003800000 */
[----:B------:R-:W-:Y:S01]  /*10370*/  ULDC UR4, c[0x0][0xac8] ;  /* 0x0002b20000047ab9 */ /* 0x000fe20000000800 */
[----:B------:R-:W-:Y:S01]  /*10380*/  ULDC.64 UR6, c[0x0][0x208] ;  /* 0x0000820000067ab9 */ /* 0x000fe20000000a00 */
[----:B------:R-:W-:Y:S02]  /*10390*/  ISETP.GE.AND P4, PT, R16, UR4, PT ;  /* 0x0000000410007c0c */ /* 0x000fe4000bf86270 */
[----:B------:R-:W-:Y:S02]  /*103a0*/  ISETP.GE.AND P3, PT, R23, UR4, PT ;  /* 0x0000000417007c0c */ /* 0x000fe4000bf66270 */
[----:B------:R-:W-:-:S09]  /*103b0*/  ISETP.GE.AND P2, PT, R204, UR4, PT ;  /* 0x00000004cc007c0c */ /* 0x000fd2000bf46270 */
[CC--:B---3--:R-:W-:Y:S02]  /*103c0*/  @!P4 LEA R10, P6, R16.reuse, R7.reuse, 0x1 ;  /* 0x00000007100ac211 */ /* 0x0c8fe400078c08ff */
[C---:B------:R-:W-:Y:S02]  /*103d0*/  @!P3 LEA R12, P5, R23.reuse, R7, 0x1 ;  /* 0x00000007170cb211 */ /* 0x040fe400078a08ff */
[----:B----4-:R-:W-:Y:S02]  /*103e0*/  @!P4 LEA.HI.X R11, R16, R3, R216, 0x1, P6 ;  /* 0x00000003100bc211 */ /* 0x010fe400030f0cd8 */
[C---:B------:R-:W-:Y:S02]  /*103f0*/  @!P2 LEA R2, P6, R204.reuse, R7, 0x1 ;  /* 0x00000007cc02a211 */ /* 0x040fe400078c08ff */
[-C--:B------:R-:W-:Y:S01]  /*10400*/  @!P3 LEA.HI.X R13, R23, R3.reuse, R215, 0x1, P5 ;  /* 0x00000003170db211 */ /* 0x080fe200028f0cd7 */
[----:B------:R3:W-:Y:S01]  /*10410*/  @!P4 ST.E.128 desc[UR6][R10.64], RZ ;  /* 0x000000ff0a00c985 */ /* 0x0007e2000c101d06 */
[----:B------:R-:W-:-:S03]  /*10420*/  @!P2 LEA.HI.X R3, R204, R3, R214, 0x1, P6 ;  /* 0x00000003cc03a211 */ /* 0x000fc600030f0cd6 */
[----:B------:R3:W-:Y:S04]  /*10430*/  @!P3 ST.E.128 desc[UR6][R12.64], RZ ;  /* 0x000000ff0c00b985 */ /* 0x0007e8000c101d06 */
[----:B------:R3:W-:Y:S02]  /*10440*/  @!P2 ST.E.128 desc[UR6][R2.64], RZ ;  /* 0x000000ff0200a985 */ /* 0x0007e4000c101d06 */
.L_x_2311:
[----:B------:R-:W-:Y:S05]  /*10450*/  BSYNC B1 ;  /* 0x0000000000017941 */ /* 0x000fea0003800000 */
.L_x_2310:
[----:B---34-:R3:W4:Y:S01]  /*10460*/  SHFL.IDX PT, R3, R5, 0x1, 0x181f ;  /* 0x00381f0005037f89 */ /* 0x01872200000e0000 */
[----:B------:R-:W-:Y:S03]  /*10470*/  BSSY B1, `(.L_x_2312) ;  /* 0x0000011000017945 */ /* 0x000fe60003800000 */
[----:B------:R3:W0:Y:S01]  /*10480*/  SHFL.IDX PT, R7, R4, 0x1, 0x181f ;  /* 0x00381f0004077f89 */ /* 0x00062200000e0000 */
[----:B------:R-:W-:Y:S05]  /*10490*/  @P1 BRA `(.L_x_2313) ;  /* 0x0000000000381947 */ /* 0x000fea0003800000 */
[----:B------:R-:W-:Y:S01]  /*104a0*/  ULDC UR4, c[0x0][0xac8] ;  /* 0x0002b20000047ab9 */ /* 0x000fe20000000800 */
[----:B------:R-:W-:Y:S01]  /*104b0*/  ULDC.64 UR6, c[0x0][0x208] ;  /* 0x0000820000067ab9 */ /* 0x000fe20000000a00 */
[----:B------:R-:W-:Y:S02]  /*104c0*/  ISETP.GE.AND P4, PT, R16, UR4, PT ;  /* 0x0000000410007c0c */ /* 0x000fe4000bf86270 */
[----:B------:R-:W-:Y:S02]  /*104d0*/  ISETP.GE.AND P5, PT, R23, UR4, PT ;  /* 0x0000000417007c0c */ /* 0x000fe4000bfa6270 */
[----:B------:R-:W-:-:S09]  /*104e0*/  ISETP.GE.AND P6, PT, R204, UR4, PT ;  /* 0x00000004cc007c0c */ /* 0x000fd2000bfc6270 */
[-C--:B0-----:R-:W-:Y:S02]  /*104f0*/  @!P4 LEA R10, P1, R16, R7.reuse, 0x1 ;  /* 0x00000007100ac211 */ /* 0x081fe400078208ff */
        /* <DEDUP_REMOVED lines=8> */
.L_x_2313:
[----:B------:R-:W-:Y:S05]  /*10580*/  BSYNC B1 ;  /* 0x0000000000017941 */ /* 0x000fea0003800000 */
.L_x_2312:
[----:B0---4-:R0:W4:Y:S01]  /*10590*/  SHFL.IDX PT, R3, R5, 0x2, 0x181f ;  /* 0x00581f0005037f89 */ /* 0x01112200000e0000 */
        /* <DEDUP_REMOVED lines=17> */
.L_x_2315:
[----:B------:R-:W-:Y:S05]  /*106b0*/  BSYNC B1 ;  /* 0x0000000000017941 */ /* 0x000fea0003800000 */
.L_x_2314:
[----:B------:R-:W-:Y:S01]  /*106c0*/  VIADD R0, R6, 0x60 ;  /* 0x0000006006007836 */ /* 0x000fe20000000000 */
[----:B0-23--:R-:W0:Y:S04]  /*106d0*/  SHFL.IDX PT, R5, R5, 0x3, 0x181f ;  /* 0x00781f0005057f89 */ /* 0x00de2800000e0000 */
[----:B------:R-:W-:Y:S01]  /*106e0*/  ISETP.GE.AND P0, PT, R0, R9, PT ;  /* 0x000000090000720c */ /* 0x000fe20003f06270 */
[----:B----4-:R2:W3:-:S12]  /*106f0*/  SHFL.IDX PT, R3, R4, 0x3, 0x181f ;  /* 0x00781f0004037f89 */ /* 0x0104d800000e0000 */
[----:B--2---:R-:W-:Y:S05]  /*10700*/  @P0 BRA `(.L_x_2307) ;  /* 0x0000000000380947 */ /* 0x004fea0003800000 */
        /* <DEDUP_REMOVED lines=14> */
.L_x_2307:
[----:B------:R-:W-:Y:S05]  /*107f0*/  BSYNC B0 ;  /* 0x0000000000007941 */ /* 0x000fea0003800000 */
.L_x_2299:
[----:B------:R-:W-:Y:S02]  /*10800*/  ULDC UR4, c[0x0][0xc38] ;  /* 0x00030e0000047ab9 */ /* 0x000fe40000000800 */
[----:B-1----:R-:W-:-:S13]  /*10810*/  ISETP.GE.AND P0, PT, R52, UR4, PT ;  /* 0x0000000434007c0c */ /* 0x002fda000bf06270 */
[----:B------:R-:W-:Y:S05]  /*10820*/  @!P0 BRA `(.L_x_2316) ;  /* 0xffffff0400588947 */ /* 0x000fea000383ffff */
[----:B------:R-:W-:Y:S05]  /*10830*/  EXIT ;  /* 0x000000000000794d */ /* 0x000fea0003800000 */
.L_x_2264:
[----:B------:R-:W-:-:S08]  /*10840*/  NOP ;  /* 0x0000000000007918 */ /* 0x000fd00000000000 */
[----:B0-----:R-:W0:-:S00]  /*10850*/  USETMAXREG.DEALLOC.CTAPOOL 0x18 ;  /* 0x00000018000079c8 */ /* 0x001e0000080e0500 */
[----:B0-----:R-:W-:-:S06]  /*10860*/  LOP3.LUT R0, R0, 0x3, RZ, 0xc0, !PT ;  /* 0x0000000300007812 */ /* 0x001fcc00078ec0ff */
[----:B------:R-:W0:Y:S01]  /*10870*/  S2UR UR6, SR_CTAID.X ;  /* 0x00000000000679c3 */ /* 0x000e220000002500 */
[----:B------:R-:W-:Y:S01]  /*10880*/  IMAD.MOV.U32 R18, RZ, RZ, RZ ;  /* 0x000000ffff127224 */ /* 0x000fe200078e00ff */
[----:B------:R-:W1:Y:S02]  /*10890*/  SHFL.IDX PT, R0, R0, RZ, 0x1f ;  /* 0x00001fff00007589 */ /* 0x000e6400000e0000 */
[----:B-1----:R-:W-:-:S04]  /*108a0*/  ISETP.NE.AND P0, PT, R0, RZ, PT ;  /* 0x000000ff0000720c */ /* 0x002fc80003f05270 */
[----:B------:R-:W0:Y:S01]  /*108b0*/  LDC R0, c[0x0][0xc38] ;  /* 0x00030e00ff007b82 */ /* 0x000e220000000800 */
[----:B------:R-:W-:-:S05]  /*108c0*/  P2R R2, PR, RZ, 0x1 ;  /* 0x00000001ff027803 */ /* 0x000fca0000000000 */
[----:B------:R1:W-:Y:S03]  /*108d0*/  STL [R1+0x2c], R2 ;  /* 0x00002c0201007387 */ /* 0x0003e60000100800 */
[----:B------:R-:W-:Y:S06]  /*108e0*/  @P0 BAR.ARV 0x4, 0x180 ;  /* 0x0106000000000b1d */ /* 0x000fec0000002000 */
[----:B------:R1:W-:Y:S01]  /*108f0*/  STL [R1+0x28], RZ ;  /* 0x000028ff01007387 */ /* 0x0003e20000100800 */
[----:B0-----:R-:W-:Y:S01]  /*10900*/  ISETP.LE.AND P0, PT, R0, UR6, PT ;  /* 0x0000000600007c0c */ /* 0x001fe2000bf03270 */
[----:B------:R-:W-:-:S05]  /*10910*/  IMAD.MOV.U32 R0, RZ, RZ, 0x1 ;  /* 0x00000001ff007424 */ /* 0x000fca00078e00ff */
[----:B------:R1:W-:Y:S07]  /*10920*/  STL [R1+0x4], R0 ;  /* 0x0000040001007387 */ /* 0x0003ee0000100800 */
[----:B------:R-:W-:Y:S05]  /*10930*/  @P0 BRA `(.L_x_2317) ;  /* 0x0000004800500947 */ /* 0x000fea0003800000 */
[----:B------:R-:W0:Y:S01]  /*10940*/  S2R R6, SR_TID.X ;  /* 0x0000000000067919 */ /* 0x000e220000002100 */
[----:B------:R-:W2:Y:S01]  /*10950*/  S2UR UR5, SR_CgaCtaId ;  /* 0x00000000000579c3 */ /* 0x000ea20000008800 */
[----:B------:R-:W-:Y:S01]  /*10960*/  UMOV UR4, 0x400 ;  /* 0x0000040000047882 */ /* 0x000fe20000000000 */
[----:B------:R-:W-:Y:S01]  /*10970*/  IMAD.MOV.U32 R18, RZ, RZ, RZ ;  /* 0x000000ffff127224 */ /* 0x000fe200078e00ff */
[----:B------:R-:W-:Y:S01]  /*10980*/  ULDC UR40, c[0x0][0xc] ;  /* 0x0000030000287ab9 */ /* 0x000fe20000000800 */
[----:B------:R-:W-:Y:S01]  /*10990*/  ULDC.64 UR38, c[0x0][0x198] ;  /* 0x0000660000267ab9 */ /* 0x000fe20000000a00 */
[----:B--2---:R-:W-:-:S06]  /*109a0*/  ULEA UR4, UR5, UR4, 0x18 ;  /* 0x0000000405047291 */ /* 0x004fcc000f8ec03f */
[----:B------:R-:W-:Y:S01]  /*109b0*/  IMAD.U32 R17, RZ, RZ, UR4 ;  /* 0x00000004ff117e24 */ /* 0x000fe2000f8e00ff */
[C---:B0-----:R-:W-:Y:S01]  /*109c0*/  LOP3.LUT R5, R6.reuse, 0x7f, RZ, 0xc0, !PT ;  /* 0x0000007f06057812 */ /* 0x041fe200078ec0ff */
[----:B-1----:R-:W-:-:S05]  /*109d0*/  IMAD.SHL.U32 R0, R6, 0x8, RZ ;  /* 0x0000000806007824 */ /* 0x002fca00078e00ff */
        /* <DEDUP_REMOVED lines=13> */
[----:B------:R0:W-:Y:S04]  /*10ab0*/  STL [R1+0x4], R2 ;  /* 0x0000040201007387 */ /* 0x0001e80000100800 */
[----:B------:R1:W-:Y:S01]  /*10ac0*/  STL [R1+0x28], RZ ;  /* 0x000028ff01007387 */ /* 0x0003e20000100800 */
[----:B0-----:R-:W-:-:S02]  /*10ad0*/  LOP3.LUT R2, R0, 0x40, RZ, 0xfc, !PT ;  /* 0x0000004000027812 */ /* 0x001fc400078efcff */
[----:B-1----:R-:W-:-:S07]  /*10ae0*/  LOP3.LUT R0, R0, 0x80, RZ, 0xfc, !PT ;  /* 0x0000008000007812 */ /* 0x002fce00078efcff */
.L_x_2411:
[----:B--2---:R-:W2:Y:S01]  /*10af0*/  LDL R5, [R1+0x18] ;  /* 0x0000180001057983 */ /* 0x004ea20000100800 */
[----:B0-----:R-:W0:Y:S01]  /*10b00*/  LDC R0, c[0x0][0xc60] ;  /* 0x00031800ff007b82 */ /* 0x001e220000000800 */
[----:B------:R-:W-:Y:S01]  /*10b10*/  ULDC UR4, c[0x0][0xc78] ;  /* 0x00031e0000047ab9 */ /* 0x000fe20000000800 */
[----:B0-----:R-:W-:-:S13]  /*10b20*/  ISETP.NE.AND P0, PT, R0, 0x1, PT ;  /* 0x000000010000780c */ /* 0x001fda0003f05270 */
[----:B---3--:R-:W2:Y:S08]  /*10b30*/  @P0 LDC R2, c[0x0][0xc64] ;  /* 0x00031900ff020b82 */ /* 0x008eb00000000800 */
[----:B-1----:R-:W0:Y:S01]  /*10b40*/  @P0 LDC R3, c[0x0][0xc68] ;  /* 0x00031a00ff030b82 */ /* 0x002e220000000800 */
[----:B--2---:R-:W-:-:S04]  /*10b50*/  @P0 IMAD.HI.U32 R2, R5, R2, RZ ;  /* 0x0000000205020227 */ /* 0x004fc800078e00ff */
[----:B------:R-:W-:Y:S01]  /*10b60*/  IMAD.MOV.U32 R4, RZ, RZ, R5 ;  /* 0x000000ffff047224 */ /* 0x000fe200078e0005 */
[----:B0-----:R-:W-:-:S04]  /*10b70*/  @P0 SHF.R.U32.HI R4, RZ, R3, R2 ;  /* 0x00000003ff040219 */ /* 0x001fc80000011602 */
[----:B------:R-:W-:Y:S01]  /*10b80*/  ISETP.GE.AND P0, PT, R4, UR4, PT ;  /* 0x0000000404007c0c */ /* 0x000fe2000bf06270 */
[----:B------:R-:W-:-:S04]  /*10b90*/  IMAD.MOV R3, RZ, RZ, -R4 ;  /* 0x000000ffff037224 */ /* 0x000fc800078e0a04 */
[----:B------:R-:W-:-:S08]  /*10ba0*/  IMAD R0, R0, R3, R5 ;  /* 0x0000000300007224 */ /* 0x000fd000078e0205 */
[----:B------:R-:W-:Y:S05]  /*10bb0*/  @!P0 BRA `(.L_x_2318) ;  /* 0x0000000000208947 */ /* 0x000fea0003800000 */
[----:B------:R-:W0:Y:S02]  /*10bc0*/  LDC R5, c[0x0][0xc6c] ;  /* 0x00031b00ff057b82 */ /* 0x000e240000000800 */
[----:B0-----:R-:W-:-:S13]  /*10bd0*/  ISETP.NE.AND P0, PT, R5, 0x1, PT ;  /* 0x000000010500780c */ /* 0x001fda0003f05270 */
[----:B------:R-:W0:Y:S02]  /*10be0*/  @P0 LDC.64 R2, c[0x0][0xc70] ;  /* 0x00031c00ff020b82 */ /* 0x000e240000000a00 */
[----:B0-----:R-:W-:-:S04]  /*10bf0*/  @P0 IMAD.HI.U32 R6, R0, R2, RZ ;  /* 0x0000000200060227 */ /* 0x001fc800078e00ff */
[----:B------:R-:W-:Y:S01]  /*10c00*/  IMAD.MOV.U32 R2, RZ, RZ, R0 ;  /* 0x000000ffff027224 */ /* 0x000fe200078e0000 */
[----:B------:R-:W-:-:S05]  /*10c10*/  @P0 SHF.R.U32.HI R2, RZ, R3, R6 ;  /* 0x00000003ff020219 */ /* 0x000fca0000011606 */
[----:B------:R-:W-:Y:S01]  /*10c20*/  IMAD R5, R2, R5, RZ ;  /* 0x0000000502057224 */ /* 0x000fe200078e02ff */
[----:B------:R-:W-:Y:S06]  /*10c30*/  BRA `(.L_x_2319) ;  /* 0x00000000001c7947 */ /* 0x000fec0003800000 */
.L_x_2318:
[----:B------:R-:W0:Y:S02]  /*10c40*/  LDC R5, c[0x0][0xc54] ;  /* 0x00031500ff057b82 */ /* 0x000e240000000800 */
[----:B0-----:R-:W-:-:S13]  /*10c50*/  ISETP.NE.AND P0, PT, R5, 0x1, PT ;  /* 0x000000010500780c */ /* 0x001fda0003f05270 */
[----:B------:R-:W0:Y:S02]  /*10c60*/  @P0 LDC.64 R2, c[0x0][0xc58] ;  /* 0x00031600ff020b82 */ /* 0x000e240000000a00 */
[----:B0-----:R-:W-:-:S04]  /*10c70*/  @P0 IMAD.HI.U32 R6, R0, R2, RZ ;  /* 0x0000000200060227 */ /* 0x001fc800078e00ff */
[----:B------:R-:W-:Y:S01]  /*10c80*/  IMAD.MOV.U32 R2, RZ, RZ, R0 ;  /* 0x000000ffff027224 */ /* 0x000fe200078e0000 */
[----:B------:R-:W-:-:S05]  /*10c90*/  @P0 SHF.R.U32.HI R2, RZ, R3, R6 ;  /* 0x00000003ff020219 */ /* 0x000fca0000011606 */
[----:B------:R-:W-:-:S07]  /*10ca0*/  IMAD R5, R2, R5, RZ ;  /* 0x0000000502057224 */ /* 0x000fce00078e02ff */
.L_x_2319:
[----:B------:R-:W0:Y:S01]  /*10cb0*/  LDC R3, c[0x0][0xc48] ;  /* 0x00031200ff037b82 */ /* 0x000e220000000800 */
[----:B------:R-:W-:Y:S01]  /*10cc0*/  IMAD.IADD R5, R0, 0x1, -R5 ;  /* 0x0000000100057824 */ /* 0x000fe200078e0a05 */
[----:B------:R-:W-:Y:S01]  /*10cd0*/  LOP3.LUT R2, RZ, R2, RZ, 0x33, !PT ;  /* 0x00000002ff027212 */ /* 0x000fe200078e33ff */
[----:B------:R-:W-:Y:S01]  /*10ce0*/  ULDC UR4, c[0x0][0xc3c] ;  /* 0x00030f0000047ab9 */ /* 0x000fe20000000800 */
[----:B------:R-:W-:Y:S03]  /*10cf0*/  BSSY B7, `(.L_x_2320) ;  /* 0x000043b000077945 */ /* 0x000fe60003800000 */
[----:B------:R-:W-:Y:S01]  /*10d00*/  VIADD R7, R2, UR4 ;  /* 0x0000000402077c36 */ /* 0x000fe20008000000 */
[----:B------:R-:W1:Y:S01]  /*10d10*/  LDC R0, c[0x0][0xc54] ;  /* 0x00031500ff007b82 */ /* 0x000e620000000800 */
[----:B------:R-:W-:Y:S02]  /*10d20*/  ULDC.64 UR4, c[0x0][0x418] ;  /* 0x0001060000047ab9 */ /* 0x000fe40000000a00 */
[----:B------:R-:W-:Y:S01]  /*10d30*/  IMAD.SHL.U32 R2, R7, 0x80, RZ ;  /* 0x0000008007027824 */ /* 0x000fe200078e00ff */
[----:B------:R-:W-:-:S03]  /*10d40*/  UISETP.NE.U32.AND UP0, UPT, UR4, URZ, UPT ;  /* 0x0000003f0400728c */ /* 0x000fc6000bf05070 */
[----:B------:R-:W-:Y:S01]  /*10d50*/  VIADD R2, R2, 0x7f ;  /* 0x0000007f02027836 */ /* 0x000fe20000000000 */
[----:B------:R-:W-:Y:S01]  /*10d60*/  UISETP.NE.AND.EX UP0, UPT, UR5, URZ, UPT, UP0 ;  /* 0x0000003f0500728c */ /* 0x000fe2000bf05300 */
[----:B------:R-:W-:Y:S02]  /*10d70*/  ULDC UR4, c[0x0][0x424] ;  /* 0x0001090000047ab9 */ /* 0x000fe40000000800 */
[----:B------:R-:W-:Y:S01]  /*10d80*/  ULDC UR5, c[0x0][0x288] ;  /* 0x0000a20000057ab9 */ /* 0x000fe20000000800 */
[----:B------:R-:W-:Y:S02]  /*10d90*/  USEL UR4, UR4, 0x1, UP0 ;  /* 0x0000000104047887 */ /* 0x000fe40008000000 */
[----:B------:R-:W-:Y:S01]  /*10da0*/  UIADD3 UR6, -UR5, 0x70, URZ ;  /* 0x0000007005067890 */ /* 0x000fe2000fffe13f */
[C---:B0-----:R-:W-:Y:S02]  /*10db0*/  ISETP.NE.AND P0, PT, R3.reuse, 0x1, PT ;  /* 0x000000010300780c */ /* 0x041fe40003f05270 */
[----:B------:R-:W-:Y:S01]  /*10dc0*/  ULDC UR5, c[0x0][0x2f0] ;  /* 0x0000bc0000057ab9 */ /* 0x000fe20000000800 */
[----:B------:R-:W-:Y:S01]  /*10dd0*/  R2UR UR36, R3 ;  /* 0x00000000032472ca */ /* 0x000fe200000e0000 */
[----:B------:R-:W-:-:S02]  /*10de0*/  UIMAD UR6, UR4, UR5, UR6 ;  /* 0x00000005040672a4 */ /* 0x000fc4000f8e0206 */
[----:B------:R-:W-:Y:S01]  /*10df0*/  UIMAD UR5, UR4, UR5, 0x6f ;  /* 0x0000006f040574a4 */ /* 0x000fe2000f8e0205 */
[----:B-1----:R-:W-:Y:S02]  /*10e00*/  IMAD R0, R4, R0, R5 ;  /* 0x0000000004007224 */ /* 0x002fe400078e0205 */
[----:B------:R-:W-:Y:S02]  /*10e10*/  UMOV UR4, URZ ;  /* 0x0000003f00047c82 */ /* 0x000fe40008000000 */
[----:B------:R-:W-:Y:S01]  /*10e20*/  UIMAD.WIDE UR4, UR5, -0x6db6db6d, UR4 ;  /* 0x92492493050478a5 */ /* 0x000fe2000f8e0204 */
[----:B------:R-:W-:Y:S01]  /*10e30*/  IMAD.MOV.U32 R6, RZ, RZ, R0 ;  /* 0x000000ffff067224 */ /* 0x000fe200078e0000 */
[----:B------:R-:W0:Y:S01]  /*10e40*/  @P0 LDC R5, c[0x0][0xc4c] ;  /* 0x00031300ff050b82 */ /* 0x000e220000000800 */
[----:B------:R-:W-:Y:S01]  /*10e50*/  R2UR UR7, R0 ;  /* 0x00000000000772ca */ /* 0x000fe200000e0000 */
[----:B------:R-:W-:-:S04]  /*10e60*/  USHF.R.U32.HI UR4, URZ, 0x1f, UR5 ;  /* 0x0000001f3f047899 */ /* 0x000fc80008011605 */
[----:B------:R-:W-:Y:S02]  /*10e70*/  ULEA.HI.SX32 UR4, UR5, UR4, 0x1a ;  /* 0x0000000405047291 */ /* 0x000fe4000f8fd23f */
[----:B------:R-:W1:Y:S01]  /*10e80*/  @P0 LDC R3, c[0x0][0xc50] ;  /* 0x00031400ff030b82 */ /* 0x000e620000000800 */
[----:B0-----:R-:W-:-:S07]  /*10e90*/  @P0 IMAD.HI.U32 R4, R0, R5, RZ ;  /* 0x0000000500040227 */ /* 0x001fce00078e00ff */
[----:B------:R-:W0:Y:S01]  /*10ea0*/  LDC R0, c[0x0][0x448] ;  /* 0x00011200ff007b82 */ /* 0x000e220000000800 */
[----:B-1----:R-:W-:-:S05]  /*10eb0*/  @P0 SHF.R.U32.HI R6, RZ, R3, R4 ;  /* 0x00000003ff060219 */ /* 0x002fca0000011604 */
[----:B------:R1:W-:Y:S04]  /*10ec0*/  STL [R1+0x1c], R6 ;  /* 0x00001c0601007387 */ /* 0x0003e80000100800 */
[----:B------:R1:W-:Y:S01]  /*10ed0*/  STL [R1+0x24], R7 ;  /* 0x0000240701007387 */ /* 0x0003e20000100800 */
[----:B0-----:R-:W-:-:S13]  /*10ee0*/  ISETP.NE.AND P0, PT, R0, 0x1, PT ;  /* 0x000000010000780c */ /* 0x001fda0003f05270 */
[----:B------:R-:W0:Y:S08]  /*10ef0*/  @P0 LDC R3, c[0x0][0x44c] ;  /* 0x00011300ff030b82 */ /* 0x000e300000000800 */
[----:B------:R-:W2:Y:S01]  /*10f00*/  @P0 LDC R0, c[0x0][0x450] ;  /* 0x00011400ff000b82 */ /* 0x000ea20000000800 */
[----:B0-----:R-:W-:-:S05]  /*10f10*/  @P0 IMAD.HI.U32 R3, R2, R3, RZ ;  /* 0x0000000302030227 */ /* 0x001fca00078e00ff */
[----:B--2---:R-:W-:Y:S01]  /*10f20*/  @P0 SHF.R.U32.HI R2, RZ, R0, R3 ;  /* 0x00000000ff020219 */ /* 0x004fe20000011603 */
[----:B------:R-:W-:-:S04]  /*10f30*/  IMAD.MOV R0, RZ, RZ, -R6 ;  /* 0x000000ffff007224 */ /* 0x000fc800078e0a06 */
[----:B------:R-:W-:Y:S01]  /*10f40*/  VIADD R3, R2, UR6 ;  /* 0x0000000602037c36 */ /* 0x000fe20008000000 */
[----:B------:R-:W-:Y:S01]  /*10f50*/  R2UR UR6, R0 ;  /* 0x00000000000672ca */ /* 0x000fe200000e0000 */
[----:B------:R-:W-:-:S04]  /*10f60*/  IMAD.MOV.U32 R2, RZ, RZ, RZ ;  /* 0x000000ffff027224 */ /* 0x000fc800078e00ff */
[----:B------:R-:W-:-:S05]  /*10f70*/  IMAD.HI R2, R3, -0x6db6db6d, R2 ;  /* 0x9249249303027827 */ /* 0x000fca00078e0202 */
[----:B------:R-:W-:-:S03]  /*10f80*/  SHF.R.U32.HI R3, RZ, 0x1f, R2 ;  /* 0x0000001fff037819 */ /* 0x000fc60000011602 */
[----:B------:R-:W-:Y:S01]  /*10f90*/  UIMAD UR36, UR36, UR6, UR7 ;  /* 0x00000006242472a4 */ /* 0x000fe2000f8e0207 */
[----:B------:R-:W-:-:S04]  /*10fa0*/  LEA.HI.SX32 R3, R2, R3, 0x1a ;  /* 0x0000000302037211 */ /* 0x000fc800078fd2ff */
[----:B------:R-:W-:-:S04]  /*10fb0*/  VIMNMX R19, R3, UR4, PT ;  /* 0x0000000403137c48 */ /* 0x000fc8000bfe0100 */
[----:B------:R-:W-:Y:S01]  /*10fc0*/  ISETP.GT.AND P0, PT, R19, RZ, PT ;  /* 0x000000ff1300720c */ /* 0x000fe20003f04270 */
[----:B------:R1:W-:-:S12]  /*10fd0*/  STL [R1+0x20], R19 ;  /* 0x0000201301007387 */ /* 0x0003d80000100800 */
[----:B-1----:R-:W-:Y:S05]  /*10fe0*/  @P0 BRA `(.L_x_2321) ;  /* 0x00000000004c0947 */ /* 0x002fea0003800000 */
        /* <DEDUP_REMOVED lines=19> */
.L_x_2321:
        /* <DEDUP_REMOVED lines=20> */
.L_x_2324:
[----:B------:R-:W-:Y:S05]  /*11260*/  BSYNC B6 ;  /* 0x0000000000067941 */ /* 0x000fea0003800000 */
.L_x_2323:
        /* <DEDUP_REMOVED lines=20> */
.L_x_2327:
        /* <DEDUP_REMOVED lines=15> */
.L_x_2326:
[----:B------:R-:W-:Y:S05]  /*114a0*/  BSYNC B6 ;  /* 0x0000000000067941 */ /* 0x000fea0003800000 */
.L_x_2325:
[----:B------:R-:W2:Y:S01]  /*114b0*/  LDL R16, [R1+0x1c] ;  /* 0x00001c0001107983 */ /* 0x000ea20000100800 */
[----:B------:R-:W0:Y:S01]  /*114c0*/  LDC.64 R2, c[0x0][0x9f8] ;  /* 0x00027e00ff027b82 */ /* 0x000e220000000a00 */
[----:B------:R-:W-:Y:S01]  /*114d0*/  ULDC.64 UR4, c[0x0][0x208] ;  /* 0x0000820000047ab9 */ /* 0x000fe20000000a00 */
[----:B0-----:R-:W-:-:S04]  /*114e0*/  ISETP.NE.U32.AND P0, PT, R2, RZ, PT ;  /* 0x000000ff0200720c */ /* 0x001fc80003f05070 */
[----:B------:R-:W-:-:S13]  /*114f0*/  ISETP.NE.AND.EX P0, PT, R3, RZ, PT, P0 ;  /* 0x000000ff0300720c */ /* 0x000fda0003f05300 */
[----:B------:R-:W0:Y:S01]  /*11500*/  @P0 LDC.64 R2, c[0x0][0x9f8] ;  /* 0x00027e00ff020b82 */ /* 0x000e220000000a00 */
[----:B--2---:R-:W-:Y:S02]  /*11510*/  IMAD.MOV.U32 R7, RZ, RZ, R16 ;  /* 0x000000ffff077224 */ /* 0x004fe400078e0010 */
[----:B0-----:R-:W-:-:S05]  /*11520*/  @P0 IMAD.WIDE R2, R16, 0x4, R2 ;  /* 0x0000000410020825 */ /* 0x001fca00078e0202 */
[----:B------:R0:W2:Y:S01]  /*11530*/  @P0 LDG.E R7, desc[UR4][R2.64] ;  /* 0x0000000402070981 */ /* 0x0000a2000c1e1900 */
[----:B------:R-:W-:Y:S01]  /*11540*/  UMOV UR4, 0xffffffff ;  /* 0xffffffff00047882 */ /* 0x000fe20000000000 */
[----:B------:R-:W-:Y:S01]  /*11550*/  VIADD R19, R19, 0xffffffff ;  /* 0xffffffff13137836 */ /* 0x000fe20000000000 */
[----:B------:R-:W1:Y:S01]  /*11560*/  S2R R0, SR_TID.X ;  /* 0x0000000000007919 */ /* 0x000e620000002100 */
[----:B0-----:R-:W0:Y:S02]  /*11570*/  LDC.64 R2, c[0x0][0x418] ;  /* 0x00010600ff027b82 */ /* 0x001e240000000a00 */
[----:B0-----:R-:W-:Y:S02]  /*11580*/  ISETP.NE.U32.AND P0, PT, R2, RZ, PT ;  /* 0x000000ff0200720c */ /* 0x001fe40003f05070 */
[----:B-1----:R-:W-:Y:S02]  /*11590*/  SHF.R.U32.HI R0, RZ, 0x5, R0 ;  /* 0x00000005ff007819 */ /* 0x002fe40000011600 */
[----:B------:R-:W-:-:S02]  /*115a0*/  ISETP.NE.AND.EX P1, PT, R3, RZ, PT, P0 ;  /* 0x000000ff0300720c */ /* 0x000fc40003f25300 */
[----:B------:R-:W-:Y:S02]  /*115b0*/  LOP3.LUT R0, R0, 0x3, RZ, 0xc0, !PT ;  /* 0x0000000300007812 */ /* 0x000fe400078ec0ff */
[----:B------:R-:W-:Y:S02]  /*115c0*/  P2R R4, PR, RZ, 0x2 ;  /* 0x00000002ff047803 */ /* 0x000fe40000000000 */
[----:B--2---:R-:W-:Y:S01]  /*115d0*/  SHF.R.S32.HI R8, RZ, 0x1f, R7 ;  /* 0x0000001fff087819 */ /* 0x004fe20000011407 */
[----:B------:R0:W-:Y:S01]  /*115e0*/  STL [R1], R7 ;  /* 0x0000000701007387 */ /* 0x0001e20000100800 */
[----:B------:R-:W-:-:S03]  /*115f0*/  SEL R16, R7, RZ, !P1 ;  /* 0x000000ff07107207 */ /* 0x000fc60004800000 */
[----:B------:R0:W-:Y:S04]  /*11600*/  STL [R1+0x10], R4 ;  /* 0x0000100401007387 */ /* 0x0001e80000100800 */
[----:B------:R0:W-:Y:S01]  /*11610*/  STL [R1+0x8], R8 ;  /* 0x0000080801007387 */ /* 0x0001e20000100800 */
[----:B------:R-:W-:Y:S05]  /*11620*/  BRA.DIV UR4, `(.L_x_2328) ;  /* 0x0000004204a47947 */ /* 0x000fea000b800000 */
[----:B------:R1:W2:Y:S02]  /*11630*/  SHFL.IDX PT, R14, R0, RZ, 0x1f ;  /* 0x00001fff000e7589 */ /* 0x0002a400000e0000 */
.L_x_2426:
[----:B------:R-:W-:Y:S02]  /*11640*/  PLOP3.LUT P2, PT, PT, PT, PT, 0x8, 0x0 ;  /* 0x000000000000781c */ /* 0x000fe40003f4e170 */
[----:B--2---:R-:W-:Y:S02]  /*11650*/  ISETP.NE.AND P0, PT, R14, RZ, PT ;  /* 0x000000ff0e00720c */ /* 0x004fe40003f05270 */
[----:B-1----:R-:W-:-:S05]  /*11660*/  P2R R0, PR, RZ, 0x4 ;  /* 0x00000004ff007803 */ /* 0x002fca0000000000 */
[----:B------:R1:W-:Y:S06]  /*11670*/  STL [R1+0xc], R0 ;  /* 0x00000c0001007387 */ /* 0x0003ec0000100800 */
[----:B------:R-:W-:Y:S05]  /*11680*/  @P0 BRA `(.L_x_2329) ;  /* 0x0000000400200947 */ /* 0x000fea0003800000 */
[----:B------:R-:W-:-:S03]  /*11690*/  UMOV UR4, 0xffffffff ;  /* 0xffffffff00047882 */ /* 0x000fc60000000000 */
[----:B------:R-:W-:Y:S05]  /*116a0*/  BRA.DIV UR4, `(.L_x_2330) ;  /* 0x0000004204a47947 */ /* 0x000fea000b800000 */
[----:B------:R-:W-:-:S13]  /*116b0*/  ELECT P6, URZ, PT ;  /* 0x00000000003f782f */ /* 0x000fda00038c0000 */
.L_x_2429:
[----:B------:R-:W-:Y:S05]  /*116c0*/  @!P6 BRA `(.L_x_2329) ;  /* 0x000000040010e947 */ /* 0x000fea0003800000 */
[----:B------:R-:W-:Y:S01]  /*116d0*/  IMAD.MOV.U32 R16, RZ, RZ, R7 ;  /* 0x000000ffff107224 */ /* 0x000fe200078e0007 */
[----:B------:R-:W-:Y:S06]  /*116e0*/  @!P1 BRA `(.L_x_2331) ;  /* 0x0000000000489947 */ /* 0x000fec0003800000 */
[----:B------:R-:W2:Y:S01]  /*116f0*/  LDC R6, c[0x0][0x43c] ;  /* 0x00010f00ff067b82 */ /* 0x000ea20000000800 */
[----:B------:R-:W-:Y:S01]  /*11700*/  ULDC.64 UR4, c[0x0][0x428] ;  /* 0x00010a0000047ab9 */ /* 0x000fe20000000a00 */
[----:B------:R-:W-:Y:S01]  /*11710*/  ULDC.64 UR6, c[0x0][0x208] ;  /* 0x0000820000067ab9 */ /* 0x000fe20000000a00 */
[----:B--2---:R-:W-:-:S13]  /*11720*/  ISETP.NE.AND P0, PT, R6, 0x1, PT ;  /* 0x000000010600780c */ /* 0x004fda0003f05270 */
[----:B0-----:R-:W1:Y:S02]  /*11730*/  @P0 LDC.64 R4, c[0x0][0x440] ;  /* 0x00011000ff040b82 */ /* 0x001e640000000a00 */
[----:B-1----:R-:W-:-:S04]  /*11740*/  @P0 IMAD.HI.U32 R0, R19, R4, RZ ;  /* 0x0000000413000227 */ /* 0x002fc800078e00ff */
        /* <DEDUP_REMOVED lines=12> */
.L_x_2331:
[----:B-1----:R-:W3:Y:S01]  /*11810*/  LDL R0, [R1+0x4] ;  /* 0x0000040001007983 */ /* 0x002ee20000100800 */
[----:B--2---:R-:W-:Y:S01]  /*11820*/  IMAD R2, R18, 0x8, R17 ;  /* 0x0000000812027824 */ /* 0x004fe200078e0211 */
[----:B---3--:R-:W-:-:S04]  /*11830*/  SHF.L.U32 R0, R0, 0x1f, RZ ;  /* 0x0000001f00007819 */ /* 0x008fc800000006ff */
[----:B------:R-:W1:Y:S02]  /*11840*/  SYNCS.PHASECHK.TRANS64.TRYWAIT P0, [R2+URZ+0x36840], R0 ;  /* 0x03684000020075a7 */ /* 0x000e64000800017f */
[----:B-1----:R-:W-:Y:S05]  /*11850*/  @!P0 BRA `(.L_x_2332) ;  /* 0x0000004000588947 */ /* 0x002fea0003800000 */
.L_x_2430:
        /* <DEDUP_REMOVED lines=11> */
.L_x_2333:
[----:B-1----:R-:W-:Y:S01]  /*11910*/  IMAD R0, R18, 0xa800, R17 ;  /* 0x0000a80012007824 */ /* 0x002fe200078e0211 */
[----:B------:R-:W-:Y:S01]  /*11920*/  R2UR UR33, R2 ;  /* 0x00000000022172ca */ /* 0x000fe200000e0000 */
[----:B------:R-:W-:Y:S01]  /*11930*/  UIADD3 UR4, UP0, UR38, 0x370, URZ ;  /* 0x0000037026047890 */ /* 0x000fe2000ff1e03f */
[----:B------:R-:W-:Y:S01]  /*11940*/  R2UR UR35, R19 ;  /* 0x00000000132372ca */ /* 0x000fe200000e0000 */
[----:B------:R-:W-:Y:S01]  /*11950*/  UMOV UR6, 0x0 ;  /* 0x0000000000067882 */ /* 0x000fe20000000000 */
[----:B------:R-:W-:Y:S01]  /*11960*/  R2UR UR8, R0 ;  /* 0x00000000000872ca */ /* 0x000fe200000e0000 */
[----:B------:R-:W-:Y:S01]  /*11970*/  UIADD3.X UR5, URZ, UR39, URZ, UP0, !UPT ;  /* 0x000000273f057290 */ /* 0x000fe200087fe43f */
[----:B-----5:R-:W-:Y:S01]  /*11980*/  R2UR UR37, R16 ;  /* 0x00000000102572ca */ /* 0x020fe200000e0000 */
[----:B------:R-:W-:Y:S01]  /*11990*/  UMOV UR7, 0x14f00000 ;  /* 0x14f0000000077882 */ /* 0x000fe20000000000 */
[----:B------:R-:W-:Y:S01]  /*119a0*/  PLOP3.LUT P0, PT, PT, PT, PT, 0x80, 0x0 ;  /* 0x000000000000781c */ /* 0x000fe20003f0f070 */
[----:B------:R-:W-:Y:S01]  /*119b0*/  UMOV UR34, URZ ;  /* 0x0000003f00227c82 */ /* 0x000fe20008000000 */
[----:B------:R-:W-:Y:S01]  /*119c0*/  UMOV UR18, 0x40 ;  /* 0x0000004000127882 */ /* 0x000fe20000000000 */
[----:B------:R-:W-:Y:S01]  /*119d0*/  UMOV UR20, UR36 ;  /* 0x0000002400147c82 */ /* 0x000fe20008000000 */
[----:B------:R-:W-:Y:S01]  /*119e0*/  P2R R0, PR, RZ, 0x1 ;  /* 0x00000001ff007803 */ /* 0x000fe20000000000 */
[----:B------:R-:W-:-:S02]  /*119f0*/  UIADD3 UR33, UR33, 0x36830, URZ ;  /* 0x0003683021217890 */ /* 0x000fc4000fffe03f */
[----:B------:R-:W-:Y:S02]  /*11a00*/  UIMAD UR35, UR35, 0x70, URZ ;  /* 0x00000070232378a4 */ /* 0x000fe4000f8e023f */
[----:B------:R-:W-:Y:S01]  /*11a10*/  UIADD3 UR32, UR8, 0x21400, URZ ;  /* 0x0002140008207890 */ /* 0x000fe2000fffe03f */
[----:B------:R2:W-:Y:S01]  /*11a20*/  STL [R1+0xc], R0 ;  /* 0x00000c0001007387 */ /* 0x0005e20000100800 */
[----:B------:R-:W-:Y:S02]  /*11a30*/  UIADD3 UR16, UR8, 0x24c00, URZ ;  /* 0x00024c0008107890 */ /* 0x000fe4000fffe03f */
[----:B------:R-:W-:Y:S01]  /*11a40*/  UIADD3 UR8, UR8, 0x28400, URZ ;  /* 0x0002840008087890 */ /* 0x000fe2000fffe03f */
[----:B------:R-:W-:Y:S01]  /*11a50*/  UMOV UR21, UR37 ;  /* 0x0000002500157c82 */ /* 0x000fe20008000000 */
[----:B------:R-:W-:Y:S01]  /*11a60*/  UMOV UR17, UR33 ;  /* 0x0000002100117c82 */ /* 0x000fe20008000000 */
[----:B------:R-:W-:Y:S01]  /*11a70*/  UMOV UR19, UR35 ;  /* 0x0000002300137c82 */ /* 0x000fe20008000000 */
[----:B------:R-:W-:Y:S01]  /*11a80*/  UMOV UR10, 0x80 ;  /* 0x00000080000a7882 */ /* 0x000fe20000000000 */
[----:B------:R-:W-:Y:S01]  /*11a90*/  UMOV UR12, UR36 ;  /* 0x00000024000c7c82 */ /* 0x000fe20008000000 */
[----:B------:R-:W-:Y:S01]  /*11aa0*/  UMOV UR13, UR37 ;  /* 0x00000025000d7c82 */ /* 0x000fe20008000000 */
[----:B------:R-:W-:Y:S01]  /*11ab0*/  UMOV UR9, UR33 ;  /* 0x0000002100097c82 */ /* 0x000fe20008000000 */
[----:B------:R-:W-:Y:S01]  /*11ac0*/  UMOV UR11, UR35 ;  /* 0x00000023000b7c82 */ /* 0x000fe20008000000 */
[----:B------:R2:W-:Y:S01]  /*11ad0*/  UTMALDG.4D [UR32], [UR4], desc[UR6] ;  /* 0x00000620040075b4 */ /* 0x0005e20008019000 */
[----:B------:R2:W-:Y:S01]  /*11ae0*/  UTMALDG.4D [UR16], [UR4], desc[UR6] ;  /* 0x00000610040075b4 */ /* 0x0005e20008019000 */
[----:B------:R2:W-:Y:S02]  /*11af0*/  UTMALDG.4D [UR8], [UR4], desc[UR6] ;  /* 0x00000608040075b4 */ /* 0x0005e40008019000 */
[----:B--2---:R-:W-:Y:S01]  /*11b00*/  NOP ;  /* 0x0000000000007918 */ /* 0x004fe20000000000 */
.L_x_2329:
[----:B-1----:R-:W-:Y:S01]  /*11b10*/  VIADD R0, R17, 0x15400 ;  /* 0x0001540011007836 */ /* 0x002fe20000000000 */
[----:B------:R-:W-:Y:S05]  /*11b20*/  WARPSYNC.ALL ;  /* 0x0000000000007948 */ /* 0x000fea0003800000 */
[----:B------:R-:W-:Y:S01]  /*11b30*/  BAR.SYNC.DEFER_BLOCKING 0x8, 0x180 ;  /* 0x0206000000007b1d */ /* 0x000fe20000010000 */
[----:B------:R-:W-:-:S05]  /*11b40*/  LOP3.LUT P0, RZ, R0, 0x3ff, RZ, 0xc0, !PT ;  /* 0x000003ff00ff7812 */ /* 0x000fca000780c0ff */
[----:B------:R-:W-:Y:S08]  /*11b50*/  BSSY B6, `(.L_x_2334) ;  /* 0x0000012000067945 */ /* 0x000ff00003800000 */
        /* <DEDUP_REMOVED lines=17> */
.L_x_2335:
[----:B------:R-:W-:Y:S05]  /*11c70*/  BSYNC B6 ;  /* 0x0000000000067941 */ /* 0x000fea0003800000 */
.L_x_2334:
[----:B------:R-:W2:Y:S01]  /*11c80*/  LDL.LU R6, [R1+0x1c] ;  /* 0x00001c0001067983 */ /* 0x000ea20000300800 */
[----:B0-----:R-:W0:Y:S08]  /*11c90*/  LDC R7, c[0x0][0x448] ;  /* 0x00011200ff077b82 */ /* 0x001e300000000800 */
[----:B------:R-:W1:Y:S01]  /*11ca0*/  LDC.64 R2, c[0x0][0x2e0] ;  /* 0x0000b800ff027b82 */ /* 0x000e620000000a00 */
[----:B------:R-:W3:Y:S01]  /*11cb0*/  LDL R8, [R1+0x24] ;  /* 0x0000240001087983 */ /* 0x000ee20000100800 */
[----:B------:R-:W-:Y:S01]  /*11cc0*/  USHF.R.S32.HI UR4, URZ, 0x1f, UR36 ;  /* 0x0000001f3f047899 */ /* 0x000fe20008011424 */
[----:B------:R-:W-:Y:S01]  /*11cd0*/  ULDC.64 UR8, c[0x0][0x2d8] ;  /* 0x0000b60000087ab9 */ /* 0x000fe20000000a00 */
[----:B------:R-:W4:Y:S02]  /*11ce0*/  S2R R4, SR_TID.X ;  /* 0x0000000000047919 */ /* 0x000f240000002100 */
[----:B------:R-:W-:-:S02]  /*11cf0*/  UIMAD UR6, UR4, UR8, URZ ;  /* 0x00000008040672a4 */ /* 0x000fc4000f8e023f */
[----:B------:R-:W-:Y:S01]  /*11d00*/  UIMAD.WIDE.U32 UR4, UR36, UR8, URZ ;  /* 0x00000008240472a5 */ /* 0x000fe2000f8e003f */
[----:B------:R-:W4:Y:S01]  /*11d10*/  S2R R9, SR_TID.X ;  /* 0x0000000000097919 */ /* 0x000f220000002100 */
[----:B------:R-:W-:-:S04]  /*11d20*/  UIMAD UR6, UR36, UR9, UR6 ;  /* 0x00000009240672a4 */ /* 0x000fc8000f8e0206 */
[----:B------:R-:W-:Y:S01]  /*11d30*/  UIADD3 UR5, UR5, UR6, URZ ;  /* 0x0000000605057290 */ /* 0x000fe2000fffe03f */
[----:B0-----:R-:W-:Y:S02]  /*11d40*/  ISETP.NE.AND P0, PT, R7, 0x1, PT ;  /* 0x000000010700780c */ /* 0x001fe40003f05270 */
[----:B------:R-:W-:Y:S01]  /*11d50*/  ULDC.64 UR6, c[0x0][0x280] ;  /* 0x0000a00000067ab9 */ /* 0x000fe20000000a00 */
[C---:B----4-:R-:W-:Y:S01]  /*11d60*/  LOP3.LUT R5, R4.reuse, 0x7f, RZ, 0xc0, !PT ;  /* 0x0000007f04057812 */ /* 0x050fe200078ec0ff */
[----:B------:R-:W-:-:S03]  /*11d70*/  IMAD.SHL.U32 R4, R4, 0x10, RZ ;  /* 0x0000001004047824 */ /* 0x000fc600078e00ff */
[----:B------:R-:W-:Y:S01]  /*11d80*/  SHF.R.U32.HI R5, RZ, 0x3, R5 ;  /* 0x00000003ff057819 */ /* 0x000fe20000011605 */
[----:B------:R-:W-:-:S03]  /*11d90*/  IMAD.SHL.U32 R9, R9, 0x8, RZ ;  /* 0x0000000809097824 */ /* 0x000fc600078e00ff */
[----:B------:R-:W-:Y:S02]  /*11da0*/  LOP3.LUT R4, R5, 0x70, R4, 0xf8, !PT ;  /* 0x0000007005047812 */ /* 0x000fe400078ef804 */
[----:B------:R-:W0:Y:S01]  /*11db0*/  @P0 LDC R5, c[0x0][0x44c] ;  /* 0x00011300ff050b82 */ /* 0x000e220000000800 */
[----:B------:R-:W-:-:S04]  /*11dc0*/  LOP3.LUT R9, R9, 0x38, RZ, 0xc0, !PT ;  /* 0x0000003809097812 */ /* 0x000fc800078ec0ff */
[C---:B------:R-:W-:Y:S02]  /*11dd0*/  LOP3.LUT R11, R9.reuse, 0x40, RZ, 0xfc, !PT ;  /* 0x00000040090b7812 */ /* 0x040fe400078efcff */
[----:B------:R-:W-:Y:S02]  /*11de0*/  LOP3.LUT R9, R9, 0x80, RZ, 0xfc, !PT ;  /* 0x0000008009097812 */ /* 0x000fe400078efcff */
[----:B--2---:R-:W-:-:S05]  /*11df0*/  SHF.R.S32.HI R0, RZ, 0x1f, R6 ;  /* 0x0000001fff007819 */ /* 0x004fca0000011406 */
[----:B-1----:R-:W-:-:S04]  /*11e00*/  IMAD R0, R0, R2, RZ ;  /* 0x0000000200007224 */ /* 0x002fc800078e02ff */
[C---:B------:R-:W-:Y:S02]  /*11e10*/  IMAD R0, R6.reuse, R3, R0 ;  /* 0x0000000306007224 */ /* 0x040fe400078e0200 */
[----:B------:R-:W-:Y:S01]  /*11e20*/  IMAD.WIDE.U32 R2, R6, R2, UR4 ;  /* 0x0000000406027e25 */ /* 0x000fe2000f8e0002 */
[----:B------:R-:W-:Y:S01]  /*11e30*/  ULDC.64 UR4, c[0x0][0x2d0] ;  /* 0x0000b40000047ab9 */ /* 0x000fe20000000a00 */
[----:B------:R-:W1:Y:S02]  /*11e40*/  @P0 LDC R6, c[0x0][0x450] ;  /* 0x00011400ff060b82 */ /* 0x000e640000000800 */
[----:B------:R-:W-:Y:S02]  /*11e50*/  IMAD.IADD R3, R3, 0x1, R0 ;  /* 0x0000000103037824 */ /* 0x000fe400078e0200 */
[----:B---3--:R-:W-:-:S04]  /*11e60*/  IMAD R0, R8, 0x80, R4 ;  /* 0x0000008008007824 */ /* 0x008fc800078e0204 */
[----:B0-----:R-:W-:-:S04]  /*11e70*/  @P0 IMAD.HI.U32 R5, R0, R5, RZ ;  /* 0x0000000500050227 */ /* 0x001fc800078e00ff */
[----:B------:R-:W-:Y:S01]  /*11e80*/  IMAD.MOV.U32 R4, RZ, RZ, R0 ;  /* 0x000000ffff047224 */ /* 0x000fe200078e0000 */
[----:B-1----:R-:W-:Y:S02]  /*11e90*/  @P0 SHF.R.U32.HI R4, RZ, R6, R5 ;  /* 0x00000006ff040219 */ /* 0x002fe40000011605 */
[----:B------:R-:W0:Y:S03]  /*11ea0*/  S2R R6, SR_TID.X ;  /* 0x0000000000067919 */ /* 0x000e260000002100 */
[----:B------:R-:W-:Y:S02]  /*11eb0*/  IMAD.MOV R5, RZ, RZ, -R4 ;  /* 0x000000ffff057224 */ /* 0x000fe400078e0a04 */
[----:B------:R-:W-:-:S04]  /*11ec0*/  IMAD.WIDE.U32 R2, R4, UR4, R2 ;  /* 0x0000000404027c25 */ /* 0x000fc8000f8e0002 */
[----:B------:R-:W-:Y:S01]  /*11ed0*/  IMAD R0, R7, R5, R0 ;  /* 0x0000000507007224 */ /* 0x000fe200078e0200 */
[----:B------:R-:W-:-:S05]  /*11ee0*/  SHF.R.S32.HI R5, RZ, 0x1f, R4 ;  /* 0x0000001fff057819 */ /* 0x000fca0000011404 */
[----:B------:R-:W-:-:S04]  /*11ef0*/  IMAD R5, R5, UR4, RZ ;  /* 0x0000000405057c24 */ /* 0x000fc8000f8e02ff */
[----:B------:R-:W-:Y:S01]  /*11f00*/  IMAD R5, R4, UR5, R5 ;  /* 0x0000000504057c24 */ /* 0x000fe2000f8e0205 */
[----:B------:R-:W-:Y:S01]  /*11f10*/  SHF.R.S32.HI R4, RZ, 0x1f, R0 ;  /* 0x0000001fff047819 */ /* 0x000fe20000011400 */
[----:B------:R-:W-:Y:S02]  /*11f20*/  ULDC.64 UR4, c[0x0][0x2c8] ;  /* 0x0000b20000047ab9 */ /* 0x000fe40000000a00 */
[----:B------:R-:W-:Y:S02]  /*11f30*/  IMAD.IADD R3, R3, 0x1, R5 ;  /* 0x0000000103037824 */ /* 0x000fe400078e0205 */
[----:B------:R-:W-:Y:S02]  /*11f40*/  IMAD R4, R4, UR4, RZ ;  /* 0x0000000404047c24 */ /* 0x000fe4000f8e02ff */
[C---:B------:R-:W-:Y:S01]  /*11f50*/  IMAD.WIDE.U32 R2, R0.reuse, UR4, R2 ;  /* 0x0000000400027c25 */ /* 0x040fe2000f8e0002 */
[----:B------:R-:W-:Y:S02]  /*11f60*/  ULDC UR4, c[0x0][0x2b8] ;  /* 0x0000ae0000047ab9 */ /* 0x000fe40000000800 */
[----:B------:R-:W-:Y:S01]  /*11f70*/  ISETP.GE.AND P2, PT, R9, UR4, PT ;  /* 0x0000000409007c0c */ /* 0x000fe2000bf46270 */
[----:B------:R-:W-:Y:S01]  /*11f80*/  IMAD R4, R0, UR5, R4 ;  /* 0x0000000500047c24 */ /* 0x000fe2000f8e0204 */
[----:B------:R1:W5:Y:S01]  /*11f90*/  LDL R9, [R1+0x14] ;  /* 0x0000140001097983 */ /* 0x0003620000100800 */
[----:B0-----:R-:W-:Y:S01]  /*11fa0*/  IMAD.SHL.U32 R10, R6, 0x8, RZ ;  /* 0x00000008060a7824 */ /* 0x001fe200078e00ff */
[----:B------:R-:W-:Y:S01]  /*11fb0*/  LEA R0, P3, R2, UR6, 0x1 ;  /* 0x0000000602007c11 */ /* 0x000fe2000f8608ff */
[----:B------:R-:W-:Y:S01]  /*11fc0*/  IMAD.IADD R4, R3, 0x1, R4 ;  /* 0x0000000103047824 */ /* 0x000fe200078e0204 */
[----:B------:R-:W-:-:S02]  /*11fd0*/  ISETP.GE.AND P1, PT, R11, UR4, PT ;  /* 0x000000040b007c0c */ /* 0x000fc4000bf26270 */
[----:B------:R-:W-:-:S04]  /*11fe0*/  LOP3.LUT R10, R10, 0x38, RZ, 0xc0, !PT ;  /* 0x000000380a0a7812 */ /* 0x000fc800078ec0ff */
[----:B------:R-:W-:Y:S01]  /*11ff0*/  ISETP.GE.AND P0, PT, R10, UR4, PT ;  /* 0x000000040a007c0c */ /* 0x000fe2000bf06270 */
[----:B------:R-:W-:Y:S01]  /*12000*/  UMOV UR4, 0xffffffff ;  /* 0xffffffff00047882 */ /* 0x000fe20000000000 */
[----:B------:R-:W-:Y:S02]  /*12010*/  LEA.HI.X R4, R2, UR7, R4, 0x1, P3 ;  /* 0x0000000702047c11 */ /* 0x000fe400098f0c04 */
[----:B-1----:R-:W-:Y:S09]  /*12020*/  BRA.DIV UR4, `(.L_x_2336) ;  /* 0x0000003a04787947 */ /* 0x002ff2000b800000 */
[----:B------:R-:W2:Y:S01]  /*12030*/  LDL.LU R8, [R1+0x24] ;  /* 0x0000240001087983 */ /* 0x000ea20000300800 */
[----:B------:R-:W-:Y:S01]  /*12040*/  ULDC UR4, c[0x0][0x288] ;  /* 0x0000a20000047ab9 */ /* 0x000fe20000000800 */
[----:B------:R-:W0:Y:S02]  /*12050*/  S2R R5, SR_TID.X ;  /* 0x0000000000057919 */ /* 0x000e240000002100 */
[----:B------:R-:W1:Y:S01]  /*12060*/  SHFL.IDX PT, R6, R0, RZ, 0x181f ;  /* 0x00181fff00067589 */ /* 0x000e6200000e0000 */
[----:B------:R-:W-:Y:S01]  /*12070*/  IMAD R3, R7, UR4, RZ ;  /* 0x0000000407037c24 */ /* 0x000fe2000f8e02ff */
[----:B0-----:R-:W-:-:S04]  /*12080*/  LOP3.LUT R5, R5, 0x7f, RZ, 0xc0, !PT ;  /* 0x0000007f05057812 */ /* 0x001fc800078ec0ff */
[----:B------:R-:W-:Y:S02]  /*12090*/  SHF.R.U32.HI R11, RZ, 0x3, R5 ;  /* 0x00000003ff0b7819 */ /* 0x000fe40000011605 */
[----:B------:R-:W0:Y:S01]  /*120a0*/  SHFL.IDX PT, R5, R4, RZ, 0x181f ;  /* 0x00181fff04057589 */ /* 0x000e2200000e0000 */
[----:B------:R-:W-:Y:S02]  /*120b0*/  ULDC.64 UR6, c[0x0][0x208] ;  /* 0x0000820000067ab9 */ /* 0x000fe40000000a00 */
[----:B--2---:R-:W-:-:S05]  /*120c0*/  IMAD R2, R8, 0x80, R11 ;  /* 0x0000008008027824 */ /* 0x004fca00078e020b */
[----:B------:R-:W-:-:S13]  /*120d0*/  ISETP.GE.AND P4, PT, R2, R3, PT ;  /* 0x000000030200720c */ /* 0x000fda0003f86270 */
[----:B-1----:R-:W-:-:S05]  /*120e0*/  @!P4 LEA R6, P3, R10, R6, 0x1 ;  /* 0x000000060a06c211 */ /* 0x002fca00078608ff */
[----:B0-----:R-:W-:-:S04]  /*120f0*/  @!P4 IMAD.X R5, RZ, RZ, R5, P3 ;  /* 0x000000ffff05c224 */ /* 0x001fc800018e0605 */
[----:B------:R-:W-:Y:S02]  /*12100*/  @!P4 IMAD.MOV.U32 R7, RZ, RZ, R5 ;  /* 0x000000ffff07c224 */ /* 0x000fe400078e0005 */
[----:B------:R-:W-:-:S03]  /*12110*/  VIADD R5, R2, 0x10 ;  /* 0x0000001002057836 */ /* 0x000fc60000000000 */
[----:B------:R-:W-:Y:S01]  /*12120*/  @!PT LDS RZ, [RZ] ;  /* 0x00000000fffff984 */ /* 0x000fe20000000800 */
[----:B-----5:R-:W-:Y:S04]  /*12130*/  @!P4 LDGSTS.E.BYPASS.LTC128B.128 [R9+0x15400], desc[UR6][R6.64], !P0 ;  /* 0x154000000609cfae */ /* 0x020fe8000c101d46 */
        /* <DEDUP_REMOVED lines=54> */
[----:B0-----:R-:W0:Y:S04]  /*124a0*/  SHFL.IDX PT, R6, R0, 0x6, 0x181f ;  /* 0x00d81f0000067f89 */ /* 0x001e2800000e0000 */
[----:B------:R-:W1:Y:S04]  /*124b0*/  SHFL.IDX PT, R4, R4, 0x7, 0x181f ;  /* 0x00f81f0004047f89 */ /* 0x000e6800000e0000 */
[----:B------:R-:W2:Y:S01]  /*124c0*/  SHFL.IDX PT, R0, R0, 0x7, 0x181f ;  /* 0x00f81f0000007f89 */ /* 0x000ea200000e0000 */
[----:B0-----:R-:W-:-:S05]  /*124d0*/  @!P4 LEA R6, P3, R10, R6, 0x1 ;  /* 0x000000060a06c211 */ /* 0x001fca00078608ff */
[----:B------:R-:W-:-:S04]  /*124e0*/  @!P4 IMAD.X R5, RZ, RZ, R5, P3 ;  /* 0x000000ffff05c224 */ /* 0x000fc800018e0605 */
[----:B------:R-:W-:-:S05]  /*124f0*/  @!P4 IMAD.MOV.U32 R7, RZ, RZ, R5 ;  /* 0x000000ffff07c224 */ /* 0x000fca00078e0005 */
[----:B------:R0:W-:Y:S04]  /*12500*/  @!P4 LDGSTS.E.BYPASS.LTC128B.128 [R9+0x18400], desc[UR6][R6.64], !P0 ;  /* 0x184000000609cfae */ /* 0x0001e8000c101d46 */
[----:B------:R0:W-:Y:S04]  /*12510*/  @!P4 LDGSTS.E.BYPASS.LTC128B.128 [R9+0x1c400], desc[UR6][R6.64+0x80], !P1 ;  /* 0x1c4000800609cfae */ /* 0x0001e8000c901d46 */
[----:B-12---:R0:W-:Y:S02]  /*12520*/  @!P4 LDGSTS.E.BYPASS.LTC128B.128 [R9+0x20400], desc[UR6][R6.64+0x100], !P2 ;  /* 0x204001000609cfae */ /* 0x0061e4000d101d46 */
.L_x_2447:
[----:B------:R-:W-:Y:S01]  /*12530*/  VIADD R2, R2, 0x70 ;  /* 0x0000007002027836 */ /* 0x000fe20000000000 */
[----:B------:R-:W-:Y:S04]  /*12540*/  BSSY B0, `(.L_x_2337) ;  /* 0x000000c000007945 */ /* 0x000fe80003800000 */
[----:B------:R-:W-:-:S13]  /*12550*/  ISETP.GE.AND P3, PT, R2, R3, PT ;  /* 0x000000030200720c */ /* 0x000fda0003f66270 */
[----:B------:R-:W-:Y:S05]  /*12560*/  @P3 BRA `(.L_x_2338) ;  /* 0x0000000000243947 */ /* 0x000fea0003800000 */
[----:B------:R-:W-:Y:S01]  /*12570*/  LEA R2, P3, R10, R0, 0x1 ;  /* 0x000000000a027211 */ /* 0x000fe200078608ff */
        /* <DEDUP_REMOVED lines=8> */
.L_x_2338:
[----:B------:R-:W-:Y:S05]  /*12600*/  BSYNC B0 ;  /* 0x0000000000007941 */ /* 0x000fea0003800000 */
.L_x_2337:
[----:B------:R-:W-:Y:S01]  /*12610*/  NOP ;  /* 0x0000000000007918 */ /* 0x000fe20000000000 */
[----:B------:R-:W-:Y:S01]  /*12620*/  PLOP3.LUT P0, PT, PT, PT, PT, 0x80, 0x0 ;  /* 0x000000000000781c */ /* 0x000fe20003f0f070 */
[----:B0-----:R-:W-:-:S12]  /*12630*/  VIADD R6, R17, 0x36800 ;  /* 0x0003680011067836 */ /* 0x001fd80000000000 */
.L_x_2339:
[----:B------:R-:W-:Y:S02]  /*12640*/  PLOP3.LUT P1, PT, P1, P0, PT, 0xa2, 0x0 ;  /* 0x000000000000781c */ /* 0x000fe40000f21472 */
[----:B------:R-:W-:-:S08]  /*12650*/  @P0 R2UR P1, UR4, R17 ;  /* 0x00000000110402ca */ /* 0x000fd00000020000 */
[----:B------:R-:W-:-:S05]  /*12660*/  @P0 PLOP3.LUT P0, PT, P1, PT, PT, 0x80, 0x0 ;  /* 0x000000000000081c */ /* 0x000fca0000f0f070 */
[----:B------:R-:W-:Y:S01]  /*12670*/  @!P1 SYNCS.ARRIVE.TRANS64.RED.A0T1 RZ, [UR4+0x36800], RZ ;  /* 0x036800ffffff99a7 */ /* 0x000fe20008200404 */
[----:B------:R-:W-:Y:S07]  /*12680*/  @!P1 ARRIVES.LDGSTSBAR.64.TRANSCNT [UR4+0x36800] ;  /* 0x03680000ff0099b0 */ /* 0x000fee0008000a84 */
[----:B------:R-:W-:Y:S05]  /*12690*/  @P0 BRA.U.ANY `(.L_x_2339) ;  /* 0xfffffffd00e80947 */ /* 0x000fea000393ffff */
[----:B-1----:R-:W2:Y:S02]  /*126a0*/  LDL.LU R2, [R1+0x28] ;  /* 0x0000280001027983 */ /* 0x002ea40000300800 */
        /* <DEDUP_REMOVED lines=11> */
.L_x_2448:
[----:B------:R-:W-:Y:S05]  /*12760*/  BSYNC B0 ;  /* 0x0000000000007941 */ /* 0x000fea0003800000 */
.L_x_2340:
[----:B------:R-:W2:Y:S02]  /*12770*/  LDL R2, [R1+0x20] ;  /* 0x0000200001027983 */ /* 0x000ea40000100800 */
[----:B--2---:R-:W-:-:S13]  /*12780*/  ISETP.GE.AND P0, PT, R2, 0x2, PT ;  /* 0x000000020200780c */ /* 0x004fda0003f06270 */
[----:B------:R-:W-:Y:S05]  /*12790*/  @!P0 BRA `(.L_x_2342) ;  /* 0x0000002000b08947 */ /* 0x000fea0003800000 */
[C---:B0-----:R-:W-:Y:S01]  /*127a0*/  LOP3.LUT R0, R2.reuse, 0x1, RZ, 0xc0, !PT ;  /* 0x0000000102007812 */ /* 0x041fe200078ec0ff */
[----:B------:R-:W-:-:S03]  /*127b0*/  VIADD R7, R2, 0xfffffffe ;  /* 0xfffffffe02077836 */ /* 0x000fc60000000000 */
[----:B------:R-:W-:Y:S01]  /*127c0*/  ISETP.NE.U32.AND P0, PT, R0, 0x1, PT ;  /* 0x000000010000780c */ /* 0x000fe20003f05070 */
[----:B------:R-:W-:-:S12]  /*127d0*/  IMAD.MOV.U32 R0, RZ, RZ, R7 ;  /* 0x000000ffff007224 */ /* 0x000fd800078e0007 */
[----:B------:R-:W-:Y:S05]  /*127e0*/  @!P0 BRA `(.L_x_2343) ;  /* 0x0000000800e08947 */ /* 0x000fea0003800000 */
[----:B------:R-:W2:Y:S04]  /*127f0*/  LDL R3, [R1+0xc] ;  /* 0x00000c0001037983 */ /* 0x000ea80000100800 */
[----:B------:R-:W3:Y:S01]  /*12800*/  LDL R2, [R1+0x4] ;  /* 0x0000040001027983 */ /* 0x000ee20000100800 */
[----:B------:R-:W-:Y:S01]  /*12810*/  VIADD R8, R18, 0x1 ;  /* 0x0000000112087836 */ /* 0x000fe20000000000 */
[----:B------:R-:W-:Y:S04]  /*12820*/  BSSY B0, `(.L_x_2344) ;  /* 0x00000b0000007945 */ /* 0x000fe80003800000 */
[----:B------:R-:W-:-:S04]  /*12830*/  ISETP.NE.AND P0, PT, R8, 0x2, PT ;  /* 0x000000020800780c */ /* 0x000fc80003f05270 */
[----:B------:R-:W-:Y:S02]  /*12840*/  SEL R9, RZ, 0x1, P0 ;  /* 0x00000001ff097807 */ /* 0x000fe40000000000 */
[----:B------:R-:W-:Y:S02]  /*12850*/  SEL R8, R8, RZ, P0 ;  /* 0x000000ff08087207 */ /* 0x000fe40000000000 */
[----:B--2---:R-:W-:Y:S02]  /*12860*/  ISETP.NE.AND P1, PT, R3, RZ, PT ;  /* 0x000000ff0300720c */ /* 0x004fe40003f25270 */
[----:B---3--:R-:W-:-:S11]  /*12870*/  LOP3.LUT R9, R2, R9, RZ, 0x3c, !PT ;  /* 0x0000000902097212 */ /* 0x008fd600078e3cff */
[----:B------:R-:W-:Y:S05]  /*12880*/  @!P1 BRA `(.L_x_2345) ;  /* 0x0000000800a49947 */ /* 0x000fea0003800000 */
[----:B------:R-:W2:Y:S01]  /*12890*/  LDL R2, [R1+0x10] ;  /* 0x0000100001027983 */ /* 0x000ea20000100800 */
[----:B------:R-:W-:Y:S02]  /*128a0*/  IMAD.MOV.U32 R4, RZ, RZ, R16 ;  /* 0x000000ffff047224 */ /* 0x000fe400078e0010 */
[----:B------:R-:W-:Y:S01]  /*128b0*/  IMAD.MOV.U32 R0, RZ, RZ, R7 ;  /* 0x000000ffff007224 */ /* 0x000fe200078e0007 */
[----:B--2---:R-:W-:-:S13]  /*128c0*/  ISETP.NE.AND P1, PT, R2, RZ, PT ;  /* 0x000000ff0200720c */ /* 0x004fda0003f25270 */
        /* <DEDUP_REMOVED lines=10> */
[----:B------:R-:W-:Y:S02]  /*12970*/  @P0 SHF.R.U32.HI R4, RZ, R3, R2 ;  /* 0x00000003ff040219 */ /* 0x000fe40000011602 */
[----:B------:R-:W0:Y:S03]  /*12980*/  LDC.64 R2, c[0x0][0x418] ;  /* 0x00010600ff027b82 */ /* 0x000e260000000a00 */
[----:B------:R-:W-:-:S04]  /*12990*/  IMAD.MOV R0, RZ, RZ, -R4 ;  /* 0x000000ffff007224 */ /* 0x000fc800078e0a04 */
[----:B------:R-:W-:Y:S01]  /*129a0*/  IMAD R0, R5, R0, R7 ;  /* 0x0000000005007224 */ /* 0x000fe200078e0207 */
[----:B------:R-:W-:Y:S01]  /*129b0*/  SHF.R.S32.HI R5, RZ, 0x1f, R4 ;  /* 0x0000001fff057819 */ /* 0x000fe20000011404 */
[----:B--2---:R-:W-:-:S04]  /*129c0*/  IMAD R10, R10, UR4, RZ ;  /* 0x000000040a0a7c24 */ /* 0x004fc8000f8e02ff */
[C---:B---3--:R-:W-:Y:S02]  /*129d0*/  IMAD R10, R11.reuse, UR5, R10 ;  /* 0x000000050b0a7c24 */ /* 0x048fe4000f8e020a */
[----:B------:R-:W-:-:S04]  /*129e0*/  IMAD.WIDE.U32 R4, R11, UR4, R4 ;  /* 0x000000040b047c25 */ /* 0x000fc8000f8e0004 */
[----:B------:R-:W-:Y:S01]  /*129f0*/  IMAD.IADD R5, R10, 0x1, R5 ;  /* 0x000000010a057824 */ /* 0x000fe200078e0205 */
[----:B0-----:R-:W-:-:S04]  /*12a00*/  LEA R2, P0, R4, R2, 0x2 ;  /* 0x0000000204027211 */ /* 0x001fc800078010ff */
[----:B------:R-:W-:-:S05]  /*12a10*/  LEA.HI.X R3, R4, R3, R5, 0x2, P0 ;  /* 0x0000000304037211 */ /* 0x000fca00000f1405 */
[----:B------:R0:W5:Y:S04]  /*12a20*/  LDG.E R4, desc[UR6][R2.64] ;  /* 0x0000000602047981 */ /* 0x000168000c1e1900 */
.L_x_2346:
[----:B0-----:R-:W-:Y:S01]  /*12a30*/  IMAD R2, R8, 0x8, R17 ;  /* 0x0000000808027824 */ /* 0x001fe200078e0211 */
[----:B------:R-:W-:Y:S01]  /*12a40*/  SHF.L.U32 R3, R9, 0x1f, RZ ;  /* 0x0000001f09037819 */ /* 0x000fe200000006ff */
[----:B------:R-:W-:Y:S03]  /*12a50*/  BSSY B1, `(.L_x_2347) ;  /* 0x0000003000017945 */ /* 0x000fe60003800000 */
[----:B------:R-:W0:Y:S02]  /*12a60*/  SYNCS.PHASECHK.TRANS64.TRYWAIT P0, [R2+URZ+0x36840], R3 ;  /* 0x03684003020075a7 */ /* 0x000e24000800017f */
[----:B0-----:R-:W-:Y:S05]  /*12a70*/  @!P0 BRA `(.L_x_2348) ;  /* 0x0000003800c48947 */ /* 0x001fea0003800000 */
.L_x_2449:
[----:B------:R-:W-:Y:S05]  /*12a80*/  BSYNC B1 ;  /* 0x0000000000017941 */ /* 0x000fea0003800000 */
.L_x_2347:
        /* <DEDUP_REMOVED lines=12> */
.L_x_2350:
[----:B------:R-:W-:Y:S05]  /*12b50*/  BSYNC B1 ;  /* 0x0000000000017941 */ /* 0x000fea0003800000 */
.L_x_2349:
[----:B------:R-:W-:Y:S01]  /*12b60*/  IMAD.MOV.U32 R10, RZ, RZ, RZ ;  /* 0x000000ffff0a7224 */ /* 0x000fe200078e00ff */
[----:B------:R-:W-:Y:S01]  /*12b70*/  R2UR UR11, R0 ;  /* 0x00000000000b72ca */ /* 0x000fe200000e0000 */
[----:B0-----:R-:W-:Y:S01]  /*12b80*/  IMAD R3, R8, 0xa800, R17 ;  /* 0x0000a80008037824 */ /* 0x001fe200078e0211 */
[----:B------:R-:W-:Y:S01]  /*12b90*/  UIADD3 UR4, UP0, UR38, 0x370, URZ ;  /* 0x0000037026047890 */ /* 0x000fe2000ff1e03f */
[----:B------:R-:W-:Y:S01]  /*12ba0*/  PLOP3.LUT P0, PT, PT, PT, PT, 0x80, 0x0 ;  /* 0x000000000000781c */ /* 0x000fe20003f0f070 */
[----:B------:R-:W-:Y:S01]  /*12bb0*/  VIADD R2, R2, 0x36830 ;  /* 0x0003683002027836 */ /* 0x000fe20000000000 */
[----:B------:R-:W-:Y:S01]  /*12bc0*/  R2UR UR10, R10 ;  /* 0x000000000a0a72ca */ /* 0x000fe200000e0000 */
[----:B------:R-:W-:Y:S01]  /*12bd0*/  VIADD R5, R3, 0x21400 ;  /* 0x0002140003057836 */ /* 0x000fe20000000000 */
[----:B------:R-:W-:Y:S01]  /*12be0*/  UIADD3.X UR5, URZ, UR39, URZ, UP0, !UPT ;  /* 0x000000273f057290 */ /* 0x000fe200087fe43f */
[----:B------:R-:W-:Y:S01]  /*12bf0*/  UMOV UR6, 0x0 ;  /* 0x0000000000067882 */ /* 0x000fe20000000000 */
[----:B------:R-:W-:-:S04]  /*12c00*/  UMOV UR7, 0x14f00000 ;  /* 0x14f0000000077882 */ /* 0x000fc80000000000 */
[----:B------:R-:W-:-:S12]  /*12c10*/  UIMAD UR11, UR11, 0x70, URZ ;  /* 0x000000700b0b78a4 */ /* 0x000fd8000f8e023f */
.L_x_2351:
[----:B------:R-:W-:-:S13]  /*12c20*/  @P0 ELECT P2, URZ, PT ;  /* 0x00000000003f082f */ /* 0x000fda0003840000 */
[----:B-----5:R-:W-:Y:S01]  /*12c30*/  @P2 R2UR UR13, R4 ;  /* 0x00000000040d22ca */ /* 0x020fe200000e0000 */
[----:B------:R-:W-:Y:S01]  /*12c40*/  UMOV UR12, UR36 ;  /* 0x00000024000c7c82 */ /* 0x000fe20008000000 */
        /* <DEDUP_REMOVED lines=12> */
.L_x_2352:
[----:B------:R-:W-:-:S13]  /*12d10*/  @P0 ELECT P2, URZ, PT ;  /* 0x00000000003f082f */ /* 0x000fda0003840000 */
[----:B------:R-:W-:Y:S01]  /*12d20*/  @P2 R2UR UR13, R4 ;  /* 0x00000000040d22ca */ /* 0x000fe200000e0000 */
        /* <DEDUP_REMOVED lines=13> */
.L_x_2353:
        /* <DEDUP_REMOVED lines=15> */
.L_x_2450:
[----:B------:R-:W-:Y:S05]  /*12ef0*/  BSYNC B1 ;  /* 0x0000000000017941 */ /* 0x000fea0003800000 */
.L_x_2354:
        /* <DEDUP_REMOVED lines=12> */
.L_x_2357:
[----:B------:R-:W-:Y:S05]  /*12fc0*/  BSYNC B1 ;  /* 0x0000000000017941 */ /* 0x000fea0003800000 */
.L_x_2356:
[----:B------:R-:W-:Y:S01]  /*12fd0*/  R2UR UR6, R12 ;  /* 0x000000000c0672ca */ /* 0x000fe200000e0000 */
[C-C-:B0-----:R-:W-:Y:S01]  /*12fe0*/  IMAD R2, R18.reuse, 0x8, R17.reuse ;  /* 0x0000000812027824 */ /* 0x141fe200078e0211 */
        /* <DEDUP_REMOVED lines=9> */
.L_x_2358:
        /* <DEDUP_REMOVED lines=15> */
.L_x_2359:
        /* <DEDUP_REMOVED lines=15> */
.L_x_2360:
        /* <DEDUP_REMOVED lines=12> */
.L_x_2345:
[----:B------:R-:W-:Y:S05]  /*13320*/  BSYNC B0 ;  /* 0x0000000000007941 */ /* 0x000fea0003800000 */
.L_x_2344:
[----:B------:R-:W2:Y:S01]  /*13330*/  LDL.LU R0, [R1+0x20] ;  /* 0x0000200001007983 */ /* 0x000ea20000300800 */
[----:B------:R-:W-:-:S03]  /*13340*/  IMAD.MOV.U32 R18, RZ, RZ, R8 ;  /* 0x000000ffff127224 */ /* 0x000fc600078e0008 */
[----:B------:R0:W-:Y:S02]  /*13350*/  STL [R1+0x4], R9 ;  /* 0x0000040901007387 */ /* 0x0001e40000100800 */
[----:B0-2---:R-:W-:-:S07]  /*13360*/  VIADD R0, R0, 0xfffffffd ;  /* 0xfffffffd00007836 */ /* 0x005fce0000000000 */
.L_x_2343:
[----:B------:R-:W-:Y:S01]  /*13370*/  ISETP.NE.AND P0, PT, R7, RZ, PT ;  /* 0x000000ff0700720c */ /* 0x000fe20003f05270 */
[----:B------:R-:W-:-:S12]  /*13380*/  BSSY B0, `(.L_x_2342) ;  /* 0x000016d000007945 */ /* 0x000fd80003800000 */
[----:B------:R-:W-:Y:S05]  /*13390*/  @!P0 BRA `(.L_x_2361) ;  /* 0x0000001400ac8947 */ /* 0x000fea0003800000 */
[----:B------:R-:W-:-:S07]  /*133a0*/  IMAD.MOV.U32 R8, RZ, RZ, R16 ;  /* 0x000000ffff087224 */ /* 0x000fce00078e0010 */
.L_x_2396:
        /* <DEDUP_REMOVED lines=8> */
[----:B--2---:R-:W-:Y:S02]  /*13430*/  ISETP.NE.AND P1, PT, R3, RZ, PT ;  /* 0x000000ff0300720c */ /* 0x004fe40003f25270 */
[----:B---3--:R-:W-:-:S11]  /*13440*/  LOP3.LUT R5, R2, R5, RZ, 0x3c, !PT ;  /* 0x0000000502057212 */ /* 0x008fd600078e3cff */
[----:B0-----:R-:W-:Y:S05]  /*13450*/  @!P1 BRA `(.L_x_2363) ;  /* 0x0000000800a09947 */ /* 0x001fea0003800000 */
[----:B------:R-:W2:Y:S01]  /*13460*/  LDL R2, [R1+0x10] ;  /* 0x0000100001027983 */ /* 0x000ea20000100800 */
[----:B------:R-:W-:Y:S01]  /*13470*/  IMAD.MOV.U32 R7, RZ, RZ, R0 ;  /* 0x000000ffff077224 */ /* 0x000fe200078e0000 */
[----:B--2---:R-:W-:-:S13]  /*13480*/  ISETP.NE.AND P1, PT, R2, RZ, PT ;  /* 0x000000ff0200720c */ /* 0x004fda0003f25270 */
        /* <DEDUP_REMOVED lines=22> */
.L_x_2364:
[----:B------:R-:W-:Y:S01]  /*135f0*/  IMAD R3, R4, 0x8, R17 ;  /* 0x0000000804037824 */ /* 0x000fe200078e0211 */
[----:B------:R-:W-:Y:S01]  /*13600*/  SHF.L.U32 R2, R5, 0x1f, RZ ;  /* 0x0000001f05027819 */ /* 0x000fe200000006ff */
[----:B------:R-:W-:Y:S03]  /*13610*/  BSSY B2, `(.L_x_2365) ;  /* 0x0000003000027945 */ /* 0x000fe60003800000 */
[----:B------:R-:W1:Y:S02]  /*13620*/  SYNCS.PHASECHK.TRANS64.TRYWAIT P0, [R3+URZ+0x36840], R2 ;  /* 0x03684002030075a7 */ /* 0x000e64000800017f */
[----:B-1----:R-:W-:Y:S05]  /*13630*/  @!P0 BRA `(.L_x_2366) ;  /* 0x0000002c00fc8947 */ /* 0x002fea0003800000 */
.L_x_2451:
[----:B------:R-:W-:Y:S05]  /*13640*/  BSYNC B2 ;  /* 0x0000000000027941 */ /* 0x000fea0003800000 */
.L_x_2365:
        /* <DEDUP_REMOVED lines=12> */
.L_x_2368:
[----:B------:R-:W-:Y:S05]  /*13710*/  BSYNC B2 ;  /* 0x0000000000027941 */ /* 0x000fea0003800000 */
.L_x_2367:
        /* <DEDUP_REMOVED lines=11> */
.L_x_2369:
        /* <DEDUP_REMOVED lines=16> */
.L_x_2370:
        /* <DEDUP_REMOVED lines=16> */
.L_x_2371:
        /* <DEDUP_REMOVED lines=16> */
.L_x_2452:
[----:B------:R-:W-:Y:S05]  /*13ad0*/  BSYNC B2 ;  /* 0x0000000000027941 */ /* 0x000fea0003800000 */
.L_x_2372:
        /* <DEDUP_REMOVED lines=11> */
.L_x_2375:
[----:B------:R-:W-:Y:S05]  /*13b90*/  BSYNC B2 ;  /* 0x0000000000027941 */ /* 0x000fea0003800000 */
.L_x_2374:
[----:B------:R-:W-:Y:S01]  /*13ba0*/  R2UR UR10, R12 ;  /* 0x000000000c0a72ca */ /* 0x000fe200000e0000 */
[----:B------:R-:W-:Y:S01]  /*13bb0*/  IMAD R18, R18, 0xa800, R17 ;  /* 0x0000a80012127824 */ /* 0x000fe200078e0211 */
[----:B------:R-:W-:Y:S01]  /*13bc0*/  R2UR UR6, R10 ;  /* 0x000000000a0672ca */ /* 0x000fe200000e0000 */
[----:B------:R-:W-:Y:S01]  /*13bd0*/  UIADD3 UR4, UP0, UR38, 0x470, URZ ;  /* 0x0000047026047890 */ /* 0x000fe2000ff1e03f */
[----:B------:R-:W-:Y:S01]  /*13be0*/  R2UR UR7, R11 ;  /* 0x000000000b0772ca */ /* 0x000fe200000e0000 */
[----:B0-----:R-:W-:Y:S01]  /*13bf0*/  IMAD R3, R19, 0x70, RZ ;  /* 0x0000007013037824 */ /* 0x001fe200078e02ff */
[----:B------:R-:W-:Y:S01]  /*13c00*/  PLOP3.LUT P0, PT, PT, PT, PT, 0x80, 0x0 ;  /* 0x000000000000781c */ /* 0x000fe20003f0f070 */
[----:B------:R-:W-:Y:S01]  /*13c10*/  VIADD R2, R2, 0x50 ;  /* 0x0000005002027836 */ /* 0x000fe20000000000 */
[----:B------:R-:W-:Y:S01]  /*13c20*/  UIADD3.X UR5, URZ, UR39, URZ, UP0, !UPT ;  /* 0x000000273f057290 */ /* 0x000fe200087fe43f */
[----:B------:R-:W-:-:S11]  /*13c30*/  VIADD R9, R18, 0x400 ;  /* 0x0000040012097836 */ /* 0x000fd60000000000 */
.L_x_2376:
        /* <DEDUP_REMOVED lines=15> */
.L_x_2377:
        /* <DEDUP_REMOVED lines=15> */
.L_x_2378:
        /* <DEDUP_REMOVED lines=12> */
.L_x_2363:
[----:B------:R-:W-:Y:S05]  /*13ee0*/  BSYNC B1 ;  /* 0x0000000000017941 */ /* 0x000fea0003800000 */
.L_x_2362:
[----:B------:R-:W2:Y:S01]  /*13ef0*/  LDL R2, [R1+0xc] ;  /* 0x00000c0001027983 */ /* 0x000ea20000100800 */
[----:B------:R-:W-:Y:S01]  /*13f00*/  VIADD R18, R4, 0x1 ;  /* 0x0000000104127836 */ /* 0x000fe20000000000 */
[----:B------:R-:W-:Y:S04]  /*13f10*/  BSSY B1, `(.L_x_2379) ;  /* 0x00000b0000017945 */ /* 0x000fe80003800000 */
[----:B------:R-:W-:-:S04]  /*13f20*/  ISETP.NE.AND P0, PT, R18, 0x2, PT ;  /* 0x000000021200780c */ /* 0x000fc80003f05270 */
[----:B------:R-:W-:Y:S02]  /*13f30*/  SEL R18, R18, RZ, P0 ;  /* 0x000000ff12127207 */ /* 0x000fe40000000000 */
[----:B--2---:R-:W-:Y:S02]  /*13f40*/  ISETP.NE.AND P1, PT, R2, RZ, PT ;  /* 0x000000ff0200720c */ /* 0x004fe40003f25270 */
[----:B------:R-:W-:-:S04]  /*13f50*/  SEL R2, RZ, 0x1, P0 ;  /* 0x00000001ff027807 */ /* 0x000fc80000000000 */
[----:B------:R-:W-:-:S05]  /*13f60*/  LOP3.LUT R10, R5, R2, RZ, 0x3c, !PT ;  /* 0x00000002050a7212 */ /* 0x000fca00078e3cff */
[----:B------:R0:W-:Y:S02]  /*13f70*/  STL [R1+0x4], R10 ;  /* 0x0000040a01007387 */ /* 0x0001e40000100800 */
[----:B------:R-:W-:Y:S05]  /*13f80*/  @!P1 BRA `(.L_x_2380) ;  /* 0x0000000800a09947 */ /* 0x000fea0003800000 */
[----:B------:R-:W2:Y:S01]  /*13f90*/  LDL R3, [R1+0x10] ;  /* 0x0000100001037983 */ /* 0x000ea20000100800 */
[----:B------:R-:W-:Y:S01]  /*13fa0*/  VIADD R7, R0, 0xffffffff ;  /* 0xffffffff00077836 */ /* 0x000fe20000000000 */
[----:B--2---:R-:W-:-:S13]  /*13fb0*/  ISETP.NE.AND P1, PT, R3, RZ, PT ;  /* 0x000000ff0300720c */ /* 0x004fda0003f25270 */
[----:B------:R-:W-:Y:S05]  /*13fc0*/  @!P1 BRA `(.L_x_2381) ;  /* 0x0000000000549947 */ /* 0x000fea0003800000 */
[----:B------:R-:W2:Y:S01]  /*13fd0*/  LDL R12, [R1+0x8] ;  /* 0x00000800010c7983 */ /* 0x000ea20000100800 */
[----:B------:R-:W1:Y:S01]  /*13fe0*/  LDC R9, c[0x0][0x43c] ;  /* 0x00010f00ff097b82 */ /* 0x000e620000000800 */
[----:B------:R-:W-:Y:S02]  /*13ff0*/  ULDC.64 UR4, c[0x0][0x428] ;  /* 0x00010a0000047ab9 */ /* 0x000fe40000000a00 */
[----:B------:R-:W3:Y:S01]  /*14000*/  LDL R11, [R1] ;  /* 0x00000000010b7983 */ /* 0x000ee20000100800 */
[----:B------:R-:W-:Y:S01]  /*14010*/  ULDC.64 UR6, c[0x0][0x208] ;  /* 0x0000820000067ab9 */ /* 0x000fe20000000a00 */
[----:B-1----:R-:W-:-:S13]  /*14020*/  ISETP.NE.AND P0, PT, R9, 0x1, PT ;  /* 0x000000010900780c */ /* 0x002fda0003f05270 */
[----:B------:R-:W1:Y:S02]  /*14030*/  @P0 LDC.64 R2, c[0x0][0x440] ;  /* 0x00011000ff020b82 */ /* 0x000e640000000a00 */
[----:B-1----:R-:W-:-:S04]  /*14040*/  @P0 IMAD.HI.U32 R8, R7, R2, RZ ;  /* 0x0000000207080227 */ /* 0x002fc800078e00ff */
        /* <DEDUP_REMOVED lines=13> */
.L_x_2381:
[----:B------:R-:W-:Y:S01]  /*14120*/  IMAD R2, R18, 0x8, R17 ;  /* 0x0000000812027824 */ /* 0x000fe200078e0211 */
[----:B------:R-:W-:Y:S01]  /*14130*/  SHF.L.U32 R3, R10, 0x1f, RZ ;  /* 0x0000001f0a037819 */ /* 0x000fe200000006ff */
[----:B------:R-:W-:Y:S03]  /*14140*/  BSSY B2, `(.L_x_2382) ;  /* 0x0000003000027945 */ /* 0x000fe60003800000 */
[----:B------:R-:W2:Y:S02]  /*14150*/  SYNCS.PHASECHK.TRANS64.TRYWAIT P0, [R2+URZ+0x36840], R3 ;  /* 0x03684003020075a7 */ /* 0x000ea4000800017f */
[----:B--2---:R-:W-:Y:S05]  /*14160*/  @!P0 BRA `(.L_x_2383) ;  /* 0x0000002400588947 */ /* 0x004fea0003800000 */
.L_x_2453:
[----:B------:R-:W-:Y:S05]  /*14170*/  BSYNC B2 ;  /* 0x0000000000027941 */ /* 0x000fea0003800000 */
.L_x_2382:
        /* <DEDUP_REMOVED lines=12> */
.L_x_2385:
[----:B------:R-:W-:Y:S05]  /*14240*/  BSYNC B2 ;  /* 0x0000000000027941 */ /* 0x000fea0003800000 */
.L_x_2384:
        /* <DEDUP_REMOVED lines=10> */
[----:B0-----:R-:W-:Y:S01]  /*142f0*/  VIADD R10, R9, 0x21400 ;  /* 0x00021400090a7836 */ /* 0x001fe20000000000 */
[----:B------:R-:W-:-:S09]  /*14300*/  UMOV UR7, 0x14f00000 ;  /* 0x14f0000000077882 */ /* 0x000fd20000000000 */
.L_x_2386:
        /* <DEDUP_REMOVED lines=16> */
.L_x_2387:
        /* <DEDUP_REMOVED lines=16> */
.L_x_2388:
        /* <DEDUP_REMOVED lines=15> */
.L_x_2454:
[----:B------:R-:W-:Y:S05]  /*14600*/  BSYNC B2 ;  /* 0x0000000000027941 */ /* 0x000fea0003800000 */
.L_x_2389:
        /* <DEDUP_REMOVED lines=11> */
.L_x_2392:
[----:B------:R-:W-:Y:S05]  /*146c0*/  BSYNC B2 ;  /* 0x0000000000027941 */ /* 0x000fea0003800000 */
.L_x_2391:
        /* <DEDUP_REMOVED lines=10> */
.L_x_2393:
        /* <DEDUP_REMOVED lines=15> */
.L_x_2394:
        /* <DEDUP_REMOVED lines=15> */
.L_x_2395:
        /* <DEDUP_REMOVED lines=12> */
.L_x_2380:
[----:B------:R-:W-:Y:S05]  /*14a10*/  BSYNC B1 ;  /* 0x0000000000017941 */ /* 0x000fea0003800000 */
.L_x_2379:
[C---:B------:R-:W-:Y:S01]  /*14a20*/  ISETP.GT.AND P0, PT, R0.reuse, 0x1, PT ;  /* 0x000000010000780c */ /* 0x040fe20003f04270 */
[----:B------:R-:W-:-:S12]  /*14a30*/  VIADD R0, R0, 0xfffffffe ;  /* 0xfffffffe00007836 */ /* 0x000fd80000000000 */
[----:B------:R-:W-:Y:S05]  /*14a40*/  @P0 BRA `(.L_x_2396) ;  /* 0xffffffe800580947 */ /* 0x000fea000383ffff */
.L_x_2361:
[----:B------:R-:W-:Y:S05]  /*14a50*/  BSYNC B0 ;  /* 0x0000000000007941 */ /* 0x000fea0003800000 */
.L_x_2342:
[----:B0-----:R-:W0:Y:S01]  /*14a60*/  S2R R0, SR_TID.X ;  /* 0x0000000000007919 */ /* 0x001e220000002100 */
[----:B------:R-:W-:Y:S01]  /*14a70*/  BSSY B0, `(.L_x_2397) ;  /* 0x0000012000007945 */ /* 0x000fe20003800000 */
[----:B0-----:R-:W-:-:S04]  /*14a80*/  LOP3.LUT R6, R0, 0x7f, RZ, 0xc0, !PT ;  /* 0x0000007f00067812 */ /* 0x001fc800078ec0ff */
[----:B------:R-:W-:-:S13]  /*14a90*/  ISETP.NE.AND P1, PT, R6, RZ, PT ;  /* 0x000000ff0600720c */ /* 0x000fda0003f25270 */
[----:B------:R-:W-:Y:S05]  /*14aa0*/  @P1 BRA `(.L_x_2398) ;  /* 0x0000000000381947 */ /* 0x000fea0003800000 */
[----:B------:R-:W0:Y:S01]  /*14ab0*/  S2R R3, SR_LANEID ;  /* 0x0000000000037919 */ /* 0x000e220000000000 */
[----:B------:R-:W-:Y:S01]  /*14ac0*/  VOTEU.ANY UR4, UPT, PT ;  /* 0x0000000000047886 */ /* 0x000fe200038e0100 */
[----:B------:R-:W1:Y:S01]  /*14ad0*/  LDC.64 R4, c[0x0][0xc80] ;  /* 0x00032000ff047b82 */ /* 0x000e620000000a00 */
[----:B------:R-:W0:Y:S01]  /*14ae0*/  FLO.U32 R0, UR4 ;  /* 0x0000000400007d00 */ /* 0x000e2200080e0000 */
[----:B------:R-:W-:-:S07]  /*14af0*/  ULDC.64 UR6, c[0x0][0x208] ;  /* 0x0000820000067ab9 */ /* 0x000fce0000000a00 */
[----:B------:R-:W1:Y:S01]  /*14b00*/  POPC R2, UR4 ;  /* 0x0000000400027d09 */ /* 0x000e620008000000 */
[----:B0-----:R-:W-:-:S13]  /*14b10*/  ISETP.EQ.U32.AND P0, PT, R0, R3, PT ;  /* 0x000000030000720c */ /* 0x001fda0003f02070 */
[----:B-1----:R-:W2:Y:S01]  /*14b20*/  @P0 ATOMG.E.ADD.STRONG.GPU PT, R5, desc[UR6][R4.64], R2 ;  /* 0x00000002040509a8 */ /* 0x002ea200081ee1c6 */
[----:B------:R-:W0:Y:S02]  /*14b30*/  S2R R3, SR_LTMASK ;  /* 0x0000000000037919 */ /* 0x000e240000003900 */
[----:B0-----:R-:W-:-:S06]  /*14b40*/  LOP3.LUT R3, R3, UR4, RZ, 0xc0, !PT ;  /* 0x0000000403037c12 */ /* 0x001fcc000f8ec0ff */
[----:B------:R-:W0:Y:S01]  /*14b50*/  POPC R3, R3 ;  /* 0x0000000300037309 */ /* 0x000e220000000000 */
[----:B--2---:R-:W0:Y:S02]  /*14b60*/  SHFL.IDX PT, R0, R5, R0, 0x1f ;  /* 0x00001f0005007589 */ /* 0x004e2400000e0000 */
[----:B0-----:R-:W-:-:S05]  /*14b70*/  IADD3 R0, R0, UR40, R3 ;  /* 0x0000002800007c10 */ /* 0x001fca000fffe003 */
[----:B------:R0:W-:Y:S02]  /*14b80*/  STL [R1+0x18], R0 ;  /* 0x0000180001007387 */ /* 0x0001e40000100800 */
.L_x_2398:
[----:B------:R-:W-:Y:S05]  /*14b90*/  BSYNC B0 ;  /* 0x0000000000007941 */ /* 0x000fea0003800000 */
.L_x_2397:
[----:B0-----:R-:W2:Y:S01]  /*14ba0*/  LDL.LU R0, [R1+0xc] ;  /* 0x00000c0001007983 */ /* 0x001ea20000300800 */
[----:B------:R-:W-:Y:S01]  /*14bb0*/  BSSY B0, `(.L_x_2399) ;  /* 0x0000047000007945 */ /* 0x000fe20003800000 */
[----:B--2---:R-:W-:-:S13]  /*14bc0*/  ISETP.NE.AND P0, PT, R0, RZ, PT ;  /* 0x000000ff0000720c */ /* 0x004fda0003f05270 */
        /* <DEDUP_REMOVED lines=8> */
.L_x_2455:
[----:B------:R-:W-:Y:S05]  /*14c50*/  BSYNC B1 ;  /* 0x0000000000017941 */ /* 0x000fea0003800000 */
.L_x_2401:
        /* <DEDUP_REMOVED lines=9> */
.L_x_2404:
[----:B------:R-:W-:Y:S05]  /*14cf0*/  BSYNC B1 ;  /* 0x0000000000017941 */ /* 0x000fea0003800000 */
.L_x_2403:
        /* <DEDUP_REMOVED lines=10> */
.L_x_2405:
        /* <DEDUP_REMOVED lines=15> */
.L_x_2406:
        /* <DEDUP_REMOVED lines=15> */
.L_x_2407:
        /* <DEDUP_REMOVED lines=10> */
.L_x_2400:
[----:B------:R-:W-:Y:S05]  /*15020*/  BSYNC B0 ;  /* 0x0000000000007941 */ /* 0x000fea0003800000 */
.L_x_2399:
[----:B------:R-:W2:Y:S01]  /*15030*/  LDL.LU R3, [R1+0x4] ;  /* 0x0000040001037983 */ /* 0x000ea20000300800 */
[----:B------:R-:W-:-:S05]  /*15040*/  VIADD R18, R18, 0x1 ;  /* 0x0000000112127836 */ /* 0x000fca0000000000 */
[----:B------:R-:W-:-:S04]  /*15050*/  ISETP.NE.AND P0, PT, R18, 0x2, PT ;  /* 0x000000021200780c */ /* 0x000fc80003f05270 */
[----:B------:R-:W-:Y:S02]  /*15060*/  SEL R0, RZ, 0x1, P0 ;  /* 0x00000001ff007807 */ /* 0x000fe40000000000 */
[----:B------:R-:W-:Y:S02]  /*15070*/  SEL R18, R18, RZ, P0 ;  /* 0x000000ff12127207 */ /* 0x000fe40000000000 */
[----:B--2---:R-:W-:-:S05]  /*15080*/  LOP3.LUT R3, R3, R0, RZ, 0x3c, !PT ;  /* 0x0000000003037212 */ /* 0x004fca00078e3cff */
[----:B------:R1:W-:Y:S02]  /*15090*/  STL [R1+0x4], R3 ;  /* 0x0000040301007387 */ /* 0x0003e40000100800 */
.L_x_2322:
[----:B------:R-:W-:Y:S05]  /*150a0*/  BSYNC B7 ;  /* 0x0000000000077941 */ /* 0x000fea0003800000 */
.L_x_2320:
[----:B0-----:R-:W2:Y:S04]  /*150b0*/  LDL R0, [R1+0x2c] ;  /* 0x00002c0001007983 */ /* 0x001ea80000100800 */
[----:B------:R0:W5:Y:S01]  /*150c0*/  LDL R2, [R1+0x18] ;  /* 0x0000180001027983 */ /* 0x0001620000100800 */
[----:B--2---:R-:W-:-:S13]  /*150d0*/  ISETP.NE.AND P0, PT, R0, RZ, PT ;  /* 0x000000ff0000720c */ /* 0x004fda0003f05270 */
[----:B0-----:R-:W-:Y:S05]  /*150e0*/  @!P0 BRA `(.L_x_2408) ;  /* 0x0000000000288947 */ /* 0x001fea0003800000 */
[----:B------:R-:W-:Y:S05]  /*150f0*/  WARPSYNC.ALL ;  /* 0x0000000000007948 */ /* 0x000fea0003800000 */
[----:B------:R-:W0:Y:S08]  /*15100*/  S2UR UR5, SR_CgaCtaId ;  /* 0x00000000000579c3 */ /* 0x000e300000008800 */
[----:B------:R-:W-:Y:S06]  /*15110*/  BAR.SYNC.DEFER_BLOCKING 0x5, 0x180 ;  /* 0x0146000000007b1d */ /* 0x000fec0000010000 */
[----:B------:R-:W-:-:S02]  /*15120*/  UMOV UR4, 0x400 ;  /* 0x0000040000047882 */ /* 0x000fc40000000000 */
[----:B0-----:R-:W-:-:S06]  /*15130*/  ULEA UR4, UR5, UR4, 0x18 ;  /* 0x0000000405047291 */ /* 0x001fcc000f8ec03f */
[----:B------:R-:W-:-:S05]  /*15140*/  IMAD.U32 R17, RZ, RZ, UR4 ;  /* 0x00000004ff117e24 */ /* 0x000fca000f8e00ff */
[----:B-----5:R-:W0:Y:S04]  /*15150*/  LDS R2, [R17+0x368d0] ;  /* 0x0368d00011027984 */ /* 0x020e280000000800 */
[----:B0-----:R3:W-:Y:S01]  /*15160*/  STL [R1+0x18], R2 ;  /* 0x0000180201007387 */ /* 0x0017e20000100800 */
[----:B------:R-:W-:Y:S06]  /*15170*/  BAR.ARV 0x4, 0x180 ;  /* 0x0106000000007b1d */ /* 0x000fec0000002000 */
[----:B------:R-:W-:Y:S05]  /*15180*/  BRA `(.L_x_2409) ;  /* 0x00000000002c7947 */ /* 0x000fea0003800000 */
.L_x_2408:
[----:B------:R-:W-:-:S03]  /*15190*/  UMOV UR4, 0xffffffff ;  /* 0xffffffff00047882 */ /* 0x000fc60000000000 */
[----:B------:R-:W-:Y:S05]  /*151a0*/  BRA.DIV UR4, `(.L_x_2410) ;  /* 0x0000001604847947 */ /* 0x000fea000b800000 */
[----:B-----5:R0:W2:Y:S02]  /*151b0*/  SHFL.IDX PT, R14, R2, RZ, 0x1f ;  /* 0x00001fff020e7589 */ /* 0x0200a400000e0000 */
.L_x_2458:
[----:B-1----:R-:W1:Y:S01]  /*151c0*/  @!P1 S2R R3, SR_CgaCtaId ;  /* 0x0000000000039919 */ /* 0x002e620000008800 */
[----:B------:R-:W-:Y:S05]  /*151d0*/  WARPSYNC.ALL ;  /* 0x0000000000007948 */ /* 0x000fea0003800000 */
[----:B------:R-:W-:Y:S01]  /*151e0*/  BAR.SYNC.DEFER_BLOCKING 0x4, 0x180 ;  /* 0x0106000000007b1d */ /* 0x000fe20000010000 */
[----:B------:R-:W-:-:S05]  /*151f0*/  @!P1 MOV R0, 0x400 ;  /* 0x0000040000009802 */ /* 0x000fca0000000f00 */
[----:B--2---:R2:W-:Y:S01]  /*15200*/  STL [R1+0x18], R14 ;  /* 0x0000180e01007387 */ /* 0x0045e20000100800 */
[----:B-1----:R-:W-:-:S05]  /*15210*/  @!P1 LEA R17, R3, R0, 0x18 ;  /* 0x0000000003119211 */ /* 0x002fca00078ec0ff */
[----:B------:R2:W-:Y:S01]  /*15220*/  @!P1 STS [R17+0x368d0], R2 ;  /* 0x0368d00211009388 */ /* 0x0005e20000000800 */
[----:B------:R-:W-:Y:S06]  /*15230*/  BAR.ARV 0x5, 0x180 ;  /* 0x0146000000007b1d */ /* 0x000fec0000002000 */
.L_x_2409:
[----:B------:R-:W4:Y:S01]  /*15240*/  LDL R0, [R1+0x18] ;  /* 0x0000180001007983 */ /* 0x000f220000100800 */
[----:B------:R-:W-:Y:S02]  /*15250*/  ULDC UR4, c[0x0][0xc38] ;  /* 0x00030e0000047ab9 */ /* 0x000fe40000000800 */
[----:B----4-:R-:W-:-:S13]  /*15260*/  ISETP.GE.AND P0, PT, R0, UR4, PT ;  /* 0x0000000400007c0c */ /* 0x010fda000bf06270 */
[----:B------:R-:W-:Y:S05]  /*15270*/  @!P0 BRA `(.L_x_2411) ;  /* 0xffffffb8001c8947 */ /* 0x000fea000383ffff */
.L_x_2317:
[----:B-1----:R-:W4:Y:S01]  /*15280*/  LDL.LU R0, [R1+0x28] ;  /* 0x0000280001007983 */ /* 0x002f220000300800 */
[----:B------:R-:W-:Y:S01]  /*15290*/  BSSY B0, `(.L_x_2412) ;  /* 0x000000b000007945 */ /* 0x000fe20003800000 */
[----:B------:R-:W1:Y:S01]  /*152a0*/  S2R R5, SR_CgaCtaId ;  /* 0x0000000000057919 */ /* 0x000e620000008800 */
[----:B----4-:R-:W-:-:S05]  /*152b0*/  VIADD R0, R0, 0x1 ;  /* 0x0000000100007836 */ /* 0x010fca0000000000 */
[----:B0-23--:R-:W-:-:S04]  /*152c0*/  LEA.HI R2, R0, R0, RZ, 0x1 ;  /* 0x0000000000027211 */ /* 0x00dfc800078f08ff */
[----:B------:R-:W-:-:S05]  /*152d0*/  LOP3.LUT R3, R2, 0xfffffffe, RZ, 0xc0, !PT ;  /* 0xfffffffe02037812 */ /* 0x000fca00078ec0ff */
[----:B------:R-:W-:Y:S01]  /*152e0*/  IMAD.IADD R3, R0, 0x1, -R3 ;  /* 0x0000000100037824 */ /* 0x000fe200078e0a03 */
[----:B------:R-:W-:-:S04]  /*152f0*/  MOV R0, 0x400 ;  /* 0x0000040000007802 */ /* 0x000fc80000000f00 */
[----:B-1----:R-:W-:Y:S02]  /*15300*/  LEA R0, R5, R0, 0x18 ;  /* 0x0000000005007211 */ /* 0x002fe400078ec0ff */
[----:B------:R-:W-:-:S04]  /*15310*/  SHF.L.U32 R3, R3, 0x1f, RZ ;  /* 0x0000001f03037819 */ /* 0x000fc800000006ff */
[----:B------:R-:W0:Y:S02]  /*15320*/  SYNCS.PHASECHK.TRANS64.TRYWAIT P0, [R0+URZ+0x36820], R3 ;  /* 0x03682003000075a7 */ /* 0x000e24000800017f */
[----:B0-----:R-:W-:Y:S05]  /*15330*/  @!P0 BRA `(.L_x_2413) ;  /* 0x0000001400488947 */ /* 0x001fea0003800000 */
.L_x_2459:
[----:B------:R-:W-:Y:S05]  /*15340*/  BSYNC B0 ;  /* 0x0000000000007941 */ /* 0x000fea0003800000 */
.L_x_2412:
[----:B------:R-:W-:-:S03]  /*15350*/  UMOV UR4, 0xffffffff ;  /* 0xffffffff00047882 */ /* 0x000fc60000000000 */
[----:B------:R-:W-:Y:S05]  /*15360*/  BRA.DIV UR4, `(.L_x_2414) ;  /* 0x0000001604507947 */ /* 0x000fea000b800000 */
[----:B------:R-:W1:Y:S02]  /*15370*/  S2R R2, SR_TID.X ;  /* 0x0000000000027919 */ /* 0x000e640000002100 */
[----:B-1----:R-:W-:-:S04]  /*15380*/  SHF.R.U32.HI R2, RZ, 0x5, R2 ;  /* 0x00000005ff027819 */ /* 0x002fc80000011602 */
[----:B------:R-:W-:-:S05]  /*15390*/  LOP3.LUT R2, R2, 0x3, RZ, 0xc0, !PT ;  /* 0x0000000302027812 */ /* 0x000fca00078ec0ff */
[----:B------:R1:W2:Y:S02]  /*153a0*/  SHFL.IDX PT, R14, R2, RZ, 0x1f ;  /* 0x00001fff020e7589 */ /* 0x0002a400000e0000 */
.L_x_2462:
[----:B--2---:R-:W-:Y:S01]  /*153b0*/  ISETP.NE.AND P0, PT, R14, RZ, PT ;  /* 0x000000ff0e00720c */ /* 0x004fe20003f05270 */
[----:B------:R-:W-:-:S12]  /*153c0*/  BSSY B0, `(.L_x_2415) ;  /* 0x0000025000007945 */ /* 0x000fd80003800000 */
[----:B------:R-:W-:Y:S05]  /*153d0*/  @P0 BRA `(.L_x_2416) ;  /* 0x00000000008c0947 */ /* 0x000fea0003800000 */
[----:B------:R-:W-:-:S03]  /*153e0*/  UMOV UR4, 0xffffffff ;  /* 0xffffffff00047882 */ /* 0x000fc60000000000 */
[----:B------:R-:W-:Y:S05]  /*153f0*/  BRA.DIV UR4, `(.L_x_2417) ;  /* 0x0000001604607947 */ /* 0x000fea000b800000 */
[----:B------:R-:W-:-:S13]  /*15400*/  ELECT P6, URZ, PT ;  /* 0x00000000003f782f */ /* 0x000fda00038c0000 */
.L_x_2465:
[----:B------:R-:W-:Y:S05]  /*15410*/  @!P6 BRA `(.L_x_2416) ;  /* 0x00000000007ce947 */ /* 0x000fea0003800000 */
[----:B-1----:R-:W2:Y:S02]  /*15420*/  LDL.LU R2, [R1+0x30] ;  /* 0x0000300001027983 */ /* 0x002ea40000300800 */
[----:B--2---:R-:W-:-:S04]  /*15430*/  LOP3.LUT R2, R2, 0x2, RZ, 0xfc, !PT ;  /* 0x0000000202027812 */ /* 0x004fc800078efcff */
[----:B------:R-:W-:-:S13]  /*15440*/  ISETP.NE.AND P2, PT, R2, 0x3, PT ;  /* 0x000000030200780c */ /* 0x000fda0003f45270 */
[----:B------:R-:W-:Y:S05]  /*15450*/  @!P2 BRA `(.L_x_2418) ;  /* 0x000000000004a947 */ /* 0x000fea0003800000 */
[----:B------:R-:W-:Y:S01]  /*15460*/  BPT.TRAP 0x1 ;  /* 0x000000040000795c */ /* 0x000fe20000300000 */
.L_x_2418:
        /* <DEDUP_REMOVED lines=13> */
.L_x_2466:
[----:B------:R-:W1:Y:S02]  /*15540*/  SYNCS.PHASECHK.TRANS64.TRYWAIT P0, [R3+URZ], R2 ;  /* 0x00000002030075a7 */ /* 0x000e64000800017f */
[----:B-1----:R-:W-:Y:S05]  /*15550*/  @!P0 BRA `(.L_x_2420) ;  /* 0x00000014003c8947 */ /* 0x002fea0003800000 */
.L_x_2467:
[----:B------:R-:W-:Y:S05]  /*15560*/  @!P2 BRA `(.L_x_2421) ;  /* 0x000000000004a947 */ /* 0x000fea0003800000 */
[----:B------:R-:W-:Y:S01]  /*15570*/  BPT.TRAP 0x1 ;  /* 0x000000040000795c */ /* 0x000fe20000300000 */
.L_x_2421:
[----:B-1----:R-:W-:-:S04]  /*15580*/  VIADD R3, R0, 0x36860 ;  /* 0x0003686000037836 */ /* 0x002fc80000000000 */
[----:B------:R-:W-:-:S04]  /*15590*/  IMAD R18, R18, 0x8, R3 ;  /* 0x0000000812127824 */ /* 0x000fc800078e0203 */
[----:B------:R-:W1:Y:S02]  /*155a0*/  SYNCS.PHASECHK.TRANS64.TRYWAIT P0, [R18+URZ], R5 ;  /* 0x00000005120075a7 */ /* 0x000e64000800017f */
[----:B-1----:R-:W-:Y:S05]  /*155b0*/  @!P0 BRA `(.L_x_2422) ;  /* 0x0000001400388947 */ /* 0x002fea0003800000 */
.L_x_2468:
[----:B------:R-:W-:-:S07]  /*155c0*/  IMAD R3, R4, 0x8, R3 ;  /* 0x0000000804037824 */ /* 0x000fce00078e0203 */
.L_x_2423:
[----:B--2---:R2:W3:Y:S02]  /*155d0*/  SYNCS.PHASECHK.TRANS64.TRYWAIT P0, [R3+URZ], R2 ;  /* 0x00000002030075a7 */ /* 0x0044e4000800017f */
[----:B---3--:R-:W-:Y:S05]  /*155e0*/  @!P0 NANOSLEEP.SYNCS 0x989680 ;  /* 0x009896800000895d */ /* 0x008fea0003900000 */
[----:B------:R-:W3:Y:S02]  /*155f0*/  @!P0 SYNCS.PHASECHK.TRANS64 P0, [R3+URZ], R2 ;  /* 0x00000002030085a7 */ /* 0x000ee4000800007f */
[----:B---3--:R-:W-:Y:S05]  /*15600*/  @!P0 BRA `(.L_x_2423) ;  /* 0xfffffffc00f08947 */ /* 0x008fea000383ffff */
.L_x_2416:
[----:B------:R-:W-:Y:S05]  /*15610*/  BSYNC B0 ;  /* 0x0000000000007941 */ /* 0x000fea0003800000 */
.L_x_2415:
[----:B------:R-:W-:Y:S05]  /*15620*/  EXIT ;  /* 0x000000000000794d */ /* 0x000fea0003800000 */
.L_x_2270:
[----:B0-----:R-:W-:-:S04]  /*15630*/  IMAD.U32 R3, RZ, RZ, UR37 ;  /* 0x00000025ff037e24 */ /* 0x001fc8000f8e00ff */
[----:B------:R0:W1:Y:S03]  /*15640*/  SYNCS.PHASECHK.TRANS64.TRYWAIT P1, [R3+URZ+0x36800], R0 ;  /* 0x03680000030075a7 */ /* 0x000066000802017f */
[----:B-1----:R-:W-:Y:S05]  /*15650*/  @!P1 NANOSLEEP.SYNCS 0x989680 ;  /* 0x009896800000995d */ /* 0x002fea0003900000 */
[----:B------:R-:W1:Y:S02]  /*15660*/  @!P1 SYNCS.PHASECHK.TRANS64 P1, [R3+URZ+0x36800], R0 ;  /* 0x03680000030095a7 */ /* 0x000e64000802007f */
[----:B-1----:R-:W-:Y:S05]  /*15670*/  @!P1 BRA `(.L_x_2270) ;  /* 0xfffffffc00ec9947 */ /* 0x002fea000383ffff */
[----:B------:R-:W-:Y:S05]  /*15680*/  BRA `(.L_x_2424) ;  /* 0xfffffec000507947 */ /* 0x000fea000383ffff */
.L_x_2274:
[----:B-1----:R1:W2:Y:S02]  /*15690*/  SYNCS.PHASECHK.TRANS64.TRYWAIT P2, [R2+URZ+0x36830], R3 ;  /* 0x03683003020075a7 */ /* 0x0022a4000804017f */
[----:B--2---:R-:W-:Y:S05]  /*156a0*/  @!P2 NANOSLEEP.SYNCS 0x989680 ;  /* 0x009896800000a95d */ /* 0x004fea0003900000 */
[----:B------:R-:W2:Y:S02]  /*156b0*/  @!P2 SYNCS.PHASECHK.TRANS64 P2, [R2+URZ+0x36830], R3 ;  /* 0x036830030200a5a7 */ /* 0x000ea4000804007f */
[----:B--2---:R-:W-:Y:S05]  /*156c0*/  @!P2 BRA `(.L_x_2274) ;  /* 0xfffffffc00f0a947 */ /* 0x004fea000383ffff */
[----:B------:R-:W-:Y:S05]  /*156d0*/  BRA `(.L_x_2273) ;  /* 0xfffffec000747947 */ /* 0x000fea000383ffff */
.L_x_2279:
[----:B-1----:R-:W-:-:S04]  /*156e0*/  IMAD.U32 R5, RZ, RZ, UR6 ;  /* 0x00000006ff057e24 */ /* 0x002fc8000f8e00ff */
[----:B------:R1:W2:Y:S03]  /*156f0*/  SYNCS.PHASECHK.TRANS64.TRYWAIT P3, [R5+URZ+0x36830], R0 ;  /* 0x03683000050075a7 */ /* 0x0002a6000806017f */
[----:B--2---:R-:W-:Y:S05]  /*15700*/  @!P3 NANOSLEEP.SYNCS 0x989680 ;  /* 0x009896800000b95d */ /* 0x004fea0003900000 */
[----:B------:R-:W2:Y:S02]  /*15710*/  @!P3 SYNCS.PHASECHK.TRANS64 P3, [R5+URZ+0x36830], R0 ;  /* 0x036830000500b5a7 */ /* 0x000ea4000806007f */
[----:B--2---:R-:W-:Y:S05]  /*15720*/  @!P3 BRA `(.L_x_2279) ;  /* 0xfffffffc00ecb947 */ /* 0x004fea000383ffff */
[----:B------:R-:W-:Y:S05]  /*15730*/  BRA `(.L_x_2278) ;  /* 0xfffffefc00a07947 */ /* 0x000fea000383ffff */
.L_x_2283:
[----:B-1----:R-:W-:-:S04]  /*15740*/  IMAD.U32 R3, RZ, RZ, UR11 ;  /* 0x0000000bff037e24 */ /* 0x002fc8000f8e00ff */
[----:B------:R1:W2:Y:S03]  /*15750*/  SYNCS.PHASECHK.TRANS64.TRYWAIT P3, [R3+URZ+0x36850], R0 ;  /* 0x03685000030075a7 */ /* 0x0002a6000806017f */
[----:B--2---:R-:W-:Y:S05]  /*15760*/  @!P3 NANOSLEEP.SYNCS 0x989680 ;  /* 0x009896800000b95d */ /* 0x004fea0003900000 */
[----:B------:R-:W2:Y:S02]  /*15770*/  @!P3 SYNCS.PHASECHK.TRANS64 P3, [R3+URZ+0x36850], R0 ;  /* 0x036850000300b5a7 */ /* 0x000ea4000806007f */
[----:B--2---:R-:W-:Y:S05]  /*15780*/  @!P3 BRA `(.L_x_2283) ;  /* 0xfffffffc00ecb947 */ /* 0x004fea000383ffff */
[----:B------:R-:W-:Y:S05]  /*15790*/  BRA `(.L_x_2282) ;  /* 0xffffff2000e87947 */ /* 0x000fea000383ffff */
.L_x_2289:
[----:B-1----:R-:W-:-:S04]  /*157a0*/  IMAD.U32 R5, RZ, RZ, UR4 ;  /* 0x00000004ff057e24 */ /* 0x002fc8000f8e00ff */
[----:B------:R1:W2:Y:S03]  /*157b0*/  SYNCS.PHASECHK.TRANS64.TRYWAIT P2, [R5+URZ+0x36830], R0 ;  /* 0x03683000050075a7 */ /* 0x0002a6000804017f */
[----:B--2---:R-:W-:Y:S05]  /*157c0*/  @!P2 NANOSLEEP.SYNCS 0x989680 ;  /* 0x009896800000a95d */ /* 0x004fea0003900000 */
[----:B------:R-:W2:Y:S02]  /*157d0*/  @!P2 SYNCS.PHASECHK.TRANS64 P2, [R5+URZ+0x36830], R0 ;  /* 0x036830000500a5a7 */ /* 0x000ea4000804007f */
[----:B--2---:R-:W-:Y:S05]  /*157e0*/  @!P2 BRA `(.L_x_2289) ;  /* 0xfffffffc00eca947 */ /* 0x004fea000383ffff */
[----:B------:R-:W-:Y:S05]  /*157f0*/  BRA `(.L_x_2288) ;  /* 0xffffff4000647947 */ /* 0x000fea000383ffff */
.L_x_2293:
[----:B-1----:R-:W-:-:S04]  /*15800*/  IMAD.U32 R3, RZ, RZ, UR10 ;  /* 0x0000000aff037e24 */ /* 0x002fc8000f8e00ff */
[----:B------:R1:W2:Y:S03]  /*15810*/  SYNCS.PHASECHK.TRANS64.TRYWAIT P2, [R3+URZ+0x36850], R0 ;  /* 0x03685000030075a7 */ /* 0x0002a6000804017f */
[----:B--2---:R-:W-:Y:S05]  /*15820*/  @!P2 NANOSLEEP.SYNCS 0x989680 ;  /* 0x009896800000a95d */ /* 0x004fea0003900000 */
[----:B------:R-:W2:Y:S02]  /*15830*/  @!P2 SYNCS.PHASECHK.TRANS64 P2, [R3+URZ+0x36850], R0 ;  /* 0x036850000300a5a7 */ /* 0x000ea4000804007f */
[----:B--2---:R-:W-:Y:S05]  /*15840*/  @!P2 BRA `(.L_x_2293) ;  /* 0xfffffffc00eca947 */ /* 0x004fea000383ffff */
[----:B------:R-:W-:Y:S05]  /*15850*/  BRA `(.L_x_2292) ;  /* 0xffffff6400ac7947 */ /* 0x000fea000383ffff */
.L_x_2298:
[----:B-1----:R-:W-:-:S04]  /*15860*/  IMAD.U32 R3, RZ, RZ, UR5 ;  /* 0x00000005ff037e24 */ /* 0x002fc8000f8e00ff */
[----:B------:R1:W2:Y:S03]  /*15870*/  SYNCS.PHASECHK.TRANS64.TRYWAIT P0, [R3+URZ+0x36850], R2 ;  /* 0x03685002030075a7 */ /* 0x0002a6000800017f */
[----:B--2---:R-:W-:Y:S05]  /*15880*/  @!P0 NANOSLEEP.SYNCS 0x989680 ;  /* 0x009896800000895d */ /* 0x004fea0003900000 */
[----:B------:R-:W2:Y:S02]  /*15890*/  @!P0 SYNCS.PHASECHK.TRANS64 P0, [R3+URZ+0x36850], R2 ;  /* 0x03685002030085a7 */ /* 0x000ea4000800007f */
[----:B--2---:R-:W-:Y:S05]  /*158a0*/  @!P0 BRA `(.L_x_2298) ;  /* 0xfffffffc00ec8947 */ /* 0x004fea000383ffff */
[----:B------:R-:W-:Y:S05]  /*158b0*/  BRA `(.L_x_2297) ;  /* 0xffffff8000707947 */ /* 0x000fea000383ffff */
.L_x_2328:
[----:B------:R-:W-:Y:S02]  /*158c0*/  IMAD.MOV.U32 R13, RZ, RZ, R0 ;  /* 0x000000ffff0d7224 */ /* 0x000fe400078e0000 */
[----:B------:R-:W-:Y:S02]  /*158d0*/  IMAD.MOV.U32 R12, RZ, RZ, RZ ;  /* 0x000000ffff0c7224 */ /* 0x000fe400078e00ff */
[----:B------:R-:W-:Y:S02]  /*158e0*/  IMAD.MOV.U32 R11, RZ, RZ, 0x1f ;  /* 0x0000001fff0b7424 */ /* 0x000fe400078e00ff */
[----:B------:R-:W-:-:S07]  /*158f0*/  IMAD.MOV.U32 R15, RZ, RZ, -0x1 ;  /* 0xffffffffff0f7424 */ /* 0x000fce00078e00ff */
[----:B0-----:R-:W-:Y:S05]  /*15900*/  WARPSYNC.COLLECTIVE R15, `(.L_x_2425) ;  /* 0x000000000f087348 */ /* 0x001fea0003c00000 */
[----:B------:R1:W2:Y:S02]  /*15910*/  SHFL.IDX P6, R14, R13, R12, R11 ;  /* 0x0000000c0d0e7389 */ /* 0x0002a400000c000b */
[----:B012---:R-:W-:Y:S01]  /*15920*/  ENDCOLLECTIVE ;  /* 0x000000000000791b */ /* 0x007fe20003800000 */
.L_x_2425:
[----:B------:R-:W-:Y:S05]  /*15930*/  BRA `(.L_x_2426) ;  /* 0xffffffbc00407947 */ /* 0x000fea000383ffff */
.L_x_2330:
[----:B------:R-:W-:Y:S01]  /*15940*/  BSSY B0, `(.L_x_2427) ;  /* 0x0000006000007945 */ /* 0x000fe20003800000 */
[----:B------:R-:W-:-:S07]  /*15950*/  IMAD.MOV.U32 R15, RZ, RZ, -0x1 ;  /* 0xffffffffff0f7424 */ /* 0x000fce00078e00ff */
[----:B01----:R-:W-:Y:S05]  /*15960*/  WARPSYNC.COLLECTIVE R15, `(.L_x_2428) ;  /* 0x000000000f0c7348 */ /* 0x003fea0003c00000 */
[----:B------:R-:W-:Y:S02]  /*15970*/  ELECT P6, UR62, PT ;  /* 0x00000000003e782f */ /* 0x000fe400038c0000 */
[----:B------:R-:W-:Y:S01]  /*15980*/  MOV R14, UR62 ;  /* 0x0000003e000e7c02 */ /* 0x000fe20008000f00 */
[----:B01----:R-:W-:Y:S10]  /*15990*/  ENDCOLLECTIVE ;  /* 0x000000000000791b */ /* 0x003ff40003800000 */
.L_x_2428:
[----:B------:R-:W-:Y:S05]  /*159a0*/  BSYNC B0 ;  /* 0x0000000000007941 */ /* 0x000fea0003800000 */
.L_x_2427:
[----:B------:R-:W-:Y:S05]  /*159b0*/  BRA `(.L_x_2429) ;  /* 0xffffffbc00407947 */ /* 0x000fea000383ffff */
.L_x_2332:
[----:B-1----:R1:W2:Y:S02]  /*159c0*/  SYNCS.PHASECHK.TRANS64.TRYWAIT P0, [R2+URZ+0x36840], R0 ;  /* 0x03684000020075a7 */ /* 0x0022a4000800017f */
[----:B--2---:R-:W-:Y:S05]  /*159d0*/  @!P0 NANOSLEEP.SYNCS 0x989680 ;  /* 0x009896800000895d */ /* 0x004fea0003900000 */
[----:B------:R-:W2:Y:S02]  /*159e0*/  @!P0 SYNCS.PHASECHK.TRANS64 P0, [R2+URZ+0x36840], R0 ;  /* 0x03684000020085a7 */ /* 0x000ea4000800007f */
[----:B--2---:R-:W-:Y:S05]  /*159f0*/  @!P0 BRA `(.L_x_2332) ;  /* 0xfffffffc00f08947 */ /* 0x004fea000383ffff */
[----:B------:R-:W-:Y:S05]  /*15a00*/  BRA `(.L_x_2430) ;  /* 0xffffffbc00947947 */ /* 0x000fea000383ffff */
.L_x_2336:
[----:B------:R-:W-:Y:S01]  /*15a10*/  IMAD.MOV.U32 R13, RZ, RZ, R4 ;  /* 0x000000ffff0d7224 */ /* 0x000fe200078e0004 */
[----:B------:R-:W-:Y:S01]  /*15a20*/  LOP3.LUT R6, R6, 0x7f, RZ, 0xc0, !PT ;  /* 0x0000007f06067812 */ /* 0x000fe200078ec0ff */
[----:B------:R-:W-:Y:S02]  /*15a30*/  IMAD.MOV.U32 R12, RZ, RZ, RZ ;  /* 0x000000ffff0c7224 */ /* 0x000fe400078e00ff */
[----:B------:R-:W-:Y:S01]  /*15a40*/  IMAD.MOV.U32 R11, RZ, RZ, 0x181f ;  /* 0x0000181fff0b7424 */ /* 0x000fe200078e00ff */
[----:B------:R-:W-:Y:S01]  /*15a50*/  SHF.R.U32.HI R2, RZ, 0x3, R6 ;  /* 0x00000003ff027819 */ /* 0x000fe20000011606 */
[----:B------:R-:W-:-:S04]  /*15a60*/  IMAD.MOV.U32 R15, RZ, RZ, -0x1 ;  /* 0xffffffffff0f7424 */ /* 0x000fc800078e00ff */
[----:B------:R-:W-:-:S07]  /*15a70*/  IMAD R2, R8, 0x80, R2 ;  /* 0x0000008008027824 */ /* 0x000fce00078e0202 */
[----:B-----5:R-:W-:Y:S05]  /*15a80*/  WARPSYNC.COLLECTIVE R15, `(.L_x_2431) ;  /* 0x000000000f087348 */ /* 0x020fea0003c00000 */
[----:B------:R0:W1:Y:S02]  /*15a90*/  SHFL.IDX P6, R14, R13, R12, R11 ;  /* 0x0000000c0d0e7389 */ /* 0x00006400000c000b */
[----:B01---5:R-:W-:Y:S01]  /*15aa0*/  ENDCOLLECTIVE ;  /* 0x000000000000791b */ /* 0x023fe20003800000 */
.L_x_2431:
[----:B------:R-:W-:Y:S02]  /*15ab0*/  VIADD R8, R2, 0x10 ;  /* 0x0000001002087836 */ /* 0x000fe40000000000 */
[----:B------:R-:W-:Y:S02]  /*15ac0*/  IMAD.MOV.U32 R13, RZ, RZ, R0 ;  /* 0x000000ffff0d7224 */ /* 0x000fe400078e0000 */
[----:B------:R-:W-:-:S07]  /*15ad0*/  IMAD.MOV.U32 R5, RZ, RZ, R14 ;  /* 0x000000ffff057224 */ /* 0x000fce00078e000e */
[----:B------:R-:W-:Y:S05]  /*15ae0*/  WARPSYNC.COLLECTIVE R15, `(.L_x_2432) ;  /* 0x000000000f087348 */ /* 0x000fea0003c00000 */
[----:B------:R0:W1:Y:S02]  /*15af0*/  SHFL.IDX P6, R14, R13, R12, R11 ;  /* 0x0000000c0d0e7389 */ /* 0x00006400000c000b */
[----:B01----:R-:W-:Y:S01]  /*15b00*/  ENDCOLLECTIVE ;  /* 0x000000000000791b */ /* 0x003fe20003800000 */
.L_x_2432:
        /* <DEDUP_REMOVED lines=20> */
.L_x_2433:
[----:B------:R-:W-:Y:S02]  /*15c50*/  IMAD.MOV.U32 R13, RZ, RZ, R0 ;  /* 0x000000ffff0d7224 */ /* 0x000fe400078e0000 */
[----:B------:R-:W-:-:S07]  /*15c60*/  IMAD.MOV.U32 R5, RZ, RZ, R14 ;  /* 0x000000ffff057224 */ /* 0x000fce00078e000e */
[----:B------:R-:W-:Y:S05]  /*15c70*/  WARPSYNC.COLLECTIVE R15, `(.L_x_2434) ;  /* 0x000000000f087348 */ /* 0x000fea0003c00000 */
[----:B------:R0:W1:Y:S02]  /*15c80*/  SHFL.IDX P6, R14, R13, R12, R11 ;  /* 0x0000000c0d0e7389 */ /* 0x00006400000c000b */
[----:B01----:R-:W-:Y:S01]  /*15c90*/  ENDCOLLECTIVE ;  /* 0x000000000000791b */ /* 0x003fe20003800000 */
.L_x_2434:
        /* <DEDUP_REMOVED lines=18> */
.L_x_2435:
[----:B------:R-:W-:Y:S02]  /*15dc0*/  IMAD.MOV.U32 R13, RZ, RZ, R0 ;  /* 0x000000ffff0d7224 */ /* 0x000fe400078e0000 */
[----:B------:R-:W-:-:S07]  /*15dd0*/  IMAD.MOV.U32 R5, RZ, RZ, R14 ;  /* 0x000000ffff057224 */ /* 0x000fce00078e000e */
[----:B------:R-:W-:Y:S05]  /*15de0*/  WARPSYNC.COLLECTIVE R15, `(.L_x_2436) ;  /* 0x000000000f087348 */ /* 0x000fea0003c00000 */
[----:B------:R0:W1:Y:S02]  /*15df0*/  SHFL.IDX P6, R14, R13, R12, R11 ;  /* 0x0000000c0d0e7389 */ /* 0x00006400000c000b */
[----:B01----:R-:W-:Y:S01]  /*15e00*/  ENDCOLLECTIVE ;  /* 0x000000000000791b */ /* 0x003fe20003800000 */
.L_x_2436:
        /* <DEDUP_REMOVED lines=18> */
.L_x_2437:
[----:B------:R-:W-:Y:S02]  /*15f30*/  IMAD.MOV.U32 R13, RZ, RZ, R0 ;  /* 0x000000ffff0d7224 */ /* 0x000fe400078e0000 */
[----:B------:R-:W-:-:S07]  /*15f40*/  IMAD.MOV.U32 R5, RZ, RZ, R14 ;  /* 0x000000ffff057224 */ /* 0x000fce00078e000e */
[----:B------:R-:W-:Y:S05]  /*15f50*/  WARPSYNC.COLLECTIVE R15, `(.L_x_2438) ;  /* 0x000000000f087348 */ /* 0x000fea0003c00000 */
[----:B------:R0:W1:Y:S02]  /*15f60*/  SHFL.IDX P6, R14, R13, R12, R11 ;  /* 0x0000000c0d0e7389 */ /* 0x00006400000c000b */
[----:B01----:R-:W-:Y:S01]  /*15f70*/  ENDCOLLECTIVE ;  /* 0x000000000000791b */ /* 0x003fe20003800000 */
.L_x_2438:
        /* <DEDUP_REMOVED lines=18> */
.L_x_2439:
[----:B------:R-:W-:Y:S02]  /*160a0*/  IMAD.MOV.U32 R13, RZ, RZ, R0 ;  /* 0x000000ffff0d7224 */ /* 0x000fe400078e0000 */
[----:B------:R-:W-:-:S07]  /*160b0*/  IMAD.MOV.U32 R5, RZ, RZ, R14 ;  /* 0x000000ffff057224 */ /* 0x000fce00078e000e */
[----:B------:R-:W-:Y:S05]  /*160c0*/  WARPSYNC.COLLECTIVE R15, `(.L_x_2440) ;  /* 0x000000000f087348 */ /* 0x000fea0003c00000 */
[----:B------:R0:W1:Y:S02]  /*160d0*/  SHFL.IDX P6, R14, R13, R12, R11 ;  /* 0x0000000c0d0e7389 */ /* 0x00006400000c000b */
[----:B01----:R-:W-:Y:S01]  /*160e0*/  ENDCOLLECTIVE ;  /* 0x000000000000791b */ /* 0x003fe20003800000 */
.L_x_2440:
        /* <DEDUP_REMOVED lines=18> */
.L_x_2441:
[----:B------:R-:W-:Y:S02]  /*16210*/  IMAD.MOV.U32 R13, RZ, RZ, R0 ;  /* 0x000000ffff0d7224 */ /* 0x000fe400078e0000 */
[----:B------:R-:W-:-:S07]  /*16220*/  IMAD.MOV.U32 R5, RZ, RZ, R14 ;  /* 0x000000ffff057224 */ /* 0x000fce00078e000e */
[----:B------:R-:W-:Y:S05]  /*16230*/  WARPSYNC.COLLECTIVE R15, `(.L_x_2442) ;  /* 0x000000000f087348 */ /* 0x000fea0003c00000 */
[----:B------:R0:W1:Y:S02]  /*16240*/  SHFL.IDX P6, R14, R13, R12, R11 ;  /* 0x0000000c0d0e7389 */ /* 0x00006400000c000b */
[----:B01----:R-:W-:Y:S01]  /*16250*/  ENDCOLLECTIVE ;  /* 0x000000000000791b */ /* 0x003fe20003800000 */
.L_x_2442:
        /* <DEDUP_REMOVED lines=18> */
.L_x_2443:
[----:B------:R-:W-:Y:S02]  /*16380*/  IMAD.MOV.U32 R13, RZ, RZ, R0 ;  /* 0x000000ffff0d7224 */ /* 0x000fe400078e0000 */
[----:B------:R-:W-:-:S07]  /*16390*/  IMAD.MOV.U32 R5, RZ, RZ, R14 ;  /* 0x000000ffff057224 */ /* 0x000fce00078e000e */
[----:B------:R-:W-:Y:S05]  /*163a0*/  WARPSYNC.COLLECTIVE R15, `(.L_x_2444) ;  /* 0x000000000f087348 */ /* 0x000fea0003c00000 */
[----:B------:R0:W1:Y:S02]  /*163b0*/  SHFL.IDX P6, R14, R13, R12, R11 ;  /* 0x0000000c0d0e7389 */ /* 0x00006400000c000b */
[----:B01----:R-:W-:Y:S01]  /*163c0*/  ENDCOLLECTIVE ;  /* 0x000000000000791b */ /* 0x003fe20003800000 */
.L_x_2444:
        /* <DEDUP_REMOVED lines=16> */
.L_x_2445:
[----:B------:R-:W-:Y:S02]  /*164d0*/  IMAD.MOV.U32 R13, RZ, RZ, R0 ;  /* 0x000000ffff0d7224 */ /* 0x000fe400078e0000 */
[----:B------:R-:W-:-:S07]  /*164e0*/  IMAD.MOV.U32 R4, RZ, RZ, R14 ;  /* 0x000000ffff047224 */ /* 0x000fce00078e000e */
[----:B------:R-:W-:Y:S05]  /*164f0*/  WARPSYNC.COLLECTIVE R15, `(.L_x_2446) ;  /* 0x000000000f087348 */ /* 0x000fea0003c00000 */
[----:B------:R0:W1:Y:S02]  /*16500*/  SHFL.IDX P6, R14, R13, R12, R11 ;  /* 0x0000000c0d0e7389 */ /* 0x00006400000c000b */
[----:B01----:R-:W-:Y:S01]  /*16510*/  ENDCOLLECTIVE ;  /* 0x000000000000791b */ /* 0x003fe20003800000 */
.L_x_2446:
[----:B------:R-:W-:Y:S01]  /*16520*/  IMAD.MOV.U32 R0, RZ, RZ, R14 ;  /* 0x000000ffff007224 */ /* 0x000fe200078e000e */
[----:B------:R-:W-:Y:S06]  /*16530*/  BRA `(.L_x_2447) ;  /* 0xffffffbc00fc7947 */ /* 0x000fec000383ffff */
.L_x_2341:
[----:B0-----:R0:W1:Y:S02]  /*16540*/  SYNCS.PHASECHK.TRANS64.TRYWAIT P0, [R17+URZ+0x36820], R0 ;  /* 0x03682000110075a7 */ /* 0x001064000800017f */
[----:B-1----:R-:W-:Y:S05]  /*16550*/  @!P0 NANOSLEEP.SYNCS 0x989680 ;  /* 0x009896800000895d */ /* 0x002fea0003900000 */
[----:B------:R-:W1:Y:S02]  /*16560*/  @!P0 SYNCS.PHASECHK.TRANS64 P0, [R17+URZ+0x36820], R0 ;  /* 0x03682000110085a7 */ /* 0x000e64000800007f */
[----:B-1----:R-:W-:Y:S05]  /*16570*/  @!P0 BRA `(.L_x_2341) ;  /* 0xfffffffc00f08947 */ /* 0x002fea000383ffff */
[----:B------:R-:W-:Y:S05]  /*16580*/  BRA `(.L_x_2448) ;  /* 0xffffffc000747947 */ /* 0x000fea000383ffff */
.L_x_2348:
[----:B0-----:R0:W1:Y:S02]  /*16590*/  SYNCS.PHASECHK.TRANS64.TRYWAIT P0, [R2+URZ+0x36840], R3 ;  /* 0x03684003020075a7 */ /* 0x001064000800017f */
[----:B-1----:R-:W-:Y:S05]  /*165a0*/  @!P0 NANOSLEEP.SYNCS 0x989680 ;  /* 0x009896800000895d */ /* 0x002fea0003900000 */
[----:B------:R-:W1:Y:S02]  /*165b0*/  @!P0 SYNCS.PHASECHK.TRANS64 P0, [R2+URZ+0x36840], R3 ;  /* 0x03684003020085a7 */ /* 0x000e64000800007f */
[----:B-1----:R-:W-:Y:S05]  /*165c0*/  @!P0 BRA `(.L_x_2348) ;  /* 0xfffffffc00f08947 */ /* 0x002fea000383ffff */
[----:B------:R-:W-:Y:S05]  /*165d0*/  BRA `(.L_x_2449) ;  /* 0xffffffc400287947 */ /* 0x000fea000383ffff */
.L_x_2355:
[----:B0-----:R0:W1:Y:S02]  /*165e0*/  SYNCS.PHASECHK.TRANS64.TRYWAIT P0, [R3+URZ+0x60], R2 ;  /* 0x00006002030075a7 */ /* 0x001064000800017f */
[----:B-1----:R-:W-:Y:S05]  /*165f0*/  @!P0 NANOSLEEP.SYNCS 0x989680 ;  /* 0x009896800000895d */ /* 0x002fea0003900000 */
[----:B------:R-:W1:Y:S02]  /*16600*/  @!P0 SYNCS.PHASECHK.TRANS64 P0, [R3+URZ+0x60], R2 ;  /* 0x00006002030085a7 */ /* 0x000e64000800007f */
[----:B-1----:R-:W-:Y:S05]  /*16610*/  @!P0 BRA `(.L_x_2355) ;  /* 0xfffffffc00f08947 */ /* 0x002fea000383ffff */
[----:B------:R-:W-:Y:S05]  /*16620*/  BRA `(.L_x_2450) ;  /* 0xffffffc800307947 */ /* 0x000fea000383ffff */
.L_x_2366:
[----:B-1----:R1:W2:Y:S02]  /*16630*/  SYNCS.PHASECHK.TRANS64.TRYWAIT P0, [R3+URZ+0x36840], R2 ;  /* 0x03684002030075a7 */ /* 0x0022a4000800017f */
[----:B--2---:R-:W-:Y:S05]  /*16640*/  @!P0 NANOSLEEP.SYNCS 0x989680 ;  /* 0x009896800000895d */ /* 0x004fea0003900000 */
[----:B------:R-:W2:Y:S02]  /*16650*/  @!P0 SYNCS.PHASECHK.TRANS64 P0, [R3+URZ+0x36840], R2 ;  /* 0x03684002030085a7 */ /* 0x000ea4000800007f */
[----:B--2---:R-:W-:Y:S05]  /*16660*/  @!P0 BRA `(.L_x_2366) ;  /* 0xfffffffc00f08947 */ /* 0x004fea000383ffff */
[----:B------:R-:W-:Y:S05]  /*16670*/  BRA `(.L_x_2451) ;  /* 0xffffffcc00f07947 */ /* 0x000fea000383ffff */
.L_x_2373:
[----:B0-----:R0:W1:Y:S02]  /*16680*/  SYNCS.PHASECHK.TRANS64.TRYWAIT P0, [R2+URZ+0x60], R3 ;  /* 0x00006003020075a7 */ /* 0x001064000800017f */
[----:B-1----:R-:W-:Y:S05]  /*16690*/  @!P0 NANOSLEEP.SYNCS 0x989680 ;  /* 0x009896800000895d */ /* 0x002fea0003900000 */
[----:B------:R-:W1:Y:S02]  /*166a0*/  @!P0 SYNCS.PHASECHK.TRANS64 P0, [R2+URZ+0x60], R3 ;  /* 0x00006003020085a7 */ /* 0x000e64000800007f */
[----:B-1----:R-:W-:Y:S05]  /*166b0*/  @!P0 BRA `(.L_x_2373) ;  /* 0xfffffffc00f08947 */ /* 0x002fea000383ffff */
[----:B------:R-:W-:Y:S05]  /*166c0*/  BRA `(.L_x_2452) ;  /* 0xffffffd400007947 */ /* 0x000fea000383ffff */
.L_x_2383:
[----:B--2---:R2:W3:Y:S02]  /*166d0*/  SYNCS.PHASECHK.TRANS64.TRYWAIT P0, [R2+URZ+0x36840], R3 ;  /* 0x03684003020075a7 */ /* 0x0044e4000800017f */
[----:B---3--:R-:W-:Y:S05]  /*166e0*/  @!P0 NANOSLEEP.SYNCS 0x989680 ;  /* 0x009896800000895d */ /* 0x008fea0003900000 */
[----:B------:R-:W3:Y:S02]  /*166f0*/  @!P0 SYNCS.PHASECHK.TRANS64 P0, [R2+URZ+0x36840], R3 ;  /* 0x03684003020085a7 */ /* 0x000ee4000800007f */
[----:B---3--:R-:W-:Y:S05]  /*16700*/  @!P0 BRA `(.L_x_2383) ;  /* 0xfffffffc00f08947 */ /* 0x008fea000383ffff */
[----:B------:R-:W-:Y:S05]  /*16710*/  BRA `(.L_x_2453) ;  /* 0xffffffd800947947 */ /* 0x000fea000383ffff */
.L_x_2390:
[----:B0-----:R0:W1:Y:S02]  /*16720*/  SYNCS.PHASECHK.TRANS64.TRYWAIT P0, [R2+URZ+0x60], R5 ;  /* 0x00006005020075a7 */ /* 0x001064000800017f */
[----:B-1----:R-:W-:Y:S05]  /*16730*/  @!P0 NANOSLEEP.SYNCS 0x989680 ;  /* 0x009896800000895d */ /* 0x002fea0003900000 */
[----:B------:R-:W1:Y:S02]  /*16740*/  @!P0 SYNCS.PHASECHK.TRANS64 P0, [R2+URZ+0x60], R5 ;  /* 0x00006005020085a7 */ /* 0x000e64000800007f */
[----:B-1----:R-:W-:Y:S05]  /*16750*/  @!P0 BRA `(.L_x_2390) ;  /* 0xfffffffc00f08947 */ /* 0x002fea000383ffff */
[----:B------:R-:W-:Y:S05]  /*16760*/  BRA `(.L_x_2454) ;  /* 0xffffffdc00a47947 */ /* 0x000fea000383ffff */
.L_x_2402:
[----:B0-----:R0:W1:Y:S02]  /*16770*/  SYNCS.PHASECHK.TRANS64.TRYWAIT P0, [R2+URZ+0x36860], R3 ;  /* 0x03686003020075a7 */ /* 0x001064000800017f */
[----:B-1----:R-:W-:Y:S05]  /*16780*/  @!P0 NANOSLEEP.SYNCS 0x989680 ;  /* 0x009896800000895d */ /* 0x002fea0003900000 */
[----:B------:R-:W1:Y:S02]  /*16790*/  @!P0 SYNCS.PHASECHK.TRANS64 P0, [R2+URZ+0x36860], R3 ;  /* 0x03686003020085a7 */ /* 0x000e64000800007f */
[----:B-1----:R-:W-:Y:S05]  /*167a0*/  @!P0 BRA `(.L_x_2402) ;  /* 0xfffffffc00f08947 */ /* 0x002fea000383ffff */
[----:B------:R-:W-:Y:S05]  /*167b0*/  BRA `(.L_x_2455) ;  /* 0xffffffe400247947 */ /* 0x000fea000383ffff */
.L_x_2410:
[----:B------:R-:W-:Y:S01]  /*167c0*/  BSSY B0, `(.L_x_2456) ;  /* 0x0000008000007945 */ /* 0x000fe20003800000 */
[----:B-----5:R-:W-:Y:S02]  /*167d0*/  IMAD.MOV.U32 R13, RZ, RZ, R2 ;  /* 0x000000ffff0d7224 */ /* 0x020fe400078e0002 */
[----:B------:R-:W-:Y:S02]  /*167e0*/  IMAD.MOV.U32 R12, RZ, RZ, RZ ;  /* 0x000000ffff0c7224 */ /* 0x000fe400078e00ff */
[----:B------:R-:W-:Y:S02]  /*167f0*/  IMAD.MOV.U32 R11, RZ, RZ, 0x1f ;  /* 0x0000001fff0b7424 */ /* 0x000fe400078e00ff */
[----:B------:R-:W-:-:S07]  /*16800*/  IMAD.MOV.U32 R15, RZ, RZ, -0x1 ;  /* 0xffffffffff0f7424 */ /* 0x000fce00078e00ff */
[----:B-1----:R-:W-:Y:S05]  /*16810*/  WARPSYNC.COLLECTIVE R15, `(.L_x_2457) ;  /* 0x000000000f087348 */ /* 0x002fea0003c00000 */
[----:B------:R0:W2:Y:S02]  /*16820*/  SHFL.IDX P6, R14, R13, R12, R11 ;  /* 0x0000000c0d0e7389 */ /* 0x0000a400000c000b */
[----:B012---:R-:W-:Y:S01]  /*16830*/  ENDCOLLECTIVE ;  /* 0x000000000000791b */ /* 0x007fe20003800000 */
.L_x_2457:
[----:B------:R-:W-:Y:S05]  /*16840*/  BSYNC B0 ;  /* 0x0000000000007941 */ /* 0x000fea0003800000 */
.L_x_2456:
[----:B------:R-:W-:Y:S05]  /*16850*/  BRA `(.L_x_2458) ;  /* 0xffffffe800587947 */ /* 0x000fea000383ffff */
.L_x_2413:
[----:B0-----:R0:W1:Y:S02]  /*16860*/  SYNCS.PHASECHK.TRANS64.TRYWAIT P0, [R0+URZ+0x36820], R3 ;  /* 0x03682003000075a7 */ /* 0x001064000800017f */
[----:B-1----:R-:W-:Y:S05]  /*16870*/  @!P0 NANOSLEEP.SYNCS 0x989680 ;  /* 0x009896800000895d */ /* 0x002fea0003900000 */
[----:B------:R-:W1:Y:S02]  /*16880*/  @!P0 SYNCS.PHASECHK.TRANS64 P0, [R0+URZ+0x36820], R3 ;  /* 0x03682003000085a7 */ /* 0x000e64000800007f */
[----:B-1----:R-:W-:Y:S05]  /*16890*/  @!P0 BRA `(.L_x_2413) ;  /* 0xfffffffc00f08947 */ /* 0x002fea000383ffff */
[----:B------:R-:W-:Y:S05]  /*168a0*/  BRA `(.L_x_2459) ;  /* 0xffffffe800a47947 */ /* 0x000fea000383ffff */
.L_x_2414:
        /* <DEDUP_REMOVED lines=11> */
.L_x_2461:
[----:B------:R-:W-:Y:S05]  /*16960*/  BSYNC B0 ;  /* 0x0000000000007941 */ /* 0x000fea0003800000 */
.L_x_2460:
[----:B------:R-:W-:Y:S05]  /*16970*/  BRA `(.L_x_2462) ;  /* 0xffffffe8008c7947 */ /* 0x000fea000383ffff */
.L_x_2417:
[----:B------:R-:W-:Y:S01]  /*16980*/  BSSY B1, `(.L_x_2463) ;  /* 0x0000006000017945 */ /* 0x000fe20003800000 */
[----:B------:R-:W-:-:S07]  /*16990*/  IMAD.MOV.U32 R15, RZ, RZ, -0x1 ;  /* 0xffffffffff0f7424 */ /* 0x000fce00078e00ff */
[----:B01----:R-:W-:Y:S05]  /*169a0*/  WARPSYNC.COLLECTIVE R15, `(.L_x_2464) ;  /* 0x000000000f0c7348 */ /* 0x003fea0003c00000 */
[----:B------:R-:W-:Y:S02]  /*169b0*/  ELECT P6, UR62, PT ;  /* 0x00000000003e782f */ /* 0x000fe400038c0000 */
[----:B------:R-:W-:Y:S01]  /*169c0*/  MOV R14, UR62 ;  /* 0x0000003e000e7c02 */ /* 0x000fe20008000f00 */
[----:B01----:R-:W-:Y:S10]  /*169d0*/  ENDCOLLECTIVE ;  /* 0x000000000000791b */ /* 0x003ff40003800000 */
.L_x_2464:
[----:B------:R-:W-:Y:S05]  /*169e0*/  BSYNC B1 ;  /* 0x0000000000017941 */ /* 0x000fea0003800000 */
.L_x_2463:
[----:B------:R-:W-:Y:S05]  /*169f0*/  BRA `(.L_x_2465) ;  /* 0xffffffe800847947 */ /* 0x000fea000383ffff */
.L_x_2419:
[----:B0-----:R0:W1:Y:S02]  /*16a00*/  SYNCS.PHASECHK.TRANS64.TRYWAIT P0, [R6+URZ], R5 ;  /* 0x00000005060075a7 */ /* 0x001064000800017f */
[----:B-1----:R-:W-:Y:S05]  /*16a10*/  @!P0 NANOSLEEP.SYNCS 0x989680 ;  /* 0x009896800000895d */ /* 0x002fea0003900000 */
[----:B------:R-:W1:Y:S02]  /*16a20*/  @!P0 SYNCS.PHASECHK.TRANS64 P0, [R6+URZ], R5 ;  /* 0x00000005060085a7 */ /* 0x000e64000800007f */
[----:B-1----:R-:W-:Y:S05]  /*16a30*/  @!P0 BRA `(.L_x_2419) ;  /* 0xfffffffc00f08947 */ /* 0x002fea000383ffff */
[----:B------:R-:W-:Y:S05]  /*16a40*/  BRA `(.L_x_2466) ;  /* 0xffffffe800bc7947 */ /* 0x000fea000383ffff */
.L_x_2420:
[----:B-1----:R1:W2:Y:S02]  /*16a50*/  SYNCS.PHASECHK.TRANS64.TRYWAIT P0, [R3+URZ], R2 ;  /* 0x00000002030075a7 */ /* 0x0022a4000800017f */
[----:B--2---:R-:W-:Y:S05]  /*16a60*/  @!P0 NANOSLEEP.SYNCS 0x989680 ;  /* 0x009896800000895d */ /* 0x004fea0003900000 */
[----:B------:R-:W2:Y:S02]  /*16a70*/  @!P0 SYNCS.PHASECHK.TRANS64 P0, [R3+URZ], R2 ;  /* 0x00000002030085a7 */ /* 0x000ea4000800007f */
[----:B--2---:R-:W-:Y:S05]  /*16a80*/  @!P0 BRA `(.L_x_2420) ;  /* 0xfffffffc00f08947 */ /* 0x004fea000383ffff */
[----:B------:R-:W-:Y:S05]  /*16a90*/  BRA `(.L_x_2467) ;  /* 0xffffffe800b07947 */ /* 0x000fea000383ffff */
.L_x_2422:
[----:B-1----:R1:W2:Y:S02]  /*16aa0*/  SYNCS.PHASECHK.TRANS64.TRYWAIT P0, [R18+URZ], R5 ;  /* 0x00000005120075a7 */ /* 0x0022a4000800017f */
[----:B--2---:R-:W-:Y:S05]  /*16ab0*/  @!P0 NANOSLEEP.SYNCS 0x989680 ;  /* 0x009896800000895d */ /* 0x004fea0003900000 */
[----:B------:R-:W2:Y:S02]  /*16ac0*/  @!P0 SYNCS.PHASECHK.TRANS64 P0, [R18+URZ], R5 ;  /* 0x00000005120085a7 */ /* 0x000ea4000800007f */
[----:B--2---:R-:W-:Y:S05]  /*16ad0*/  @!P0 BRA `(.L_x_2422) ;  /* 0xfffffffc00f08947 */ /* 0x004fea000383ffff */
[----:B------:R-:W-:Y:S05]  /*16ae0*/  BRA `(.L_x_2468) ;  /* 0xffffffe800b47947 */ /* 0x000fea000383ffff */
.L_x_2469:
        /* <DEDUP_REMOVED lines=9> */
.L_x_3246:


//--------------------- .text._ZN7cutlass13device_kernelIN5flash11enable_sm90INS1_16FlashAttnFwdSm90INS1_25CollectiveMainloopFwdSm90ILi2EN4cute5tupleIJNS5_1CILi1EEES8_S8_EEENS6_IJNS7_ILi128EEENS7_ILi112EEENS7_ILi192EEEEEELi192ENS_6half_tEfNS_4arch4Sm90ELb1ELb0ELb0ELb1ELb0ELb0ELb0ELb1ELb1ELb1ELb0ELb0EEENS1_21CollectiveEpilogueFwdINS6_IJSA_SC_SB_EEES9_SE_SG_Li256ELb1ELb1ELb0ELb0EEENS1_36VarlenDynamicPersistentTileSchedulerILi128ELi112ELi256ELi128ELb0ELb1ELb1ELb1ELb1ELb1EEEEEEEEEvNT_6ParamsE --------------------------
	.section	.text._ZN7cutlass13device_kernelIN5flash11enable_sm90INS1_16FlashAttnFwdSm90INS1_25CollectiveMainloopFwdSm90ILi2EN4cute5tupleIJNS5_1CILi1EEES8_S8_EEENS6_IJNS7_ILi128EEENS7_ILi112EEENS7_ILi192EEEEEELi192ENS_6half_tEfNS_4arch4Sm90ELb1ELb0ELb0ELb1ELb0ELb0ELb0ELb1ELb1ELb1ELb0ELb0EEENS1_21CollectiveEpilogueFwdINS6_IJSA_SC_SB_EEES9_SE_SG_Li256ELb1ELb1ELb0ELb0EEENS1_36VarlenDynamicPersistentTileSchedulerILi128ELi112ELi256ELi128ELb0ELb1ELb1ELb1ELb1ELb1EEEEEEEEEvNT_6ParamsE,"ax",@progbits
	.align	128
.text._ZN7cutlass13device_kernelIN5flash11enable_sm90INS1_16FlashAttnFwdSm90INS1_25CollectiveMainloopFwdSm90ILi2EN4cute5tupleIJNS5_1CILi1EEES8_S8_EEENS6_IJNS7_ILi128EEENS7_ILi112EEENS7_ILi192EEEEEELi192ENS_6half_tEfNS_4arch4Sm90ELb1ELb0ELb0ELb1ELb0ELb0ELb0ELb1ELb1ELb1ELb0ELb0EEENS1_21CollectiveEpilogueFwdINS6_IJSA_SC_SB_EEES9_SE_SG_Li256ELb1ELb1ELb0ELb0EEENS1_36VarlenDynamicPersistentTileSchedulerILi128ELi112ELi256ELi128ELb0ELb1ELb1ELb1ELb1ELb1EEEEEEEEEvNT_6ParamsE:
        .type           _ZN7cutlass13device_kernelIN5flash11enable_sm90INS1_16FlashAttnFwdSm90INS1_25CollectiveMainloopFwdSm90ILi2EN4cute5tupleIJNS5_1CILi1EEES8_S8_EEENS6_IJNS7_ILi128EEENS7_ILi112EEENS7_ILi192EEEEEELi192ENS_6half_tEfNS_4arch4Sm90ELb1ELb0ELb0ELb1ELb0ELb0ELb0ELb1ELb1ELb1ELb0ELb0EEENS1_21CollectiveEpilogueFwdINS6_IJSA_SC_SB_EEES9_SE_SG_Li256ELb1ELb1ELb0ELb0EEENS1_36VarlenDynamicPersistentTileSchedulerILi128ELi112ELi256ELi128ELb0ELb1ELb1ELb1ELb1ELb1EEEEEEEEEvNT_6ParamsE,@function
        .size           _ZN7cutlass13device_kernelIN5flash11enable_sm90INS1_16FlashAttnFwdSm90INS1_25CollectiveMainloopFwdSm90ILi2EN4cute5tupleIJNS5_1CILi1EEES8_S8_EEENS6_IJNS7_ILi128EEENS7_ILi112EEENS7_ILi192EEEEEELi192ENS_6half_tEfNS_4arch4Sm90ELb1ELb0ELb0ELb1ELb0ELb0ELb0ELb1ELb1ELb1ELb0ELb0EEENS1_21CollectiveEpilogueFwdINS6_IJSA_SC_SB_EEES9_SE_SG_Li256ELb1ELb1ELb0ELb0EEENS1_36VarlenDynamicPersistentTileSchedulerILi128ELi112ELi256ELi128ELb0ELb1ELb1ELb1ELb1ELb1EEEEEEEEEvNT_6ParamsE,(.L_x_3247 - _ZN7cutlass13device_kernelIN5flash11enable_sm90INS1_16FlashAttnFwdSm90INS1_25CollectiveMainloopFwdSm90ILi2EN4cute5tupleIJNS5_1CILi1EEES8_S8_EEENS6_IJNS7_ILi128EEENS7_ILi112EEENS7_ILi192EEEEEELi192ENS_6half_tEfNS_4arch4Sm90ELb1ELb0ELb0ELb1ELb0ELb0ELb0ELb1ELb1ELb1ELb0ELb0EEENS1_21CollectiveEpilogueFwdINS6_IJSA_SC_SB_EEES9_SE_SG_Li256ELb1ELb1ELb0ELb0EEENS1_36VarlenDynamicPersistentTileSchedulerILi128ELi112ELi256ELi128ELb0ELb1ELb1ELb1ELb1ELb1EEEEEEEEEvNT_6ParamsE)
        .other          _ZN7cutlass13device_kernelIN5flash11enable_sm90INS1_16FlashAttnFwdSm90INS1_25CollectiveMainloopFwdSm90ILi2EN4cute5tupleIJNS5_1CILi1EEES8_S8_EEENS6_IJNS7_ILi128EEENS7_ILi112EEENS7_ILi192EEEEEELi192ENS_6half_tEfNS_4arch4Sm90ELb1ELb0ELb0ELb1ELb0ELb0ELb0ELb1ELb1ELb1ELb0ELb0EEENS1_21CollectiveEpilogueFwdINS6_IJSA_SC_SB_EEES9_SE_SG_Li256ELb1ELb1ELb0ELb0EEENS1_36VarlenDynamicPersistentTileSchedulerILi128ELi112ELi256ELi128ELb0ELb1ELb1ELb1ELb1ELb1EEEEEEEEEvNT_6ParamsE,@"STO_CUDA_ENTRY STV_DEFAULT"
_ZN7cutlass13device_kernelIN5flash11enable_sm90INS1_16FlashAttnFwdSm90INS1_25CollectiveMainloopFwdSm90ILi2EN4cute5tupleIJNS5_1CILi1EEES8_S8_EEENS6_IJNS7_ILi128EEENS7_ILi112EEENS7_ILi192EEEEEELi192ENS_6half_tEfNS_4arch4Sm90ELb1ELb0ELb0ELb1ELb0ELb0ELb0ELb1ELb1ELb1ELb0ELb0EEENS1_21CollectiveEpilogueFwdINS6_IJSA_SC_SB_EEES9_SE_SG_Li256ELb1ELb1ELb0ELb0EEENS1_36VarlenDynamicPersistentTileSchedulerILi128ELi112ELi256ELi128ELb0ELb1ELb1ELb1ELb1ELb1EEEEEEEEEvNT_6ParamsE:
        /* <DEDUP_REMOVED lines=18> */
.L_x_2471:
[----:B------:R-:W-:Y:S05]  /*0120*/  BSYNC B0 ;  /* 0x0000000000007941 */ /* 0x000fea0003800000 */
.L_x_2470:
        /* <DEDUP_REMOVED lines=41> */
.L_x_2472:
        /* <DEDUP_REMOVED lines=22> */
.L_x_2473:
        /* <DEDUP_REMOVED lines=18> */
.L_x_2474:
        /* <DEDUP_REMOVED lines=22> */
.L_x_2475:
        /* <DEDUP_REMOVED lines=22> */
.L_x_2476:
        /* <DEDUP_REMOVED lines=8> */
.L_x_2478:
        /* <DEDUP_REMOVED lines=50> */
[----:B------:R-:W-:Y:S01]  /*0ca0*/  SHF.R.S32.HI R209, RZ, 0x3, R3 ;  /* 0x00000003ffd17819 */ /* 0x000fe20000011403 */
[----:B------:R-:W-:Y:S01]  /*0cb0*/  IMAD.IADD R5, R220, 0x1, -R5 ;  /* 0x00000001dc057824 */ /* 0x000fe200078e0a05 */
[----:B------:R-:W-:Y:S01]  /*0cc0*/  LOP3.LUT R2, R2, 0x1ffffffe, RZ, 0xc0, !PT ;  /* 0x1ffffffe02027812 */ /* 0x000fe200078ec0ff */
[----:B------:R-:W-:Y:S02]  /*0cd0*/  ULOP3.LUT UR7, UR4, 0x1, URZ, 0xfc, !UPT ;  /* 0x0000000104077892 */ /* 0x000fe4000f8efc3f */
[----:B------:R-:W-:Y:S01]  /*0ce0*/  IMAD R5, R5, 0x40, R4 ;  /* 0x0000004005057824 */ /* 0x000fe200078e0204 */
[----:B------:R-:W-:Y:S01]  /*0cf0*/  UMOV UR4, URZ ;  /* 0x0000003f00047c82 */ /* 0x000fe20008000000 */
[----:B------:R-:W-:Y:S01]  /*0d00*/  IMAD.IADD R2, R7, 0x1, -R2 ;  /* 0x0000000107027824 */ /* 0x000fe200078e0a02 */
[----:B------:R-:W-:Y:S01]  /*0d10*/  LOP3.LUT R7, R10, 0xfffffffc, RZ, 0xc0, !PT ;  /* 0xfffffffc0a077812 */ /* 0x000fe200078ec0ff */
[----:B------:R-:W-:Y:S02]  /*0d20*/  IMAD.U32 R216, RZ, RZ, UR7 ;  /* 0x00000007ffd87e24 */ /* 0x000fe4000f8e00ff */
[----:B------:R-:W-:-:S02]  /*0d30*/  IMAD R215, R2, 0x8, R5 ;  /* 0x0000000802d77824 */ /* 0x000fc400078e0205 */
[----:B------:R-:W-:Y:S01]  /*0d40*/  IMAD.IADD R4, R220, 0x1, -R7 ;  /* 0x00000001dc047824 */ /* 0x000fe200078e0a07 */
[----:B------:R-:W-:Y:S01]  /*0d50*/  LOP3.LUT R7, R3, 0xfffffff8, RZ, 0xc0, !PT ;  /* 0xfffffff803077812 */ /* 0x000fe200078ec0ff */
[----:B------:R-:W-:Y:S01]  /*0d60*/  IMAD.U32 R211, RZ, RZ, UR4 ;  /* 0x00000004ffd37e24 */ /* 0x000fe2000f8e00ff */
[----:B------:R-:W-:Y:S02]  /*0d70*/  LOP3.LUT R3, R6, 0x7ffffffc, RZ, 0xc0, !PT ;  /* 0x7ffffffc06037812 */ /* 0x000fe400078ec0ff */
[----:B------:R-:W-:Y:S01]  /*0d80*/  LEA.HI R10, R4, R4, RZ, 0x1 ;  /* 0x00000004040a7211 */ /* 0x000fe200078f08ff */
[----:B------:R-:W-:Y:S02]  /*0d90*/  IMAD.IADD R206, R220, 0x1, -R7 ;  /* 0x00000001dcce7824 */ /* 0x000fe400078e0a07 */
[----:B------:R-:W-:Y:S01]  /*0da0*/  IMAD.IADD R22, R212, 0x1, -R3 ;  /* 0x00000001d4167824 */ /* 0x000fe200078e0a03 */
[----:B------:R-:W-:Y:S01]  /*0db0*/  LOP3.LUT R11, R10, 0x1ffffffe, RZ, 0xc0, !PT ;  /* 0x1ffffffe0a0b7812 */ /* 0x000fe200078ec0ff */
[----:B------:R-:W-:-:S04]  /*0dc0*/  IMAD.SHL.U32 R16, R206, 0x8, RZ ;  /* 0x00000008ce107824 */ /* 0x000fc800078e00ff */
[C---:B------:R-:W-:Y:S01]  /*0dd0*/  VIADD R204, R16.reuse, 0x40 ;  /* 0x0000004010cc7836 */ /* 0x040fe20000000000 */
[----:B------:R-:W-:Y:S01]  /*0de0*/  SHF.R.S32.HI R219, RZ, 0x1f, R16 ;  /* 0x0000001fffdb7819 */ /* 0x000fe20000011410 */
[----:B------:R-:W-:Y:S02]  /*0df0*/  VIADD R205, R16, 0x80 ;  /* 0x0000008010cd7836 */ /* 0x000fe40000000000 */
[----:B------:R-:W-:Y:S01]  /*0e00*/  IMAD.IADD R11, R4, 0x1, -R11 ;  /* 0x00000001040b7824 */ /* 0x000fe200078e0a0b */
[----:B------:R-:W-:Y:S02]  /*0e10*/  SHF.R.S32.HI R218, RZ, 0x1f, R204 ;  /* 0x0000001fffda7819 */ /* 0x000fe400000114cc */
[----:B------:R-:W-:Y:S01]  /*0e20*/  SHF.R.S32.HI R217, RZ, 0x1f, R205 ;  /* 0x0000001fffd97819 */ /* 0x000fe200000114cd */
[----:B------:R-:W-:-:S07]  /*0e30*/  IMAD R23, R11, 0x8, R214 ;  /* 0x000000080b177824 */ /* 0x000fce00078e02d6 */
.L_x_2532:
[----:B0-2---:R-:W0:Y:S01]  /*0e40*/  LDC.64 R2, c[0x0][0xc88] ;  /* 0x00032200ff027b82 */ /* 0x005e220000000a00 */
[----:B------:R-:W-:Y:S01]  /*0e50*/  ULDC.64 UR12, c[0x0][0x208] ;  /* 0x00008200000c7ab9 */ /* 0x000fe20000000a00 */
[----:B------:R-:W-:Y:S01]  /*0e60*/  ULDC.64 UR8, c[0x0][0xa28] ;  /* 0x00028a0000087ab9 */ /* 0x000fe20000000a00 */
[----:B------:R-:W-:Y:S01]  /*0e70*/  ULDC.64 UR10, c[0x0][0xa18] ;  /* 0x00028600000a7ab9 */ /* 0x000fe20000000a00 */
[----:B0-----:R-:W-:-:S06]  /*0e80*/  IMAD.WIDE R2, R39, 0x4, R2 ;  /* 0x0000000427027825 */ /* 0x001fcc00078e0202 */
[----:B------:R-:W2:Y:S01]  /*0e90*/  LDG.E R2, desc[UR12][R2.64] ;  /* 0x0000000c02027981 */ /* 0x000ea2000c1e1900 */
[----:B------:R-:W-:Y:S02]  /*0ea0*/  UISETP.NE.U32.AND UP0, UPT, UR8, URZ, UPT ;  /* 0x0000003f0800728c */ /* 0x000fe4000bf05070 */
[----:B------:R-:W-:Y:S02]  /*0eb0*/  UISETP.NE.U32.AND UP1, UPT, UR10, URZ, UPT ;  /* 0x0000003f0a00728c */ /* 0x000fe4000bf25070 */
[----:B------:R-:W-:Y:S02]  /*0ec0*/  UISETP.NE.AND.EX UP0, UPT, UR9, URZ, UPT, UP0 ;  /* 0x0000003f0900728c */ /* 0x000fe4000bf05300 */
[----:B------:R-:W-:-:S04]  /*0ed0*/  UISETP.NE.AND.EX UP1, UPT, UR11, URZ, UPT, UP1 ;  /* 0x0000003f0b00728c */ /* 0x000fc8000bf25310 */
[----:B------:R-:W-:Y:S02]  /*0ee0*/  PLOP3.LUT P0, PT, PT, PT, UP0, 0x80, 0x0 ;  /* 0x000000000000781c */ /* 0x000fe40003f0f008 */
[----:B------:R-:W-:Y:S02]  /*0ef0*/  PLOP3.LUT P2, PT, PT, PT, UP1, 0x80, 0x0 ;  /* 0x000000000000781c */ /* 0x000fe40003f4f018 */
[----:B--2---:R-:W-:-:S13]  /*0f00*/  R2UR UR4, R2 ;  /* 0x00000000020472ca */ /* 0x004fda00000e0000 */
[----:B------:R-:W-:Y:S02]  /*0f10*/  USHF.R.S32.HI UR7, URZ, 0x1f, UR4 ;  /* 0x0000001f3f077899 */ /* 0x000fe40008011404 */
[----:B------:R-:W-:Y:S01]  /*0f20*/  IMAD.U32 R207, RZ, RZ, UR4 ;  /* 0x00000004ffcf7e24 */ /* 0x000fe2000f8e00ff */
[----:B------:R-:W-:-:S04]  /*0f30*/  @UP0 ULEA UR8, UP2, UR4, UR8, 0x2 ;  /* 0x0000000804080291 */ /* 0x000fc8000f84103f */
[----:B------:R-:W-:Y:S02]  /*0f40*/  @UP0 ULEA.HI.X UR9, UR4, UR9, UR7, 0x2, UP2 ;  /* 0x0000000904090291 */ /* 0x000fe400090f1407 */
[----:B------:R-:W-:Y:S01]  /*0f50*/  IMAD.U32 R210, RZ, RZ, UR7 ;  /* 0x00000007ffd27e24 */ /* 0x000fe2000f8e00ff */
[----:B------:R-:W-:Y:S01]  /*0f60*/  @UP1 ULEA UR10, UP0, UR4, UR10, 0x2 ;  /* 0x0000000a040a1291 */ /* 0x000fe2000f80103f */
[----:B------:R-:W-:-:S03]  /*0f70*/  IMAD.U32 R2, RZ, RZ, UR8 ;  /* 0x00000008ff027e24 */ /* 0x000fc6000f8e00ff */
[----:B------:R-:W-:Y:S01]  /*0f80*/  @UP1 ULEA.HI.X UR11, UR4, UR11, UR7, 0x2, UP0 ;  /* 0x0000000b040b1291 */ /* 0x000fe200080f1407 */
[----:B------:R-:W-:Y:S01]  /*0f90*/  IMAD.U32 R3, RZ, RZ, UR9 ;  /* 0x00000009ff037e24 */ /* 0x000fe2000f8e00ff */
[----:B------:R-:W-:Y:S01]  /*0fa0*/  ULDC.64 UR8, c[0x0][0x418] ;  /* 0x0001060000087ab9 */ /* 0x000fe20000000a00 */
[----:B------:R-:W-:Y:S01]  /*0fb0*/  IMAD.U32 R4, RZ, RZ, UR10 ;  /* 0x0000000aff047e24 */ /* 0x000fe2000f8e00ff */
[----:B------:R-:W-:Y:S02]  /*0fc0*/  ULDC UR7, c[0x0][0x424] ;  /* 0x0001090000077ab9 */ /* 0x000fe40000000800 */
[----:B------:R-:W-:Y:S01]  /*0fd0*/  IMAD.U32 R5, RZ, RZ, UR11 ;  /* 0x0000000bff057e24 */ /* 0x000fe2000f8e00ff */
[----:B------:R-:W2:Y:S01]  /*0fe0*/  @P0 LDG.E R2, desc[UR12][R2.64] ;  /* 0x0000000c02020981 */ /* 0x000ea2000c1e1900 */
[----:B------:R-:W-:Y:S01]  /*0ff0*/  UISETP.NE.U32.AND UP0, UPT, UR8, URZ, UPT ;  /* 0x0000003f0800728c */ /* 0x000fe2000bf05070 */
[----:B------:R-:W-:Y:S02]  /*1000*/  ULDC.64 UR10, c[0x0][0xa20] ;  /* 0x00028800000a7ab9 */ /* 0x000fe40000000a00 */
[----:B---3--:R-:W3:Y:S01]  /*1010*/  @P2 LDG.E R4, desc[UR12][R4.64] ;  /* 0x0000000c04042981 */ /* 0x008ee2000c1e1900 */
[----:B------:R-:W-:Y:S01]  /*1020*/  ULDC UR12, c[0x0][0x288] ;  /* 0x0000a200000c7ab9 */ /* 0x000fe20000000800 */
[----:B------:R-:W-:Y:S01]  /*1030*/  UISETP.NE.AND.EX UP0, UPT, UR9, URZ, UPT, UP0 ;  /* 0x0000003f0900728c */ /* 0x000fe2000bf05300 */
[----:B------:R-:W-:Y:S01]  /*1040*/  ISETP.NE.U32.AND P1, PT, RZ, UR10, PT ;  /* 0x0000000aff007c0c */ /* 0x000fe2000bf25070 */
[----:B------:R-:W-:Y:S01]  /*1050*/  ULDC UR8, c[0x0][0x2f0] ;  /* 0x0000bc0000087ab9 */ /* 0x000fe20000000800 */
[----:B------:R-:W-:Y:S01]  /*1060*/  UMOV UR4, URZ ;  /* 0x0000003f00047c82 */ /* 0x000fe20008000000 */
[----:B------:R-:W-:Y:S01]  /*1070*/  USEL UR7, UR7, 0x1, UP0 ;  /* 0x0000000107077887 */ /* 0x000fe20008000000 */
[----:B------:R-:W-:Y:S01]  /*1080*/  ISETP.NE.AND.EX P1, PT, RZ, UR11, PT, P1 ;  /* 0x0000000bff007c0c */ /* 0x000fe2000bf25310 */
[----:B------:R-:W-:-:S02]  /*1090*/  IMAD.U32 R208, RZ, RZ, UR6 ;  /* 0x00000006ffd07e24 */ /* 0x000fc4000f8e00ff */
[----:B------:R-:W-:Y:S01]  /*10a0*/  UIMAD UR8, UR7, UR8, URZ ;  /* 0x00000008070872a4 */ /* 0x000fe2000f8e023f */
[----:B--2---:R-:W-:Y:S02]  /*10b0*/  @P0 R2UR UR4, R2 ;  /* 0x00000000020402ca */ /* 0x004fe400000e0000 */
[----:B---3--:R-:W-:-:S13]  /*10c0*/  @P2 R2UR UR12, R4 ;  /* 0x00000000040c22ca */ /* 0x008fda00000e0000 */
[----:B------:R-:W-:Y:S01]  /*10d0*/  IMAD.U32 R17, RZ, RZ, UR12 ;  /* 0x0000000cff117e24 */ /* 0x000fe2000f8e00ff */
[----:B-1--4-:R-:W-:Y:S06]  /*10e0*/  @P2 BRA `(.L_x_2479) ;  /* 0x0000000000402947 */ /* 0x012fec0003800000 */
[----:B------:R-:W-:Y:S02]  /*10f0*/  ULDC.64 UR6, c[0x0][0xa00] ;  /* 0x0002800000067ab9 */ /* 0x000fe40000000a00 */
[----:B------:R-:W-:-:S04]  /*1100*/  ISETP.NE.U32.AND P0, PT, RZ, UR6, PT ;  /* 0x00000006ff007c0c */ /* 0x000fc8000bf05070 */
[----:B------:R-:W-:-:S13]  /*1110*/  ISETP.NE.AND.EX P0, PT, RZ, UR7, PT, P0 ;  /* 0x00000007ff007c0c */ /* 0x000fda000bf05300 */
[----:B------:R-:W-:Y:S05]  /*1120*/  @!P0 BRA `(.L_x_2479) ;  /* 0x0000000000308947 */ /* 0x000fea0003800000 */
[----:B------:R-:W-:Y:S01]  /*1130*/  R2UR UR9, R207 ;  /* 0x00000000cf0972ca */ /* 0x000fe200000e0000 */
[----:B------:R-:W-:Y:S01]  /*1140*/  ULDC.64 UR6, c[0x0][0xa00] ;  /* 0x0002800000067ab9 */ /* 0x000fe20000000a00 */
[----:B------:R-:W-:-:S11]  /*1150*/  ULDC.64 UR12, c[0x0][0x208] ;  /* 0x00008200000c7ab9 */ /* 0x000fd60000000a00 */
[----:B------:R-:W-:-:S06]  /*1160*/  UIMAD.WIDE UR6, UR9, 0x4, UR6 ;  /* 0x00000004090678a5 */ /* 0x000fcc000f8e0206 */
[----:B------:R-:W-:Y:S02]  /*1170*/  IMAD.U32 R2, RZ, RZ, UR6 ;  /* 0x00000006ff027e24 */ /* 0x000fe4000f8e00ff */
[----:B------:R-:W-:-:S05]  /*1180*/  IMAD.U32 R3, RZ, RZ, UR7 ;  /* 0x00000007ff037e24 */ /* 0x000fca000f8e00ff */
[----:B------:R-:W2:Y:S04]  /*1190*/  LDG.E R4, desc[UR12][R2.64] ;  /* 0x0000000c02047981 */ /* 0x000ea8000c1e1900 */
[----:B------:R-:W3:Y:S01]  /*11a0*/  LDG.E R0, desc[UR12][R2.64+0x4] ;  /* 0x0000040c02007981 */ /* 0x000ee2000c1e1900 */
[----:B--2---:R-:W-:Y:S02]  /*11b0*/  R2UR UR6, R4 ;  /* 0x00000000040672ca */ /* 0x004fe400000e0000 */
[----:B---3--:R-:W-:-:S13]  /*11c0*/  R2UR UR7, R0 ;  /* 0x00000000000772ca */ /* 0x008fda00000e0000 */
[----:B------:R-:W-:-:S06]  /*11d0*/  UIADD3 UR6, -UR6, UR7, URZ ;  /* 0x0000000706067290 */ /* 0x000fcc000fffe13f */
[----:B------:R-:W-:-:S07]  /*11e0*/  IMAD.U32 R17, RZ, RZ, UR6 ;  /* 0x00000006ff117e24 */ /* 0x000fce000f8e00ff */
.L_x_2479:
[----:B------:R-:W-:Y:S05]  /*11f0*/  @!P1 BRA `(.L_x_2480) ;  /* 0x0000000000289947 */ /* 0x000fea0003800000 */
[----:B------:R-:W-:Y:S01]  /*1200*/  R2UR UR7, R207 ;  /* 0x00000000cf0772ca */ /* 0x000fe200000e0000 */
[----:B------:R-:W-:Y:S01]  /*1210*/  ULDC.64 UR8, c[0x0][0x208] ;  /* 0x0000820000087ab9 */ /* 0x000fe20000000a00 */
[----:B------:R-:W-:-:S11]  /*1220*/  R2UR UR12, R210 ;  /* 0x00000000d20c72ca */ /* 0x000fd600000e0000 */
[----:B------:R-:W-:-:S04]  /*1230*/  ULEA UR6, UP0, UR7, UR10, 0x2 ;  /* 0x0000000a07067291 */ /* 0x000fc8000f80103f */
[----:B------:R-:W-:Y:S02]  /*1240*/  ULEA.HI.X UR7, UR7, UR11, UR12, 0x2, UP0 ;  /* 0x0000000b07077291 */ /* 0x000fe400080f140c */
[----:B------:R-:W-:-:S04]  /*1250*/  IMAD.U32 R2, RZ, RZ, UR6 ;  /* 0x00000006ff027e24 */ /* 0x000fc8000f8e00ff */
[----:B------:R-:W-:-:S05]  /*1260*/  IMAD.U32 R3, RZ, RZ, UR7 ;  /* 0x00000007ff037e24 */ /* 0x000fca000f8e00ff */
[----:B------:R-:W2:Y:S02]  /*1270*/  LDG.E R2, desc[UR8][R2.64] ;  /* 0x0000000802027981 */ /* 0x000ea4000c1e1900 */
[----:B--2---:R-:W-:Y:S01]  /*1280*/  R2UR UR8, R2 ;  /* 0x00000000020872ca */ /* 0x004fe200000e0000 */
[----:B------:R-:W-:-:S14]  /*1290*/  BRA `(.L_x_2481) ;  /* 0x00000000003c7947 */ /* 0x000fdc0003800000 */
.L_x_2480:
        /* <DEDUP_REMOVED lines=14> */
[----:B------:R-:W-:-:S12]  /*1380*/  UIADD3 UR8, -UR8, UR6, URZ ;  /* 0x0000000608087290 */ /* 0x000fd8000fffe13f */
.L_x_2481:
[----:B------:R-:W-:Y:S01]  /*1390*/  UIADD3 UR9, -UR4, UR8, URZ ;  /* 0x0000000804097290 */ /* 0x000fe2000fffe13f */
[----:B------:R-:W-:Y:S01]  /*13a0*/  R2UR UR7, R17 ;  /* 0x00000000110772ca */ /* 0x000fe200000e0000 */
[----:B------:R-:W-:Y:S01]  /*13b0*/  USHF.L.U32 UR5, UR5, 0x7, URZ ;  /* 0x0000000705057899 */ /* 0x000fe2000800063f */
[----:B------:R-:W-:Y:S01]  /*13c0*/  PLOP3.LUT P0, PT, PT, PT, PT, 0x80, 0x0 ;  /* 0x000000000000781c */ /* 0x000fe20003f0f070 */
[----:B------:R-:W-:Y:S01]  /*13d0*/  ULDC UR4, c[0x0][0x448] ;  /* 0x0001120000047ab9 */ /* 0x000fe20000000800 */
[----:B------:R-:W-:Y:S01]  /*13e0*/  CS2R R2, SRZ ;  /* 0x0000000000027805 */ /* 0x000fe2000001ff00 */
[----:B------:R-:W-:Y:S01]  /*13f0*/  UISETP.NE.AND UP0, UPT, UR4, 0x1, UPT ;  /* 0x000000010400788c */ /* 0x000fe2000bf05270 */
[----:B------:R-:W-:Y:S01]  /*1400*/  IMAD.U32 R18, RZ, RZ, UR9 ;  /* 0x00000009ff127e24 */ /* 0x000fe2000f8e00ff */
[----:B------:R-:W-:Y:S02]  /*1410*/  UIADD3 UR6, UR5, 0x7f, URZ ;  /* 0x0000007f05067890 */ /* 0x000fe4000fffe03f */
[----:B------:R-:W-:Y:S01]  /*1420*/  IMAD.U32 R19, RZ, RZ, UR5 ;  /* 0x00000005ff137e24 */ /* 0x000fe2000f8e00ff */
[----:B------:R-:W-:-:S02]  /*1430*/  CS2R R118, SRZ ;  /* 0x0000000000767805 */ /* 0x000fc4000001ff00 */
[----:B------:R-:W-:Y:S02]  /*1440*/  CS2R R116, SRZ ;  /* 0x0000000000747805 */ /* 0x000fe4000001ff00 */
[----:B------:R-:W-:Y:S02]  /*1450*/  CS2R R114, SRZ ;  /* 0x0000000000727805 */ /* 0x000fe4000001ff00 */
[----:B------:R-:W-:Y:S01]  /*1460*/  CS2R R112, SRZ ;  /* 0x0000000000707805 */ /* 0x000fe2000001ff00 */
[----:B------:R-:W-:Y:S01]  /*1470*/  UIADD3 UR7, UR9, 0x70, -UR7 ;  /* 0x0000007009077890 */ /* 0x000fe2000fffe807 */
[----:B------:R-:W-:Y:S02]  /*1480*/  CS2R R110, SRZ ;  /* 0x00000000006e7805 */ /* 0x000fe4000001ff00 */
[----:B------:R-:W-:Y:S01]  /*1490*/  CS2R R108, SRZ ;  /* 0x00000000006c7805 */ /* 0x000fe2000001ff00 */
[----:B------:R-:W-:Y:S01]  /*14a0*/  @UP0 ULDC UR4, c[0x0][0x44c] ;  /* 0x0001130000040ab9 */ /* 0x000fe20000000800 */
[----:B------:R-:W-:Y:S01]  /*14b0*/  @UP0 ULDC UR8, c[0x0][0x450] ;  /* 0x0001140000080ab9 */ /* 0x000fe20000000800 */
[----:B------:R-:W-:Y:S01]  /*14c0*/  UIMAD.WIDE.U32 UR4, UR6, UR4, URZ ;  /* 0x00000004060472a5 */ /* 0x000fe2000f8e003f */
[----:B------:R-:W-:-:S02]  /*14d0*/  CS2R R106, SRZ ;  /* 0x00000000006a7805 */ /* 0x000fc4000001ff00 */
[----:B------:R-:W-:Y:S02]  /*14e0*/  CS2R R104, SRZ ;  /* 0x0000000000687805 */ /* 0x000fe4000001ff00 */
[----:B------:R-:W-:Y:S01]  /*14f0*/  CS2R R42, SRZ ;  /* 0x00000000002a7805 */ /* 0x000fe2000001ff00 */
[----:B------:R-:W-:Y:S01]  /*1500*/  @UP0 USHF.R.U32.HI UR6, URZ, UR8, UR5 ;  /* 0x000000083f060299 */ /* 0x000fe20008011605 */
[----:B------:R-:W-:Y:S01]  /*1510*/  CS2R R98, SRZ ;  /* 0x0000000000627805 */ /* 0x000fe2000001ff00 */
[----:B------:R-:W-:Y:S01]  /*1520*/  UIADD3 UR5, UR9, 0x6f, URZ ;  /* 0x0000006f09057890 */ /* 0x000fe2000fffe03f */
[----:B------:R-:W-:Y:S01]  /*1530*/  CS2R R100, SRZ ;  /* 0x0000000000647805 */ /* 0x000fe2000001ff00 */
[----:B------:R-:W-:Y:S01]  /*1540*/  UIADD3 UR7, UR7, UR6, URZ ;  /* 0x0000000607077290 */ /* 0x000fe2000fffe03f */
[----:B------:R-:W-:Y:S01]  /*1550*/  CS2R R96, SRZ ;  /* 0x0000000000607805 */ /* 0x000fe2000001ff00 */
[----:B------:R-:W-:Y:S01]  /*1560*/  UMOV UR4, URZ ;  /* 0x0000003f00047c82 */ /* 0x000fe20008000000 */
[----:B------:R-:W-:Y:S01]  /*1570*/  UMOV UR6, URZ ;  /* 0x0000003f00067c82 */ /* 0x000fe20008000000 */
[----:B------:R-:W-:Y:S01]  /*1580*/  UIMAD.WIDE UR4, UR5, -0x6db6db6d, UR4 ;  /* 0x92492493050478a5 */ /* 0x000fe2000f8e0204 */
[----:B------:R-:W-:Y:S01]  /*1590*/  CS2R R94, SRZ ;  /* 0x00000000005e7805 */ /* 0x000fe2000001ff00 */
[----:B------:R-:W-:Y:S01]  /*15a0*/  UIMAD.WIDE UR6, UR7, -0x6db6db6d, UR6 ;  /* 0x92492493070678a5 */ /* 0x000fe2000f8e0206 */
[----:B------:R-:W-:Y:S01]  /*15b0*/  CS2R R92, SRZ ;  /* 0x00000000005c7805 */ /* 0x000fe2000001ff00 */
[----:B------:R-:W-:Y:S01]  /*15c0*/  USHF.R.U32.HI UR4, URZ, 0x1f, UR5 ;  /* 0x0000001f3f047899 */ /* 0x000fe20008011605 */
[----:B------:R-:W-:Y:S01]  /*15d0*/  CS2R R90, SRZ ;  /* 0x00000000005a7805 */ /* 0x000fe2000001ff00 */
[----:B------:R-:W-:Y:S01]  /*15e0*/  USHF.R.U32.HI UR6, URZ, 0x1f, UR7 ;  /* 0x0000001f3f067899 */ /* 0x000fe20008011607 */
[----:B------:R-:W-:Y:S01]  /*15f0*/  CS2R R88, SRZ ;  /* 0x0000000000587805 */ /* 0x000fe2000001ff00 */
[----:B------:R-:W-:Y:S01]  /*1600*/  ULEA.HI.SX32 UR4, UR5, UR4, 0x1a ;  /* 0x0000000405047291 */ /* 0x000fe2000f8fd23f */
        /* <DEDUP_REMOVED lines=9> */
[----:B------:R-:W-:Y:S01]  /*16a0*/  USEL UR38, UR4, UR6, UP0 ;  /* 0x0000000604267287 */ /* 0x000fe20008000000 */
[----:B------:R-:W-:-:S02]  /*16b0*/  CS2R R72, SRZ ;  /* 0x0000000000487805 */ /* 0x000fc4000001ff00 */
[----:B------:R-:W-:Y:S02]  /*16c0*/  CS2R R70, SRZ ;  /* 0x0000000000467805 */ /* 0x000fe4000001ff00 */
[----:B------:R-:W-:Y:S01]  /*16d0*/  CS2R R68, SRZ ;  /* 0x0000000000447805 */ /* 0x000fe2000001ff00 */
[----:B------:R-:W-:Y:S01]  /*16e0*/  UISETP.GE.AND UP0, UPT, UR38, 0x1, UPT ;  /* 0x000000012600788c */ /* 0x000fe2000bf06270 */
[----:B------:R-:W-:Y:S02]  /*16f0*/  CS2R R66, SRZ ;  /* 0x0000000000427805 */ /* 0x000fe4000001ff00 */
[----:B------:R-:W-:Y:S02]  /*1700*/  CS2R R64, SRZ ;  /* 0x0000000000407805 */ /* 0x000fe4000001ff00 */
[----:B------:R-:W-:Y:S02]  /*1710*/  CS2R R62, SRZ ;  /* 0x00000000003e7805 */ /* 0x000fe4000001ff00 */
[----:B------:R-:W-:-:S02]  /*1720*/  CS2R R60, SRZ ;  /* 0x00000000003c7805 */ /* 0x000fc4000001ff00 */
[----:B------:R-:W-:Y:S02]  /*1730*/  CS2R R58, SRZ ;  /* 0x00000000003a7805 */ /* 0x000fe4000001ff00 */
[----:B------:R-:W-:Y:S02]  /*1740*/  PLOP3.LUT P1, PT, PT, PT, UP0, 0x80, 0x0 ;  /* 0x000000000000781c */ /* 0x000fe40003f2f008 */
        /* <DEDUP_REMOVED lines=51> */
.L_x_2483:
        /* <DEDUP_REMOVED lines=11> */
.L_x_2661:
[----:B------:R-:W-:Y:S05]  /*1b30*/  @!P0 BRA `(.L_x_2485) ;  /* 0x0000000000048947 */ /* 0x000fea0003800000 */
[----:B------:R-:W-:Y:S01]  /*1b40*/  BPT.TRAP 0x1 ;  /* 0x000000040000795c */ /* 0x000fe20000300000 */
.L_x_2485:
[----:B------:R-:W-:Y:S02]  /*1b50*/  IMAD.U32 R2, RZ, RZ, UR36 ;  /* 0x00000024ff027e24 */ /* 0x000fe4000f8e00ff */
[----:B0-----:R-:W-:-:S03]  /*1b60*/  IMAD.U32 R3, RZ, RZ, UR61 ;  /* 0x0000003dff037e24 */ /* 0x001fc6000f8e00ff */
[----:B------:R-:W-:Y:S02]  /*1b70*/  LEA R2, R2, UR60, 0x3 ;  /* 0x0000003c02027c11 */ /* 0x000fe4000f8e18ff */
[----:B------:R-:W-:-:S04]  /*1b80*/  SHF.L.U32 R3, R3, 0x1f, RZ ;  /* 0x0000001f03037819 */ /* 0x000fc800000006ff */
[----:B------:R0:W1:Y:S01]  /*1b90*/  SYNCS.PHASECHK.TRANS64.TRYWAIT P2, [R2+URZ+0x36830], R3 ;  /* 0x03683003020075a7 */ /* 0x000062000804017f */
[----:B------:R-:W-:Y:S05]  /*1ba0*/  @!P0 BRA `(.L_x_2486) ;  /* 0x0000000000048947 */ /* 0x000fea0003800000 */
[----:B------:R-:W-:Y:S01]  /*1bb0*/  BPT.TRAP 0x1 ;  /* 0x000000040000795c */ /* 0x000fe20000300000 */
.L_x_2486:
[----:B------:R-:W2:Y:S02]  /*1bc0*/  S2R R0, SR_TID.X ;  /* 0x0000000000007919 */ /* 0x000ea40000002100 */
[----:B--2---:R-:W-:Y:S01]  /*1bd0*/  LOP3.LUT P1, RZ, R0, 0x7f, RZ, 0xc0, !PT ;  /* 0x0000007f00ff7812 */ /* 0x004fe2000782c0ff */
[----:B-1----:R-:W-:-:S12]  /*1be0*/  @P2 BRA `(.L_x_2487) ;  /* 0x0000000000082947 */ /* 0x002fd80003800000 */
[----:B------:R-:W1:Y:S02]  /*1bf0*/  SYNCS.PHASECHK.TRANS64.TRYWAIT P2, [R2+URZ+0x36830], R3 ;  /* 0x03683003020075a7 */ /* 0x000e64000804017f */
[----:B-1----:R-:W-:Y:S05]  /*1c00*/  @!P2 BRA `(.L_x_2488) ;  /* 0x000001640038a947 */ /* 0x002fea0003800000 */
.L_x_2487:
[----:B------:R-:W-:Y:S05]  /*1c10*/  WARPSYNC.ALL ;  /* 0x0000000000007948 */ /* 0x000fea0003800000 */
[----:B------:R-:W-:Y:S01]  /*1c20*/  UIADD3 UR4, UR60, 0x21400, URZ ;  /* 0x000214003c047890 */ /* 0x000fe2000fffe03f */
[----:B------:R-:W-:Y:S01]  /*1c30*/  WARPGROUP.ARRIVE ;  /* 0x00000000000079c5 */ /* 0x000fe20000000000 */
[----:B------:R-:W-:Y:S01]  /*1c40*/  UMOV UR7, 0x40000040 ;  /* 0x4000004000077882 */ /* 0x000fe20000000000 */
[----:B------:R-:W-:Y:S01]  /*1c50*/  UMOV UR11, 0x40000040 ;  /* 0x40000040000b7882 */ /* 0x000fe20000000000 */
[----:B------:R-:W-:Y:S01]  /*1c60*/  USHF.R.U32.HI UR4, URZ, 0x4, UR4 ;  /* 0x000000043f047899 */ /* 0x000fe20008011604 */
[----:B------:R-:W-:Y:S01]  /*1c70*/  R2UR UR39, R17 ;  /* 0x00000000112772ca */ /* 0x000fe200000e0000 */
[----:B------:R-:W-:Y:S01]  /*1c80*/  UMOV UR15, 0x40000040 ;  /* 0x40000040000f7882 */ /* 0x000fe20000000000 */
[----:B------:R-:W-:Y:S01]  /*1c90*/  UMOV UR19, 0x40000040 ;  /* 0x4000004000137882 */ /* 0x000fe20000000000 */
[----:B------:R-:W-:Y:S01]  /*1ca0*/  ULOP3.LUT UR4, UR4, 0x3fff, URZ, 0xc0, !UPT ;  /* 0x00003fff04047892 */ /* 0x000fe2000f8ec03f */
[----:B01----:R-:W-:Y:S01]  /*1cb0*/  @!P1 VIADD R2, R2, 0x36840 ;  /* 0x0003684002029836 */ /* 0x003fe20000000000 */
[----:B------:R-:W-:Y:S01]  /*1cc0*/  UMOV UR23, 0x40000040 ;  /* 0x4000004000177882 */ /* 0x000fe20000000000 */
[----:B------:R-:W-:Y:S01]  /*1cd0*/  UMOV UR27, 0x40000040 ;  /* 0x40000040001b7882 */ /* 0x000fe20000000000 */
[----:B------:R-:W-:Y:S01]  /*1ce0*/  ULOP3.LUT UR5, UR4, 0x10000, URZ, 0xfc, !UPT ;  /* 0x0001000004057892 */ /* 0x000fe2000f8efc3f */
[----:B------:R-:W-:Y:S01]  /*1cf0*/  CS2R R118, SRZ ;  /* 0x0000000000767805 */ /* 0x000fe2000001ff00 */
[----:B------:R-:W-:Y:S01]  /*1d00*/  ULOP3.LUT UR4, UR37, 0x10000, URZ, 0xfc, !UPT ;  /* 0x0001000025047892 */ /* 0x000fe2000f8efc3f */
[----:B------:R-:W-:Y:S01]  /*1d10*/  R2UR UR37, R18 ;  /* 0x00000000122572ca */ /* 0x000fe200000e0000 */
[----:B------:R-:W-:Y:S01]  /*1d20*/  UIMAD UR6, UR36, 0xa80, UR5 ;  /* 0x00000a80240678a4 */ /* 0x000fe2000f8e0205 */
[----:B------:R-:W-:Y:S01]  /*1d30*/  @!P1 PRMT R2, RZ, 0x654, R2 ;  /* 0x00000654ff029816 */ /* 0x000fe20000000002 */
[----:B------:R-:W-:Y:S01]  /*1d40*/  IMAD.U32 R8, RZ, RZ, UR5 ;  /* 0x00000005ff087e24 */ /* 0x000fe2000f8e00ff */
[----:B------:R-:W-:Y:S01]  /*1d50*/  UMOV UR5, 0x40000040 ;  /* 0x4000004000057882 */ /* 0x000fe20000000000 */
[----:B------:R-:W-:Y:S01]  /*1d60*/  UIADD3 UR10, UR6, 0x80, URZ ;  /* 0x00000080060a7890 */ /* 0x000fe2000fffe03f */
[----:B------:R-:W-:Y:S01]  /*1d70*/  CS2R R116, SRZ ;  /* 0x0000000000747805 */ /* 0x000fe2000001ff00 */
[----:B------:R-:W-:Y:S01]  /*1d80*/  UMOV UR8, UR4 ;  /* 0x0000000400087c82 */ /* 0x000fe20008000000 */
[----:B------:R-:W-:Y:S01]  /*1d90*/  UMOV UR9, UR5 ;  /* 0x0000000500097c82 */ /* 0x000fe20008000000 */
[----:B------:R-:W-:-:S02]  /*1da0*/  UIADD3 UR14, UR6, 0x200, URZ ;  /* 0x00000200060e7890 */ /* 0x000fc4000fffe03f */
[----:B------:R-:W-:Y:S01]  /*1db0*/  HGMMA.64x16x16.F32 R72, gdesc[UR4], RZ, !UPT, gsb0 ;  /* 0x00200000044879f0 */ /* 0x000fe2000c0008ff */
[----:B------:R-:W-:Y:S01]  /*1dc0*/  UMOV UR12, UR4 ;  /* 0x00000004000c7c82 */ /* 0x000fe20008000000 */
[----:B------:R-:W-:Y:S01]  /*1dd0*/  UMOV UR13, UR5 ;  /* 0x00000005000d7c82 */ /* 0x000fe20008000000 */
[----:B------:R-:W-:Y:S01]  /*1de0*/  UIADD3 UR18, UR6, 0x280, URZ ;  /* 0x0000028006127890 */ /* 0x000fe2000fffe03f */
[----:B------:R-:W-:Y:S01]  /*1df0*/  UMOV UR16, UR4 ;  /* 0x0000000400107c82 */ /* 0x000fe20008000000 */
[----:B------:R-:W-:Y:S01]  /*1e00*/  UMOV UR17, UR5 ;  /* 0x0000000500117c82 */ /* 0x000fe20008000000 */
[----:B------:R-:W-:Y:S02]  /*1e10*/  UIADD3 UR7, UR4, 0x2, URZ ;  /* 0x0000000204077890 */ /* 0x000fe4000fffe03f */
[----:B------:R-:W-:Y:S02]  /*1e20*/  UIADD3 UR22, UR6, 0x284, URZ ;  /* 0x0000028406167890 */ /* 0x000fe4000fffe03f */
        /* <DEDUP_REMOVED lines=99> */
[----:B------:R-:W-:Y:S01]  /*2460*/  ULDC UR10, c[0x0][0x448] ;  /* 0x00011200000a7ab9 */ /* 0x000fe20000000800 */
[----:B------:R-:W-:Y:S01]  /*2470*/  R2UR UR11, R19 ;  /* 0x00000000130b72ca */ /* 0x000fe200000e0000 */
[----:B------:R-:W-:-:S03]  /*2480*/  UISETP.NE.AND UP0, UPT, UR10, 0x1, UPT ;  /* 0x000000010a00788c */ /* 0x000fc6000bf05270 */
[----:B------:R-:W-:Y:S02]  /*2490*/  UMOV UR10, 0xffffff90 ;  /* 0xffffff90000a7882 */ /* 0x000fe40000000000 */
[----:B------:R-:W-:Y:S01]  /*24a0*/  UIMAD UR10, UR38, UR10, 0x71 ;  /* 0x00000071260a74a4 */ /* 0x000fe2000f8e020a */
[----:B------:R-:W-:-:S05]  /*24b0*/  PLOP3.LUT P2, PT, PT, PT, UP0, 0x80, 0x0 ;  /* 0x000000000000781c */ /* 0x000fca0003f4f008 */
[----:B------:R-:W-:Y:S01]  /*24c0*/  IMAD.U32 R7, RZ, RZ, UR10 ;  /* 0x0000000aff077e24 */ /* 0x000fe2000f8e00ff */
[----:B------:R-:W-:Y:S01]  /*24d0*/  UMOV UR10, UR11 ;  /* 0x0000000b000a7c82 */ /* 0x000fe20008000000 */
[----:B------:R-:W-:Y:S02]  /*24e0*/  VIADD R0, R23, UR11 ;  /* 0x0000000b17007c36 */ /* 0x000fe40008000000 */
[----:B------:R-:W-:Y:S02]  /*24f0*/  IMAD R4, R22, -0x2, R7 ;  /* 0xfffffffe16047824 */ /* 0x000fe400078e0207 */
[----:B------:R-:W-:-:S05]  /*2500*/  IMAD.U32 R7, RZ, RZ, UR39 ;  /* 0x00000027ff077e24 */ /* 0x000fca000f8e00ff */
[----:B------:R-:W-:Y:S01]  /*2510*/  IADD3 R4, -R7, UR37, R4 ;  /* 0x0000002507047c10 */ /* 0x000fe2000fffe104 */
        /* <DEDUP_REMOVED lines=347> */
[----:B------:R-:W-:Y:S02]  /*3ad0*/  @UP0 ULDC UR7, c[0x0][0x44c] ;  /* 0x0001130000070ab9 */ /* 0x000fe40000000800 */
[----:B------:R-:W-:Y:S01]  /*3ae0*/  @P2 IMAD.HI.U32 R3, R0, UR7, RZ ;  /* 0x0000000700032c27 */ /* 0x000fe2000f8e00ff */
[----:B------:R-:W-:-:S04]  /*3af0*/  @UP0 ULDC UR7, c[0x0][0x450] ;  /* 0x0001140000070ab9 */ /* 0x000fc80000000800 */
[----:B------:R-:W-:Y:S01]  /*3b00*/  @P2 SHF.R.U32.HI R0, RZ, UR7, R3 ;  /* 0x00000007ff002c19 */ /* 0x000fe20008011603 */
[----:B------:R-:W-:Y:S02]  /*3b10*/  UIMAD UR7, UR38, -0x70, UR37 ;  /* 0xffffff90260778a4 */ /* 0x000fe4000f8e0225 */
[----:B------:R-:W-:Y:S02]  /*3b20*/  UIADD3 UR38, UR38, -0x2, URZ ;  /* 0xfffffffe26267890 */ /* 0x000fe4000fffe03f */
[----:B------:R-:W0:Y:S01]  /*3b30*/  SHFL.IDX PT, R5, R0, 0x1, 0x1c1f ;  /* 0x003c1f0000057f89 */ /* 0x000e2200000e0000 */
[----:B------:R-:W-:-:S06]  /*3b40*/  UIADD3 UR7, UR7, 0x70, URZ ;  /* 0x0000007007077890 */ /* 0x000fcc000fffe03f */
[----:B------:R-:W-:-:S04]  /*3b50*/  IMAD.U32 R3, RZ, RZ, UR7 ;  /* 0x00000007ff037e24 */ /* 0x000fc8000f8e00ff */
[----:B------:R-:W-:-:S05]  /*3b60*/  IMAD R3, R22, -0x2, R3 ;  /* 0xfffffffe16037824 */ /* 0x000fca00078e0203 */
[----:B0-----:R-:W-:-:S04]  /*3b70*/  VIADDMNMX R5, R5, R4, R3, PT ;  /* 0x0000000405057246 */ /* 0x001fc80003800103 */
[C---:B------:R-:W-:Y:S02]  /*3b80*/  ISETP.GT.AND P3, PT, R5.reuse, RZ, PT ;  /* 0x000000ff0500720c */ /* 0x040fe40003f64270 */
[C---:B------:R-:W-:Y:S02]  /*3b90*/  ISETP.GT.AND P4, PT, R5.reuse, 0x1, PT ;  /* 0x000000010500780c */ /* 0x040fe40003f84270 */
[----:B------:R-:W-:Y:S01]  /*3ba0*/  ISETP.GT.AND P5, PT, R5, 0x8, PT ;  /* 0x000000080500780c */ /* 0x000fe20003fa4270 */
        /* <DEDUP_REMOVED lines=21> */
[----:B------:R-:W-:Y:S02]  /*3d00*/  ISETP.GT.AND P4, PT, R5, 0x10, PT ;  /* 0x000000100500780c */ /* 0x000fe40003f84270 */
[----:B------:R-:W-:Y:S02]  /*3d10*/  FSEL R79, R79, -INF , P3 ;  /* 0xff8000004f4f7808 */ /* 0x000fe40001800000 */
[----:B------:R-:W-:Y:S02]  /*3d20*/  FMNMX.FTZ R6, R13, R6, !PT ;  /* 0x000000060d067209 */ /* 0x000fe40007810000 */
[----:B------:R-:W-:Y:S02]  /*3d30*/  ISETP.GT.AND P3, PT, R5, 0x11, PT ;  /* 0x000000110500780c */ /* 0x000fe40003f64270 */
[----:B------:R-:W-:Y:S01]  /*3d40*/  FMNMX.FTZ R6, R79, R6, !PT ;  /* 0x000000064f067209 */ /* 0x000fe20007810000 */
[----:B------:R-:W-:Y:S02]  /*3d50*/  WARPGROUP.DEPBAR.LE gsb0, 0x0 ;  /* 0x00008000000079c5 */ /* 0x000fe40000010000 */
[----:B------:R-:W-:Y:S01]  /*3d60*/  WARPGROUP.ARRIVE ;  /* 0x00000000000079c5 */ /* 0x000fe20000000000 */
[----:B------:R-:W-:-:S02]  /*3d70*/  FSEL R21, R66, -INF , P4 ;  /* 0xff80000042157808 */ /* 0x000fc40002000000 */
[----:B------:R-:W-:Y:S02]  /*3d80*/  ISETP.GT.AND P4, PT, R5, 0x18, PT ;  /* 0x000000180500780c */ /* 0x000fe40003f84270 */
        /* <DEDUP_REMOVED lines=56> */
[----:B------:R-:W-:Y:S01]  /*4110*/  ISETP.GT.AND P3, PT, R5, 0x49, PT ;  /* 0x000000490500780c */ /* 0x000fe20003f64270 */
[----:B------:R-:W-:Y:S01]  /*4120*/  ULDC UR6, c[0x0][0x988] ;  /* 0x0002620000067ab9 */ /* 0x000fe20000000800 */
        /* <DEDUP_REMOVED lines=28> */
[----:B------:R-:W-:Y:S02]  /*42f0*/  ISETP.GT.AND P3, PT, R5, 0x69, PT ;  /* 0x000000690500780c */ /* 0x000fe40003f64270 */
[----:B------:R-:W-:Y:S02]  /*4300*/  FSEL R113, R30, -INF , P4 ;  /* 0xff8000001e717808 */ /* 0x000fe40002000000 */
[----:B------:R-:W-:Y:S02]  /*4310*/  FMNMX.FTZ R6, R111, R6, !PT ;  /* 0x000000066f067209 */ /* 0x000fe40007810000 */
[----:B------:R-:W-:-:S02]  /*4320*/  FSEL R115, R31, -INF , P3 ;  /* 0xff8000001f737808 */ /* 0x000fc40001800000 */
[----:B------:R-:W-:-:S04]  /*4330*/  FMNMX.FTZ R6, R113, R6, !PT ;  /* 0x0000000671067209 */ /* 0x000fc80007810000 */
[----:B------:R-:W-:-:S05]  /*4340*/  FMNMX.FTZ R9, R115, R6, !PT ;  /* 0x0000000673097209 */ /* 0x000fca0007810000 */
[----:B------:R-:W1:Y:S02]  /*4350*/  SHFL.BFLY PT, R6, R9, 0x2, 0x1f ;  /* 0x0c401f0009067f89 */ /* 0x000e6400000e0000 */
[----:B-1----:R-:W-:Y:S02]  /*4360*/  FMNMX.FTZ R10, R9, R6, !PT ;  /* 0x00000006090a7209 */ /* 0x002fe40007810000 */
[----:B------:R1:W2:Y:S04]  /*4370*/  SHFL.IDX PT, R6, R0, RZ, 0x1c1f ;  /* 0x001c1fff00067589 */ /* 0x0002a800000e0000 */
[----:B------:R-:W3:Y:S01]  /*4380*/  SHFL.BFLY PT, R5, R10, 0x1, 0x1f ;  /* 0x0c201f000a057f89 */ /* 0x000ee200000e0000 */
[----:B-1----:R-:W-:Y:S01]  /*4390*/  IMAD.U32 R0, RZ, RZ, UR6 ;  /* 0x00000006ff007e24 */ /* 0x002fe2000f8e00ff */
[----:B------:R-:W-:-:S02]  /*43a0*/  @UP0 ULDC UR6, c[0x0][0x44c] ;  /* 0x0001130000060ab9 */ /* 0x000fc40000000800 */
[----:B------:R-:W-:-:S03]  /*43b0*/  UIMAD.WIDE.U32 UR6, UR11, UR6, URZ ;  /* 0x000000060b0672a5 */ /* 0x000fc6000f8e003f */
[----:B------:R-:W-:Y:S02]  /*43c0*/  @UP0 ULDC UR11, c[0x0][0x450] ;  /* 0x00011400000b0ab9 */ /* 0x000fe40000000800 */
[----:B------:R-:W-:Y:S02]  /*43d0*/  @UP0 USHF.R.U32.HI UR10, URZ, UR11, UR7 ;  /* 0x0000000b3f0a0299 */ /* 0x000fe40008011607 */
[----:B------:R-:W-:Y:S02]  /*43e0*/  UMOV UR6, URZ ;  /* 0x0000003f00067c82 */ /* 0x000fe40008000000 */
[----:B------:R-:W-:Y:S01]  /*43f0*/  UIADD3 UR7, UR10, UR37, -UR39 ;  /* 0x000000250a077290 */ /* 0x000fe2000fffe827 */
[----:B--2---:R-:W-:-:S03]  /*4400*/  VIADDMNMX R3, R6, R4, R3, PT ;  /* 0x0000000406037246 */ /* 0x004fc60003800103 */
[----:B------:R-:W-:Y:S01]  /*4410*/  UIMAD.WIDE UR6, UR7, -0x6db6db6d, UR6 ;  /* 0x92492493070678a5 */ /* 0x000fe2000f8e0206 */
[----:B---3--:R-:W-:-:S03]  /*4420*/  FMNMX.FTZ R5, R10, R5, !PT ;  /* 0x000000050a057209 */ /* 0x008fc60007810000 */
[----:B------:R-:W-:Y:S01]  /*4430*/  USHF.R.U32.HI UR6, URZ, 0x1f, UR7 ;  /* 0x0000001f3f067899 */ /* 0x000fe20008011607 */
[----:B------:R-:W-:Y:S02]  /*4440*/  ISETP.GT.AND P4, PT, R3, 0x1, PT ;  /* 0x000000010300780c */ /* 0x000fe40003f84270 */
[C---:B------:R-:W-:Y:S01]  /*4450*/  FSETP.NEU.FTZ.AND P3, PT, R5.reuse, -INF , PT ;  /* 0xff8000000500780b */ /* 0x040fe20003f7d000 */
[----:B------:R-:W-:Y:S01]  /*4460*/  FMUL.FTZ R11, R5, R0 ;  /* 0x00000000050b7220 */ /* 0x000fe20000410000 */
[----:B------:R-:W-:Y:S01]  /*4470*/  ISETP.GT.AND P5, PT, R3, 0x8, PT ;  /* 0x000000080300780c */ /* 0x000fe20003fa4270 */
[----:B------:R-:W-:Y:S01]  /*4480*/  ULEA.HI.SX32 UR6, UR7, UR6, 0x1a ;  /* 0x0000000607067291 */ /* 0x000fe2000f8fd23f */
[----:B------:R-:W-:Y:S02]  /*4490*/  FSEL R73, R73, -INF , P4 ;  /* 0xff80000049497808 */ /* 0x000fe40002000000 */
[----:B------:R-:W-:Y:S01]  /*44a0*/  FSEL R26, R11, RZ, P3 ;  /* 0x000000ff0b1a7208 */ /* 0x000fe20001800000 */
[----:B------:R-:W-:Y:S01]  /*44b0*/  UISETP.LT.AND UP1, UPT, URZ, UR6, UPT ;  /* 0x000000063f00728c */ /* 0x000fe2000bf21270 */
[----:B------:R-:W-:-:S02]  /*44c0*/  ISETP.GT.AND P3, PT, R3, RZ, PT ;  /* 0x000000ff0300720c */ /* 0x000fc40003f64270 */
[----:B------:R-:W-:Y:S01]  /*44d0*/  FSEL R9, R76, -INF , P5 ;  /* 0xff8000004c097808 */ /* 0x000fe20002800000 */
[-CC-:B------:R-:W-:Y:S01]  /*44e0*/  FFMA.FTZ R201, R7, R0.reuse, -R26.reuse ;  /* 0x0000000007c97223 */ /* 0x180fe2000001081a */
[----:B------:R-:W-:Y:S01]  /*44f0*/  FSEL R7, R72, -INF , P3 ;  /* 0xff80000048077808 */ /* 0x000fe20001800000 */
[-CC-:B------:R-:W-:Y:S01]  /*4500*/  FFMA.FTZ R203, R13, R0.reuse, -R26.reuse ;  /* 0x000000000dcb7223 */ /* 0x180fe2000001081a */
[----:B------:R-:W-:Y:S01]  /*4510*/  ISETP.GT.AND P3, PT, R3, 0x9, PT ;  /* 0x000000090300780c */ /* 0x000fe20003f64270 */
[-CC-:B------:R-:W-:Y:S01]  /*4520*/  FFMA.FTZ R197, R21, R0.reuse, -R26.reuse ;  /* 0x0000000015c57223 */ /* 0x180fe2000001081a */
[----:B------:R-:W-:Y:S01]  /*4530*/  FMNMX.FTZ R4, R7, R73, !PT ;  /* 0x0000004907047209 */ /* 0x000fe20007810000 */
[-CC-:B------:R-:W-:Y:S01]  /*4540*/  FFMA.FTZ R6, R75, R0.reuse, -R26.reuse ;  /* 0x000000004b067223 */ /* 0x180fe2000001081a */
[----:B------:R-:W-:Y:S01]  /*4550*/  FSEL R77, R77, -INF , P3 ;  /* 0xff8000004d4d7808 */ /* 0x000fe20001800000 */
[----:B------:R-:W-:Y:S01]  /*4560*/  MUFU.EX2 R201, R201 ;  /* 0x000000c900c97308 */ /* 0x000fe20000000800 */
[----:B------:R-:W-:Y:S01]  /*4570*/  ISETP.GT.AND P3, PT, R3, 0x10, PT ;  /* 0x000000100300780c */ /* 0x000fe20003f64270 */
[--C-:B------:R-:W-:Y:S01]  /*4580*/  FFMA.FTZ R10, R79, R0, -R26.reuse ;  /* 0x000000004f0a7223 */ /* 0x100fe2000001081a */
[----:B------:R-:W-:Y:S01]  /*4590*/  FMNMX.FTZ R4, R9, R4, !PT ;  /* 0x0000000409047209 */ /* 0x000fe20007810000 */
[-CC-:B------:R-:W-:Y:S01]  /*45a0*/  FFMA.FTZ R12, R67, R0.reuse, -R26.reuse ;  /* 0x00000000430c7223 */ /* 0x180fe2000001081a */
[----:B------:R-:W-:Y:S01]  /*45b0*/  ISETP.GT.AND P4, PT, R3, 0x11, PT ;  /* 0x000000110300780c */ /* 0x000fe20003f84270 */
[--C-:B------:R-:W-:Y:S01]  /*45c0*/  FFMA.FTZ R199, R81, R0, -R26.reuse ;  /* 0x0000000051c77223 */ /* 0x100fe2000001081a */
[----:B------:R-:W-:Y:S01]  /*45d0*/  FSEL R11, R64, -INF , P3 ;  /* 0xff800000400b7808 */ /* 0x000fe20001800000 */
[----:B------:R-:W1:Y:S01]  /*45e0*/  MUFU.EX2 R6, R6 ;  /* 0x0000000600067308 */ /* 0x000e620000000800 */
[----:B------:R-:W-:Y:S01]  /*45f0*/  FMNMX.FTZ R4, R77, R4, !PT ;  /* 0x000000044d047209 */ /* 0x000fe20007810000 */
[-CC-:B------:R-:W-:Y:S01]  /*4600*/  FFMA.FTZ R14, R71, R0.reuse, -R26.reuse ;  /* 0x00000000470e7223 */ /* 0x180fe2000001081a */
[----:B------:R-:W-:Y:S01]  /*4610*/  ISETP.GT.AND P3, PT, R3, 0x18, PT ;  /* 0x000000180300780c */ /* 0x000fe20003f64270 */
[-CC-:B------:R-:W-:Y:S01]  /*4620*/  FFMA.FTZ R193, R83, R0.reuse, -R26.reuse ;  /* 0x0000000053c17223 */ /* 0x180fe2000001081a */
[----:B------:R-:W-:Y:S01]  /*4630*/  FSEL R65, R65, -INF , P4 ;  /* 0xff80000041417808 */ /* 0x000fe20002000000 */
[--C-:B------:R-:W-:Y:S01]  /*4640*/  FFMA.FTZ R20, R59, R0, -R26.reuse ;  /* 0x000000003b147223 */ /* 0x100fe2000001081a */
[----:B------:R-:W-:Y:S01]  /*4650*/  FMNMX.FTZ R4, R11, R4, !PT ;  /* 0x000000040b047209 */ /* 0x000fe20007810000 */
[----:B------:R-:W-:Y:S01]  /*4660*/  MUFU.EX2 R203, R203 ;  /* 0x000000cb00cb7308 */ /* 0x000fe20000000800 */
[----:B------:R-:W-:Y:S01]  /*4670*/  ISETP.GT.AND P4, PT, R3, 0x19, PT ;  /* 0x000000190300780c */ /* 0x000fe20003f84270 */
[-CC-:B------:R-:W-:Y:S01]  /*4680*/  FFMA.FTZ R195, R85, R0.reuse, -R26.reuse ;  /* 0x0000000055c37223 */ /* 0x180fe2000001081a */
[----:B------:R-:W-:Y:S01]  /*4690*/  FSEL R13, R68, -INF , P3 ;  /* 0xff800000440d7808 */ /* 0x000fe20001800000 */
[--C-:B------:R-:W-:Y:S01]  /*46a0*/  FFMA.FTZ R63, R63, R0, -R26.reuse ;  /* 0x000000003f3f7223 */ /* 0x100fe2000001081a */
        /* <DEDUP_REMOVED lines=11> */
[----:B------:R-:W-:Y:S01]  /*4760*/  MUFU.EX2 R197, R197 ;  /* 0x000000c500c57308 */ /* 0x000fe20000000800 */
        /* <DEDUP_REMOVED lines=25> */
[----:B------:R-:W-:Y:S01]  /*4900*/  FFMA.FTZ R113, R113, R0, -R26 ;  /* 0x0000000071717223 */ /* 0x000fe2000001081a */
[----:B------:R-:W-:Y:S01]  /*4910*/  ISETP.GT.AND P3, PT, R3, 0x38, PT ;  /* 0x000000380300780c */ /* 0x000fe20003f64270 */
[----:B------:R-:W-:Y:S01]  /*4920*/  USEL UR11, URZ, UR6, !UP1 ;  /* 0x000000063f0b7287 */ /* 0x000fe2000c800000 */
[----:B------:R-:W-:-:S02]  /*4930*/  FSEL R49, R49, -INF , P4 ;  /* 0xff80000031317808 */ /* 0x000fc40002000000 */
[----:B------:R-:W-:Y:S02]  /*4940*/  CS2R R84, SRZ ;  /* 0x0000000000547805 */ /* 0x000fe4000001ff00 */
[----:B------:R-:W-:Y:S01]  /*4950*/  FMNMX.FTZ R4, R27, R4, !PT ;  /* 0x000000041b047209 */ /* 0x000fe20007810000 */
[----:B------:R-:W-:Y:S01]  /*4960*/  MUFU.EX2 R193, R193 ;  /* 0x000000c100c17308 */ /* 0x000fe20000000800 */
[----:B------:R-:W-:Y:S01]  /*4970*/  ISETP.GT.AND P4, PT, R3, 0x39, PT ;  /* 0x000000390300780c */ /* 0x000fe20003f84270 */
[----:B------:R-:W-:Y:S01]  /*4980*/  UISETP.GE.AND UP1, UPT, UR38, UR11, UPT ;  /* 0x0000000b2600728c */ /* 0x000fe2000bf26270 */
[----:B------:R-:W-:Y:S02]  /*4990*/  FSEL R31, R52, -INF , P3 ;  /* 0xff800000341f7808 */ /* 0x000fe40001800000 */
[----:B------:R-:W-:Y:S02]  /*49a0*/  CS2R R82, SRZ ;  /* 0x0000000000527805 */ /* 0x000fe4000001ff00 */
[----:B------:R-:W-:-:S02]  /*49b0*/  FMNMX.FTZ R4, R49, R4, !PT ;  /* 0x0000000431047209 */ /* 0x000fc40007810000 */
[----:B------:R-:W-:Y:S02]  /*49c0*/  CS2R R80, SRZ ;  /* 0x0000000000507805 */ /* 0x000fe4000001ff00 */
[----:B------:R-:W-:Y:S01]  /*49d0*/  FSEL R53, R53, -INF , P4 ;  /* 0xff80000035357808 */ /* 0x000fe20002000000 */
[----:B------:R-:W-:Y:S01]  /*49e0*/  MUFU.EX2 R20, R20 ;  /* 0x0000001400147308 */ /* 0x000fe20000000800 */
[----:B------:R-:W-:Y:S02]  /*49f0*/  ISETP.GT.AND P3, PT, R3, 0x40, PT ;  /* 0x000000400300780c */ /* 0x000fe40003f64270 */
[----:B------:R-:W-:Y:S02]  /*4a00*/  CS2R R78, SRZ ;  /* 0x00000000004e7805 */ /* 0x000fe4000001ff00 */
[----:B------:R-:W-:Y:S02]  /*4a10*/  FMNMX.FTZ R4, R31, R4, !PT ;  /* 0x000000041f047209 */ /* 0x000fe40007810000 */
[----:B------:R-:W-:-:S02]  /*4a20*/  CS2R R74, SRZ ;  /* 0x00000000004a7805 */ /* 0x000fc4000001ff00 */
[----:B------:R-:W-:Y:S02]  /*4a30*/  ISETP.GT.AND P4, PT, R3, 0x41, PT ;  /* 0x000000410300780c */ /* 0x000fe40003f84270 */
[----:B------:R-:W-:Y:S02]  /*4a40*/  CS2R R70, SRZ ;  /* 0x0000000000467805 */ /* 0x000fe4000001ff00 */
[----:B------:R-:W-:Y:S01]  /*4a50*/  FSEL R35, R40, -INF , P3 ;  /* 0xff80000028237808 */ /* 0x000fe20001800000 */
[----:B------:R-:W-:Y:S01]  /*4a60*/  MUFU.EX2 R195, R195 ;  /* 0x000000c300c37308 */ /* 0x000fe20000000800 */
[----:B------:R-:W-:Y:S02]  /*4a70*/  FMNMX.FTZ R4, R53, R4, !PT ;  /* 0x0000000435047209 */ /* 0x000fe40007810000 */
[----:B------:R-:W-:Y:S02]  /*4a80*/  CS2R R66, SRZ ;  /* 0x0000000000427805 */ /* 0x000fe4000001ff00 */
[----:B------:R-:W-:-:S02]  /*4a90*/  ISETP.GT.AND P3, PT, R3, 0x48, PT ;  /* 0x000000480300780c */ /* 0x000fc40003f64270 */
[----:B------:R-:W-:Y:S02]  /*4aa0*/  CS2R R58, SRZ ;  /* 0x00000000003a7805 */ /* 0x000fe4000001ff00 */
[----:B------:R-:W-:Y:S02]  /*4ab0*/  FSEL R41, R41, -INF , P4 ;  /* 0xff80000029297808 */ /* 0x000fe40002000000 */
[----:B------:R-:W-:Y:S01]  /*4ac0*/  FMNMX.FTZ R4, R35, R4, !PT ;  /* 0x0000000423047209 */ /* 0x000fe20007810000 */
[----:B------:R2:W-:Y:S01]  /*4ad0*/  MUFU.EX2 R30, R63 ;  /* 0x0000003f001e7308 */ /* 0x0005e20000000800 */
[----:B------:R-:W-:Y:S02]  /*4ae0*/  ISETP.GT.AND P4, PT, R3, 0x49, PT ;  /* 0x000000490300780c */ /* 0x000fe40003f84270 */
[----:B------:R-:W-:Y:S01]  /*4af0*/  FSEL R39, R44, -INF , P3 ;  /* 0xff8000002c277808 */ /* 0x000fe20001800000 */
[----:B-1----:R-:W-:Y:S01]  /*4b00*/  FADD.FTZ R44, R201, R6 ;  /* 0x00000006c92c7221 */ /* 0x002fe20000010000 */
[----:B------:R-:W-:-:S02]  /*4b10*/  FMNMX.FTZ R4, R41, R4, !PT ;  /* 0x0000000429047209 */ /* 0x000fc40007810000 */
[----:B------:R-:W-:Y:S01]  /*4b20*/  FSEL R45, R45, -INF , P4 ;  /* 0xff8000002d2d7808 */ /* 0x000fe20002000000 */
[----:B------:R-:W-:Y:S01]  /*4b30*/  MUFU.EX2 R87, R87 ;  /* 0x0000005700577308 */ /* 0x000fe20000000800 */
[----:B------:R-:W-:Y:S02]  /*4b40*/  ISETP.GT.AND P3, PT, R3, 0x50, PT ;  /* 0x000000500300780c */ /* 0x000fe40003f64270 */
[----:B--2---:R-:W-:Y:S02]  /*4b50*/  CS2R R62, SRZ ;  /* 0x00000000003e7805 */ /* 0x004fe4000001ff00 */
[----:B------:R-:W-:Y:S02]  /*4b60*/  FMNMX.FTZ R4, R39, R4, !PT ;  /* 0x0000000427047209 */ /* 0x000fe40007810000 */
[----:B------:R-:W-:Y:S02]  /*4b70*/  ISETP.GT.AND P4, PT, R3, 0x51, PT ;  /* 0x000000510300780c */ /* 0x000fe40003f84270 */
[----:B------:R-:W-:Y:S01]  /*4b80*/  FSEL R43, R32, -INF , P3 ;  /* 0xff800000202b7808 */ /* 0x000fe20001800000 */
[----:B------:R-:W-:Y:S01]  /*4b90*/  MUFU.EX2 R91, R91 ;  /* 0x0000005b005b7308 */ /* 0x000fe20000000800 */
[----:B------:R-:W-:-:S02]  /*4ba0*/  FMNMX.FTZ R4, R45, R4, !PT ;  /* 0x000000042d047209 */ /* 0x000fc40007810000 */
[----:B------:R-:W-:Y:S02]  /*4bb0*/  ISETP.GT.AND P3, PT, R3, 0x58, PT ;  /* 0x000000580300780c */ /* 0x000fe40003f64270 */
[----:B------:R-:W-:Y:S02]  /*4bc0*/  FSEL R33, R33, -INF , P4 ;  /* 0xff80000021217808 */ /* 0x000fe40002000000 */
[----:B------:R-:W-:Y:S01]  /*4bd0*/  FMNMX.FTZ R4, R43, R4, !PT ;  /* 0x000000042b047209 */ /* 0x000fe20007810000 */
[----:B------:R-:W-:Y:S01]  /*4be0*/  MUFU.EX2 R93, R93 ;  /* 0x0000005d005d7308 */ /* 0x000fe20000000800 */
[----:B------:R-:W-:Y:S02]  /*4bf0*/  ISETP.GT.AND P4, PT, R3, 0x59, PT ;  /* 0x000000590300780c */ /* 0x000fe40003f84270 */
[----:B------:R-:W-:Y:S02]  /*4c00*/  FSEL R47, R36, -INF , P3 ;  /* 0xff800000242f7808 */ /* 0x000fe40001800000 */
[----:B------:R-:W-:-:S02]  /*4c10*/  FMNMX.FTZ R4, R33, R4, !PT ;  /* 0x0000000421047209 */ /* 0x000fc40007810000 */
[----:B------:R-:W-:Y:S01]  /*4c20*/  FSEL R37, R37, -INF , P4 ;  /* 0xff80000025257808 */ /* 0x000fe20002000000 */
[----:B------:R1:W2:Y:S01]  /*4c30*/  MUFU.EX2 R34, R95 ;  /* 0x0000005f00227308 */ /* 0x0002a20000000800 */
[----:B------:R-:W-:Y:S02]  /*4c40*/  ISETP.GT.AND P3, PT, R3, 0x60, PT ;  /* 0x000000600300780c */ /* 0x000fe40003f64270 */
[----:B------:R-:W-:Y:S02]  /*4c50*/  FMNMX.FTZ R4, R47, R4, !PT ;  /* 0x000000042f047209 */ /* 0x000fe40007810000 */
[----:B------:R-:W-:Y:S02]  /*4c60*/  ISETP.GT.AND P4, PT, R3, 0x61, PT ;  /* 0x000000610300780c */ /* 0x000fe40003f84270 */
[----:B------:R-:W-:Y:S01]  /*4c70*/  FSEL R51, R24, -INF , P3 ;  /* 0xff80000018337808 */ /* 0x000fe20001800000 */
[--C-:B------:R-:W-:Y:S01]  /*4c80*/  FFMA.FTZ R24, R55, R0, -R26.reuse ;  /* 0x0000000037187223 */ /* 0x100fe2000001081a */
[----:B------:R-:W-:Y:S01]  /*4c90*/  FMNMX.FTZ R4, R37, R4, !PT ;  /* 0x0000000425047209 */ /* 0x000fe20007810000 */
[----:B------:R-:W-:Y:S01]  /*4ca0*/  MUFU.EX2 R97, R97 ;  /* 0x0000006100617308 */ /* 0x000fe20000000800 */
[----:B------:R-:W-:Y:S01]  /*4cb0*/  ISETP.GT.AND P3, PT, R3, 0x68, PT ;  /* 0x000000680300780c */ /* 0x000fe20003f64270 */
[----:B------:R-:W-:Y:S01]  /*4cc0*/  FFMA.FTZ R26, R115, R0, -R26 ;  /* 0x00000000731a7223 */ /* 0x000fe2000001081a */
[----:B------:R-:W-:-:S02]  /*4cd0*/  FSEL R25, R25, -INF , P4 ;  /* 0xff80000019197808 */ /* 0x000fc40002000000 */
[----:B------:R-:W-:Y:S02]  /*4ce0*/  CS2R R114, SRZ ;  /* 0x0000000000727805 */ /* 0x000fe4000001ff00 */
[----:B------:R-:W-:Y:S02]  /*4cf0*/  FMNMX.FTZ R4, R51, R4, !PT ;  /* 0x0000000433047209 */ /* 0x000fe40007810000 */
[----:B-1----:R-:W-:Y:S02]  /*4d00*/  CS2R R94, SRZ ;  /* 0x00000000005e7805 */ /* 0x002fe4000001ff00 */
[----:B------:R-:W-:Y:S01]  /*4d10*/  ISETP.GT.AND P4, PT, R3, 0x69, PT ;  /* 0x000000690300780c */ /* 0x000fe20003f84270 */
[----:B------:R-:W1:Y:S01]  /*4d20*/  MUFU.EX2 R32, R24 ;  /* 0x0000001800207308 */ /* 0x000e620000000800 */
[----:B------:R-:W-:Y:S02]  /*4d30*/  FSEL R3, R28, -INF , P3 ;  /* 0xff8000001c037808 */ /* 0x000fe40001800000 */
[----:B------:R-:W-:-:S02]  /*4d40*/  FMNMX.FTZ R4, R25, R4, !PT ;  /* 0x0000000419047209 */ /* 0x000fc40007810000 */
[----:B------:R-:W-:Y:S02]  /*4d50*/  FSEL R29, R29, -INF , P4 ;  /* 0xff8000001d1d7808 */ /* 0x000fe40002000000 */
[----:B------:R-:W-:Y:S01]  /*4d60*/  FMNMX.FTZ R4, R3, R4, !PT ;  /* 0x0000000403047209 */ /* 0x000fe20007810000 */
[----:B------:R3:W4:Y:S01]  /*4d70*/  MUFU.EX2 R28, R89 ;  /* 0x00000059001c7308 */ /* 0x0007220000000800 */
[----:B------:R-:W-:Y:S02]  /*4d80*/  F2FP.F16.F32.PACK_AB R201, R6, R201 ;  /* 0x000000c906c9723e */ /* 0x000fe400000000ff */
[----:B------:R-:W-:Y:S02]  /*4d90*/  FMNMX.FTZ R4, R29, R4, !PT ;  /* 0x000000041d047209 */ /* 0x000fe40007810000 */
[----:B--2---:R-:W-:-:S03]  /*4da0*/  F2FP.F16.F32.PACK_AB R185, R34, R93 ;  /* 0x0000005d22b9723e */ /* 0x004fc600000000ff */
[----:B------:R-:W2:Y:S01]  /*4db0*/  SHFL.BFLY PT, R55, R4, 0x2, 0x1f ;  /* 0x0c401f0004377f89 */ /* 0x000ea200000e0000 */
[----:B------:R5:W0:Y:S01]  /*4dc0*/  MUFU.EX2 R36, R99 ;  /* 0x0000006300247308 */ /* 0x000a220000000800 */
[----:B-1----:R-:W-:Y:S02]  /*4dd0*/  F2FP.F16.F32.PACK_AB R191, R32, R91 ;  /* 0x0000005b20bf723e */ /* 0x002fe400000000ff */
[----:B---3--:R-:W-:-:S05]  /*4de0*/  CS2R R88, SRZ ;  /* 0x0000000000587805 */ /* 0x008fca000001ff00 */
[----:B------:R-:W-:Y:S01]  /*4df0*/  MUFU.EX2 R101, R101 ;  /* 0x0000006500657308 */ /* 0x000fe20000000800 */
[----:B----4-:R-:W-:Y:S02]  /*4e00*/  F2FP.F16.F32.PACK_AB R189, R28, R87 ;  /* 0x000000571cbd723e */ /* 0x010fe400000000ff */
[----:B-----5:R-:W-:-:S05]  /*4e10*/  CS2R R98, SRZ ;  /* 0x0000000000627805 */ /* 0x020fca000001ff00 */
[----:B------:R1:W3:Y:S01]  /*4e20*/  MUFU.EX2 R38, R103 ;  /* 0x0000006700267308 */ /* 0x0002e20000000800 */
[----:B0-----:R-:W-:Y:S02]  /*4e30*/  F2FP.F16.F32.PACK_AB R187, R36, R97 ;  /* 0x0000006124bb723e */ /* 0x001fe400000000ff */
[----:B--2---:R-:W-:-:S05]  /*4e40*/  FMNMX.FTZ R55, R4, R55, !PT ;  /* 0x0000003704377209 */ /* 0x004fca0007810000 */
[----:B------:R-:W-:Y:S01]  /*4e50*/  MUFU.EX2 R105, R105 ;  /* 0x0000006900697308 */ /* 0x000fe20000000800 */
[----:B-1----:R-:W-:Y:S01]  /*4e60*/  CS2R R102, SRZ ;  /* 0x0000000000667805 */ /* 0x002fe2000001ff00 */
[----:B------:R-:W0:Y:S06]  /*4e70*/  SHFL.BFLY PT, R4, R55, 0x1, 0x1f ;  /* 0x0c201f0037047f89 */ /* 0x000e2c00000e0000 */
[----:B------:R1:W2:Y:S01]  /*4e80*/  MUFU.EX2 R40, R107 ;  /* 0x0000006b00287308 */ /* 0x0002a20000000800 */
[----:B---3--:R-:W-:-:S07]  /*4e90*/  F2FP.F16.F32.PACK_AB R181, R38, R101 ;  /* 0x0000006526b5723e */ /* 0x008fce00000000ff */
[----:B------:R-:W-:Y:S01]  /*4ea0*/  MUFU.EX2 R109, R109 ;  /* 0x0000006d006d7308 */ /* 0x000fe20000000800 */
[----:B-1----:R-:W-:-:S07]  /*4eb0*/  CS2R R106, SRZ ;  /* 0x00000000006a7805 */ /* 0x002fce000001ff00 */
[----:B------:R1:W-:Y:S01]  /*4ec0*/  MUFU.EX2 R42, R111 ;  /* 0x0000006f002a7308 */ /* 0x0003e20000000800 */
[----:B--2---:R-:W-:Y:S02]  /*4ed0*/  F2FP.F16.F32.PACK_AB R183, R40, R105 ;  /* 0x0000006928b7723e */ /* 0x004fe400000000ff */
[----:B0-----:R-:W-:Y:S01]  /*4ee0*/  FMNMX.FTZ R4, R55, R4, !PT ;  /* 0x0000000437047209 */ /* 0x001fe20007810000 */
[----:B------:R-:W-:Y:S01]  /*4ef0*/  FADD.FTZ R55, R203, R44 ;  /* 0x0000002ccb377221 */ /* 0x000fe20000010000 */
[----:B------:R-:W-:Y:S02]  /*4f00*/  F2FP.F16.F32.PACK_AB R203, R10, R203 ;  /* 0x000000cb0acb723e */ /* 0x000fe400000000ff */
[C---:B------:R-:W-:Y:S01]  /*4f10*/  FSETP.NEU.FTZ.AND P3, PT, R4.reuse, -INF , PT ;  /* 0xff8000000400780b */ /* 0x040fe20003f7d000 */
[----:B------:R-:W-:Y:S01]  /*4f20*/  FMUL.FTZ R24, R4, R0 ;  /* 0x0000000004187220 */ /* 0x000fe20000410000 */
[----:B------:R-:W-:Y:S01]  /*4f30*/  FADD.FTZ R44, R10, R55 ;  /* 0x000000370a2c7221 */ /* 0x000fe20000010000 */
[----:B------:R-:W-:Y:S01]  /*4f40*/  MUFU.EX2 R113, R113 ;  /* 0x0000007100717308 */ /* 0x000fe20000000800 */
[----:B-1----:R-:W-:-:S02]  /*4f50*/  CS2R R110, SRZ ;  /* 0x00000000006e7805 */ /* 0x002fc4000001ff00 */
[----:B------:R-:W-:Y:S01]  /*4f60*/  FSEL R24, R24, RZ, P3 ;  /* 0x000000ff18187208 */ /* 0x000fe20001800000 */
[----:B------:R-:W-:Y:S01]  /*4f70*/  FADD.FTZ R55, R197, R44 ;  /* 0x0000002cc5377221 */ /* 0x000fe20000010000 */
[----:B------:R-:W-:Y:S02]  /*4f80*/  PLOP3.LUT P3, PT, PT, PT, UP1, 0x80, 0x0 ;  /* 0x000000000000781c */ /* 0x000fe40003f6f018 */
[C---:B------:R-:W-:Y:S01]  /*4f90*/  F2FP.F16.F32.PACK_AB R197, R12.reuse, R197 ;  /* 0x000000c50cc5723e */ /* 0x040fe200000000ff */
        /* <DEDUP_REMOVED lines=13> */
[----:B------:R-:W0:Y:S01]  /*5070*/  MUFU.EX2 R7, R7 ;  /* 0x0000000700077308 */ /* 0x000e220000000800 */
[----:B------:R-:W-:Y:S01]  /*5080*/  FADD.FTZ R46, R12, R55 ;  /* 0x000000370c2e7221 */ /* 0x000fe20000010000 */
        /* <DEDUP_REMOVED lines=10> */
[-CC-:B------:R-:W-:Y:S01]  /*5130*/  FFMA.FTZ R45, R45, R0.reuse, -R24.reuse ;  /* 0x000000002d2d7223 */ /* 0x180fe20000010818 */
[-CC-:B------:R-:W-:Y:S01]  /*5140*/  FFMA.FTZ R43, R43, R0.reuse, -R24.reuse ;  /* 0x000000002b2b7223 */ /* 0x180fe20000010818 */
[-CC-:B------:R-:W-:Y:S01]  /*5150*/  FFMA.FTZ R33, R33, R0.reuse, -R24.reuse ;  /* 0x0000000021217223 */ /* 0x180fe20000010818 */
[-C--:B------:R-:W-:Y:S01]  /*5160*/  FFMA.FTZ R47, R47, R0.reuse, -R24 ;  /* 0x000000002f2f7223 */ /* 0x080fe20000010818 */
[----:B------:R2:W3:Y:S01]  /*5170*/  MUFU.EX2 R202, R77 ;  /* 0x0000004d00ca7308 */ /* 0x0004e20000000800 */
[----:B0-----:R-:W-:Y:S01]  /*5180*/  FADD.FTZ R44, R7, R200 ;  /* 0x000000c8072c7221 */ /* 0x001fe20000010000 */
[-CC-:B------:R-:W-:Y:S01]  /*5190*/  FFMA.FTZ R37, R37, R0.reuse, -R24.reuse ;  /* 0x0000000025257223 */ /* 0x180fe20000010818 */
[-CC-:B------:R-:W-:Y:S01]  /*51a0*/  FFMA.FTZ R51, R51, R0.reuse, -R24.reuse ;  /* 0x0000000033337223 */ /* 0x180fe20000010818 */
[-CC-:B------:R-:W-:Y:S01]  /*51b0*/  FFMA.FTZ R25, R25, R0.reuse, -R24.reuse ;  /* 0x0000000019197223 */ /* 0x180fe20000010818 */
[-CC-:B------:R-:W-:Y:S01]  /*51c0*/  FFMA.FTZ R3, R3, R0.reuse, -R24.reuse ;  /* 0x0000000003037223 */ /* 0x180fe20000010818 */
[----:B------:R-:W-:Y:S01]  /*51d0*/  FFMA.FTZ R24, R29, R0, -R24 ;  /* 0x000000001d187223 */ /* 0x000fe20000010818 */
[----:B------:R-:W-:Y:S01]  /*51e0*/  F2FP.F16.F32.PACK_AB R200, R200, R7 ;  /* 0x00000007c8c8723e */ /* 0x000fe200000000ff */
[----:B------:R-:W0:Y:S01]  /*51f0*/  MUFU.EX2 R11, R11 ;  /* 0x0000000b000b7308 */ /* 0x000e220000000800 */
[----:B------:R-:W-:Y:S01]  /*5200*/  IMAD.U32 R12, RZ, RZ, UR11 ;  /* 0x0000000bff0c7e24 */ /* 0x000fe2000f8e00ff */
[----:B------:R-:W-:-:S02]  /*5210*/  F2FP.F16.F32.PACK_AB R177, R42, R109 ;  /* 0x0000006d2ab1723e */ /* 0x000fc400000000ff */
[----:B--2---:R-:W-:Y:S02]  /*5220*/  CS2R R76, SRZ ;  /* 0x00000000004c7805 */ /* 0x004fe4000001ff00 */
[----:B------:R-:W-:Y:S02]  /*5230*/  F2FP.F16.F32.PACK_AB R199, R14, R199 ;  /* 0x000000c70ec7723e */ /* 0x000fe400000000ff */
[----:B------:R-:W-:Y:S02]  /*5240*/  CS2R R72, SRZ ;  /* 0x0000000000487805 */ /* 0x000fe4000001ff00 */
[----:B------:R-:W-:Y:S01]  /*5250*/  CS2R R54, SRZ ;  /* 0x0000000000367805 */ /* 0x000fe2000001ff00 */
[----:B------:R2:W4:Y:S08]  /*5260*/  MUFU.EX2 R196, R65 ;  /* 0x0000004100c47308 */ /* 0x0005300000000800 */
[----:B------:R-:W5:Y:S01]  /*5270*/  MUFU.EX2 R13, R13 ;  /* 0x0000000d000d7308 */ /* 0x000f620000000800 */
[----:B--2---:R-:W-:-:S07]  /*5280*/  CS2R R64, SRZ ;  /* 0x0000000000407805 */ /* 0x004fce000001ff00 */
[----:B------:R1:W-:Y:S08]  /*5290*/  MUFU.EX2 R188, R49 ;  /* 0x0000003100bc7308 */ /* 0x0003f00000000800 */
[----:B------:R2:W5:Y:S01]  /*52a0*/  MUFU.EX2 R198, R69 ;  /* 0x0000004500c67308 */ /* 0x0005620000000800 */
[----:B-1----:R-:W-:-:S04]  /*52b0*/  FADD.FTZ R49, R9, R44 ;  /* 0x0000002c09317221 */ /* 0x002fc80000010000 */
[C---:B---3--:R-:W-:Y:S01]  /*52c0*/  FADD.FTZ R44, R202.reuse, R49 ;  /* 0x00000031ca2c7221 */ /* 0x048fe20000010000 */
[----:B------:R-:W-:Y:S02]  /*52d0*/  F2FP.F16.F32.PACK_AB R202, R202, R9 ;  /* 0x00000009caca723e */ /* 0x000fe400000000ff */
[----:B------:R-:W1:Y:S01]  /*52e0*/  MUFU.EX2 R15, R15 ;  /* 0x0000000f000f7308 */ /* 0x000e620000000800 */
[----:B0-----:R-:W-:Y:S01]  /*52f0*/  FADD.FTZ R49, R11, R44 ;  /* 0x0000002c0b317221 */ /* 0x001fe20000010000 */
[----:B--2---:R-:W-:-:S03]  /*5300*/  CS2R R68, SRZ ;  /* 0x0000000000447805 */ /* 0x004fc6000001ff00 */
[C---:B----4-:R-:W-:Y:S01]  /*5310*/  FADD.FTZ R44, R196.reuse, R49 ;  /* 0x00000031c42c7221 */ /* 0x050fe20000010000 */
[----:B------:R-:W-:Y:S02]  /*5320*/  F2FP.F16.F32.PACK_AB R196, R196, R11 ;  /* 0x0000000bc4c4723e */ /* 0x000fe400000000ff */
[----:B------:R0:W2:Y:S01]  /*5330*/  MUFU.EX2 R192, R57 ;  /* 0x0000003900c07308 */ /* 0x0000a20000000800 */
[----:B-----5:R-:W-:-:S04]  /*5340*/  FADD.FTZ R49, R13, R44 ;  /* 0x0000002c0d317221 */ /* 0x020fc80000010000 */
[C---:B------:R-:W-:Y:S01]  /*5350*/  FADD.FTZ R44, R198.reuse, R49 ;  /* 0x00000031c62c7221 */ /* 0x040fe20000010000 */
[----:B------:R-:W-:Y:S02]  /*5360*/  F2FP.F16.F32.PACK_AB R198, R198, R13 ;  /* 0x0000000dc6c6723e */ /* 0x000fe400000000ff */
[----:B------:R-:W3:Y:S01]  /*5370*/  MUFU.EX2 R21, R21 ;  /* 0x0000001500157308 */ /* 0x000ee20000000800 */
[----:B0-----:R-:W-:-:S07]  /*5380*/  CS2R R56, SRZ ;  /* 0x0000000000387805 */ /* 0x001fce000001ff00 */
[----:B------:R0:W4:Y:S08]  /*5390*/  MUFU.EX2 R194, R61 ;  /* 0x0000003d00c27308 */ /* 0x0001300000000800 */
[----:B------:R-:W5:Y:S01]  /*53a0*/  MUFU.EX2 R27, R27 ;  /* 0x0000001b001b7308 */ /* 0x000f620000000800 */
[----:B0-----:R-:W-:-:S07]  /*53b0*/  CS2R R60, SRZ ;  /* 0x00000000003c7805 */ /* 0x001fce000001ff00 */
[----:B------:R0:W-:Y:S08]  /*53c0*/  MUFU.EX2 R190, R53 ;  /* 0x0000003500be7308 */ /* 0x0001f00000000800 */
[----:B------:R1:W-:Y:S01]  /*53d0*/  MUFU.EX2 R184, R41 ;  /* 0x0000002900b87308 */ /* 0x0003e20000000800 */
[----:B0-----:R-:W-:Y:S01]  /*53e0*/  FADD.FTZ R53, R193, R46 ;  /* 0x0000002ec1357221 */ /* 0x001fe20000010000 */
[----:B------:R-:W-:-:S03]  /*53f0*/  F2FP.F16.F32.PACK_AB R193, R20, R193 ;  /* 0x000000c114c1723e */ /* 0x000fc600000000ff */
[----:B------:R-:W-:-:S03]  /*5400*/  FADD.FTZ R46, R20, R53 ;  /* 0x00000035142e7221 */ /* 0x000fc60000010000 */
[----:B------:R-:W0:Y:S01]  /*5410*/  MUFU.EX2 R31, R31 ;  /* 0x0000001f001f7308 */ /* 0x000e220000000800 */
[----:B-1----:R-:W-:Y:S01]  /*5420*/  FADD.FTZ R41, R15, R44 ;  /* 0x0000002c0f297221 */ /* 0x002fe20000010000 */
[----:B------:R-:W-:Y:S01]  /*5430*/  FADD.FTZ R53, R195, R46 ;  /* 0x0000002ec3357221 */ /* 0x000fe20000010000 */
[----:B------:R-:W-:Y:S02]  /*5440*/  F2FP.F16.F32.PACK_AB R195, R30, R195 ;  /* 0x000000c31ec3723e */ /* 0x000fe400000000ff */
[----:B--2---:R-:W-:Y:S01]  /*5450*/  FADD.FTZ R2, R192, R41 ;  /* 0x00000029c0027221 */ /* 0x004fe20000010000 */
[----:B------:R-:W-:Y:S01]  /*5460*/  FADD.FTZ R46, R30, R53 ;  /* 0x000000351e2e7221 */ /* 0x000fe20000010000 */
[----:B------:R-:W-:Y:S01]  /*5470*/  F2FP.F16.F32.PACK_AB R192, R192, R15 ;  /* 0x0000000fc0c0723e */ /* 0x000fe200000000ff */
[----:B------:R-:W1:Y:S01]  /*5480*/  MUFU.EX2 R35, R35 ;  /* 0x0000002300237308 */ /* 0x000e620000000800 */
[----:B---3--:R-:W-:Y:S01]  /*5490*/  FADD.FTZ R41, R21, R2 ;  /* 0x0000000215297221 */ /* 0x008fe20000010000 */
[----:B------:R-:W-:Y:S01]  /*54a0*/  FADD.FTZ R49, R87, R46 ;  /* 0x0000002e57317221 */ /* 0x000fe20000010000 */
[----:B------:R-:W-:-:S02]  /*54b0*/  CS2R R86, SRZ ;  /* 0x0000000000567805 */ /* 0x000fc4000001ff00 */
[----:B------:R-:W-:Y:S01]  /*54c0*/  CS2R R52, SRZ ;  /* 0x0000000000347805 */ /* 0x000fe2000001ff00 */
[----:B----4-:R-:W-:Y:S01]  /*54d0*/  FADD.FTZ R2, R194, R41 ;  /* 0x00000029c2027221 */ /* 0x010fe20000010000 */
[----:B------:R-:W-:Y:S01]  /*54e0*/  FADD.FTZ R44, R28, R49 ;  /* 0x000000311c2c7221 */ /* 0x000fe20000010000 */
[----:B------:R-:W-:Y:S01]  /*54f0*/  F2FP.F16.F32.PACK_AB R194, R194, R21 ;  /* 0x00000015c2c2723e */ /* 0x000fe200000000ff */
[----:B------:R-:W2:Y:S01]  /*5500*/  MUFU.EX2 R39, R39 ;  /* 0x0000002700277308 */ /* 0x000ea20000000800 */
[----:B-----5:R-:W-:Y:S01]  /*5510*/  FADD.FTZ R41, R27, R2 ;  /* 0x000000021b297221 */ /* 0x020fe20000010000 */
[----:B------:R-:W-:Y:S01]  /*5520*/  FADD.FTZ R49, R91, R44 ;  /* 0x0000002c5b317221 */ /* 0x000fe20000010000 */
[----:B------:R-:W-:Y:S02]  /*5530*/  CS2R R90, SRZ ;  /* 0x00000000005a7805 */ /* 0x000fe4000001ff00 */
[----:B------:R-:W-:Y:S01]  /*5540*/  FADD.FTZ R2, R188, R41 ;  /* 0x00000029bc027221 */ /* 0x000fe20000010000 */
[----:B------:R-:W-:Y:S01]  /*5550*/  FADD.FTZ R44, R32, R49 ;  /* 0x00000031202c7221 */ /* 0x000fe20000010000 */
[----:B------:R-:W-:Y:S01]  /*5560*/  F2FP.F16.F32.PACK_AB R188, R188, R27 ;  /* 0x0000001bbcbc723e */ /* 0x000fe200000000ff */
[----:B------:R3:W4:Y:S01]  /*5570*/  MUFU.EX2 R186, R45 ;  /* 0x0000002d00ba7308 */ /* 0x0007220000000800 */
[----:B0-----:R-:W-:Y:S01]  /*5580*/  FADD.FTZ R29, R31, R2 ;  /* 0x000000021f1d7221 */ /* 0x001fe20000010000 */
[----:B------:R-:W-:-:S03]  /*5590*/  CS2R R48, SRZ ;  /* 0x0000000000307805 */ /* 0x000fc6000001ff00 */
[C---:B------:R-:W-:Y:S01]  /*55a0*/  FADD.FTZ R2, R190.reuse, R29 ;  /* 0x0000001dbe027221 */ /* 0x040fe20000010000 */
[----:B------:R-:W-:Y:S02]  /*55b0*/  F2FP.F16.F32.PACK_AB R190, R190, R31 ;  /* 0x0000001fbebe723e */ /* 0x000fe400000000ff */
[----:B------:R-:W-:Y:S01]  /*55c0*/  CS2R R30, SRZ ;  /* 0x00000000001e7805 */ /* 0x000fe2000001ff00 */
[----:B------:R-:W0:Y:S01]  /*55d0*/  MUFU.EX2 R43, R43 ;  /* 0x0000002b002b7308 */ /* 0x000e220000000800 */
[----:B---3--:R-:W-:Y:S01]  /*55e0*/  FADD.FTZ R45, R93, R44 ;  /* 0x0000002c5d2d7221 */ /* 0x008fe20000010000 */
[----:B-1----:R-:W-:Y:S01]  /*55f0*/  FADD.FTZ R29, R35, R2 ;  /* 0x00000002231d7221 */ /* 0x002fe20000010000 */
[----:B------:R-:W-:Y:S02]  /*5600*/  CS2R R92, SRZ ;  /* 0x00000000005c7805 */ /* 0x000fe4000001ff00 */
[----:B------:R-:W-:Y:S01]  /*5610*/  FADD.FTZ R44, R34, R45 ;  /* 0x0000002d222c7221 */ /* 0x000fe20000010000 */
[C---:B------:R-:W-:Y:S01]  /*5620*/  FADD.FTZ R2, R184.reuse, R29 ;  /* 0x0000001db8027221 */ /* 0x040fe20000010000 */
[----:B------:R-:W-:Y:S01]  /*5630*/  F2FP.F16.F32.PACK_AB R184, R184, R35 ;  /* 0x00000023b8b8723e */ /* 0x000fe200000000ff */
[----:B------:R1:W3:Y:S01]  /*5640*/  MUFU.EX2 R180, R33 ;  /* 0x0000002100b47308 */ /* 0x0002e20000000800 */
[----:B------:R-:W-:Y:S01]  /*5650*/  FADD.FTZ R41, R97, R44 ;  /* 0x0000002c61297221 */ /* 0x000fe20000010000 */
[----:B--2---:R-:W-:Y:S01]  /*5660*/  FADD.FTZ R29, R39, R2 ;  /* 0x00000002271d7221 */ /* 0x004fe20000010000 */
[----:B------:R-:W-:-:S02]  /*5670*/  CS2R R96, SRZ ;  /* 0x0000000000607805 */ /* 0x000fc4000001ff00 */
[----:B------:R-:W-:Y:S01]  /*5680*/  CS2R R44, SRZ ;  /* 0x00000000002c7805 */ /* 0x000fe2000001ff00 */
[----:B------:R-:W-:Y:S01]  /*5690*/  FADD.FTZ R6, R36, R41 ;  /* 0x0000002924067221 */ /* 0x000fe20000010000 */
[C---:B----4-:R-:W-:Y:S01]  /*56a0*/  FADD.FTZ R2, R186.reuse, R29 ;  /* 0x0000001dba027221 */ /* 0x050fe20000010000 */
[----:B------:R-:W-:Y:S01]  /*56b0*/  F2FP.F16.F32.PACK_AB R186, R186, R39 ;  /* 0x00000027baba723e */ /* 0x000fe200000000ff */
[----:B------:R-:W2:Y:S01]  /*56c0*/  MUFU.EX2 R47, R47 ;  /* 0x0000002f002f7308 */ /* 0x000ea20000000800 */
[----:B-1----:R-:W-:Y:S01]  /*56d0*/  FADD.FTZ R33, R101, R6 ;  /* 0x0000000665217221 */ /* 0x002fe20000010000 */
[----:B0-----:R-:W-:Y:S01]  /*56e0*/  FADD.FTZ R29, R43, R2 ;  /* 0x000000022b1d7221 */ /* 0x001fe20000010000 */
[----:B------:R-:W-:Y:S02]  /*56f0*/  CS2R R100, SRZ ;  /* 0x0000000000647805 */ /* 0x000fe4000001ff00 */
[----:B------:R-:W-:Y:S01]  /*5700*/  CS2R R34, SRZ ;  /* 0x0000000000227805 */ /* 0x000fe2000001ff00 */
[----:B------:R-:W-:Y:S01]  /*5710*/  FADD.FTZ R6, R38, R33 ;  /* 0x0000002126067221 */ /* 0x000fe20000010000 */
[----:B------:R-:W-:Y:S01]  /*5720*/  CS2R R38, SRZ ;  /* 0x0000000000267805 */ /* 0x000fe2000001ff00 */
[----:B------:R0:W1:Y:S01]  /*5730*/  MUFU.EX2 R182, R37 ;  /* 0x0000002500b67308 */ /* 0x0000620000000800 */
[C---:B---3--:R-:W-:Y:S01]  /*5740*/  FADD.FTZ R2, R180.reuse, R29 ;  /* 0x0000001db4027221 */ /* 0x048fe20000010000 */
[----:B------:R-:W-:Y:S01]  /*5750*/  FADD.FTZ R33, R105, R6 ;  /* 0x0000000669217221 */ /* 0x000fe20000010000 */
[----:B------:R-:W-:-:S02]  /*5760*/  F2FP.F16.F32.PACK_AB R180, R180, R43 ;  /* 0x0000002bb4b4723e */ /* 0x000fc400000000ff */
[----:B------:R-:W-:Y:S01]  /*5770*/  CS2R R104, SRZ ;  /* 0x0000000000687805 */ /* 0x000fe2000001ff00 */
[----:B------:R-:W-:Y:S01]  /*5780*/  FADD.FTZ R6, R40, R33 ;  /* 0x0000002128067221 */ /* 0x000fe20000010000 */
[----:B------:R-:W-:Y:S01]  /*5790*/  CS2R R40, SRZ ;  /* 0x0000000000287805 */ /* 0x000fe2000001ff00 */
[----:B------:R-:W3:Y:S01]  /*57a0*/  MUFU.EX2 R51, R51 ;  /* 0x0000003300337308 */ /* 0x000ee20000000800 */
[----:B0-----:R-:W-:Y:S01]  /*57b0*/  CS2R R36, SRZ ;  /* 0x0000000000247805 */ /* 0x001fe2000001ff00 */
[----:B------:R-:W-:Y:S01]  /*57c0*/  FADD.FTZ R33, R109, R6 ;  /* 0x000000066d217221 */ /* 0x000fe20000010000 */
[----:B------:R-:W-:-:S03]  /*57d0*/  CS2R R108, SRZ ;  /* 0x00000000006c7805 */ /* 0x000fc6000001ff00 */
[----:B------:R-:W-:Y:S01]  /*57e0*/  FADD.FTZ R6, R42, R33 ;  /* 0x000000212a067221 */ /* 0x000fe20000010000 */
[----:B------:R-:W-:Y:S01]  /*57f0*/  CS2R R42, SRZ ;  /* 0x00000000002a7805 */ /* 0x000fe2000001ff00 */
[----:B------:R2:W0:Y:S01]  /*5800*/  MUFU.EX2 R176, R25 ;  /* 0x0000001900b07308 */ /* 0x0004220000000800 */
[----:B------:R-:W-:Y:S01]  /*5810*/  CS2R R32, SRZ ;  /* 0x0000000000207805 */ /* 0x000fe2000001ff00 */
[----:B------:R-:W-:-:S06]  /*5820*/  FADD.FTZ R29, R113, R6 ;  /* 0x00000006711d7221 */ /* 0x000fcc0000010000 */
[----:B------:R-:W4:Y:S01]  /*5830*/  MUFU.EX2 R3, R3 ;  /* 0x0000000300037308 */ /* 0x000f220000000800 */
[----:B--2---:R-:W-:-:S04]  /*5840*/  FADD.FTZ R25, R47, R2 ;  /* 0x000000022f197221 */ /* 0x004fc80000010000 */
[C---:B-1----:R-:W-:Y:S01]  /*5850*/  FADD.FTZ R2, R182.reuse, R25 ;  /* 0x00000019b6027221 */ /* 0x042fe20000010000 */
[----:B------:R-:W-:Y:S02]  /*5860*/  F2FP.F16.F32.PACK_AB R182, R182, R47 ;  /* 0x0000002fb6b6723e */ /* 0x000fe400000000ff */
[----:B------:R-:W-:Y:S01]  /*5870*/  CS2R R46, SRZ ;  /* 0x00000000002e7805 */ /* 0x000fe2000001ff00 */
[----:B------:R-:W1:Y:S01]  /*5880*/  MUFU.EX2 R26, R26 ;  /* 0x0000001a001a7308 */ /* 0x000e620000000800 */
[----:B---3--:R-:W-:-:S04]  /*5890*/  FADD.FTZ R7, R51, R2 ;  /* 0x0000000233077221 */ /* 0x008fc80000010000 */
[C---:B0-----:R-:W-:Y:S01]  /*58a0*/  FADD.FTZ R2, R176.reuse, R7 ;  /* 0x00000007b0027221 */ /* 0x041fe20000010000 */
[----:B------:R-:W-:Y:S02]  /*58b0*/  F2FP.F16.F32.PACK_AB R176, R176, R51 ;  /* 0x00000033b0b0723e */ /* 0x000fe400000000ff */
[----:B------:R-:W-:Y:S01]  /*58c0*/  CS2R R50, SRZ ;  /* 0x0000000000327805 */ /* 0x000fe2000001ff00 */
[----:B------:R-:W0:Y:S01]  /*58d0*/  MUFU.EX2 R24, R24 ;  /* 0x0000001800187308 */ /* 0x000e220000000800 */
[----:B----4-:R-:W-:Y:S01]  /*58e0*/  FADD.FTZ R7, R3, R2 ;  /* 0x0000000203077221 */ /* 0x010fe20000010000 */
[----:B------:R-:W-:Y:S02]  /*58f0*/  IMAD.MOV.U32 R2, RZ, RZ, 0x3f800000 ;  /* 0x3f800000ff027424 */ /* 0x000fe400078e00ff */
[C---:B-1----:R-:W-:Y:S01]  /*5900*/  FADD.FTZ R6, R26.reuse, R29 ;  /* 0x0000001d1a067221 */ /* 0x042fe20000010000 */
[----:B------:R-:W-:Y:S02]  /*5910*/  F2FP.F16.F32.PACK_AB R179, R26, R113 ;  /* 0x000000711ab3723e */ /* 0x000fe400000000ff */
[----:B------:R-:W-:-:S02]  /*5920*/  CS2R R112, SRZ ;  /* 0x0000000000707805 */ /* 0x000fc4000001ff00 */
[----:B------:R-:W-:Y:S02]  /*5930*/  CS2R R28, SRZ ;  /* 0x00000000001c7805 */ /* 0x000fe4000001ff00 */
[----:B------:R-:W-:Y:S01]  /*5940*/  CS2R R26, SRZ ;  /* 0x00000000001a7805 */ /* 0x000fe2000001ff00 */
[C---:B0-----:R-:W-:Y:S01]  /*5950*/  FADD.FTZ R7, R24.reuse, R7 ;  /* 0x0000000718077221 */ /* 0x041fe20000010000 */
[----:B------:R-:W-:Y:S01]  /*5960*/  F2FP.F16.F32.PACK_AB R178, R24, R3 ;  /* 0x0000000318b2723e */ /* 0x000fe200000000ff */
[----:B------:R-:W-:Y:S01]  /*5970*/  IMAD.MOV.U32 R3, RZ, RZ, 0x3f800000 ;  /* 0x3f800000ff037424 */ /* 0x000fe200078e00ff */
[----:B------:R-:W-:Y:S01]  /*5980*/  CS2R R24, SRZ ;  /* 0x0000000000187805 */ /* 0x000fe2000001ff00 */
[----:B------:R-:W-:Y:S06]  /*5990*/  @!P3 BRA `(.L_x_2489) ;  /* 0x000000440024b947 */ /* 0x000fec0003800000 */
[----:B------:R-:W-:Y:S01]  /*59a0*/  IMAD.MOV.U32 R9, RZ, RZ, R5 ;  /* 0x000000ffff097224 */ /* 0x000fe200078e0005 */
[----:B------:R-:W-:Y:S01]  /*59b0*/  UMOV UR37, UR36 ;  /* 0x0000002400257c82 */ /* 0x000fe20008000000 */
[----:B------:R-:W-:Y:S02]  /*59c0*/  IMAD.MOV.U32 R10, RZ, RZ, R4 ;  /* 0x000000ffff0a7224 */ /* 0x000fe400078e0004 */
[----:B------:R-:W-:Y:S02]  /*59d0*/  IMAD.MOV.U32 R3, RZ, RZ, 0x3f800000 ;  /* 0x3f800000ff037424 */ /* 0x000fe400078e00ff */
[----:B------:R-:W-:Y:S02]  /*59e0*/  IMAD.MOV.U32 R119, RZ, RZ, RZ ;  /* 0x000000ffff777224 */ /* 0x000fe400078e00ff */
[----:B------:R-:W-:-:S07]  /*59f0*/  IMAD.U32 R11, RZ, RZ, UR61 ;  /* 0x0000003dff0b7e24 */ /* 0x000fce000f8e00ff */
.L_x_2498:
[----:B------:R-:W-:Y:S01]  /*5a00*/  R2UR UR7, R11 ;  /* 0x000000000b0772ca */ /* 0x000fe200000e0000 */
[----:B------:R-:W-:-:S04]  /*5a10*/  UIADD3 UR6, UR37, 0x1, URZ ;  /* 0x0000000125067890 */ /* 0x000fc8000fffe03f */
[----:B------:R-:W-:-:S04]  /*5a20*/  UISETP.NE.AND UP1, UPT, UR6, 0x2, UPT ;  /* 0x000000020600788c */ /* 0x000fc8000bf25270 */
[----:B------:R-:W-:Y:S02]  /*5a30*/  USEL UR61, URZ, 0x1, UP1 ;  /* 0x000000013f3d7887 */ /* 0x000fe40008800000 */
[----:B------:R-:W-:Y:S02]  /*5a40*/  USEL UR36, UR6, URZ, UP1 ;  /* 0x0000003f06247287 */ /* 0x000fe40008800000 */
[----:B------:R-:W-:Y:S01]  /*5a50*/  ULOP3.LUT UR61, UR7, UR61, URZ, 0x3c, !UPT ;  /* 0x0000003d073d7292 */ /* 0x000fe2000f8e3c3f */
[----:B------:R-:W-:Y:S11]  /*5a60*/  @!P0 BRA `(.L_x_2490) ;  /* 0x0000000000048947 */ /* 0x000ff60003800000 */
[----:B------:R-:W-:Y:S01]  /*5a70*/  BPT.TRAP 0x1 ;  /* 0x000000040000795c */ /* 0x000fe20000300000 */
.L_x_2490:
[----:B------:R-:W-:Y:S01]  /*5a80*/  ULEA UR39, UR36, UR60, 0x3 ;  /* 0x0000003c24277291 */ /* 0x000fe2000f8e183f */
[----:B------:R-:W-:-:S05]  /*5a90*/  IMAD.U32 R0, RZ, RZ, UR61 ;  /* 0x0000003dff007e24 */ /* 0x000fca000f8e00ff */
[----:B------:R-:W-:-:S04]  /*5aa0*/  SHF.L.U32 R0, R0, 0x1f, RZ ;  /* 0x0000001f00007819 */ /* 0x000fc800000006ff */
[----:B------:R0:W1:Y:S01]  /*5ab0*/  SYNCS.PHASECHK.TRANS64.TRYWAIT P3, [UR39+0x36830], R0 ;  /* 0x03683000ff0075a7 */ /* 0x0000620008060167 */
[----:B------:R-:W-:Y:S05]  /*5ac0*/  @!P0 BRA `(.L_x_2491) ;  /* 0x0000000000048947 */ /* 0x000fea0003800000 */
[----:B------:R-:W-:Y:S01]  /*5ad0*/  BPT.TRAP 0x1 ;  /* 0x000000040000795c */ /* 0x000fe20000300000 */
.L_x_2491:
[----:B-1----:R-:W-:Y:S05]  /*5ae0*/  @P3 BRA `(.L_x_2492) ;  /* 0x0000000000083947 */ /* 0x002fea0003800000 */
[----:B------:R-:W1:Y:S02]  /*5af0*/  SYNCS.PHASECHK.TRANS64.TRYWAIT P3, [UR39+0x36830], R0 ;  /* 0x03683000ff0075a7 */ /* 0x000e640008060167 */
[----:B-1----:R-:W-:Y:S05]  /*5b00*/  @!P3 BRA `(.L_x_2493) ;  /* 0x00000124008cb947 */ /* 0x002fea0003800000 */
.L_x_2492:
        /* <DEDUP_REMOVED lines=602> */
.L_x_2494:
[----:B------:R-:W-:Y:S01]  /*80b0*/  R2UR UR6, R11 ;  /* 0x000000000b0672ca */ /* 0x000fe200000e0000 */
[----:B------:R-:W-:-:S12]  /*80c0*/  ULEA UR10, UR37, UR60, 0x3 ;  /* 0x0000003c250a7291 */ /* 0x000fd8000f8e183f */
[----:B01----:R-:W-:-:S05]  /*80d0*/  IMAD.U32 R0, RZ, RZ, UR6 ;  /* 0x00000006ff007e24 */ /* 0x003fca000f8e00ff */
[----:B------:R-:W-:-:S04]  /*80e0*/  SHF.L.U32 R0, R0, 0x1f, RZ ;  /* 0x0000001f00007819 */ /* 0x000fc800000006ff */
[----:B------:R0:W1:Y:S01]  /*80f0*/  SYNCS.PHASECHK.TRANS64.TRYWAIT P3, [UR10+0x36850], R0 ;  /* 0x03685000ff0075a7 */ /* 0x000062000806014a */
[----:B------:R-:W-:Y:S05]  /*8100*/  @!P0 BRA `(.L_x_2495) ;  /* 0x0000000000048947 */ /* 0x000fea0003800000 */
[----:B------:R-:W-:Y:S01]  /*8110*/  BPT.TRAP 0x1 ;  /* 0x000000040000795c */ /* 0x000fe20000300000 */
.L_x_2495:
[----:B-1----:R-:W-:Y:S05]  /*8120*/  @P3 BRA `(.L_x_2496) ;  /* 0x0000000000083947 */ /* 0x002fea0003800000 */
[----:B------:R-:W1:Y:S02]  /*8130*/  SYNCS.PHASECHK.TRANS64.TRYWAIT P3, [UR10+0x36850], R0 ;  /* 0x03685000ff0075a7 */ /* 0x000e64000806014a */
[----:B-1----:R-:W-:Y:S05]  /*8140*/  @!P3 BRA `(.L_x_2497) ;  /* 0x000001000014b947 */ /* 0x002fea0003800000 */
.L_x_2496:
[----:B------:R-:W-:Y:S01]  /*8150*/  UIADD3 UR6, UR60, 0x400, URZ ;  /* 0x000004003c067890 */ /* 0x000fe2000fffe03f */
[----:B------:R-:W-:Y:S01]  /*8160*/  WARPGROUP.ARRIVE ;  /* 0x00000000000079c5 */ /* 0x000fe20000000000 */
[----:B------:R-:W-:Y:S01]  /*8170*/  UMOV UR7, 0x40000040 ;  /* 0x4000004000077882 */ /* 0x000fe20000000000 */
[----:B------:R-:W-:Y:S01]  /*8180*/  R2UR UR18, R19 ;  /* 0x00000000131272ca */ /* 0x000fe200000e0000 */
[----:B------:R-:W-:Y:S01]  /*8190*/  USHF.R.U32.HI UR6, URZ, 0x4, UR6 ;  /* 0x000000043f067899 */ /* 0x000fe20008011606 */
[----:B------:R-:W-:Y:S02]  /*81a0*/  R2UR UR15, R17 ;  /* 0x00000000110f72ca */ /* 0x000fe400000e0000 */
[----:B------:R-:W-:Y:S01]  /*81b0*/  R2UR UR14, R18 ;  /* 0x00000000120e72ca */ /* 0x000fe200000e0000 */
[----:B------:R-:W-:-:S04]  /*81c0*/  ULOP3.LUT UR6, UR6, 0x3fff, URZ, 0xc0, !UPT ;  /* 0x00003fff06067892 */ /* 0x000fc8000f8ec03f */
[----:B------:R-:W-:-:S04]  /*81d0*/  ULOP3.LUT UR6, UR6, 0x3800000, URZ, 0xfc, !UPT ;  /* 0x0380000006067892 */ /* 0x000fc8000f8efc3f */
[----:B------:R-:W-:Y:S01]  /*81e0*/  UIMAD UR11, UR37, 0xa80, UR6 ;  /* 0x00000a80250b78a4 */ /* 0x000fe2000f8e0206 */
[----:B------:R-:W-:Y:S02]  /*81f0*/  VIADD R4, R23, UR18 ;  /* 0x0000001217047c36 */ /* 0x000fe40008000000 */
[----:B------:R-:W-:-:S04]  /*8200*/  UMOV UR37, UR36 ;  /* 0x0000002400257c82 */ /* 0x000fc80008000000 */
        /* <DEDUP_REMOVED lines=12> */
[----:B------:R-:W-:Y:S01]  /*82d0*/  @UP0 ULDC UR6, c[0x0][0x44c] ;  /* 0x0001130000060ab9 */ /* 0x000fe20000000800 */
[----:B------:R-:W-:Y:S01]  /*82e0*/  UMOV UR7, 0x40000040 ;  /* 0x4000004000077882 */ /* 0x000fe20000000000 */
[----:B01----:R-:W-:Y:S01]  /*82f0*/  @P2 IMAD.HI.U32 R0, R4, UR6, RZ ;  /* 0x0000000604002c27 */ /* 0x003fe2000f8e00ff */
[----:B------:R-:W-:-:S04]  /*8300*/  @UP0 ULDC UR6, c[0x0][0x450] ;  /* 0x0001140000060ab9 */ /* 0x000fc80000000800 */
[----:B------:R-:W-:Y:S01]  /*8310*/  @P2 SHF.R.U32.HI R4, RZ, UR6, R0 ;  /* 0x00000006ff042c19 */ /* 0x000fe20008011600 */
[----:B------:R-:W-:Y:S02]  /*8320*/  UMOV UR6, 0x1 ;  /* 0x0000000100067882 */ /* 0x000fe40000000000 */
[----:B------:R-:W-:Y:S02]  /*8330*/  UIMAD UR6, UR38, -0x70, UR6 ;  /* 0xffffff90260678a4 */ /* 0x000fe4000f8e0206 */
[----:B------:R-:W0:Y:S04]  /*8340*/  SHFL.IDX PT, R3, R4, 0x1, 0x1c1f ;  /* 0x003c1f0004037f89 */ /* 0x000e2800000e0000 */
[----:B------:R-:W-:Y:S01]  /*8350*/  IMAD.U32 R5, RZ, RZ, UR6 ;  /* 0x00000006ff057e24 */ /* 0x000fe2000f8e00ff */
[----:B------:R-:W-:Y:S01]  /*8360*/  UIADD3 UR6, UR11, 0x180, URZ ;  /* 0x000001800b067890 */ /* 0x000fe2000fffe03f */
[----:B------:R-:W1:Y:S02]  /*8370*/  SHFL.IDX PT, R203, R4, RZ, 0x1c1f ;  /* 0x001c1fff04cb7589 */ /* 0x000e6400000e0000 */
[----:B------:R-:W-:-:S02]  /*8380*/  IMAD R2, R22, -0x2, R5 ;  /* 0xfffffffe16027824 */ /* 0x000fc400078e0205 */
[----:B------:R-:W-:-:S05]  /*8390*/  IMAD.U32 R5, RZ, RZ, UR15 ;  /* 0x0000000fff057e24 */ /* 0x000fca000f8e00ff */
[----:B------:R-:W-:Y:S02]  /*83a0*/  IADD3 R2, -R5, UR14, R2 ;  /* 0x0000000e05027c10 */ /* 0x000fe4000fffe102 */
[----:B------:R-:W-:-:S03]  /*83b0*/  R2UR UR14, R12 ;  /* 0x000000000c0e72ca */ /* 0x000fc600000e0000 */
[----:B0-----:R-:W-:-:S05]  /*83c0*/  IMAD.IADD R0, R2, 0x1, R3 ;  /* 0x0000000102007824 */ /* 0x001fca00078e0203 */
[----:B------:R-:W-:Y:S01]  /*83d0*/  ISETP.GT.AND P3, PT, R0, RZ, PT ;  /* 0x000000ff0000720c */ /* 0x000fe20003f64270 */
[----:B-1----:R-:W-:Y:S01]  /*83e0*/  IMAD.IADD R2, R2, 0x1, R203 ;  /* 0x0000000102027824 */ /* 0x002fe200078e02cb */
[----:B------:R-:W-:-:S03]  /*83f0*/  ISETP.GT.AND P4, PT, R0, 0x1, PT ;  /* 0x000000010000780c */ /* 0x000fc60003f84270 */
[----:B------:R-:W-:Y:S01]  /*8400*/  UISETP.GT.AND UP1, UPT, UR38, UR14, UPT ;  /* 0x0000000e2600728c */ /* 0x000fe2000bf24270 */
[----:B------:R-:W-:Y:S01]  /*8410*/  FSEL R201, R170, -INF , P3 ;  /* 0xff800000aac97808 */ /* 0x000fe20001800000 */
[----:B------:R-:W-:Y:S01]  /*8420*/  UIADD3 UR38, UR38, -0x1, URZ ;  /* 0xffffffff26267890 */ /* 0x000fe2000fffe03f */
[C---:B------:R-:W-:Y:S02]  /*8430*/  ISETP.GT.AND P3, PT, R0.reuse, 0x8, PT ;  /* 0x000000080000780c */ /* 0x040fe40003f64270 */
[----:B------:R-:W-:Y:S02]  /*8440*/  FSEL R197, R171, -INF , P4 ;  /* 0xff800000abc57808 */ /* 0x000fe40002000000 */
[----:B------:R-:W-:Y:S02]  /*8450*/  FMNMX.FTZ R14, R201, R9, !PT ;  /* 0x00000009c90e7209 */ /* 0x000fe40007810000 */
[----:B------:R-:W-:Y:S02]  /*8460*/  ISETP.GT.AND P4, PT, R0, 0x9, PT ;  /* 0x000000090000780c */ /* 0x000fe40003f84270 */
[----:B------:R-:W-:-:S02]  /*8470*/  FSEL R199, R174, -INF , P3 ;  /* 0xff800000aec77808 */ /* 0x000fc40001800000 */
[----:B------:R-:W-:Y:S02]  /*8480*/  FMNMX.FTZ R14, R197, R14, !PT ;  /* 0x0000000ec50e7209 */ /* 0x000fe40007810000 */
        /* <DEDUP_REMOVED lines=52> */
[----:B------:R-:W-:-:S02]  /*87d0*/  FMNMX.FTZ R14, R143, R14, !PT ;  /* 0x0000000e8f0e7209 */ /* 0x000fc40007810000 */
[----:B------:R-:W-:Y:S02]  /*87e0*/  FSEL R131, R131, -INF , P4 ;  /* 0xff80000083837808 */ /* 0x000fe40002000000 */
[----:B------:R-:W-:Y:S02]  /*87f0*/  ISETP.GT.AND P4, PT, R0, 0x59, PT ;  /* 0x000000590000780c */ /* 0x000fe40003f84270 */
[----:B------:R-:W-:-:S04]  /*8800*/  ISETP.GT.AND P5, PT, R2, 0x1, PT ;  /* 0x000000010200780c */ /* 0x000fc80003fa4270 */
[----:B------:R-:W-:Y:S02]  /*8810*/  FSEL R169, R169, -INF , P5 ;  /* 0xff800000a9a97808 */ /* 0x000fe40002800000 */
        /* <DEDUP_REMOVED lines=9> */
[----:B------:R-:W-:Y:S01]  /*88b0*/  FSEL R225, R157, -INF , P5 ;  /* 0xff8000009de17808 */ /* 0x000fe20002800000 */
[----:B------:R-:W-:Y:S02]  /*88c0*/  WARPGROUP.DEPBAR.LE gsb0, 0x0 ;  /* 0x00008000000079c5 */ /* 0x000fe40000010000 */
[----:B------:R-:W-:Y:S01]  /*88d0*/  WARPGROUP.ARRIVE ;  /* 0x00000000000079c5 */ /* 0x000fe20000000000 */
[----:B------:R-:W-:Y:S02]  /*88e0*/  FSEL R193, R135, -INF , P4 ;  /* 0xff80000087c17808 */ /* 0x000fe40002000000 */
[----:B------:R-:W-:Y:S02]  /*88f0*/  ISETP.GT.AND P4, PT, R0, 0x61, PT ;  /* 0x000000610000780c */ /* 0x000fe40003f84270 */
[----:B------:R-:W-:Y:S01]  /*8900*/  ISETP.GT.AND P5, PT, R2, 0x31, PT ;  /* 0x000000310200780c */ /* 0x000fe20003fa4270 */
[----:B------:R-:W-:Y:S01]  /*8910*/  HGMMA.64x192x16.F32 R24, R188, gdesc[UR4].tnspB, R24, gsb0 ;  /* 0x42e00004bc187df0 */ /* 0x000fe20008000818 */
[----:B------:R-:W-:Y:S01]  /*8920*/  UIADD3 UR6, UR11, 0x200, URZ ;  /* 0x000002000b067890 */ /* 0x000fe2000fffe03f */
[----:B------:R-:W-:Y:S01]  /*8930*/  FSEL R123, R123, -INF , P4 ;  /* 0xff8000007b7b7808 */ /* 0x000fe20002000000 */
[----:B------:R-:W-:Y:S01]  /*8940*/  UMOV UR7, 0x40000040 ;  /* 0x4000004000077882 */ /* 0x000fe20000000000 */
[----:B------:R-:W-:-:S02]  /*8950*/  ISETP.GT.AND P4, PT, R0, 0x69, PT ;  /* 0x000000690000780c */ /* 0x000fc40003f84270 */
[----:B------:R-:W-:Y:S02]  /*8960*/  FSEL R227, R145, -INF , P5 ;  /* 0xff80000091e37808 */ /* 0x000fe40002800000 */
[----:B------:R-:W-:Y:S02]  /*8970*/  FSEL R127, R127, -INF , P4 ;  /* 0xff8000007f7f7808 */ /* 0x000fe40002000000 */
[C---:B------:R-:W-:Y:S02]  /*8980*/  ISETP.GT.AND P4, PT, R2.reuse, RZ, PT ;  /* 0x000000ff0200720c */ /* 0x040fe40003f84270 */
        /* <DEDUP_REMOVED lines=12> */
[----:B------:R-:W-:Y:S01]  /*8a50*/  ISETP.GT.AND P5, PT, R2, 0x69, PT ;  /* 0x000000690200780c */ /* 0x000fe20003fa4270 */
[----:B------:R-:W-:Y:S02]  /*8a60*/  WARPGROUP.DEPBAR.LE gsb0, 0x0 ;  /* 0x00008000000079c5 */ /* 0x000fe40000010000 */
[----:B------:R-:W-:Y:S01]  /*8a70*/  WARPGROUP.ARRIVE ;  /* 0x00000000000079c5 */ /* 0x000fe20000000000 */
[----:B------:R-:W-:Y:S02]  /*8a80*/  FSEL R189, R130, -INF , P3 ;  /* 0xff80000082bd7808 */ /* 0x000fe40001800000 */
[----:B------:R-:W-:Y:S02]  /*8a90*/  ISETP.GT.AND P3, PT, R0, 0x58, PT ;  /* 0x000000580000780c */ /* 0x000fe40003f64270 */
[----:B------:R-:W-:Y:S01]  /*8aa0*/  FMNMX.FTZ R14, R189, R14, !PT ;  /* 0x0000000ebd0e7209 */ /* 0x000fe20007810000 */
[----:B------:R-:W-:Y:S01]  /*8ab0*/  HGMMA.64x192x16.F32 R24, R184, gdesc[UR4].tnspB, R24, gsb0 ;  /* 0x42e00004b8187df0 */ /* 0x000fe20008000818 */
[----:B------:R-:W-:Y:S01]  /*8ac0*/  FSEL R191, R134, -INF , P3 ;  /* 0xff80000086bf7808 */ /* 0x000fe20001800000 */
[----:B------:R-:W-:Y:S01]  /*8ad0*/  UIADD3 UR6, UR11, 0x280, URZ ;  /* 0x000002800b067890 */ /* 0x000fe2000fffe03f */
[----:B------:R-:W-:Y:S01]  /*8ae0*/  FMNMX.FTZ R14, R131, R14, !PT ;  /* 0x0000000e830e7209 */ /* 0x000fe20007810000 */
[----:B------:R-:W-:Y:S01]  /*8af0*/  UMOV UR7, 0x40000040 ;  /* 0x4000004000077882 */ /* 0x000fe20000000000 */
[----:B------:R-:W-:-:S02]  /*8b00*/  ISETP.GT.AND P3, PT, R0, 0x60, PT ;  /* 0x000000600000780c */ /* 0x000fc40003f64270 */
[----:B------:R-:W-:Y:S02]  /*8b10*/  FMNMX.FTZ R14, R191, R14, !PT ;  /* 0x0000000ebf0e7209 */ /* 0x000fe40007810000 */
[----:B------:R-:W-:Y:S02]  /*8b20*/  FSEL R135, R122, -INF , P3 ;  /* 0xff8000007a877808 */ /* 0x000fe40001800000 */
[----:B------:R-:W-:Y:S02]  /*8b30*/  FMNMX.FTZ R14, R193, R14, !PT ;  /* 0x0000000ec10e7209 */ /* 0x000fe40007810000 */
[----:B------:R-:W-:Y:S02]  /*8b40*/  ISETP.GT.AND P3, PT, R0, 0x68, PT ;  /* 0x000000680000780c */ /* 0x000fe40003f64270 */
[----:B------:R-:W-:Y:S01]  /*8b50*/  FMNMX.FTZ R14, R135, R14, !PT ;  /* 0x0000000e870e7209 */ /* 0x000fe20007810000 */
[----:B------:R-:W0:Y:S01]  /*8b60*/  LDC R0, c[0x0][0x988] ;  /* 0x00026200ff007b82 */ /* 0x000e220000000800 */
[----:B------:R-:W-:-:S02]  /*8b70*/  FSEL R195, R126, -INF , P3 ;  /* 0xff8000007ec37808 */ /* 0x000fc40001800000 */
[----:B------:R-:W-:-:S04]  /*8b80*/  FMNMX.FTZ R14, R123, R14, !PT ;  /* 0x0000000e7b0e7209 */ /* 0x000fc80007810000 */
[----:B------:R-:W-:-:S04]  /*8b90*/  FMNMX.FTZ R14, R195, R14, !PT ;  /* 0x0000000ec30e7209 */ /* 0x000fc80007810000 */
[----:B------:R-:W-:-:S05]  /*8ba0*/  FMNMX.FTZ R14, R127, R14, !PT ;  /* 0x0000000e7f0e7209 */ /* 0x000fca0007810000 */
[----:B------:R-:W1:Y:S02]  /*8bb0*/  SHFL.BFLY PT, R5, R14, 0x2, 0x1f ;  /* 0x0c401f000e057f89 */ /* 0x000e6400000e0000 */
[----:B-1----:R-:W-:-:S05]  /*8bc0*/  FMNMX.FTZ R20, R14, R5, !PT ;  /* 0x000000050e147209 */ /* 0x002fca0007810000 */
[----:B------:R-:W1:Y:S02]  /*8bd0*/  SHFL.BFLY PT, R5, R20, 0x1, 0x1f ;  /* 0x0c201f0014057f89 */ /* 0x000e6400000e0000 */
[----:B-1----:R-:W-:-:S04]  /*8be0*/  FMNMX.FTZ R5, R20, R5, !PT ;  /* 0x0000000514057209 */ /* 0x002fc80007810000 */
[C---:B------:R-:W-:Y:S01]  /*8bf0*/  FSETP.NEU.FTZ.AND P3, PT, R5.reuse, -INF , PT ;  /* 0xff8000000500780b */ /* 0x040fe20003f7d000 */
[----:B0-----:R-:W-:-:S05]  /*8c00*/  FMUL.FTZ R122, R5, R0 ;  /* 0x00000000057a7220 */ /* 0x001fca0000410000 */
[----:B------:R-:W-:-:S05]  /*8c10*/  FSEL R14, R122, RZ, P3 ;  /* 0x000000ff7a0e7208 */ /* 0x000fca0001800000 */
        /* <DEDUP_REMOVED lines=31> */
[----:B------:R-:W-:-:S04]  /*8e10*/  FSEL R185, R168, -INF , P4 ;  /* 0xff800000a8b97808 */ /* 0x000fc80002000000 */
[----:B------:R-:W-:Y:S01]  /*8e20*/  MUFU.EX2 R131, R131 ;  /* 0x0000008300837308 */ /* 0x000fe20000000800 */
[----:B------:R-:W-:Y:S02]  /*8e30*/  ISETP.GT.AND P4, PT, R2, 0x8, PT ;  /* 0x000000080200780c */ /* 0x000fe40003f84270 */
[----:B------:R-:W-:Y:S01]  /*8e40*/  FMNMX.FTZ R4, R185, R10, !PT ;  /* 0x0000000ab9047209 */ /* 0x000fe20007810000 */
[----:B------:R-:W-:Y:S01]  /*8e50*/  HGMMA.64x192x16.F32 R24, R180, gdesc[UR4].tnspB, R24, gsb0 ;  /* 0x42e00004b4187df0 */ /* 0x000fe20008000818 */
[----:B------:R-:W-:Y:S01]  /*8e60*/  FSEL R187, R172, -INF , P4 ;  /* 0xff800000acbb7808 */ /* 0x000fe20002000000 */
[----:B------:R-:W-:Y:S01]  /*8e70*/  UIADD3 UR6, UR11, 0x300, URZ ;  /* 0x000003000b067890 */ /* 0x000fe2000fffe03f */
[----:B------:R-:W-:Y:S01]  /*8e80*/  FMNMX.FTZ R4, R169, R4, !PT ;  /* 0x00000004a9047209 */ /* 0x000fe20007810000 */
[----:B------:R-:W-:Y:S01]  /*8e90*/  UMOV UR7, 0x40000040 ;  /* 0x4000004000077882 */ /* 0x000fe20000000000 */
        /* <DEDUP_REMOVED lines=28> */
[----:B------:R-:W-:Y:S01]  /*9060*/  FSEL R167, R136, -INF , P4 ;  /* 0xff80000088a77808 */ /* 0x000fe20002000000 */
[--C-:B------:R-:W-:Y:S01]  /*9070*/  FFMA.FTZ R136, R147, R0, -R14.reuse ;  /* 0x0000000093887223 */ /* 0x100fe2000001080e */
[----:B------:R-:W-:Y:S02]  /*9080*/  FMNMX.FTZ R4, R149, R4, !PT ;  /* 0x0000000495047209 */ /* 0x000fe40007810000 */
[----:B------:R-:W-:Y:S02]  /*9090*/  ISETP.GT.AND P4, PT, R2, 0x48, PT ;  /* 0x000000480200780c */ /* 0x000fe40003f84270 */
[----:B------:R-:W-:Y:S01]  /*90a0*/  FMNMX.FTZ R4, R167, R4, !PT ;  /* 0x00000004a7047209 */ /* 0x000fe20007810000 */
[----:B------:R-:W-:Y:S01]  /*90b0*/  MUFU.EX2 R136, R136 ;  /* 0x0000008800887308 */ /* 0x000fe20000000800 */
[----:B------:R-:W-:Y:S01]  /*90c0*/  FSEL R229, R140, -INF , P4 ;  /* 0xff8000008ce57808 */ /* 0x000fe20002000000 */
[----:B------:R-:W-:Y:S01]  /*90d0*/  FFMA.FTZ R140, R193, R0, -R14 ;  /* 0x00000000c18c7223 */ /* 0x000fe2000001080e */
[----:B------:R-:W-:-:S02]  /*90e0*/  FMNMX.FTZ R4, R137, R4, !PT ;  /* 0x0000000489047209 */ /* 0x000fc40007810000 */
[----:B------:R-:W-:Y:S02]  /*90f0*/  ISETP.GT.AND P4, PT, R2, 0x50, PT ;  /* 0x000000500200780c */ /* 0x000fe40003f84270 */
[----:B------:R-:W-:Y:S01]  /*9100*/  FMNMX.FTZ R4, R229, R4, !PT ;  /* 0x00000004e5047209 */ /* 0x000fe20007810000 */
[----:B------:R-:W-:Y:S01]  /*9110*/  MUFU.EX2 R140, R140 ;  /* 0x0000008c008c7308 */ /* 0x000fe20000000800 */
[----:B------:R-:W-:Y:S02]  /*9120*/  FSEL R155, R128, -INF , P4 ;  /* 0xff800000809b7808 */ /* 0x000fe40002000000 */
[----:B------:R-:W-:Y:S02]  /*9130*/  FMNMX.FTZ R4, R141, R4, !PT ;  /* 0x000000048d047209 */ /* 0x000fe40007810000 */
[----:B------:R-:W-:Y:S02]  /*9140*/  ISETP.GT.AND P4, PT, R2, 0x58, PT ;  /* 0x000000580200780c */ /* 0x000fe40003f84270 */
[----:B------:R-:W-:Y:S01]  /*9150*/  FMNMX.FTZ R4, R155, R4, !PT ;  /* 0x000000049b047209 */ /* 0x000fe20007810000 */
[----:B------:R0:W1:Y:S01]  /*9160*/  MUFU.EX2 R128, R134 ;  /* 0x0000008600807308 */ /* 0x0000620000000800 */
[----:B------:R-:W-:Y:S01]  /*9170*/  FSEL R233, R132, -INF , P4 ;  /* 0xff80000084e97808 */ /* 0x000fe20002000000 */
[----:B------:R-:W-:Y:S01]  /*9180*/  FFMA.FTZ R132, R143, R0, -R14 ;  /* 0x000000008f847223 */ /* 0x000fe2000001080e */
[----:B------:R-:W-:-:S02]  /*9190*/  FMNMX.FTZ R4, R231, R4, !PT ;  /* 0x00000004e7047209 */ /* 0x000fc40007810000 */
[----:B------:R-:W-:Y:S02]  /*91a0*/  ISETP.GT.AND P4, PT, R2, 0x60, PT ;  /* 0x000000600200780c */ /* 0x000fe40003f84270 */
[----:B------:R-:W-:Y:S01]  /*91b0*/  FMNMX.FTZ R4, R233, R4, !PT ;  /* 0x00000004e9047209 */ /* 0x000fe20007810000 */
[----:B------:R-:W-:Y:S01]  /*91c0*/  MUFU.EX2 R132, R132 ;  /* 0x0000008400847308 */ /* 0x000fe20000000800 */
[----:B------:R-:W-:Y:S01]  /*91d0*/  FSEL R159, R120, -INF , P4 ;  /* 0xff800000789f7808 */ /* 0x000fe20002000000 */
[--C-:B0-----:R-:W-:Y:S01]  /*91e0*/  FFMA.FTZ R134, R139, R0, -R14.reuse ;  /* 0x000000008b867223 */ /* 0x101fe2000001080e */
[----:B------:R-:W-:Y:S02]  /*91f0*/  FMNMX.FTZ R4, R133, R4, !PT ;  /* 0x0000000485047209 */ /* 0x000fe40007810000 */
[----:B------:R-:W-:Y:S02]  /*9200*/  ISETP.GT.AND P4, PT, R2, 0x68, PT ;  /* 0x000000680200780c */ /* 0x000fe40003f84270 */
[----:B------:R-:W-:Y:S01]  /*9210*/  FMNMX.FTZ R4, R159, R4, !PT ;  /* 0x000000049f047209 */ /* 0x000fe20007810000 */
[----:B------:R0:W2:Y:S01]  /*9220*/  MUFU.EX2 R120, R129 ;  /* 0x0000008100787308 */ /* 0x0000a20000000800 */
[----:B------:R-:W-:Y:S01]  /*9230*/  FSEL R237, R124, -INF , P4 ;  /* 0xff8000007ced7808 */ /* 0x000fe20002000000 */
[--C-:B------:R-:W-:Y:S01]  /*9240*/  FFMA.FTZ R124, R21, R0, -R14.reuse ;  /* 0x00000000157c7223 */ /* 0x100fe2000001080e */
[----:B------:R-:W-:Y:S01]  /*9250*/  FMNMX.FTZ R4, R235, R4, !PT ;  /* 0x00000004eb047209 */ /* 0x000fe20007810000 */
[-CC-:B------:R-:W-:Y:S01]  /*9260*/  FFMA.FTZ R21, R175, R0.reuse, -R14.reuse ;  /* 0x00000000af157223 */ /* 0x180fe2000001080e */
[----:B------:R-:W-:Y:S01]  /*9270*/  FSEL R144, R125, -INF , P5 ;  /* 0xff8000007d907808 */ /* 0x000fe20002800000 */
[----:B------:R-:W-:Y:S01]  /*9280*/  FFMA.FTZ R125, R151, R0, -R14 ;  /* 0x00000000977d7223 */ /* 0x000fe2000001080e */
[----:B------:R-:W-:Y:S01]  /*9290*/  FMNMX.FTZ R121, R237, R4, !PT ;  /* 0x00000004ed797209 */ /* 0x000fe20007810000 */
[----:B------:R-:W-:Y:S01]  /*92a0*/  MUFU.EX2 R124, R124 ;  /* 0x0000007c007c7308 */ /* 0x000fe20000000800 */
[----:B-1----:R-:W-:-:S02]  /*92b0*/  F2FP.F16.F32.PACK_AB R193, R128, R11 ;  /* 0x0000000b80c1723e */ /* 0x002fc400000000ff */
[----:B------:R-:W-:Y:S01]  /*92c0*/  FMNMX.FTZ R2, R144, R121, !PT ;  /* 0x0000007990027209 */ /* 0x000fe20007810000 */
[----:B------:R-:W-:-:S04]  /*92d0*/  FFMA.FTZ R121, R171, R0, -R14 ;  /* 0x00000000ab797223 */ /* 0x000fc8000001080e */
[----:B0-----:R-:W0:Y:S01]  /*92e0*/  SHFL.BFLY PT, R129, R2, 0x2, 0x1f ;  /* 0x0c401f0002817f89 */ /* 0x001e2200000e0000 */
[----:B------:R-:W-:Y:S01]  /*92f0*/  MUFU.EX2 R125, R125 ;  /* 0x0000007d007d7308 */ /* 0x000fe20000000800 */
[----:B--2---:R-:W-:-:S07]  /*9300*/  F2FP.F16.F32.PACK_AB R195, R120, R13 ;  /* 0x0000000d78c3723e */ /* 0x004fce00000000ff */
[----:B------:R-:W-:Y:S08]  /*9310*/  MUFU.EX2 R121, R121 ;  /* 0x0000007900797308 */ /* 0x000ff00000000800 */
[----:B------:R-:W-:Y:S01]  /*9320*/  MUFU.EX2 R134, R134 ;  /* 0x0000008600867308 */ /* 0x000fe20000000800 */
[----:B0-----:R-:W-:Y:S01]  /*9330*/  FMNMX.FTZ R4, R2, R129, !PT ;  /* 0x0000008102047209 */ /* 0x001fe20007810000 */
[----:B------:R-:W-:Y:S01]  /*9340*/  FFMA.FTZ R129, R189, R0, -R14 ;  /* 0x00000000bd817223 */ /* 0x000fe2000001080e */
[----:B------:R-:W-:-:S05]  /*9350*/  FSEL R2, R5, RZ, P3 ;  /* 0x000000ff05027208 */ /* 0x000fca0001800000 */
[----:B------:R-:W-:Y:S01]  /*9360*/  MUFU.EX2 R21, R21 ;  /* 0x0000001500157308 */ /* 0x000fe20000000800 */
[----:B------:R-:W-:Y:S01]  /*9370*/  PLOP3.LUT P3, PT, PT, PT, UP1, 0x80, 0x0 ;  /* 0x000000000000781c */ /* 0x000fe20003f6f018 */
[----:B------:R-:W0:Y:S01]  /*9380*/  SHFL.BFLY PT, R139, R4, 0x1, 0x1f ;  /* 0x0c201f00048b7f89 */ /* 0x000e2200000e0000 */
[----:B------:R-:W-:Y:S01]  /*9390*/  F2FP.F16.F32.PACK_AB R189, R136, R15 ;  /* 0x0000000f88bd723e */ /* 0x000fe200000000ff */
[----:B------:R-:W-:-:S04]  /*93a0*/  FADD.FTZ R9, -R2, R9 ;  /* 0x0000000902097221 */ /* 0x000fc80000010100 */
[----:B------:R-:W-:Y:S01]  /*93b0*/  FMUL.FTZ R148, R9, R0 ;  /* 0x0000000009947220 */ /* 0x000fe20000410000 */
[----:B------:R-:W-:Y:S01]  /*93c0*/  MUFU.EX2 R129, R129 ;  /* 0x0000008100817308 */ /* 0x000fe20000000800 */
[----:B0-----:R-:W-:-:S04]  /*93d0*/  FMNMX.FTZ R4, R4, R139, !PT ;  /* 0x0000008b04047209 */ /* 0x001fc80007810000 */
[C---:B------:R-:W-:Y:S01]  /*93e0*/  FSETP.NEU.FTZ.AND P4, PT, R4.reuse, -INF , PT ;  /* 0xff8000000400780b */ /* 0x040fe20003f9d000 */
[----:B------:R-:W-:-:S05]  /*93f0*/  FMUL.FTZ R146, R4, R0 ;  /* 0x0000000004927220 */ /* 0x000fca0000410000 */
[----:B------:R-:W-:-:S05]  /*9400*/  FSEL R146, R146, RZ, P4 ;  /* 0x000000ff92927208 */ /* 0x000fca0002000000 */
[-CC-:B------:R-:W-:Y:S01]  /*9410*/  FFMA.FTZ R190, R3, R0.reuse, -R146.reuse ;  /* 0x0000000003be7223 */ /* 0x180fe20000010892 */
[----:B------:R-:W-:Y:S01]  /*9420*/  FSEL R3, R4, RZ, P4 ;  /* 0x000000ff04037208 */ /* 0x000fe20002000000 */
[-CC-:B------:R-:W-:Y:S01]  /*9430*/  FFMA.FTZ R135, R185, R0.reuse, -R146.reuse ;  /* 0x00000000b9877223 */ /* 0x180fe20000010892 */
[-CC-:B------:R-:W-:Y:S01]  /*9440*/  FFMA.FTZ R200, R169, R0.reuse, -R146.reuse ;  /* 0x00000000a9c87223 */ /* 0x180fe20000010892 */
[-CC-:B------:R-:W-:Y:S01]  /*9450*/  FFMA.FTZ R202, R187, R0.reuse, -R146.reuse ;  /* 0x00000000bbca7223 */ /* 0x180fe20000010892 */
[-C--:B------:R-:W-:Y:S01]  /*9460*/  FFMA.FTZ R139, R173, R0.reuse, -R146 ;  /* 0x00000000ad8b7223 */ /* 0x080fe20000010892 */
[----:B------:R-:W-:Y:S01]  /*9470*/  FADD.FTZ R9, -R3, R10 ;  /* 0x0000000a03097221 */ /* 0x000fe20000010100 */
[-CC-:B------:R-:W-:Y:S01]  /*9480*/  FFMA.FTZ R196, R197, R0.reuse, -R146.reuse ;  /* 0x00000000c5c47223 */ /* 0x180fe20000010892 */
[----:B------:R-:W-:Y:S01]  /*9490*/  MUFU.EX2 R135, R135 ;  /* 0x0000008700877308 */ /* 0x000fe20000000800 */
[----:B------:R-:W-:Y:S02]  /*94a0*/  IMAD.U32 R10, RZ, RZ, UR39 ;  /* 0x00000027ff0a7e24 */ /* 0x000fe4000f8e00ff */
[-C--:B------:R-:W-:Y:S01]  /*94b0*/  FMUL.FTZ R2, R9, R0.reuse ;  /* 0x0000000009027220 */ /* 0x080fe20000410000 */
[----:B------:R-:W-:Y:S01]  /*94c0*/  FFMA.FTZ R9, R149, R0, -R146 ;  /* 0x0000000095097223 */ /* 0x000fe20000010892 */
[----:B------:R-:W-:-:S02]  /*94d0*/  IMAD.U32 R149, RZ, RZ, UR10 ;  /* 0x0000000aff957e24 */ /* 0x000fc4000f8e00ff */
[-CC-:B------:R-:W-:Y:S01]  /*94e0*/  FFMA.FTZ R143, R161, R0.reuse, -R146.reuse ;  /* 0x00000000a18f7223 */ /* 0x180fe20000010892 */
[----:B------:R-:W-:Y:S02]  /*94f0*/  @!P1 VIADD R10, R10, 0x36840 ;  /* 0x000368400a0a9836 */ /* 0x000fe40000000000 */
[-CC-:B------:R-:W-:Y:S01]  /*9500*/  FFMA.FTZ R198, R199, R0.reuse, -R146.reuse ;  /* 0x00000000c7c67223 */ /* 0x180fe20000010892 */
[----:B------:R-:W0:Y:S01]  /*9510*/  MUFU.EX2 R2, R2 ;  /* 0x0000000200027308 */ /* 0x000e220000000800 */
[-CC-:B------:R-:W-:Y:S01]  /*9520*/  FFMA.FTZ R147, R165, R0.reuse, -R146.reuse ;  /* 0x00000000a5937223 */ /* 0x180fe20000010892 */
[-C--:B------:R-:W-:Y:S01]  /*9530*/  FFMA.FTZ R192, R223, R0.reuse, -R146 ;  /* 0x00000000dfc07223 */ /* 0x080fe20000010892 */
[----:B------:R-:W-:Y:S01]  /*9540*/  @!P1 PRMT R10, RZ, 0x654, R10 ;  /* 0x00000654ff0a9816 */ /* 0x000fe2000000000a */
[-CC-:B------:R-:W-:Y:S01]  /*9550*/  FFMA.FTZ R151, R153, R0.reuse, -R146.reuse ;  /* 0x0000000099977223 */ /* 0x180fe20000010892 */
[-CC-:B------:R-:W-:Y:S01]  /*9560*/  FFMA.FTZ R194, R221, R0.reuse, -R146.reuse ;  /* 0x00000000ddc27223 */ /* 0x180fe20000010892 */
[-CC-:B------:R-:W-:Y:S01]  /*9570*/  FFMA.FTZ R153, R225, R0.reuse, -R146.reuse ;  /* 0x00000000e1997223 */ /* 0x180fe20000010892 */
[-CC-:B------:R-:W-:Y:S01]  /*9580*/  FFMA.FTZ R188, R163, R0.reuse, -R146.reuse ;  /* 0x00000000a3bc7223 */ /* 0x180fe20000010892 */
[----:B------:R1:W2:Y:S01]  /*9590*/  MUFU.EX2 R3, R148 ;  /* 0x0000009400037308 */ /* 0x0002a20000000800 */
[----:B------:R-:W-:Y:S01]  /*95a0*/  FFMA.FTZ R161, R227, R0, -R146 ;  /* 0x00000000e3a17223 */ /* 0x000fe20000010892 */
[----:B------:R-:W-:-:S02]  /*95b0*/  WARPGROUP.DEPBAR.LE gsb0, 0x0 ;  /* 0x00008000000079c5 */ /* 0x000fc40000010000 */
[----:B------:R-:W-:Y:S01]  /*95c0*/  WARPGROUP.ARRIVE ;  /* 0x00000000000079c5 */ /* 0x000fe20000000000 */
[-CC-:B------:R-:W-:Y:S01]  /*95d0*/  FFMA.FTZ R183, R191, R0.reuse, -R14.reuse ;  /* 0x00000000bfb77223 */ /* 0x180fe2000001080e */
[-C--:B------:R-:W-:Y:S01]  /*95e0*/  FFMA.FTZ R14, R127, R0.reuse, -R14 ;  /* 0x000000007f0e7223 */ /* 0x080fe2000001080e */
[-CC-:B------:R-:W-:Y:S01]  /*95f0*/  FFMA.FTZ R127, R141, R0.reuse, -R146.reuse ;  /* 0x000000008d7f7223 */ /* 0x180fe20000010892 */
[----:B------:R-:W3:Y:S01]  /*9600*/  MUFU.EX2 R200, R200 ;  /* 0x000000c800c87308 */ /* 0x000ee20000000800 */
[----:B-1----:R-:W-:Y:S01]  /*9610*/  @!P1 VIADD R148, R149, 0x36860 ;  /* 0x0003686095949836 */ /* 0x002fe20000000000 */
[----:B------:R-:W-:Y:S01]  /*9620*/  HGMMA.64x192x16.F32 R24, R176, gdesc[UR4].tnspB, R24, gsb0 ;  /* 0x42e00004b0187df0 */ /* 0x000fe20008000818 */
[----:B0-----:R-:W-:Y:S01]  /*9630*/  FFMA.FTZ R149, R2, R7, R135 ;  /* 0x0000000702957223 */ /* 0x001fe20000010087 */
[-CC-:B------:R-:W-:Y:S01]  /*9640*/  FFMA.FTZ R7, R137, R0.reuse, -R146.reuse ;  /* 0x0000000089077223 */ /* 0x180fe20000010892 */
[-CC-:B------:R-:W-:Y:S01]  /*9650*/  FFMA.FTZ R184, R167, R0.reuse, -R146.reuse ;  /* 0x00000000a7b87223 */ /* 0x180fe20000010892 */
[-CC-:B------:R-:W-:Y:S01]  /*9660*/  FFMA.FTZ R186, R229, R0.reuse, -R146.reuse ;  /* 0x00000000e5ba7223 */ /* 0x180fe20000010892 */
[----:B------:R-:W-:Y:S01]  /*9670*/  FFMA.FTZ R180, R155, R0, -R146 ;  /* 0x000000009bb47223 */ /* 0x000fe20000010892 */
[----:B------:R-:W0:Y:S01]  /*9680*/  MUFU.EX2 R202, R202 ;  /* 0x000000ca00ca7308 */ /* 0x000e220000000800 */
[----:B--2---:R-:W-:Y:S01]  /*9690*/  FFMA.FTZ R6, R3, R6, R20 ;  /* 0x0000000603067223 */ /* 0x004fe20000010014 */
[-CC-:B------:R-:W-:Y:S01]  /*96a0*/  FFMA.FTZ R231, R231, R0.reuse, -R146.reuse ;  /* 0x00000000e7e77223 */ /* 0x180fe20000010892 */
[-CC-:B------:R-:W-:Y:S01]  /*96b0*/  FFMA.FTZ R233, R233, R0.reuse, -R146.reuse ;  /* 0x00000000e9e97223 */ /* 0x180fe20000010892 */
[-C--:B------:R-:W-:Y:S01]  /*96c0*/  FFMA.FTZ R133, R133, R0.reuse, -R146 ;  /* 0x0000000085857223 */ /* 0x080fe20000010892 */
[----:B------:R-:W-:Y:S01]  /*96d0*/  FADD.FTZ R6, R201, R6 ;  /* 0x00000006c9067221 */ /* 0x000fe20000010000 */
[-CC-:B------:R-:W-:Y:S01]  /*96e0*/  FFMA.FTZ R159, R159, R0.reuse, -R146.reuse ;  /* 0x000000009f9f7223 */ /* 0x180fe20000010892 */
[-C--:B------:R-:W-:Y:S01]  /*96f0*/  FFMA.FTZ R235, R235, R0.reuse, -R146 ;  /* 0x00000000ebeb7223 */ /* 0x080fe20000010892 */
[----:B------:R-:W1:Y:S01]  /*9700*/  MUFU.EX2 R139, R139 ;  /* 0x0000008b008b7308 */ /* 0x000e620000000800 */
[C---:B---3--:R-:W-:Y:S01]  /*9710*/  FADD.FTZ R149, R200.reuse, R149 ;  /* 0x00000095c8957221 */ /* 0x048fe20000010000 */
[----:B------:R-:W-:Y:S01]  /*9720*/  FADD.FTZ R137, R203, R6 ;  /* 0x00000006cb897221 */ /* 0x000fe20000010000 */
[----:B------:R-:W-:Y:S01]  /*9730*/  F2FP.F16.F32.PACK_AB R200, R200, R135 ;  /* 0x00000087c8c8723e */ /* 0x000fe200000000ff */
[-CC-:B------:R-:W-:Y:S01]  /*9740*/  FFMA.FTZ R237, R237, R0.reuse, -R146.reuse ;  /* 0x00000000eded7223 */ /* 0x180fe20000010892 */
[----:B------:R-:W-:Y:S01]  /*9750*/  FFMA.FTZ R144, R144, R0, -R146 ;  /* 0x0000000090907223 */ /* 0x000fe20000010892 */
[----:B------:R-:W-:Y:S01]  /*9760*/  FADD.FTZ R137, R122, R137 ;  /* 0x000000897a897221 */ /* 0x000fe20000010000 */
[----:B------:R-:W-:Y:S01]  /*9770*/  @!P1 PRMT R148, RZ, 0x654, R148 ;  /* 0x00000654ff949816 */ /* 0x000fe20000000094 */
[----:B------:R-:W2:Y:S01]  /*9780*/  MUFU.EX2 R196, R196 ;  /* 0x000000c400c47308 */ /* 0x000ea20000000800 */
[----:B------:R-:W-:-:S02]  /*9790*/  F2FP.F16.F32.PACK_AB R201, R201, R20 ;  /* 0x00000014c9c9723e */ /* 0x000fc400000000ff */
[----:B------:R-:W-:Y:S02]  /*97a0*/  F2FP.F16.F32.PACK_AB R203, R122, R203 ;  /* 0x000000cb7acb723e */ /* 0x000fe400000000ff */
[----:B------:R-:W-:Y:S02]  /*97b0*/  F2FP.F16.F32.PACK_AB R197, R157, R126 ;  /* 0x0000007e9dc5723e */ /* 0x000fe400000000ff */
[----:B------:R-:W-:Y:S01]  /*97c0*/  F2FP.F16.F32.PACK_AB R199, R145, R130 ;  /* 0x0000008291c7723e */ /* 0x000fe200000000ff */
[----:B------:R-:W3:Y:S01]  /*97d0*/  MUFU.EX2 R143, R143 ;  /* 0x0000008f008f7308 */ /* 0x000ee20000000800 */
[----:B------:R-:W-:Y:S02]  /*97e0*/  F2FP.F16.F32.PACK_AB R191, R125, R124 ;  /* 0x0000007c7dbf723e */ /* 0x000fe400000000ff */
[----:B------:R-:W-:Y:S02]  /*97f0*/  F2FP.F16.F32.PACK_AB R185, R134, R121 ;  /* 0x0000007986b9723e */ /* 0x000fe400000000ff */
[----:B------:R-:W-:-:S02]  /*9800*/  F2FP.F16.F32.PACK_AB R187, R132, R21 ;  /* 0x0000001584bb723e */ /* 0x000fc400000000ff */
[----:B------:R-:W-:Y:S01]  /*9810*/  F2FP.F16.F32.PACK_AB R181, R138, R129 ;  /* 0x000000818ab5723e */ /* 0x000fe200000000ff */
[----:B------:R-:W4:Y:S08]  /*9820*/  MUFU.EX2 R198, R198 ;  /* 0x000000c600c67308 */ /* 0x000f300000000800 */
        /* <DEDUP_REMOVED lines=23> */
[----:B------:R-:W-:Y:S01]  /*99a0*/  F2FP.F16.F32.PACK_AB R177, R142, R131 ;  /* 0x000000838eb1723e */ /* 0x000fe200000000ff */
[----:B0-----:R-:W-:-:S06]  /*99b0*/  FADD.FTZ R10, R202, R149 ;  /* 0x00000095ca0a7221 */ /* 0x001fcc0000010000 */
[----:B------:R-:W-:Y:S01]  /*99c0*/  MUFU.EX2 R178, R237 ;  /* 0x000000ed00b27308 */ /* 0x000fe20000000800 */
[----:B------:R0:W-:Y:S01]  /*99d0*/  @!P1 SYNCS.ARRIVE.TRANS64.RED.A1T0 RZ, [R148+URZ], RZ ;  /* 0x000000ff94ff99a7 */ /* 0x0001e2000810043f */
[C---:B-1----:R-:W-:Y:S01]  /*99e0*/  F2FP.F16.F32.PACK_AB R202, R139.reuse, R202 ;  /* 0x000000ca8bca723e */ /* 0x042fe200000000ff */
[----:B------:R-:W-:Y:S01]  /*99f0*/  FADD.FTZ R149, R139, R10 ;  /* 0x0000000a8b957221 */ /* 0x000fe20000010000 */
[----:B------:R-:W-:-:S03]  /*9a00*/  FADD.FTZ R10, R126, R137 ;  /* 0x000000897e0a7221 */ /* 0x000fc60000010000 */
[----:B--2---:R-:W-:Y:S01]  /*9a10*/  FADD.FTZ R6, R196, R149 ;  /* 0x00000095c4067221 */ /* 0x004fe20000010000 */
[----:B------:R-:W-:Y:S01]  /*9a20*/  FADD.FTZ R141, R157, R10 ;  /* 0x0000000a9d8d7221 */ /* 0x000fe20000010000 */
[----:B------:R-:W1:Y:S01]  /*9a30*/  MUFU.EX2 R14, R14 ;  /* 0x0000000e000e7308 */ /* 0x000e620000000800 */
[C---:B---3--:R-:W-:Y:S01]  /*9a40*/  F2FP.F16.F32.PACK_AB R196, R143.reuse, R196 ;  /* 0x000000c48fc4723e */ /* 0x048fe200000000ff */
[----:B------:R-:W-:Y:S01]  /*9a50*/  FADD.FTZ R137, R143, R6 ;  /* 0x000000068f897221 */ /* 0x000fe20000010000 */
[----:B------:R-:W-:-:S03]  /*9a60*/  FADD.FTZ R10, R130, R141 ;  /* 0x0000008d820a7221 */ /* 0x000fc60000010000 */
[----:B----4-:R-:W-:Y:S01]  /*9a70*/  FADD.FTZ R6, R198, R137 ;  /* 0x00000089c6067221 */ /* 0x010fe20000010000 */
[----:B------:R-:W-:Y:S01]  /*9a80*/  FADD.FTZ R10, R145, R10 ;  /* 0x0000000a910a7221 */ /* 0x000fe20000010000 */
[C---:B-----5:R-:W-:Y:S02]  /*9a90*/  F2FP.F16.F32.PACK_AB R198, R147.reuse, R198 ;  /* 0x000000c693c6723e */ /* 0x060fe400000000ff */
[----:B------:R-:W-:-:S04]  /*9aa0*/  FADD.FTZ R137, R147, R6 ;  /* 0x0000000693897221 */ /* 0x000fc80000010000 */
[----:B------:R-:W-:Y:S01]  /*9ab0*/  FADD.FTZ R6, R192, R137 ;  /* 0x00000089c0067221 */ /* 0x000fe20000010000 */
[----:B------:R-:W-:Y:S01]  /*9ac0*/  FADD.FTZ R137, R11, R10 ;  /* 0x0000000a0b897221 */ /* 0x000fe20000010000 */
[C---:B------:R-:W-:Y:S02]  /*9ad0*/  F2FP.F16.F32.PACK_AB R192, R151.reuse, R192 ;  /* 0x000000c097c0723e */ /* 0x040fe400000000ff */
[----:B------:R-:W-:Y:S01]  /*9ae0*/  FADD.FTZ R141, R151, R6 ;  /* 0x00000006978d7221 */ /* 0x000fe20000010000 */
[----:B------:R-:W-:Y:S01]  /*9af0*/  FADD.FTZ R6, R128, R137 ;  /* 0x0000008980067221 */ /* 0x000fe20000010000 */
[----:B-1----:R-:W-:Y:S02]  /*9b00*/  F2FP.F16.F32.PACK_AB R179, R14, R123 ;  /* 0x0000007b0eb3723e */ /* 0x002fe400000000ff */
[----:B------:R-:W-:Y:S01]  /*9b10*/  FADD.FTZ R10, R194, R141 ;  /* 0x0000008dc20a7221 */ /* 0x000fe20000010000 */
[----:B------:R-:W-:Y:S01]  /*9b20*/  FADD.FTZ R137, R13, R6 ;  /* 0x000000060d897221 */ /* 0x000fe20000010000 */
[----:B------:R-:W-:-:S02]  /*9b30*/  F2FP.F16.F32.PACK_AB R194, R153, R194 ;  /* 0x000000c299c2723e */ /* 0x000fc400000000ff */
        /* <DEDUP_REMOVED lines=25> */
[----:B------:R-:W-:Y:S01]  /*9cd0*/  F2FP.F16.F32.PACK_AB R180, R231, R180 ;  /* 0x000000b4e7b4723e */ /* 0x000fe200000000ff */
[----:B------:R-:W-:-:S02]  /*9ce0*/  IMAD.MOV.U32 R10, RZ, RZ, R4 ;  /* 0x000000ffff0a7224 */ /* 0x000fc400078e0004 */
[----:B------:R-:W-:Y:S01]  /*9cf0*/  FADD.FTZ R11, R231, R11 ;  /* 0x0000000be70b7221 */ /* 0x000fe20000010000 */
[----:B------:R-:W-:-:S03]  /*9d00*/  FADD.FTZ R6, R138, R7 ;  /* 0x000000078a067221 */ /* 0x000fc60000010000 */
        /* <DEDUP_REMOVED lines=15> */
[----:B------:R-:W-:Y:S01]  /*9e00*/  FADD.FTZ R6, R14, R6 ;  /* 0x000000060e067221 */ /* 0x000fe20000010000 */
[----:B------:R-:W-:Y:S01]  /*9e10*/  IMAD.U32 R11, RZ, RZ, UR61 ;  /* 0x0000003dff0b7e24 */ /* 0x000fe2000f8e00ff */
[----:B0-----:R-:W-:Y:S06]  /*9e20*/  @P3 BRA `(.L_x_2498) ;  /* 0xffffffb800f43947 */ /* 0x001fec000383ffff */
.L_x_2489:
[----:B------:R-:W-:-:S13]  /*9e30*/  ISETP.LE.AND P2, PT, RZ, UR38, PT ;  /* 0x00000026ff007c0c */ /* 0x000fda000bf43270 */
[----:B------:R-:W-:Y:S05]  /*9e40*/  @!P2 BRA `(.L_x_2499) ;  /* 0x0000003800f4a947 */ /* 0x000fea0003800000 */
[----:B------:R-:W-:Y:S01]  /*9e50*/  IMAD.MOV.U32 R9, RZ, RZ, R5 ;  /* 0x000000ffff097224 */ /* 0x000fe200078e0005 */
[----:B------:R-:W-:Y:S01]  /*9e60*/  UMOV UR39, UR61 ;  /* 0x0000003d00277c82 */ /* 0x000fe20008000000 */
[----:B------:R-:W-:Y:S01]  /*9e70*/  IMAD.MOV.U32 R11, RZ, RZ, R4 ;  /* 0x000000ffff0b7224 */ /* 0x000fe200078e0004 */
[----:B------:R-:W-:-:S06]  /*9e80*/  UMOV UR37, UR36 ;  /* 0x0000002400257c82 */ /* 0x000fcc0008000000 */
.L_x_2508:
[----:B------:R-:W-:-:S04]  /*9e90*/  UIADD3 UR36, UR37, 0x1, URZ ;  /* 0x0000000125247890 */ /* 0x000fc8000fffe03f */
[----:B------:R-:W-:-:S04]  /*9ea0*/  UISETP.NE.AND UP0, UPT, UR36, 0x2, UPT ;  /* 0x000000022400788c */ /* 0x000fc8000bf05270 */
[----:B------:R-:W-:Y:S02]  /*9eb0*/  USEL UR61, URZ, 0x1, UP0 ;  /* 0x000000013f3d7887 */ /* 0x000fe40008000000 */
[----:B------:R-:W-:Y:S02]  /*9ec0*/  USEL UR36, UR36, URZ, UP0 ;  /* 0x0000003f24247287 */ /* 0x000fe40008000000 */
[----:B------:R-:W-:Y:S01]  /*9ed0*/  ULOP3.LUT UR61, UR39, UR61, URZ, 0x3c, !UPT ;  /* 0x0000003d273d7292 */ /* 0x000fe2000f8e3c3f */
[----:B------:R-:W-:Y:S11]  /*9ee0*/  @!P0 BRA `(.L_x_2500) ;  /* 0x0000000000048947 */ /* 0x000ff60003800000 */
[----:B------:R-:W-:Y:S01]  /*9ef0*/  BPT.TRAP 0x1 ;  /* 0x000000040000795c */ /* 0x000fe20000300000 */
.L_x_2500:
[----:B------:R-:W-:Y:S01]  /*9f00*/  ULEA UR6, UR36, UR60, 0x3 ;  /* 0x0000003c24067291 */ /* 0x000fe2000f8e183f */
[----:B------:R-:W-:-:S05]  /*9f10*/  IMAD.U32 R0, RZ, RZ, UR61 ;  /* 0x0000003dff007e24 */ /* 0x000fca000f8e00ff */
[----:B------:R-:W-:-:S04]  /*9f20*/  SHF.L.U32 R0, R0, 0x1f, RZ ;  /* 0x0000001f00007819 */ /* 0x000fc800000006ff */
[----:B------:R0:W1:Y:S01]  /*9f30*/  SYNCS.PHASECHK.TRANS64.TRYWAIT P2, [UR6+0x36830], R0 ;  /* 0x03683000ff0075a7 */ /* 0x0000620008040146 */
[----:B------:R-:W-:Y:S05]  /*9f40*/  @!P0 BRA `(.L_x_2501) ;  /* 0x0000000000048947 */ /* 0x000fea0003800000 */
[----:B------:R-:W-:Y:S01]  /*9f50*/  BPT.TRAP 0x1 ;  /* 0x000000040000795c */ /* 0x000fe20000300000 */
.L_x_2501:
[----:B-1----:R-:W-:Y:S05]  /*9f60*/  @P2 BRA `(.L_x_2502) ;  /* 0x0000000000082947 */ /* 0x002fea0003800000 */
[----:B------:R-:W1:Y:S02]  /*9f70*/  SYNCS.PHASECHK.TRANS64.TRYWAIT P2, [UR6+0x36830], R0 ;  /* 0x03683000ff0075a7 */ /* 0x000e640008040146 */
[----:B-1----:R-:W-:Y:S05]  /*9f80*/  @!P2 BRA `(.L_x_2503) ;  /* 0x000000e0009ca947 */ /* 0x002fea0003800000 */
.L_x_2502:
        /* <DEDUP_REMOVED lines=602> */
.L_x_2504:
[----:B------:R-:W-:Y:S01]  /*c530*/  ULEA UR11, UR37, UR60, 0x3 ;  /* 0x0000003c250b7291 */ /* 0x000fe2000f8e183f */
[----:B01----:R-:W-:-:S05]  /*c540*/  IMAD.U32 R0, RZ, RZ, UR39 ;  /* 0x00000027ff007e24 */ /* 0x003fca000f8e00ff */
[----:B------:R-:W-:-:S04]  /*c550*/  SHF.L.U32 R0, R0, 0x1f, RZ ;  /* 0x0000001f00007819 */ /* 0x000fc800000006ff */
[----:B------:R0:W1:Y:S01]  /*c560*/  SYNCS.PHASECHK.TRANS64.TRYWAIT P2, [UR11+0x36850], R0 ;  /* 0x03685000ff0075a7 */ /* 0x000062000804014b */
[----:B------:R-:W-:Y:S05]  /*c570*/  @!P0 BRA `(.L_x_2505) ;  /* 0x0000000000048947 */ /* 0x000fea0003800000 */
[----:B------:R-:W-:Y:S01]  /*c580*/  BPT.TRAP 0x1 ;  /* 0x000000040000795c */ /* 0x000fe20000300000 */
.L_x_2505:
[----:B-1----:R-:W-:Y:S05]  /*c590*/  @P2 BRA `(.L_x_2506) ;  /* 0x0000000000082947 */ /* 0x002fea0003800000 */
[----:B------:R-:W1:Y:S02]  /*c5a0*/  SYNCS.PHASECHK.TRANS64.TRYWAIT P2, [UR11+0x36850], R0 ;  /* 0x03685000ff0075a7 */ /* 0x000e64000804014b */
[----:B-1----:R-:W-:Y:S05]  /*c5b0*/  @!P2 BRA `(.L_x_2507) ;  /* 0x000000bc0028a947 */ /* 0x002fea0003800000 */
.L_x_2506:
[----:B------:R-:W-:Y:S01]  /*c5c0*/  UIADD3 UR6, UR60, 0x400, URZ ;  /* 0x000004003c067890 */ /* 0x000fe2000fffe03f */
[----:B------:R-:W-:Y:S01]  /*c5d0*/  WARPGROUP.ARRIVE ;  /* 0x00000000000079c5 */ /* 0x000fe20000000000 */
[----:B------:R-:W-:Y:S01]  /*c5e0*/  UMOV UR7, 0x40000040 ;  /* 0x4000004000077882 */ /* 0x000fe20000000000 */
[----:B01----:R-:W-:Y:S01]  /*c5f0*/  FMNMX.FTZ R0, R168, R11, !PT ;  /* 0x0000000ba8007209 */ /* 0x003fe20007810000 */
[----:B------:R-:W-:Y:S01]  /*c600*/  USHF.R.U32.HI UR6, URZ, 0x4, UR6 ;  /* 0x000000043f067899 */ /* 0x000fe20008011606 */
[----:B------:R-:W-:Y:S01]  /*c610*/  ISETP.LT.AND P2, PT, RZ, UR38, PT ;  /* 0x00000026ff007c0c */ /* 0x000fe2000bf41270 */
[----:B------:R-:W-:Y:S01]  /*c620*/  UMOV UR39, UR61 ;  /* 0x0000003d00277c82 */ /* 0x000fe20008000000 */
[----:B------:R-:W-:Y:S01]  /*c630*/  FMNMX.FTZ R3, R169, R0, !PT ;  /* 0x00000000a9037209 */ /* 0x000fe20007810000 */
[----:B------:R-:W-:-:S03]  /*c640*/  ULOP3.LUT UR6, UR6, 0x3fff, URZ, 0xc0, !UPT ;  /* 0x00003fff06067892 */ /* 0x000fc6000f8ec03f */
        /* <DEDUP_REMOVED lines=63> */
[----:B------:R-:W-:Y:S01]  /*ca40*/  IMAD.U32 R133, RZ, RZ, UR36 ;  /* 0x00000024ff857e24 */ /* 0x000fe2000f8e00ff */
[----:B------:R-:W-:Y:S01]  /*ca50*/  FMNMX.FTZ R10, R154, R5, !PT ;  /* 0x000000059a0a7209 */ /* 0x000fe20007810000 */
[----:B------:R-:W-:Y:S03]  /*ca60*/  MUFU.EX2 R2, R2 ;  /* 0x0000000200027308 */ /* 0x000fe60000000800 */
[----:B------:R-:W-:-:S02]  /*ca70*/  FMNMX.FTZ R5, R155, R10, !PT ;  /* 0x0000000a9b057209 */ /* 0x000fc40007810000 */
[----:B------:R-:W-:Y:S02]  /*ca80*/  @!P1 LEA R133, R133, UR60, 0x3 ;  /* 0x0000003c85859c11 */ /* 0x000fe4000f8e18ff */
[----:B------:R-:W-:Y:S01]  /*ca90*/  FMNMX.FTZ R10, R158, R5, !PT ;  /* 0x000000059e0a7209 */ /* 0x000fe20007810000 */
[----:B------:R-:W0:Y:S02]  /*caa0*/  MUFU.EX2 R11, R11 ;  /* 0x0000000b000b7308 */ /* 0x000e240000000800 */
[----:B------:R-:W-:Y:S01]  /*cab0*/  @!P1 VIADD R133, R133, 0x36840 ;  /* 0x0003684085859836 */ /* 0x000fe20000000000 */
[----:B------:R-:W-:-:S04]  /*cac0*/  FMNMX.FTZ R5, R159, R10, !PT ;  /* 0x0000000a9f057209 */ /* 0x000fc80007810000 */
[----:B------:R-:W-:Y:S01]  /*cad0*/  FMNMX.FTZ R10, R146, R5, !PT ;  /* 0x00000005920a7209 */ /* 0x000fe20007810000 */
[----:B------:R-:W-:Y:S01]  /*cae0*/  MUFU.EX2 R161, R161 ;  /* 0x000000a100a17308 */ /* 0x000fe20000000800 */
[----:B------:R-:W-:Y:S02]  /*caf0*/  @!P1 PRMT R133, RZ, 0x654, R133 ;  /* 0x00000654ff859816 */ /* 0x000fe40000000085 */
[----:B------:R-:W-:-:S04]  /*cb00*/  FMNMX.FTZ R5, R147, R10, !PT ;  /* 0x0000000a93057209 */ /* 0x000fc80007810000 */
[----:B------:R-:W-:Y:S01]  /*cb10*/  FMNMX.FTZ R10, R150, R5, !PT ;  /* 0x00000005960a7209 */ /* 0x000fe20007810000 */
[----:B------:R-:W-:Y:S01]  /*cb20*/  MUFU.EX2 R13, R13 ;  /* 0x0000000d000d7308 */ /* 0x000fe20000000800 */
        /* <DEDUP_REMOVED lines=8> */
[----:B------:R-:W-:Y:S01]  /*cbb0*/  UIADD3 UR6, UR10, 0x100, URZ ;  /* 0x000001000a067890 */ /* 0x000fe2000fffe03f */
[----:B------:R-:W1:Y:S01]  /*cbc0*/  MUFU.EX2 R200, R200 ;  /* 0x000000c800c87308 */ /* 0x000e620000000800 */
[----:B------:R-:W-:Y:S01]  /*cbd0*/  UMOV UR7, 0x40000040 ;  /* 0x4000004000077882 */ /* 0x000fe20000000000 */
[----:B------:R-:W-:Y:S01]  /*cbe0*/  FMNMX.FTZ R5, R139, R10, !PT ;  /* 0x0000000a8b057209 */ /* 0x000fe20007810000 */
[----:B0-----:R-:W-:-:S03]  /*cbf0*/  FFMA.FTZ R7, R2, R7, R11 ;  /* 0x0000000702077223 */ /* 0x001fc6000001000b */
[----:B------:R-:W-:Y:S02]  /*cc00*/  FMNMX.FTZ R10, R142, R5, !PT ;  /* 0x000000058e0a7209 */ /* 0x000fe40007810000 */
[----:B------:R-:W-:Y:S02]  /*cc10*/  MUFU.EX2 R202, R202 ;  /* 0x000000ca00ca7308 */ /* 0x000fe40000000800 */
[----:B------:R-:W-:-:S04]  /*cc20*/  FMNMX.FTZ R5, R143, R10, !PT ;  /* 0x0000000a8f057209 */ /* 0x000fc80007810000 */
[----:B------:R-:W-:Y:S02]  /*cc30*/  FMNMX.FTZ R10, R130, R5, !PT ;  /* 0x00000005820a7209 */ /* 0x000fe40007810000 */
[----:B------:R-:W-:Y:S01]  /*cc40*/  MUFU.EX2 R169, R169 ;  /* 0x000000a900a97308 */ /* 0x000fe20000000800 */
[C---:B-1----:R-:W-:Y:S01]  /*cc50*/  FADD.FTZ R7, R200.reuse, R7 ;  /* 0x00000007c8077221 */ /* 0x042fe20000010000 */
[----:B------:R-:W-:Y:S02]  /*cc60*/  FMNMX.FTZ R5, R131, R10, !PT ;  /* 0x0000000a83057209 */ /* 0x000fe40007810000 */
[----:B------:R-:W-:Y:S02]  /*cc70*/  F2FP.F16.F32.PACK_AB R200, R200, R11 ;  /* 0x0000000bc8c8723e */ /* 0x000fe400000000ff */
        /* <DEDUP_REMOVED lines=90> */
[-CC-:B------:R-:W-:Y:S01]  /*d220*/  FFMA.FTZ R136, R151, R0.reuse, -R125.reuse ;  /* 0x0000000097887223 */ /* 0x180fe2000001087d */
[----:B------:R-:W-:Y:S01]  /*d230*/  HGMMA.64x192x16.F32 R24, R180, gdesc[UR4].tnspB, R24, gsb0 ;  /* 0x42e00004b4187df0 */ /* 0x000fe20008000818 */
[----:B------:R-:W-:Y:S01]  /*d240*/  UIADD3 UR6, UR10, 0x300, URZ ;  /* 0x000003000a067890 */ /* 0x000fe2000fffe03f */
[----:B------:R-:W-:Y:S01]  /*d250*/  FFMA.FTZ R187, R142, R0, -R125 ;  /* 0x000000008ebb7223 */ /* 0x000fe2000001087d */
[----:B------:R-:W-:Y:S01]  /*d260*/  UMOV UR7, 0x40000040 ;  /* 0x4000004000077882 */ /* 0x000fe20000000000 */
        /* <DEDUP_REMOVED lines=11> */
[----:B------:R-:W-:Y:S01]  /*d320*/  MUFU.EX2 R9, R18 ;  /* 0x0000001200097308 */ /* 0x000fe20000000800 */
[----:B------:R-:W-:Y:S01]  /*d330*/  HGMMA.64x192x16.F32 R24, R176, gdesc[UR4].tnspB, R24, gsb0 ;  /* 0x42e00004b0187df0 */ /* 0x000fe20008000818 */
[-C--:B------:R-:W-:Y:S01]  /*d340*/  FMUL.FTZ R3, R3, R0.reuse ;  /* 0x0000000003037220 */ /* 0x080fe20000410000 */
[-CC-:B------:R-:W-:Y:S01]  /*d350*/  FFMA.FTZ R128, R159, R0.reuse, -R125.reuse ;  /* 0x000000009f807223 */ /* 0x180fe2000001087d */
[----:B------:R-:W-:Y:S01]  /*d360*/  FFMA.FTZ R132, R147, R0, -R125 ;  /* 0x0000000093847223 */ /* 0x000fe2000001087d */
[----:B------:R-:W-:-:S03]  /*d370*/  UIADD3 UR6, UR38, -0x1, URZ ;  /* 0xffffffff26067890 */ /* 0x000fc6000fffe03f */
[----:B------:R-:W0:Y:S04]  /*d380*/  MUFU.EX2 R3, R3 ;  /* 0x0000000300037308 */ /* 0x000e280000000800 */
[----:B------:R-:W-:-:S04]  /*d390*/  UMOV UR38, UR6 ;  /* 0x0000000600267c82 */ /* 0x000fc80008000000 */
[----:B------:R-:W1:Y:S08]  /*d3a0*/  MUFU.EX2 R18, R175 ;  /* 0x000000af00127308 */ /* 0x000e700000000800 */
[----:B------:R-:W2:Y:S01]  /*d3b0*/  MUFU.EX2 R128, R128 ;  /* 0x0000008000807308 */ /* 0x000ea20000000800 */
[----:B0-----:R-:W-:-:S04]  /*d3c0*/  FFMA.FTZ R6, R3, R6, R14 ;  /* 0x0000000603067223 */ /* 0x001fc8000001000e */
[----:B------:R-:W-:Y:S01]  /*d3d0*/  FADD.FTZ R138, R201, R6 ;  /* 0x00000006c98a7221 */ /* 0x000fe20000010000 */
[----:B------:R-:W-:Y:S01]  /*d3e0*/  FFMA.FTZ R6, R139, R0, -R125 ;  /* 0x000000008b067223 */ /* 0x000fe2000001087d */
[----:B------:R-:W-:Y:S01]  /*d3f0*/  F2FP.F16.F32.PACK_AB R201, R201, R14 ;  /* 0x0000000ec9c9723e */ /* 0x000fe200000000ff */
[----:B------:R-:W0:Y:S08]  /*d400*/  MUFU.EX2 R132, R132 ;  /* 0x0000008400847308 */ /* 0x000e300000000800 */
[----:B------:R-:W3:Y:S08]  /*d410*/  MUFU.EX2 R6, R6 ;  /* 0x0000000600067308 */ /* 0x000ef00000000800 */
        /* <DEDUP_REMOVED lines=9> */
[----:B----4-:R-:W-:Y:S02]  /*d4b0*/  @!P1 VIADD R133, R140, 0x36860 ;  /* 0x000368608c859836 */ /* 0x010fe40000000000 */
[----:B------:R-:W-:Y:S01]  /*d4c0*/  FADD.FTZ R140, R202, R7 ;  /* 0x00000007ca8c7221 */ /* 0x000fe20000010000 */
[----:B------:R-:W-:Y:S01]  /*d4d0*/  FADD.FTZ R7, R203, R138 ;  /* 0x0000008acb077221 */ /* 0x000fe20000010000 */
[----:B-1----:R-:W-:-:S02]  /*d4e0*/  F2FP.F16.F32.PACK_AB R203, R18, R203 ;  /* 0x000000cb12cb723e */ /* 0x002fc400000000ff */
[----:B------:R-:W-:Y:S01]  /*d4f0*/  @!P1 PRMT R133, RZ, 0x654, R133 ;  /* 0x00000654ff859816 */ /* 0x000fe20000000085 */
[----:B------:R-:W-:Y:S01]  /*d500*/  FADD.FTZ R138, R18, R7 ;  /* 0x00000007128a7221 */ /* 0x000fe20000010000 */
[----:B------:R-:W-:Y:S02]  /*d510*/  F2FP.F16.F32.PACK_AB R202, R169, R202 ;  /* 0x000000caa9ca723e */ /* 0x000fe400000000ff */
[----:B------:R1:W-:Y:S01]  /*d520*/  @!P1 SYNCS.ARRIVE.TRANS64.RED.A1T0 RZ, [R133+URZ], RZ ;  /* 0x000000ff85ff99a7 */ /* 0x0003e2000810043f */
[----:B------:R-:W-:Y:S01]  /*d530*/  FADD.FTZ R7, R197, R138 ;  /* 0x0000008ac5077221 */ /* 0x000fe20000010000 */
[----:B------:R-:W-:-:S03]  /*d540*/  F2FP.F16.F32.PACK_AB R197, R20, R197 ;  /* 0x000000c514c5723e */ /* 0x000fc600000000ff */
[----:B------:R-:W-:Y:S01]  /*d550*/  FADD.FTZ R130, R20, R7 ;  /* 0x0000000714827221 */ /* 0x000fe20000010000 */
[-CC-:B------:R-:W-:Y:S01]  /*d560*/  FFMA.FTZ R7, R122, R0.reuse, -R125.reuse ;  /* 0x000000007a077223 */ /* 0x180fe2000001087d */
[----:B------:R-:W-:Y:S01]  /*d570*/  FFMA.FTZ R125, R127, R0, -R125 ;  /* 0x000000007f7d7223 */ /* 0x000fe2000001087d */
[----:B-1----:R-:W-:Y:S01]  /*d580*/  FADD.FTZ R133, R169, R140 ;  /* 0x0000008ca9857221 */ /* 0x002fe20000010000 */
[----:B------:R-:W1:Y:S03]  /*d590*/  MUFU.EX2 R122, R143 ;  /* 0x0000008f007a7308 */ /* 0x000e660000000800 */
[----:B------:R-:W-:Y:S01]  /*d5a0*/  FADD.FTZ R140, R196, R133 ;  /* 0x00000085c48c7221 */ /* 0x000fe20000010000 */
[----:B------:R-:W-:-:S03]  /*d5b0*/  F2FP.F16.F32.PACK_AB R196, R161, R196 ;  /* 0x000000c4a1c4723e */ /* 0x000fc600000000ff */
[----:B------:R-:W-:Y:S01]  /*d5c0*/  FADD.FTZ R133, R161, R140 ;  /* 0x0000008ca1857221 */ /* 0x000fe20000010000 */
[----:B------:R4:W5:Y:S03]  /*d5d0*/  MUFU.EX2 R177, R7 ;  /* 0x0000000700b17308 */ /* 0x0009660000000800 */
[----:B------:R-:W-:Y:S01]  /*d5e0*/  FADD.FTZ R138, R198, R133 ;  /* 0x00000085c68a7221 */ /* 0x000fe20000010000 */
[----:B------:R-:W-:Y:S01]  /*d5f0*/  FADD.FTZ R133, R199, R130 ;  /* 0x00000082c7857221 */ /* 0x000fe20000010000 */
[C---:B------:R-:W-:Y:S02]  /*d600*/  F2FP.F16.F32.PACK_AB R198, R13.reuse, R198 ;  /* 0x000000c60dc6723e */ /* 0x040fe400000000ff */
[----:B------:R-:W-:Y:S01]  /*d610*/  FADD.FTZ R139, R13, R138 ;  /* 0x0000008a0d8b7221 */ /* 0x000fe20000010000 */
[C---:B------:R-:W-:Y:S01]  /*d620*/  FADD.FTZ R130, R120.reuse, R133 ;  /* 0x0000008578827221 */ /* 0x040fe20000010000 */
[----:B------:R-:W5:Y:S01]  /*d630*/  MUFU.EX2 R125, R125 ;  /* 0x0000007d007d7308 */ /* 0x000f620000000800 */
[----:B------:R-:W-:Y:S01]  /*d640*/  F2FP.F16.F32.PACK_AB R199, R120, R199 ;  /* 0x000000c778c7723e */ /* 0x000fe200000000ff */
        /* <DEDUP_REMOVED lines=16> */
[C---:B0-----:R-:W-:Y:S01]  /*d750*/  FADD.FTZ R14, R132.reuse, R11 ;  /* 0x0000000b840e7221 */ /* 0x041fe20000010000 */
        /* <DEDUP_REMOVED lines=9> */
[C---:B---3--:R-:W-:Y:S02]  /*d7f0*/  F2FP.F16.F32.PACK_AB R185, R6.reuse, R185 ;  /* 0x000000b906b9723e */ /* 0x048fe400000000ff */
[C---:B------:R-:W-:Y:S01]  /*d800*/  FADD.FTZ R13, R21.reuse, R18 ;  /* 0x00000012150d7221 */ /* 0x040fe20000010000 */
[----:B------:R-:W-:Y:S01]  /*d810*/  FADD.FTZ R14, R6, R11 ;  /* 0x0000000b060e7221 */ /* 0x000fe20000010000 */
[----:B------:R-:W-:-:S02]  /*d820*/  F2FP.F16.F32.PACK_AB R184, R21, R184 ;  /* 0x000000b815b8723e */ /* 0x000fc400000000ff */
[----:B------:R-:W-:Y:S01]  /*d830*/  FADD.FTZ R18, R186, R13 ;  /* 0x0000000dba127221 */ /* 0x000fe20000010000 */
[----:B------:R-:W-:Y:S01]  /*d840*/  FADD.FTZ R11, R187, R14 ;  /* 0x0000000ebb0b7221 */ /* 0x000fe20000010000 */
[C---:B------:R-:W-:Y:S02]  /*d850*/  F2FP.F16.F32.PACK_AB R186, R137.reuse, R186 ;  /* 0x000000ba89ba723e */ /* 0x040fe400000000ff */
[----:B------:R-:W-:Y:S01]  /*d860*/  FADD.FTZ R13, R137, R18 ;  /* 0x00000012890d7221 */ /* 0x000fe20000010000 */
[C---:B-1----:R-:W-:Y:S01]  /*d870*/  FADD.FTZ R14, R122.reuse, R11 ;  /* 0x0000000b7a0e7221 */ /* 0x042fe20000010000 */
[----:B------:R-:W-:Y:S01]  /*d880*/  F2FP.F16.F32.PACK_AB R187, R122, R187 ;  /* 0x000000bb7abb723e */ /* 0x000fe200000000ff */
[----:B------:R-:W-:Y:S02]  /*d890*/  IMAD.MOV.U32 R11, RZ, RZ, R4 ;  /* 0x000000ffff0b7224 */ /* 0x000fe400078e0004 */
[----:B------:R-:W-:Y:S01]  /*d8a0*/  FADD.FTZ R18, R180, R13 ;  /* 0x0000000db4127221 */ /* 0x000fe20000010000 */
[----:B------:R-:W-:Y:S01]  /*d8b0*/  FADD.FTZ R14, R181, R14 ;  /* 0x0000000eb50e7221 */ /* 0x000fe20000010000 */
[----:B------:R-:W-:-:S02]  /*d8c0*/  F2FP.F16.F32.PACK_AB R180, R141, R180 ;  /* 0x000000b48db4723e */ /* 0x000fc400000000ff */
[----:B----4-:R-:W-:Y:S01]  /*d8d0*/  FADD.FTZ R7, R141, R18 ;  /* 0x000000128d077221 */ /* 0x010fe20000010000 */
        /* <DEDUP_REMOVED lines=20> */
.L_x_2499:
        /* <DEDUP_REMOVED lines=99> */
.L_x_2509:
[----:B------:R-:W-:Y:S01]  /*e050*/  ULEA UR5, UR36, UR60, 0x3 ;  /* 0x0000003c24057291 */ /* 0x000fe2000f8e183f */
[----:B------:R-:W-:-:S05]  /*e060*/  IMAD.U32 R2, RZ, RZ, UR61 ;  /* 0x0000003dff027e24 */ /* 0x000fca000f8e00ff */
[----:B------:R-:W-:-:S04]  /*e070*/  SHF.L.U32 R2, R2, 0x1f, RZ ;  /* 0x0000001f02027819 */ /* 0x000fc800000006ff */
[----:B------:R0:W1:Y:S01]  /*e080*/  SYNCS.PHASECHK.TRANS64.TRYWAIT P2, [UR5+0x36850], R2 ;  /* 0x03685002ff0075a7 */ /* 0x0000620008040145 */
[----:B------:R-:W-:Y:S05]  /*e090*/  @!P0 BRA `(.L_x_2510) ;  /* 0x0000000000048947 */ /* 0x000fea0003800000 */
[----:B------:R-:W-:Y:S01]  /*e0a0*/  BPT.TRAP 0x1 ;  /* 0x000000040000795c */ /* 0x000fe20000300000 */
.L_x_2510:
[----:B-1----:R-:W-:Y:S05]  /*e0b0*/  @P2 BRA `(.L_x_2511) ;  /* 0x0000000000082947 */ /* 0x002fea0003800000 */
[----:B------:R-:W1:Y:S02]  /*e0c0*/  SYNCS.PHASECHK.TRANS64.TRYWAIT P0, [UR5+0x36850], R2 ;  /* 0x03685002ff0075a7 */ /* 0x000e640008000145 */
[----:B-1----:R-:W-:Y:S05]  /*e0d0*/  @!P0 BRA `(.L_x_2512) ;  /* 0x000000a000788947 */ /* 0x002fea0003800000 */
.L_x_2511:
[----:B------:R-:W-:Y:S01]  /*e0e0*/  UIADD3 UR60, UR60, 0x400, URZ ;  /* 0x000004003c3c7890 */ /* 0x000fe2000fffe03f */
[----:B------:R-:W-:Y:S01]  /*e0f0*/  WARPGROUP.ARRIVE ;  /* 0x00000000000079c5 */ /* 0x000fe20000000000 */
[----:B------:R-:W-:Y:S01]  /*e100*/  UMOV UR7, 0x40000040 ;  /* 0x4000004000077882 */ /* 0x000fe20000000000 */
[----:B01----:R-:W0:Y:S01]  /*e110*/  SHFL.BFLY PT, R2, R7, 0x2, 0x1f ;  /* 0x0c401f0007027f89 */ /* 0x003e2200000e0000 */
[----:B------:R-:W-:Y:S01]  /*e120*/  USHF.R.U32.HI UR60, URZ, 0x4, UR60 ;  /* 0x000000043f3c7899 */ /* 0x000fe2000801163c */
[----:B------:R-:W-:Y:S01]  /*e130*/  IMAD.MOV.U32 R11, RZ, RZ, RZ ;  /* 0x000000ffff0b7224 */ /* 0x000fe200078e00ff */
[----:B------:R-:W-:Y:S01]  /*e140*/  R2UR UR8, R211 ;  /* 0x00000000d30872ca */ /* 0x000fe200000e0000 */
[----:B------:R-:W1:Y:S01]  /*e150*/  SHFL.BFLY PT, R3, R6, 0x2, 0x1f ;  /* 0x0c401f0006037f89 */ /* 0x000e6200000e0000 */
[----:B------:R-:W-:-:S04]  /*e160*/  ULOP3.LUT UR60, UR60, 0x3fff, URZ, 0xc0, !UPT ;  /* 0x00003fff3c3c7892 */ /* 0x000fc8000f8ec03f */
        /* <DEDUP_REMOVED lines=12> */
[----:B------:R-:W-:Y:S01]  /*e230*/  IMAD.U32 R6, RZ, RZ, UR5 ;  /* 0x00000005ff067e24 */ /* 0x000fe2000f8e00ff */
[----:B------:R-:W0:Y:S01]  /*e240*/  SHFL.BFLY PT, R3, R2, 0x1, 0x1f ;  /* 0x0c201f0002037f89 */ /* 0x000e2200000e0000 */
[----:B------:R-:W-:-:S03]  /*e250*/  USEL UR36, UR36, URZ, UP0 ;  /* 0x0000003f24247287 */ /* 0x000fc60008000000 */
[----:B------:R-:W1:Y:S01]  /*e260*/  SHFL.BFLY PT, R9, R8, 0x1, 0x1f ;  /* 0x0c201f0008097f89 */ /* 0x000e6200000e0000 */
[----:B0-----:R-:W-:Y:S01]  /*e270*/  FADD.FTZ R13, R2, R3 ;  /* 0x00000003020d7221 */ /* 0x001fe20000010000 */
[----:B------:R-:W-:Y:S02]  /*e280*/  IMAD.MOV.U32 R2, RZ, RZ, -0x800000 ;  /* 0xff800000ff027424 */ /* 0x000fe400078e00ff */
[----:B------:R-:W-:Y:S02]  /*e290*/  IMAD.MOV.U32 R3, RZ, RZ, -0x800000 ;  /* 0xff800000ff037424 */ /* 0x000fe400078e00ff */
[----:B-1----:R-:W-:Y:S01]  /*e2a0*/  FADD.FTZ R14, R8, R9 ;  /* 0x00000009080e7221 */ /* 0x002fe20000010000 */
[----:B------:R-:W-:Y:S01]  /*e2b0*/  FSETP.NE.FTZ.AND P0, PT, R13, RZ, PT ;  /* 0x000000ff0d00720b */ /* 0x000fe20003f15000 */
[----:B------:R-:W-:-:S03]  /*e2c0*/  IMAD.MOV.U32 R9, RZ, RZ, RZ ;  /* 0x000000ffff097224 */ /* 0x000fc600078e00ff */
        /* <DEDUP_REMOVED lines=47> */
[----:B--2---:R-:W-:Y:S01]  /*e5c0*/  FMUL.FTZ R129, R43, R11 ;  /* 0x0000000b2b817220 */ /* 0x004fe20000410000 */
[----:B0-----:R-:W-:Y:S01]  /*e5d0*/  FMUL.FTZ R6, R28, R9 ;  /* 0x000000091c067220 */ /* 0x001fe20000410000 */
        /* <DEDUP_REMOVED lines=94> */
.L_x_2482:
[----:B------:R-:W0:Y:S01]  /*ebc0*/  S2R R4, SR_CgaCtaId ;  /* 0x0000000000047919 */ /* 0x000e220000008800 */
[----:B------:R-:W-:Y:S01]  /*ebd0*/  MOV R17, 0x400 ;  /* 0x0000040000117802 */ /* 0x000fe20000000f00 */
[----:B------:R-:W-:Y:S01]  /*ebe0*/  BSSY B0, `(.L_x_2513) ;  /* 0x000028d000007945 */ /* 0x000fe20003800000 */
[----:B------:R-:W-:Y:S02]  /*ebf0*/  BAR.SYNC.DEFER_BLOCKING 0x5, 0x180 ;  /* 0x0146000000007b1d */ /* 0x000fe40000010000 */
[----:B0-----:R-:W-:-:S05]  /*ec00*/  LEA R17, R4, R17, 0x18 ;  /* 0x0000001104117211 */ /* 0x001fca00078ec0ff */
[----:B------:R-:W0:Y:S02]  /*ec10*/  LDS.128 R36, [R17+0x368d0] ;  /* 0x0368d00011247984 */ /* 0x000e240000000c00 */
[----:B0-----:R-:W-:Y:S02]  /*ec20*/  R2UR UR5, R37 ;  /* 0x00000000250572ca */ /* 0x001fe400000e0000 */
        /* <DEDUP_REMOVED lines=12> */
[----:B------:R-:W-:Y:S02]  /*ecf0*/  R2UR UR4, R207 ;  /* 0x00000000cf0472ca */ /* 0x000fe400000e0000 */
[----:B------:R-:W-:-:S02]  /*ed00*/  F2FP.F16.F32.PACK_AB R98, R101, R100 ;  /* 0x000000646562723e */ /* 0x000fc400000000ff */
[----:B------:R-:W-:Y:S02]  /*ed10*/  F2FP.F16.F32.PACK_AB R99, R42, R99 ;  /* 0x000000632a63723e */ /* 0x000fe400000000ff */
[----:B------:R-:W-:Y:S02]  /*ed20*/  F2FP.F16.F32.PACK_AB R105, R107, R106 ;  /* 0x0000006a6b69723e */ /* 0x000fe400000000ff */
[----:B------:R-:W-:Y:S02]  /*ed30*/  F2FP.F16.F32.PACK_AB R112, R113, R112 ;  /* 0x000000707170723e */ /* 0x000fe400000000ff */
[----:B------:R-:W-:Y:S02]  /*ed40*/  F2FP.F16.F32.PACK_AB R106, R109, R108 ;  /* 0x0000006c6d6a723e */ /* 0x000fe400000000ff */
[----:B------:R-:W-:Y:S01]  /*ed50*/  F2FP.F16.F32.PACK_AB R107, R111, R110 ;  /* 0x0000006e6f6b723e */ /* 0x000fe200000000ff */
[----:B------:R-:W-:Y:S01]  /*ed60*/  USHF.L.U32 UR10, UR4, 0x2, URZ ;  /* 0x00000002040a7899 */ /* 0x000fe2000800063f */
[----:B------:R-:W-:-:S02]  /*ed70*/  F2FP.F16.F32.PACK_AB R113, R115, R114 ;  /* 0x000000727371723e */ /* 0x000fc400000000ff */
[----:B------:R-:W-:Y:S02]  /*ed80*/  F2FP.F16.F32.PACK_AB R114, R117, R116 ;  /* 0x000000747572723e */ /* 0x000fe400000000ff */
[----:B------:R-:W-:Y:S02]  /*ed90*/  F2FP.F16.F32.PACK_AB R115, R119, R118 ;  /* 0x000000767773723e */ /* 0x000fe400000000ff */
[----:B------:R-:W-:Y:S02]  /*eda0*/  R2UR UR7, R210 ;  /* 0x00000000d20772ca */ /* 0x000fe400000e0000 */
[----:B------:R-:W-:Y:S02]  /*edb0*/  MOV R20, R17 ;  /* 0x0000001100147202 */ /* 0x000fe40000000f00 */
[----:B0-----:R-:W-:-:S03]  /*edc0*/  MOV R21, R4 ;  /* 0x0000000400157202 */ /* 0x001fc60000000f00 */
[----:B------:R-:W-:-:S03]  /*edd0*/  IMAD.WIDE R4, R215, 0x2, R20 ;  /* 0x00000002d7047825 */ /* 0x000fc600078e0214 */
[----:B------:R-:W-:-:S03]  /*ede0*/  IADD3 R143, P0, R4, 0x4020, RZ ;  /* 0x00004020048f7810 */ /* 0x000fc60007f1e0ff */
[----:B------:R-:W-:Y:S01]  /*edf0*/  USHF.L.U64.HI UR11, UR4, 0x2, UR7 ;  /* 0x00000002040b7899 */ /* 0x000fe20008010207 */
[C---:B------:R-:W-:Y:S01]  /*ee00*/  LOP3.LUT R29, R4.reuse, 0x380, RZ, 0xc0, !PT ;  /* 0x00000380041d7812 */ /* 0x040fe200078ec0ff */
[----:B------:R-:W-:Y:S01]  /*ee10*/  UIADD3 UR4, UP1, UR10, UR8, URZ ;  /* 0x000000080a047290 */ /* 0x000fe2000ff3e03f */
[C---:B------:R-:W-:Y:S01]  /*ee20*/  IADD3 R103, P2, R4.reuse, 0x20, RZ ;  /* 0x0000002004677810 */ /* 0x040fe20007f5e0ff */
[--C-:B------:R-:W-:Y:S01]  /*ee30*/  IMAD.X R25, RZ, RZ, R5.reuse, P0 ;  /* 0x000000ffff197224 */ /* 0x100fe200000e0605 */
[C---:B------:R-:W-:Y:S01]  /*ee40*/  IADD3 R137, P1, R4.reuse, 0x40, RZ ;  /* 0x0000004004897810 */ /* 0x040fe20007f3e0ff */
[----:B------:R-:W-:Y:S01]  /*ee50*/  UIADD3.X UR7, UR11, UR9, URZ, UP1, !UPT ;  /* 0x000000090b077290 */ /* 0x000fe20008ffe43f */
[C---:B------:R-:W-:Y:S01]  /*ee60*/  IADD3 R139, P6, R4.reuse, 0x60, RZ ;  /* 0x00000060048b7810 */ /* 0x040fe20007fde0ff */
[--C-:B------:R-:W-:Y:S01]  /*ee70*/  IMAD.X R9, RZ, RZ, R5.reuse, P2 ;  /* 0x000000ffff097224 */ /* 0x100fe200010e0605 */
[C---:B------:R-:W-:Y:S01]  /*ee80*/  IADD3 R141, P5, R4.reuse, 0x4000, RZ ;  /* 0x00004000048d7810 */ /* 0x040fe20007fbe0ff */
[--C-:B------:R-:W-:Y:S01]  /*ee90*/  IMAD.X R11, RZ, RZ, R5.reuse, P1 ;  /* 0x000000ffff0b7224 */ /* 0x100fe200008e0605 */
[----:B------:R-:W-:Y:S01]  /*eea0*/  LOP3.LUT R18, R143, 0x380, RZ, 0xc0, !PT ;  /* 0x000003808f127812 */ /* 0x000fe200078ec0ff */
[--C-:B------:R-:W-:Y:S01]  /*eeb0*/  IMAD.X R13, RZ, RZ, R5.reuse, P6 ;  /* 0x000000ffff0d7224 */ /* 0x100fe200030e0605 */
[----:B------:R-:W-:Y:S01]  /*eec0*/  SHF.R.U64 R29, R29, 0x3, RZ ;  /* 0x000000031d1d7819 */ /* 0x000fe200000012ff */
[----:B------:R-:W-:Y:S01]  /*eed0*/  IMAD.X R15, RZ, RZ, R5, P5 ;  /* 0x000000ffff0f7224 */ /* 0x000fe200028e0605 */
[C---:B------:R-:W-:Y:S01]  /*eee0*/  IADD3 R145, P4, R4.reuse, 0x4040, RZ ;  /* 0x0000404004917810 */ /* 0x040fe20007f9e0ff */
[----:B------:R-:W-:Y:S01]  /*eef0*/  ULDC.64 UR8, c[0x0][0xc08] ;  /* 0x0003020000087ab9 */ /* 0x000fe20000000a00 */
[----:B------:R-:W-:-:S02]  /*ef00*/  IADD3 R147, P3, R4, 0x4060, RZ ;  /* 0x0000406004937810 */ /* 0x000fc40007f7e0ff */
        /* <DEDUP_REMOVED lines=8> */
[----:B------:R-:W-:Y:S01]  /*ef90*/  SHF.R.U64 R18, R18, 0x3, RZ ;  /* 0x0000000312127819 */ /* 0x000fe200000012ff */
[--C-:B------:R-:W-:Y:S01]  /*efa0*/  IMAD.X R37, RZ, RZ, R5.reuse, P6 ;  /* 0x000000ffff257224 */ /* 0x100fe200030e0605 */
[----:B------:R-:W-:Y:S01]  /*efb0*/  LOP3.LUT R4, R29, R4, RZ, 0x3c, !PT ;  /* 0x000000041d047212 */ /* 0x000fe200078e3cff */
[----:B------:R-:W-:Y:S01]  /*efc0*/  IMAD.X R29, RZ, RZ, R5, P5 ;  /* 0x000000ffff1d7224 */ /* 0x000fe200028e0605 */
[----:B------:R-:W-:-:S02]  /*efd0*/  LOP3.LUT R8, R103, 0x380, RZ, 0xc0, !PT ;  /* 0x0000038067087812 */ /* 0x000fc400078ec0ff */
[----:B------:R-:W-:Y:S02]  /*efe0*/  LOP3.LUT R10, R137, 0x380, RZ, 0xc0, !PT ;  /* 0x00000380890a7812 */ /* 0x000fe400078ec0ff */
[----:B------:R-:W-:Y:S02]  /*eff0*/  LOP3.LUT R12, R139, 0x380, RZ, 0xc0, !PT ;  /* 0x000003808b0c7812 */ /* 0x000fe400078ec0ff */
[----:B------:R-:W-:Y:S02]  /*f000*/  LOP3.LUT R14, R141, 0x380, RZ, 0xc0, !PT ;  /* 0x000003808d0e7812 */ /* 0x000fe400078ec0ff */
[----:B------:R-:W-:Y:S02]  /*f010*/  LOP3.LUT R26, R145, 0x380, RZ, 0xc0, !PT ;  /* 0x00000380911a7812 */ /* 0x000fe400078ec0ff */
[----:B------:R-:W-:Y:S02]  /*f020*/  LOP3.LUT R30, R147, 0x380, RZ, 0xc0, !PT ;  /* 0x00000380931e7812 */ /* 0x000fe400078ec0ff */
[----:B------:R-:W-:-:S02]  /*f030*/  LOP3.LUT R24, R18, R143, RZ, 0x3c, !PT ;  /* 0x0000008f12187212 */ /* 0x000fc400078e3cff */
[----:B------:R-:W-:Y:S02]  /*f040*/  LOP3.LUT R38, R155, 0x380, RZ, 0xc0, !PT ;  /* 0x000003809b267812 */ /* 0x000fe400078ec0ff */
[----:B------:R-:W-:Y:S02]  /*f050*/  SHF.R.U64 R8, R8, 0x3, RZ ;  /* 0x0000000308087819 */ /* 0x000fe400000012ff */
[----:B------:R-:W-:Y:S02]  /*f060*/  SHF.R.U64 R10, R10, 0x3, RZ ;  /* 0x000000030a0a7819 */ /* 0x000fe400000012ff */
[----:B------:R-:W-:Y:S02]  /*f070*/  LOP3.LUT R32, R149, 0x380, RZ, 0xc0, !PT ;  /* 0x0000038095207812 */ /* 0x000fe400078ec0ff */
[----:B------:R-:W-:Y:S02]  /*f080*/  MOV R18, R4 ;  /* 0x0000000400127202 */ /* 0x000fe40000000f00 */
[----:B------:R-:W-:-:S02]  /*f090*/  LOP3.LUT R34, R151, 0x380, RZ, 0xc0, !PT ;  /* 0x0000038097227812 */ /* 0x000fc400078ec0ff */
[----:B------:R-:W-:Y:S02]  /*f0a0*/  SHF.R.U64 R12, R12, 0x3, RZ ;  /* 0x000000030c0c7819 */ /* 0x000fe400000012ff */
[----:B------:R-:W-:Y:S02]  /*f0b0*/  SHF.R.U64 R14, R14, 0x3, RZ ;  /* 0x000000030e0e7819 */ /* 0x000fe400000012ff */
[----:B------:R-:W-:Y:S02]  /*f0c0*/  F2FP.F16.F32.PACK_AB R4, R122, R7 ;  /* 0x000000077a04723e */ /* 0x000fe400000000ff */
[----:B------:R-:W-:Y:S02]  /*f0d0*/  SHF.R.U64 R26, R26, 0x3, RZ ;  /* 0x000000031a1a7819 */ /* 0x000fe400000012ff */
[----:B------:R-:W-:Y:S02]  /*f0e0*/  F2FP.F16.F32.PACK_AB R5, R135, R130 ;  /* 0x000000828705723e */ /* 0x000fe400000000ff */
[----:B------:R-:W-:Y:S01]  /*f0f0*/  F2FP.F16.F32.PACK_AB R7, R133, R28 ;  /* 0x0000001c8507723e */ /* 0x000fe200000000ff */
[----:B------:R-:W-:Y:S01]  /*f100*/  BAR.SYNC.DEFER_BLOCKING 0x1, 0x100 ;  /* 0x0044000000007b1d */ /* 0x000fe20000010000 */
[----:B------:R-:W-:-:S02]  /*f110*/  SHF.R.U64 R30, R30, 0x3, RZ ;  /* 0x000000031e1e7819 */ /* 0x000fc400000012ff */
[----:B------:R-:W-:Y:S02]  /*f120*/  SHF.R.U64 R38, R38, 0x3, RZ ;  /* 0x0000000326267819 */ /* 0x000fe400000012ff */
[----:B------:R-:W-:Y:S02]  /*f130*/  LOP3.LUT R8, R8, R103, RZ, 0x3c, !PT ;  /* 0x0000006708087212 */ /* 0x000fe400078e3cff */
[----:B------:R-:W-:Y:S02]  /*f140*/  LOP3.LUT R10, R10, R137, RZ, 0x3c, !PT ;  /* 0x000000890a0a7212 */ /* 0x000fe400078e3cff */
[----:B------:R-:W-:Y:S02]  /*f150*/  SHF.R.U64 R32, R32, 0x3, RZ ;  /* 0x0000000320207819 */ /* 0x000fe400000012ff */
[----:B------:R-:W-:Y:S02]  /*f160*/  SHF.R.U64 R34, R34, 0x3, RZ ;  /* 0x0000000322227819 */ /* 0x000fe400000012ff */
[----:B------:R-:W-:-:S02]  /*f170*/  LOP3.LUT R12, R12, R139, RZ, 0x3c, !PT ;  /* 0x0000008b0c0c7212 */ /* 0x000fc400078e3cff */
[----:B------:R-:W-:Y:S02]  /*f180*/  LOP3.LUT R14, R14, R141, RZ, 0x3c, !PT ;  /* 0x0000008d0e0e7212 */ /* 0x000fe400078e3cff */
[----:B------:R-:W-:Y:S02]  /*f190*/  LOP3.LUT R36, R153, 0x380, RZ, 0xc0, !PT ;  /* 0x0000038099247812 */ /* 0x000fe400078ec0ff */
[----:B------:R-:W-:Y:S02]  /*f1a0*/  LOP3.LUT R26, R26, R145, RZ, 0x3c, !PT ;  /* 0x000000911a1a7212 */ /* 0x000fe400078e3cff */
[----:B------:R-:W-:Y:S02]  /*f1b0*/  LOP3.LUT R30, R30, R147, RZ, 0x3c, !PT ;  /* 0x000000931e1e7212 */ /* 0x000fe400078e3cff */
[----:B------:R-:W-:Y:S01]  /*f1c0*/  LOP3.LUT R28, R38, R155, RZ, 0x3c, !PT ;  /* 0x0000009b261c7212 */ /* 0x000fe200078e3cff */
[----:B------:R0:W-:Y:S01]  /*f1d0*/  STSM.16.M88.4 [R18], R4 ;  /* 0x0000000412007844 */ /* 0x0001e20000000200 */
[----:B------:R-:W-:-:S02]  /*f1e0*/  LOP3.LUT R32, R32, R149, RZ, 0x3c, !PT ;  /* 0x0000009520207212 */ /* 0x000fc400078e3cff */
[----:B------:R-:W-:Y:S02]  /*f1f0*/  LOP3.LUT R34, R34, R151, RZ, 0x3c, !PT ;  /* 0x0000009722227212 */ /* 0x000fe400078e3cff */
[----:B------:R-:W-:Y:S02]  /*f200*/  MOV R134, R8 ;  /* 0x0000000800867202 */ /* 0x000fe40000000f00 */
[----:B------:R-:W-:Y:S02]  /*f210*/  MOV R133, R10 ;  /* 0x0000000a00857202 */ /* 0x000fe40000000f00 */
[----:B------:R-:W-:Y:S02]  /*f220*/  SHF.R.U64 R36, R36, 0x3, RZ ;  /* 0x0000000324247819 */ /* 0x000fe400000012ff */
[----:B------:R-:W-:Y:S02]  /*f230*/  MOV R132, R12 ;  /* 0x0000000c00847202 */ /* 0x000fe40000000f00 */
[----:B------:R-:W-:-:S02]  /*f240*/  MOV R130, R14 ;  /* 0x0000000e00827202 */ /* 0x000fc40000000f00 */
[----:B------:R-:W-:Y:S02]  /*f250*/  F2FP.F16.F32.PACK_AB R8, R41, R40 ;  /* 0x000000282908723e */ /* 0x000fe400000000ff */
[----:B0-----:R-:W-:Y:S02]  /*f260*/  F2FP.F16.F32.PACK_AB R4, R123, R120 ;  /* 0x000000787b04723e */ /* 0x001fe400000000ff */
[----:B------:R-:W-:Y:S02]  /*f270*/  F2FP.F16.F32.PACK_AB R5, R128, R127 ;  /* 0x0000007f8005723e */ /* 0x000fe400000000ff */
[----:B------:R-:W-:Y:S02]  /*f280*/  F2FP.F16.F32.PACK_AB R6, R121, R0 ;  /* 0x000000007906723e */ /* 0x000fe400000000ff */
[----:B------:R-:W-:Y:S02]  /*f290*/  F2FP.F16.F32.PACK_AB R7, R131, R126 ;  /* 0x0000007e8307723e */ /* 0x000fe400000000ff */
[----:B------:R-:W-:-:S02]  /*f2a0*/  F2FP.F16.F32.PACK_AB R9, R129, R124 ;  /* 0x0000007c8109723e */ /* 0x000fc400000000ff */
[----:B------:R-:W-:Y:S01]  /*f2b0*/  F2FP.F16.F32.PACK_AB R10, R45, R44 ;  /* 0x0000002c2d0a723e */ /* 0x000fe200000000ff */
[----:B------:R0:W-:Y:S01]  /*f2c0*/  STSM.16.M88.4 [R134], R4 ;  /* 0x0000000486007844 */ /* 0x0001e20000000200 */
[----:B------:R-:W-:Y:S02]  /*f2d0*/  F2FP.F16.F32.PACK_AB R11, R47, R46 ;  /* 0x0000002e2f0b723e */ /* 0x000fe400000000ff */
[----:B------:R-:W-:Y:S02]  /*f2e0*/  MOV R125, R24 ;  /* 0x00000018007d7202 */ /* 0x000fe40000000f00 */
[----:B------:R-:W-:Y:S01]  /*f2f0*/  MOV R122, R26 ;  /* 0x0000001a007a7202 */ /* 0x000fe20000000f00 */
[----:B------:R1:W-:Y:S01]  /*f300*/  STSM.16.M88.4 [R133], R8 ;  /* 0x0000000885007844 */ /* 0x0003e20000000200 */
[----:B------:R-:W-:Y:S02]  /*f310*/  F2FP.F16.F32.PACK_AB R12, R49, R48 ;  /* 0x00000030310c723e */ /* 0x000fe400000000ff */
[----:B------:R-:W-:-:S02]  /*f320*/  F2FP.F16.F32.PACK_AB R13, R51, R50 ;  /* 0x00000032330d723e */ /* 0x000fc400000000ff */
[----:B------:R-:W-:Y:S02]  /*f330*/  F2FP.F16.F32.PACK_AB R14, R53, R52 ;  /* 0x00000034350e723e */ /* 0x000fe400000000ff */
[----:B------:R-:W-:Y:S02]  /*f340*/  F2FP.F16.F32.PACK_AB R15, R55, R54 ;  /* 0x00000036370f723e */ /* 0x000fe400000000ff */
[----:B------:R-:W-:Y:S02]  /*f350*/  MOV R103, R30 ;  /* 0x0000001e00677202 */ /* 0x000fe40000000f00 */
[----:B------:R-:W-:Y:S01]  /*f360*/  F2FP.F16.F32.PACK_AB R24, R57, R56 ;  /* 0x000000383918723e */ /* 0x000fe200000000ff */
[----:B------:R-:W-:Y:S01]  /*f370*/  STSM.16.M88.4 [R132], R12 ;  /* 0x0000000c84007844 */ /* 0x000fe20000000200 */
[----:B------:R-:W-:Y:S02]  /*f380*/  F2FP.F16.F32.PACK_AB R25, R59, R58 ;  /* 0x0000003a3b19723e */ /* 0x000fe400000000ff */
[----:B------:R-:W-:-:S02]  /*f390*/  F2FP.F16.F32.PACK_AB R26, R61, R60 ;  /* 0x0000003c3d1a723e */ /* 0x000fc400000000ff */
[----:B------:R-:W-:Y:S02]  /*f3a0*/  F2FP.F16.F32.PACK_AB R27, R63, R62 ;  /* 0x0000003e3f1b723e */ /* 0x000fe400000000ff */
[----:B------:R-:W-:Y:S02]  /*f3b0*/  MOV R18, R28 ;  /* 0x0000001c00127202 */ /* 0x000fe40000000f00 */
[----:B------:R-:W-:Y:S01]  /*f3c0*/  MOV R102, R32 ;  /* 0x0000002000667202 */ /* 0x000fe20000000f00 */
[----:B------:R-:W-:Y:S01]  /*f3d0*/  STSM.16.M88.4 [R130], R24 ;  /* 0x0000001882007844 */ /* 0x000fe20000000200 */
[----:B------:R-:W-:Y:S02]  /*f3e0*/  MOV R38, R34 ;  /* 0x0000002200267202 */ /* 0x000fe40000000f00 */
[----:B------:R-:W-:Y:S02]  /*f3f0*/  F2FP.F16.F32.PACK_AB R28, R65, R64 ;  /* 0x00000040411c723e */ /* 0x000fe400000000ff */
[----:B------:R-:W-:Y:S01]  /*f400*/  F2FP.F16.F32.PACK_AB R29, R67, R66 ;  /* 0x00000042431d723e */ /* 0x000fe200000000ff */
[----:B------:R-:W2:Y:S01]  /*f410*/  LDC R65, c[0x0][0xbe8] ;  /* 0x0002fa00ff417b82 */ /* 0x000ea20000000800 */
[----:B------:R-:W-:-:S02]  /*f420*/  F2FP.F16.F32.PACK_AB R30, R69, R68 ;  /* 0x00000044451e723e */ /* 0x000fc400000000ff */
[----:B------:R-:W-:Y:S02]  /*f430*/  F2FP.F16.F32.PACK_AB R31, R71, R70 ;  /* 0x00000046471f723e */ /* 0x000fe400000000ff */
[----:B------:R-:W-:Y:S02]  /*f440*/  LOP3.LUT R36, R36, R153, RZ, 0x3c, !PT ;  /* 0x0000009924247212 */ /* 0x000fe400078e3cff */
[----:B------:R-:W-:Y:S01]  /*f450*/  F2FP.F16.F32.PACK_AB R32, R73, R72 ;  /* 0x000000484920723e */ /* 0x000fe200000000ff */
[----:B------:R-:W-:Y:S01]  /*f460*/  STSM.16.M88.4 [R125], R28 ;  /* 0x0000001c7d007844 */ /* 0x000fe20000000200 */
[----:B------:R-:W-:Y:S02]  /*f470*/  F2FP.F16.F32.PACK_AB R33, R75, R74 ;  /* 0x0000004a4b21723e */ /* 0x000fe400000000ff */
[----:B------:R-:W-:Y:S02]  /*f480*/  F2FP.F16.F32.PACK_AB R34, R77, R76 ;  /* 0x0000004c4d22723e */ /* 0x000fe400000000ff */
[----:B------:R-:W-:-:S02]  /*f490*/  F2FP.F16.F32.PACK_AB R35, R79, R78 ;  /* 0x0000004e4f23723e */ /* 0x000fc400000000ff */
[----:B0-----:R-:W-:Y:S02]  /*f4a0*/  F2FP.F16.F32.PACK_AB R4, R81, R80 ;  /* 0x000000505104723e */ /* 0x001fe400000000ff */
[----:B------:R-:W-:Y:S01]  /*f4b0*/  F2FP.F16.F32.PACK_AB R5, R83, R82 ;  /* 0x000000525305723e */ /* 0x000fe200000000ff */
[----:B------:R-:W-:Y:S01]  /*f4c0*/  STSM.16.M88.4 [R122], R32 ;  /* 0x000000207a007844 */ /* 0x000fe20000000200 */
[----:B------:R-:W-:Y:S02]  /*f4d0*/  F2FP.F16.F32.PACK_AB R6, R85, R84 ;  /* 0x000000545506723e */ /* 0x000fe400000000ff */
[----:B------:R-:W-:Y:S02]  /*f4e0*/  F2FP.F16.F32.PACK_AB R7, R87, R86 ;  /* 0x000000565707723e */ /* 0x000fe400000000ff */
[----:B-1----:R-:W-:Y:S02]  /*f4f0*/  F2FP.F16.F32.PACK_AB R8, R89, R88 ;  /* 0x000000585908723e */ /* 0x002fe400000000ff */
[----:B------:R-:W-:Y:S01]  /*f500*/  F2FP.F16.F32.PACK_AB R9, R91, R90 ;  /* 0x0000005a5b09723e */ /* 0x000fe200000000ff */
[----:B------:R0:W-:Y:S01]  /*f510*/  STSM.16.M88.4 [R103], R4 ;  /* 0x0000000467007844 */ /* 0x0001e20000000200 */
[----:B------:R-:W-:-:S02]  /*f520*/  F2FP.F16.F32.PACK_AB R10, R93, R92 ;  /* 0x0000005c5d0a723e */ /* 0x000fc400000000ff */
[----:B------:R-:W-:Y:S02]  /*f530*/  F2FP.F16.F32.PACK_AB R11, R95, R94 ;  /* 0x0000005e5f0b723e */ /* 0x000fe400000000ff */
[----:B------:R-:W-:Y:S02]  /*f540*/  MOV R36, R36 ;  /* 0x0000002400247202 */ /* 0x000fe40000000f00 */
[----:B------:R-:W-:Y:S01]  /*f550*/  PLOP3.LUT P0, PT, PT, PT, UP0, 0x80, 0x0 ;  /* 0x000000000000781c */ /* 0x000fe20003f0f008 */
[----:B------:R1:W-:Y:S04]  /*f560*/  STSM.16.M88.4 [R102], R8 ;  /* 0x0000000866007844 */ /* 0x0003e80000000200 */
[----:B------:R3:W-:Y:S04]  /*f570*/  STSM.16.M88.4 [R38], R96 ;  /* 0x0000006026007844 */ /* 0x0007e80000000200 */
[----:B------:R3:W-:Y:S01]  /*f580*/  STSM.16.M88.4 [R36], R104 ;  /* 0x0000006824007844 */ /* 0x0007e20000000200 */
[----:B0-----:R-:W-:-:S02]  /*f590*/  IMAD.U32 R4, RZ, RZ, UR4 ;  /* 0x00000004ff047e24 */ /* 0x001fc4000f8e00ff */
[----:B------:R-:W-:Y:S01]  /*f5a0*/  IMAD.U32 R5, RZ, RZ, UR7 ;  /* 0x00000007ff057e24 */ /* 0x000fe2000f8e00ff */
[----:B------:R3:W-:Y:S01]  /*f5b0*/  STSM.16.M88.4 [R18], R112 ;  /* 0x0000007012007844 */ /* 0x0007e20000000200 */
[----:B------:R-:W-:Y:S06]  /*f5c0*/  BAR.SYNC.DEFER_BLOCKING 0x1, 0x100 ;  /* 0x0044000000007b1d */ /* 0x000fec0000010000 */
[----:B------:R-:W4:Y:S01]  /*f5d0*/  @P0 LDG.E R0, desc[UR12][R4.64] ;  /* 0x0000000c04000981 */ /* 0x000f22000c1e1900 */
[----:B--2---:R-:W-:Y:S01]  /*f5e0*/  ISETP.NE.AND P1, PT, R65, 0x1, PT ;  /* 0x000000014100780c */ /* 0x004fe20003f25270 */
[----:B------:R-:W-:Y:S01]  /*f5f0*/  UISETP.NE.U32.AND UP1, UPT, UR8, URZ, UPT ;  /* 0x0000003f0800728c */ /* 0x000fe2000bf25070 */
[----:B------:R-:W-:Y:S01]  /*f600*/  ULDC UR7, c[0x0][0xa88] ;  /* 0x0002a20000077ab9 */ /* 0x000fe20000000800 */
[----:B------:R-:W-:-:S02]  /*f610*/  UMOV UR4, URZ ;  /* 0x0000003f00047c82 */ /* 0x000fc40008000000 */
[----:B------:R-:W-:-:S06]  /*f620*/  UISETP.NE.AND.EX UP1, UPT, UR9, URZ, UPT, UP1 ;  /* 0x0000003f0900728c */ /* 0x000fcc000bf25310 */
[----:B------:R-:W-:Y:S02]  /*f630*/  PLOP3.LUT P2, PT, PT, PT, UP1, 0x80, 0x0 ;  /* 0x000000000000781c */ /* 0x000fe40003f4f018 */
[----:B------:R-:W0:Y:S03]  /*f640*/  @P1 LDC R6, c[0x0][0xbec] ;  /* 0x0002fb00ff061b82 */ /* 0x000e260000000800 */
[----:B------:R-:W-:-:S04]  /*f650*/  @UP1 UIADD3 UR8, UP2, UR10, UR8, URZ ;  /* 0x000000080a081290 */ /* 0x000fc8000ff5e03f */
[----:B------:R-:W-:Y:S01]  /*f660*/  @UP1 UIADD3.X UR9, UR11, UR9, URZ, UP2, !UPT ;  /* 0x000000090b091290 */ /* 0x000fe200097fe43f */
[----:B-1----:R-:W1:Y:S01]  /*f670*/  @P1 LDC R8, c[0x0][0xbf0] ;  /* 0x0002fc00ff081b82 */ /* 0x002e620000000800 */
[----:B------:R-:W-:-:S04]  /*f680*/  IMAD.U32 R10, RZ, RZ, UR8 ;  /* 0x00000008ff0a7e24 */ /* 0x000fc8000f8e00ff */
[----:B------:R-:W-:Y:S01]  /*f690*/  IMAD.U32 R11, RZ, RZ, UR9 ;  /* 0x00000009ff0b7e24 */ /* 0x000fe2000f8e00ff */
[----:B----4-:R-:W-:Y:S01]  /*f6a0*/  @P0 R2UR UR4, R0 ;  /* 0x00000000000402ca */ /* 0x010fe200000e0000 */
        /* <DEDUP_REMOVED lines=8> */
.L_x_2515:
[----:B------:R-:W-:Y:S01]  /*f730*/  R2UR UR18, R208 ;  /* 0x00000000d01272ca */ /* 0x000fe200000e0000 */
[----:B------:R-:W-:Y:S01]  /*f740*/  ULDC.64 UR12, c[0x0][0xb90] ;  /* 0x0002e400000c7ab9 */ /* 0x000fe20000000a00 */
[----:B------:R-:W-:Y:S01]  /*f750*/  R2UR UR17, R19 ;  /* 0x00000000131172ca */ /* 0x000fe200000e0000 */
[----:B------:R-:W-:Y:S01]  /*f760*/  USHF.R.S32.HI UR11, URZ, 0x1f, UR4 ;  /* 0x0000001f3f0b7899 */ /* 0x000fe20008011404 */
[----:B------:R-:W-:Y:S01]  /*f770*/  R2UR UR16, R210 ;  /* 0x00000000d21072ca */ /* 0x000fe200000e0000 */
[----:B------:R-:W-:Y:S01]  /*f780*/  UMOV UR10, UR4 ;  /* 0x00000004000a7c82 */ /* 0x000fe20008000000 */
[----:B------:R-:W-:Y:S01]  /*f790*/  R2UR UR15, R207 ;  /* 0x00000000cf0f72ca */ /* 0x000fe200000e0000 */
[----:B-----5:R-:W-:Y:S01]  /*f7a0*/  IMAD R67, R0, R65, RZ ;  /* 0x0000004100437224 */ /* 0x020fe200078e02ff */
[----:B------:R-:W-:-:S05]  /*f7b0*/  ULDC.64 UR20, c[0x0][0x208] ;  /* 0x0000820000147ab9 */ /* 0x000fca0000000a00 */
[----:B------:R-:W-:Y:S02]  /*f7c0*/  USHF.R.S32.HI UR14, URZ, 0x1f, UR18 ;  /* 0x0000001f3f0e7899 */ /* 0x000fe40008011412 */
[----:B------:R-:W-:Y:S01]  /*f7d0*/  VIADD R7, R23, UR17 ;  /* 0x0000001117077c36 */ /* 0x000fe20008000000 */
[----:B------:R-:W-:Y:S01]  /*f7e0*/  UIMAD.WIDE.U32 UR8, UR18, UR12, UR10 ;  /* 0x0000000c120872a5 */ /* 0x000fe2000f8e000a */
[----:B------:R-:W-:Y:S01]  /*f7f0*/  VIADD R26, R214, UR17 ;  /* 0x00000011d61a7c36 */ /* 0x000fe20008000000 */
[----:B------:R-:W-:Y:S01]  /*f800*/  UIMAD UR7, UR14, UR12, URZ ;  /* 0x0000000c0e0772a4 */ /* 0x000fe2000f8e023f */
[----:B------:R-:W-:Y:S01]  /*f810*/  @P1 IMAD.HI.U32 R5, R7, R6, RZ ;  /* 0x0000000607051227 */ /* 0x000fe200078e00ff */
[----:B------:R-:W-:Y:S02]  /*f820*/  USEL UR16, UR16, URZ, !UP0 ;  /* 0x0000003f10107287 */ /* 0x000fe4000c000000 */
[----:B------:R-:W-:Y:S01]  /*f830*/  UIMAD UR7, UR18, UR13, UR7 ;  /* 0x0000000d120772a4 */ /* 0x000fe2000f8e0207 */
[----:B------:R-:W-:Y:S01]  /*f840*/  IMAD.MOV.U32 R4, RZ, RZ, R7 ;  /* 0x000000ffff047224 */ /* 0x000fe200078e0007 */
[----:B------:R-:W-:Y:S01]  /*f850*/  @P1 SHF.R.U32.HI R4, RZ, R8, R5 ;  /* 0x00000008ff041219 */ /* 0x000fe20000011605 */
[----:B------:R-:W-:Y:S01]  /*f860*/  ULDC.64 UR12, c[0x0][0xb98] ;  /* 0x0002e600000c7ab9 */ /* 0x000fe20000000a00 */
[----:B------:R-:W-:Y:S01]  /*f870*/  UIADD3 UR9, UR9, UR7, URZ ;  /* 0x0000000709097290 */ /* 0x000fe2000fffe03f */
[----:B------:R-:W-:Y:S01]  /*f880*/  IMAD R5, R209, 0x40, R16 ;  /* 0x00000040d1057824 */ /* 0x000fe200078e0210 */
[----:B------:R-:W-:Y:S01]  /*f890*/  USEL UR15, UR15, URZ, !UP0 ;  /* 0x0000003f0f0f7287 */ /* 0x000fe2000c000000 */
[----:B------:R-:W-:Y:S01]  /*f8a0*/  IMAD.MOV R6, RZ, RZ, -R4 ;  /* 0x000000ffff067224 */ /* 0x000fe200078e0a04 */
[----:B------:R-:W-:Y:S01]  /*f8b0*/  UIMAD UR7, UR16, UR12, URZ ;  /* 0x0000000c100772a4 */ /* 0x000fe2000f8e023f */
[----:B------:R-:W-:Y:S01]  /*f8c0*/  IMAD.WIDE R20, R5, 0x2, R20 ;  /* 0x0000000205147825 */ /* 0x000fe200078e0214 */
[----:B------:R-:W-:Y:S01]  /*f8d0*/  UIMAD.WIDE.U32 UR8, UR15, UR12, UR8 ;  /* 0x0000000c0f0872a5 */ /* 0x000fe2000f8e0008 */
[----:B------:R-:W-:Y:S01]  /*f8e0*/  SHF.R.S32.HI R5, RZ, 0x1f, R4 ;  /* 0x0000001fff057819 */ /* 0x000fe20000011404 */
[----:B------:R-:W-:Y:S01]  /*f8f0*/  UIMAD UR7, UR15, UR13, UR7 ;  /* 0x0000000d0f0772a4 */ /* 0x000fe2000f8e0207 */
[----:B------:R-:W-:Y:S01]  /*f900*/  IMAD R7, R65, R6, R7 ;  /* 0x0000000641077224 */ /* 0x000fe200078e0207 */
[----:B------:R-:W-:Y:S01]  /*f910*/  IADD3 R13, P2, R20, 0x1000, RZ ;  /* 0x00001000140d7810 */ /* 0x000fe20007f5e0ff */
[----:B------:R-:W-:Y:S01]  /*f920*/  ULDC.64 UR12, c[0x0][0xaa0] ;  /* 0x0002a800000c7ab9 */ /* 0x000fe20000000a00 */
[----:B------:R-:W-:-:S02]  /*f930*/  IADD3 R4, P0, R4, UR8, RZ ;  /* 0x0000000804047c10 */ /* 0x000fc4000ff1e0ff */
[----:B------:R-:W-:Y:S01]  /*f940*/  IMAD.U32 R8, RZ, RZ, UR7 ;  /* 0x00000007ff087e24 */ /* 0x000fe2000f8e00ff */
[----:B------:R-:W-:Y:S02]  /*f950*/  SHF.R.S32.HI R6, RZ, 0x1f, R7 ;  /* 0x0000001fff067819 */ /* 0x000fe40000011407 */
[----:B------:R-:W-:Y:S02]  /*f960*/  LOP3.LUT R12, R13, 0x380, RZ, 0xc0, !PT ;  /* 0x000003800d0c7812 */ /* 0x000fe400078ec0ff */
[----:B------:R-:W-:Y:S01]  /*f970*/  IADD3.X R5, R5, UR9, R8, P0, !PT ;  /* 0x0000000905057c10 */ /* 0x000fe200087fe408 */
[----:B------:R-:W-:Y:S01]  /*f980*/  ULDC.64 UR8, c[0x0][0xb88] ;  /* 0x0002e20000087ab9 */ /* 0x000fe20000000a00 */
[----:B------:R-:W-:Y:S01]  /*f990*/  SHF.R.U64 R12, R12, 0x3, RZ ;  /* 0x000000030c0c7819 */ /* 0x000fe200000012ff */
[----:B------:R-:W-:Y:S01]  /*f9a0*/  IMAD R6, R6, UR8, RZ ;  /* 0x0000000806067c24 */ /* 0x000fe2000f8e02ff */
[----:B------:R-:W-:Y:S01]  /*f9b0*/  IADD3 R9, P6, R20, 0x2000, RZ ;  /* 0x0000200014097810 */ /* 0x000fe20007fde0ff */
[----:B------:R-:W-:Y:S01]  /*f9c0*/  IMAD.WIDE.U32 R4, R7, UR8, R4 ;  /* 0x0000000807047c25 */ /* 0x000fe2000f8e0004 */
[----:B------:R-:W-:-:S02]  /*f9d0*/  LOP3.LUT R12, R12, R13, RZ, 0x3c, !PT ;  /* 0x0000000d0c0c7212 */ /* 0x000fc400078e3cff */
[----:B------:R-:W-:Y:S01]  /*f9e0*/  IADD3 R49, P4, R20, 0x4000, RZ ;  /* 0x0000400014317810 */ /* 0x000fe20007f9e0ff */
[----:B---3--:R-:W-:Y:S01]  /*f9f0*/  IMAD R11, R7, UR9, R6 ;  /* 0x00000009070b7c24 */ /* 0x008fe2000f8e0206 */
[----:B------:R-:W-:Y:S01]  /*fa00*/  ULDC.64 UR8, c[0x0][0xb50] ;  /* 0x0002d40000087ab9 */ /* 0x000fe20000000a00 */
[----:B------:R-:W-:Y:S01]  /*fa10*/  IMAD.X R13, RZ, RZ, R21, P2 ;  /* 0x000000ffff0d7224 */ /* 0x000fe200010e0615 */
[----:B------:R-:W-:Y:S01]  /*fa20*/  LEA R10, P0, R4, UR8, 0x2 ;  /* 0x00000008040a7c11 */ /* 0x000fe2000f8010ff */
[----:B------:R-:W-:Y:S01]  /*fa30*/  IMAD.IADD R5, R5, 0x1, R11 ;  /* 0x0000000105057824 */ /* 0x000fe200078e020b */
[----:B------:R-:W-:Y:S01]  /*fa40*/  IADD3 R25, P2, R20, 0x7000, RZ ;  /* 0x0000700014197810 */ /* 0x000fe20007f5e0ff */
[----:B------:R-:W-:Y:S01]  /*fa50*/  VIADD R6, R26, 0x8 ;  /* 0x000000081a067836 */ /* 0x000fe20000000000 */
[----:B------:R-:W-:Y:S01]  /*fa60*/  LOP3.LUT R8, R9, 0x380, RZ, 0xc0, !PT ;  /* 0x0000038009087812 */ /* 0x000fe200078ec0ff */
[----:B------:R-:W-:Y:S01]  /*fa70*/  SHFL.IDX PT, R18, R10, RZ, 0x1c1f ;  /* 0x001c1fff0a127589 */ /* 0x000fe200000e0000 */
[----:B------:R-:W-:-:S02]  /*fa80*/  LEA.HI.X R14, R4, UR9, R5, 0x2, P0 ;  /* 0x00000009040e7c11 */ /* 0x000fc400080f1405 */
[C---:B------:R-:W-:Y:S01]  /*fa90*/  IADD3 R45, P0, R20.reuse, 0x5000, RZ ;  /* 0x00005000142d7810 */ /* 0x040fe20007f1e0ff */
[----:B------:R-:W-:Y:S01]  /*faa0*/  SHFL.IDX PT, R36, R10, 0x1, 0x1c1f ;  /* 0x003c1f000a247f89 */ /* 0x000fe200000e0000 */
[----:B------:R-:W-:Y:S02]  /*fab0*/  LOP3.LUT R24, R25, 0x380, RZ, 0xc0, !PT ;  /* 0x0000038019187812 */ /* 0x000fe400078ec0ff */
[----:B------:R-:W-:Y:S01]  /*fac0*/  LOP3.LUT R44, R45, 0x380, RZ, 0xc0, !PT ;  /* 0x000003802d2c7812 */ /* 0x000fe200078ec0ff */
[----:B------:R-:W0:Y:S01]  /*fad0*/  SHFL.IDX PT, R19, R14, RZ, 0x1c1f ;  /* 0x001c1fff0e137589 */ /* 0x000e2200000e0000 */
[----:B------:R-:W-:Y:S02]  /*fae0*/  IADD3 R5, P5, R20, 0x3000, RZ ;  /* 0x0000300014057810 */ /* 0x000fe40007fbe0ff */
[----:B------:R-:W-:Y:S01]  /*faf0*/  SHF.R.U64 R44, R44, 0x3, RZ ;  /* 0x000000032c2c7819 */ /* 0x000fe200000012ff */
[----:B------:R-:W1:Y:S01]  /*fb00*/  SHFL.IDX PT, R37, R14, 0x1, 0x1c1f ;  /* 0x003c1f000e257f89 */ /* 0x000e6200000e0000 */
[----:B------:R-:W-:-:S02]  /*fb10*/  SHF.R.U64 R24, R24, 0x3, RZ ;  /* 0x0000000318187819 */ /* 0x000fc400000012ff */
[----:B------:R-:W-:Y:S01]  /*fb20*/  LOP3.LUT R44, R44, R45, RZ, 0x3c, !PT ;  /* 0x0000002d2c2c7212 */ /* 0x000fe200078e3cff */
[--C-:B------:R-:W-:Y:S01]  /*fb30*/  IMAD.X R45, RZ, RZ, R21.reuse, P0 ;  /* 0x000000ffff2d7224 */ /* 0x100fe200000e0615 */
[----:B------:R-:W-:Y:S02]  /*fb40*/  LOP3.LUT R4, R5, 0x380, RZ, 0xc0, !PT ;  /* 0x0000038005047812 */ /* 0x000fe400078ec0ff */
[----:B------:R-:W-:Y:S02]  /*fb50*/  LOP3.LUT R48, R49, 0x380, RZ, 0xc0, !PT ;  /* 0x0000038031307812 */ /* 0x000fe400078ec0ff */
[----:B------:R-:W-:Y:S02]  /*fb60*/  LOP3.LUT P0, RZ, R212, 0x3, RZ, 0xc0, !PT ;  /* 0x00000003d4ff7812 */ /* 0x000fe4000780c0ff */
[----:B------:R-:W-:Y:S01]  /*fb70*/  LOP3.LUT R24, R24, R25, RZ, 0x3c, !PT ;  /* 0x0000001918187212 */ /* 0x000fe200078e3cff */
[----:B------:R-:W-:Y:S01]  /*fb80*/  IMAD.X R25, RZ, RZ, R21, P2 ;  /* 0x000000ffff197224 */ /* 0x000fe200010e0615 */
[----:B------:R-:W-:-:S02]  /*fb90*/  IADD3 R33, P3, R20, 0x6000, RZ ;  /* 0x0000600014217810 */ /* 0x000fc40007f7e0ff */
[----:B------:R-:W-:Y:S02]  /*fba0*/  SHF.R.U64 R8, R8, 0x3, RZ ;  /* 0x0000000308087819 */ /* 0x000fe400000012ff */
[----:B------:R-:W-:Y:S02]  /*fbb0*/  SHF.R.U64 R4, R4, 0x3, RZ ;  /* 0x0000000304047819 */ /* 0x000fe400000012ff */
[----:B------:R-:W-:Y:S02]  /*fbc0*/  SHF.R.U64 R48, R48, 0x3, RZ ;  /* 0x0000000330307819 */ /* 0x000fe400000012ff */
[-C--:B------:R-:W-:Y:S02]  /*fbd0*/  ISETP.GE.OR P2, PT, R26, R67.reuse, P0 ;  /* 0x000000431a00720c */ /* 0x080fe40000746670 */
[----:B------:R-:W-:Y:S02]  /*fbe0*/  ISETP.GE.OR P0, PT, R6, R67, P0 ;  /* 0x000000430600720c */ /* 0x000fe40000706670 */
[----:B------:R-:W-:-:S02]  /*fbf0*/  LOP3.LUT R32, R33, 0x380, RZ, 0xc0, !PT ;  /* 0x0000038021207812 */ /* 0x000fc400078ec0ff */
[----:B------:R-:W-:Y:S01]  /*fc00*/  LOP3.LUT R8, R8, R9, RZ, 0x3c, !PT ;  /* 0x0000000908087212 */ /* 0x000fe200078e3cff */
[--C-:B------:R-:W-:Y:S01]  /*fc10*/  IMAD.X R9, RZ, RZ, R21.reuse, P6 ;  /* 0x000000ffff097224 */ /* 0x100fe200030e0615 */
[----:B------:R-:W-:Y:S01]  /*fc20*/  LOP3.LUT R4, R4, R5, RZ, 0x3c, !PT ;  /* 0x0000000504047212 */ /* 0x000fe200078e3cff */
[--C-:B------:R-:W-:Y:S01]  /*fc30*/  IMAD.X R5, RZ, RZ, R21.reuse, P5 ;  /* 0x000000ffff057224 */ /* 0x100fe200028e0615 */
[----:B------:R-:W-:Y:S01]  /*fc40*/  LOP3.LUT R48, R48, R49, RZ, 0x3c, !PT ;  /* 0x0000003130307212 */ /* 0x000fe200078e3cff */
[----:B------:R-:W-:Y:S01]  /*fc50*/  IMAD.X R49, RZ, RZ, R21, P4 ;  /* 0x000000ffff317224 */ /* 0x000fe200020e0615 */
[C---:B------:R-:W-:Y:S01]  /*fc60*/  IADD3 R61, P6, R20.reuse, 0x8000, RZ ;  /* 0x00008000143d7810 */ /* 0x040fe20007fde0ff */
[----:B0-----:R-:W-:Y:S01]  /*fc70*/  @!P2 ST.E desc[UR20][R18.64], R2 ;  /* 0x000000021200a985 */ /* 0x001fe2000c101914 */
[C---:B------:R-:W-:Y:S02]  /*fc80*/  IADD3 R57, P5, R20.reuse, 0x9000, RZ ;  /* 0x0000900014397810 */ /* 0x040fe40007fbe0ff */
[C---:B------:R-:W-:Y:S01]  /*fc90*/  IADD3 R53, P4, R20.reuse, 0xa000, RZ ;  /* 0x0000a00014357810 */ /* 0x040fe20007f9e0ff */
[----:B-1----:R0:W-:Y:S01]  /*fca0*/  @!P0 ST.E desc[UR20][R36.64], R3 ;  /* 0x0000000324008985 */ /* 0x0021e2000c101914 */
[----:B------:R-:W-:-:S02]  /*fcb0*/  LOP3.LUT R11, R20, 0x380, RZ, 0xc0, !PT ;  /* 0x00000380140b7812 */ /* 0x000fc400078ec0ff */
[----:B------:R-:W-:Y:S01]  /*fcc0*/  SHF.R.U64 R32, R32, 0x3, RZ ;  /* 0x0000000320207819 */ /* 0x000fe200000012ff */
[----:B------:R-:W-:Y:S01]  /*fcd0*/  UIMAD UR7, UR11, UR12, URZ ;  /* 0x0000000c0b0772a4 */ /* 0x000fe2000f8e023f */
[----:B------:R-:W-:Y:S01]  /*fce0*/  LOP3.LUT R60, R61, 0x380, RZ, 0xc0, !PT ;  /* 0x000003803d3c7812 */ /* 0x000fe200078ec0ff */
[----:B------:R-:W-:Y:S01]  /*fcf0*/  UIMAD.WIDE.U32 UR8, UR4, UR12, URZ ;  /* 0x0000000c040872a5 */ /* 0x000fe2000f8e003f */
[----:B------:R-:W-:Y:S01]  /*fd00*/  LOP3.LUT R56, R57, 0x380, RZ, 0xc0, !PT ;  /* 0x0000038039387812 */ /* 0x000fe200078ec0ff */
[----:B------:R-:W-:Y:S01]  /*fd10*/  ULDC.64 UR10, c[0x0][0xae8] ;  /* 0x0002ba00000a7ab9 */ /* 0x000fe20000000a00 */
[----:B------:R-:W-:Y:S01]  /*fd20*/  LOP3.LUT R52, R53, 0x380, RZ, 0xc0, !PT ;  /* 0x0000038035347812 */ /* 0x000fe200078ec0ff */
[----:B------:R-:W5:Y:S01]  /*fd30*/  LD.E.128 R12, desc[UR20][R12.64] ;  /* 0x000000140c0c7980 */ /* 0x000f62000c101d00 */
[----:B------:R-:W-:Y:S01]  /*fd40*/  SHF.R.U64 R11, R11, 0x3, RZ ;  /* 0x000000030b0b7819 */ /* 0x000fe200000012ff */
[----:B0-----:R-:W0:Y:S01]  /*fd50*/  @P1 LDC R3, c[0x0][0xbec] ;  /* 0x0002fb00ff031b82 */ /* 0x001e220000000800 */
[----:B------:R-:W-:Y:S01]  /*fd60*/  LOP3.LUT R32, R32, R33, RZ, 0x3c, !PT ;  /* 0x0000002120207212 */ /* 0x000fe200078e3cff */
[----:B------:R-:W-:Y:S01]  /*fd70*/  IMAD.X R33, RZ, RZ, R21, P3 ;  /* 0x000000ffff217224 */ /* 0x000fe200018e0615 */
[----:B------:R-:W-:Y:S01]  /*fd80*/  IADD3 R7, P3, R20, 0xb000, RZ ;  /* 0x0000b00014077810 */ /* 0x000fe20007f7e0ff */
[----:B------:R-:W5:Y:S01]  /*fd90*/  LD.E.128 R48, desc[UR20][R48.64] ;  /* 0x0000001430307980 */ /* 0x000f62000c101d00 */
[----:B------:R-:W-:-:S02]  /*fda0*/  SHF.R.U64 R60, R60, 0x3, RZ ;  /* 0x000000033c3c7819 */ /* 0x000fc400000012ff */
[----:B------:R-:W-:Y:S01]  /*fdb0*/  SHF.R.U64 R56, R56, 0x3, RZ ;  /* 0x0000000338387819 */ /* 0x000fe200000012ff */
[--C-:B------:R-:W-:Y:S01]  /*fdc0*/  IMAD.X R41, RZ, RZ, R21.reuse, P3 ;  /* 0x000000ffff297224 */ /* 0x100fe200018e0615 */
[----:B------:R-:W-:Y:S01]  /*fdd0*/  SHF.R.U64 R52, R52, 0x3, RZ ;  /* 0x0000000334347819 */ /* 0x000fe200000012ff */
[----:B------:R-:W-:Y:S01]  /*fde0*/  UIMAD UR7, UR4, UR13, UR7 ;  /* 0x0000000d040772a4 */ /* 0x000fe2000f8e0207 */
[----:B------:R-:W-:Y:S01]  /*fdf0*/  LOP3.LUT R20, R11, R20, RZ, 0x3c, !PT ;  /* 0x000000140b147212 */ /* 0x000fe200078e3cff */
[----:B------:R-:W5:Y:S01]  /*fe00*/  LD.E.128 R44, desc[UR20][R44.64] ;  /* 0x000000142c2c7980 */ /* 0x000f62000c101d00 */
[----:B------:R-:W-:Y:S01]  /*fe10*/  LOP3.LUT R60, R60, R61, RZ, 0x3c, !PT ;  /* 0x0000003d3c3c7212 */ /* 0x000fe200078e3cff */
[--C-:B------:R-:W-:Y:S01]  /*fe20*/  IMAD.X R61, RZ, RZ, R21.reuse, P6 ;  /* 0x000000ffff3d7224 */ /* 0x100fe200030e0615 */
[----:B------:R-:W-:Y:S01]  /*fe30*/  LOP3.LUT R56, R56, R57, RZ, 0x3c, !PT ;  /* 0x0000003938387212 */ /* 0x000fe200078e3cff */
[--C-:B------:R-:W-:Y:S01]  /*fe40*/  IMAD.X R57, RZ, RZ, R21.reuse, P5 ;  /* 0x000000ffff397224 */ /* 0x100fe200028e0615 */
[----:B------:R-:W-:Y:S01]  /*fe50*/  LOP3.LUT R52, R52, R53, RZ, 0x3c, !PT ;  /* 0x0000003534347212 */ /* 0x000fe200078e3cff */
[----:B------:R-:W-:Y:S01]  /*fe60*/  IMAD.X R53, RZ, RZ, R21, P4 ;  /* 0x000000ffff357224 */ /* 0x000fe200020e0615 */
[----:B------:R1:W5:Y:S01]  /*fe70*/  LD.E.128 R28, desc[UR20][R20.64] ;  /* 0x00000014141c7980 */ /* 0x000362000c101d00 */
[----:B------:R-:W-:Y:S01]  /*fe80*/  LOP3.LUT R0, R7, 0x380, RZ, 0xc0, !PT ;  /* 0x0000038007007812 */ /* 0x000fe200078ec0ff */
[----:B------:R-:W-:-:S02]  /*fe90*/  UIADD3 UR9, UR9, UR7, URZ ;  /* 0x0000000709097290 */ /* 0x000fc4000fffe03f */
[----:B------:R-:W-:Y:S01]  /*fea0*/  UIMAD UR4, UR14, UR10, URZ ;  /* 0x0000000a0e0472a4 */ /* 0x000fe2000f8e023f */
[----:B------:R-:W-:Y:S01]  /*feb0*/  SHF.R.U64 R0, R0, 0x3, RZ ;  /* 0x0000000300007819 */ /* 0x000fe200000012ff */
[----:B------:R-:W5:Y:S03]  /*fec0*/  LD.E.128 R8, desc[UR20][R8.64] ;  /* 0x0000001408087980 */ /* 0x000f66000c101d00 */
[----:B------:R-:W-:Y:S01]  /*fed0*/  LOP3.LUT R40, R0, R7, RZ, 0x3c, !PT ;  /* 0x0000000700287212 */ /* 0x000fe200078e3cff */
[----:B-1----:R-:W1:Y:S01]  /*fee0*/  @P1 LDC R21, c[0x0][0xbf0] ;  /* 0x0002fc00ff151b82 */ /* 0x002e620000000800 */
[----:B------:R-:W-:Y:S01]  /*fef0*/  IMAD R0, R206, 0x20, R209 ;  /* 0x00000020ce007824 */ /* 0x000fe200078e02d1 */
[----:B------:R-:W-:Y:S01]  /*ff00*/  UIMAD UR4, UR18, UR11, UR4 ;  /* 0x0000000b120472a4 */ /* 0x000fe2000f8e0204 */
[----:B------:R-:W5:Y:S01]  /*ff10*/  LD.E.128 R4, desc[UR20][R4.64] ;  /* 0x0000001404047980 */ /* 0x000f62000c101d00 */
[----:B------:R-:W-:Y:S01]  /*ff20*/  UIMAD.WIDE.U32 UR8, UR18, UR10, UR8 ;  /* 0x0000000a120872a5 */ /* 0x000fe2000f8e0008 */
[----:B------:R-:W-:-:S02]  /*ff30*/  VIADD R20, R0, UR17 ;  /* 0x0000001100147c36 */ /* 0x000fc40008000000 */
[----:B------:R-:W-:Y:S01]  /*ff40*/  ULDC.64 UR10, c[0x0][0xaf0] ;  /* 0x0002bc00000a7ab9 */ /* 0x000fe20000000a00 */
[----:B------:R-:W-:Y:S01]  /*ff50*/  UIADD3 UR9, UR9, UR4, URZ ;  /* 0x0000000409097290 */ /* 0x000fe2000fffe03f */
[----:B0-----:R-:W-:Y:S01]  /*ff60*/  @P1 IMAD.HI.U32 R0, R20, R3, RZ ;  /* 0x0000000314001227 */ /* 0x001fe200078e00ff */
[----:B------:R-:W-:Y:S01]  /*ff70*/  UIMAD UR4, UR16, UR10, URZ ;  /* 0x0000000a100472a4 */ /* 0x000fe2000f8e023f */
[----:B------:R-:W5:Y:S02]  /*ff80*/  LD.E.128 R32, desc[UR20][R32.64] ;  /* 0x0000001420207980 */ /* 0x000f64000c101d00 */
[----:B------:R-:W-:Y:S01]  /*ff90*/  IMAD.MOV.U32 R19, RZ, RZ, R20 ;  /* 0x000000ffff137224 */ /* 0x000fe200078e0014 */
[----:B------:R-:W-:Y:S01]  /*ffa0*/  UIMAD UR4, UR15, UR11, UR4 ;  /* 0x0000000b0f0472a4 */ /* 0x000fe2000f8e0204 */
[----:B------:R-:W5:Y:S01]  /*ffb0*/  LD.E.128 R24, desc[UR20][R24.64] ;  /* 0x0000001418187980 */ /* 0x000f62000c101d00 */
[----:B------:R-:W-:-:S03]  /*ffc0*/  UIMAD.WIDE.U32 UR8, UR15, UR10, UR8 ;  /* 0x0000000a0f0872a5 */ /* 0x000fc6000f8e0008 */
[----:B------:R-:W-:Y:S01]  /*ffd0*/  ULDC.64 UR10, c[0x0][0xae0] ;  /* 0x0002b800000a7ab9 */ /* 0x000fe20000000a00 */
[----:B------:R-:W5:Y:S01]  /*ffe0*/  LD.E.128 R60, desc[UR20][R60.64] ;  /* 0x000000143c3c7980 */ /* 0x000f62000c101d00 */
[----:B-1----:R-:W-:Y:S01]  /*fff0*/  @P1 SHF.R.U32.HI R19, RZ, R21, R0 ;  /* 0x00000015ff131219 */ /* 0x002fe20000011600 */
[----:B------:R-:W-:Y:S02]  /*10000*/  UIADD3 UR4, UR9, UR4, URZ ;  /* 0x0000000409047290 */ /* 0x000fe4000fffe03f */
[----:B------:R-:W5:Y:S01]  /*10010*/  LD.E.128 R56, desc[UR20][R56.64] ;  /* 0x0000001438387980 */ /* 0x000f62000c101d00 */
[--C-:B------:R-:W-:Y:S01]  /*10020*/  SHF.R.S32.HI R0, RZ, 0x1f, R19.reuse ;  /* 0x0000001fff007819 */ /* 0x100fe20000011413 */
[----:B------:R-:W-:Y:S02]  /*10030*/  IMAD.MOV R18, RZ, RZ, -R19 ;  /* 0x000000ffff127224 */ /* 0x000fe400078e0a13 */
[----:B------:R-:W5:Y:S01]  /*10040*/  LD.E.128 R52, desc[UR20][R52.64] ;  /* 0x0000001434347980 */ /* 0x000f62000c101d00 */
[----:B------:R-:W-:-:S02]  /*10050*/  IMAD.U32 R3, RZ, RZ, UR9 ;  /* 0x00000009ff037e24 */ /* 0x000fc4000f8e00ff */
[----:B------:R-:W-:Y:S01]  /*10060*/  IMAD R0, R0, UR10, RZ ;  /* 0x0000000a00007c24 */ /* 0x000fe2000f8e02ff */
[----:B------:R-:W5:Y:S01]  /*10070*/  LD.E.128 R40, desc[UR20][R40.64] ;  /* 0x0000001428287980 */ /* 0x000f62000c101d00 */
[----:B------:R-:W-:Y:S02]  /*10080*/  IMAD R21, R65, R18, R20 ;  /* 0x0000001241157224 */ /* 0x000fe400078e0214 */
[----:B------:R-:W-:Y:S01]  /*10090*/  IMAD.U32 R2, RZ, RZ, UR8 ;  /* 0x00000008ff027e24 */ /* 0x000fe2000f8e00ff */
[----:B------:R-:W-:Y:S01]  /*100a0*/  @!PT LDS RZ, [RZ] ;  /* 0x00000000fffff984 */ /* 0x000fe20000000800 */
[----:B------:R-:W-:Y:S01]  /*100b0*/  @!PT LDS RZ, [RZ] ;  /* 0x00000000fffff984 */ /* 0x000fe20000000800 */
[----:B------:R-:W-:Y:S01]  /*100c0*/  @!PT LDS RZ, [RZ] ;  /* 0x00000000fffff984 */ /* 0x000fe20000000800 */
[----:B------:R-:W-:Y:S01]  /*100d0*/  @!PT LDS RZ, [RZ] ;  /* 0x00000000fffff984 */ /* 0x000fe20000000800 */
[----:B------:R0:W-:Y:S06]  /*100e0*/  MEMBAR.ALL.CTA ;  /* 0x0000000000007992 */ /* 0x0001ec0000008000 */
[----:B0-----:R-:W0:Y:S01]  /*100f0*/  FENCE.VIEW.ASYNC.S ;  /* 0x00000000000073c6 */ /* 0x001e220000000000 */
[----:B------:R-:W-:Y:S01]  /*10100*/  IMAD.U32 R3, RZ, RZ, UR4 ;  /* 0x00000004ff037e24 */ /* 0x000fe2000f8e00ff */
[----:B------:R-:W-:Y:S01]  /*10110*/  ULDC.64 UR8, c[0x0][0xad8] ;  /* 0x0002b60000087ab9 */ /* 0x000fe20000000a00 */
[C---:B------:R-:W-:Y:S01]  /*10120*/  IMAD R37, R19.reuse, UR11, R0 ;  /* 0x0000000b13257c24 */ /* 0x040fe2000f8e0200 */
[----:B------:R-:W-:Y:S01]  /*10130*/  SHF.R.S32.HI R0, RZ, 0x1f, R21 ;  /* 0x0000001fff007819 */ /* 0x000fe20000011415 */
[----:B------:R-:W-:-:S04]  /*10140*/  IMAD.WIDE.U32 R2, R19, UR10, R2 ;  /* 0x0000000a13027c25 */ /* 0x000fc8000f8e0002 */
[----:B------:R-:W-:Y:S02]  /*10150*/  IMAD.IADD R3, R3, 0x1, R37 ;  /* 0x0000000103037824 */ /* 0x000fe400078e0225 */
[----:B------:R-:W-:Y:S02]  /*10160*/  IMAD R18, R0, UR8, RZ ;  /* 0x0000000800127c24 */ /* 0x000fe4000f8e02ff */
[----:B------:R-:W-:Y:S02]  /*10170*/  VIADD R38, R209, UR17 ;  /* 0x00000011d1267c36 */ /* 0x000fe40008000000 */
[C---:B------:R-:W-:Y:S02]  /*10180*/  IMAD R19, R21.reuse, UR9, R18 ;  /* 0x0000000915137c24 */ /* 0x040fe4000f8e0212 */
[----:B------:R-:W-:Y:S01]  /*10190*/  IMAD.WIDE.U32 R2, R21, UR8, R2 ;  /* 0x0000000815027c25 */ /* 0x000fe2000f8e0002 */
[----:B------:R-:W-:Y:S01]  /*101a0*/  ISETP.GE.AND P2, PT, R38, R67, PT ;  /* 0x000000432600720c */ /* 0x000fe20003f46270 */
[----:B------:R-:W-:-:S02]  /*101b0*/  ULDC.64 UR8, c[0x0][0xa80] ;  /* 0x0002a00000087ab9 */ /* 0x000fc40000000a00 */
[----:B------:R-:W-:Y:S01]  /*101c0*/  VIADD R0, R38, 0x20 ;  /* 0x0000002026007836 */ /* 0x000fe20000000000 */
[----:B------:R-:W-:Y:S01]  /*101d0*/  LEA R36, P3, R2, UR8, 0x1 ;  /* 0x0000000802247c11 */ /* 0x000fe2000f8608ff */
[----:B------:R-:W-:Y:S02]  /*101e0*/  IMAD.IADD R3, R3, 0x1, R19 ;  /* 0x0000000103037824 */ /* 0x000fe400078e0213 */
        /* <DEDUP_REMOVED lines=16> */
[-C--:B-1----:R-:W-:Y:S02]  /*102f0*/  @!P4 LEA R2, P6, R16, R21.reuse, 0x1 ;  /* 0x000000151002c211 */ /* 0x082fe400078c08ff */
[-C--:B------:R-:W-:Y:S02]  /*10300*/  @!P3 LEA R18, P5, R204, R21.reuse, 0x1 ;  /* 0x00000015cc12b211 */ /* 0x080fe400078a08ff */
[-C--:B--2---:R-:W-:Y:S02]  /*10310*/  @!P4 LEA.HI.X R3, R16, R0.reuse, R219, 0x1, P6 ;  /* 0x000000001003c211 */ /* 0x084fe400030f0cdb */
[C---:B------:R-:W-:Y:S02]  /*10320*/  @!P2 LEA R20, P6, R205.reuse, R21, 0x1 ;  /* 0x00000015cd14a211 */ /* 0x040fe400078c08ff */
[-C--:B------:R-:W-:Y:S01]  /*10330*/  @!P3 LEA.HI.X R19, R204, R0.reuse, R218, 0x1, P5 ;  /* 0x00000000cc13b211 */ /* 0x080fe200028f0cda */
[----:B-----5:R3:W-:Y:S01]  /*10340*/  @!P4 ST.E.128 desc[UR8][R2.64], R28 ;  /* 0x0000001c0200c985 */ /* 0x0207e2000c101d08 */
[----:B------:R-:W-:-:S03]  /*10350*/  @!P2 LEA.HI.X R21, R205, R0, R217, 0x1, P6 ;  /* 0x00000000cd15a211 */ /* 0x000fc600030f0cd9 */
[----:B------:R3:W-:Y:S04]  /*10360*/  @!P3 ST.E.128 desc[UR8][R18.64], R48 ;  /* 0x000000301200b985 */ /* 0x0007e8000c101d08 */
[----:B------:R3:W-:Y:S02]  /*10370*/  @!P2 ST.E.128 desc[UR8][R20.64], R60 ;  /* 0x0000003c1400a985 */ /* 0x0007e4000c101d08 */
.L_x_2517:
[----:B------:R-:W-:Y:S05]  /*10380*/  BSYNC B1 ;  /* 0x0000000000017941 */ /* 0x000fea0003800000 */
.L_x_2516:
        /* <DEDUP_REMOVED lines=15> */
[----:B-----5:R3:W-:Y:S04]  /*10480*/  @!P4 ST.E.128 desc[UR8][R2.64], R12 ;  /* 0x0000000c0200c985 */ /* 0x0207e8000c101d08 */
[----:B------:R3:W-:Y:S04]  /*10490*/  @!P5 ST.E.128 desc[UR8][R18.64], R44 ;  /* 0x0000002c1200d985 */ /* 0x0007e8000c101d08 */
[----:B------:R3:W-:Y:S02]  /*104a0*/  @!P6 ST.E.128 desc[UR8][R20.64], R56 ;  /* 0x000000381400e985 */ /* 0x0007e4000c101d08 */
.L_x_2519:
[----:B------:R-:W-:Y:S05]  /*104b0*/  BSYNC B1 ;  /* 0x0000000000017941 */ /* 0x000fea0003800000 */
.L_x_2518:
        /* <DEDUP_REMOVED lines=18> */
.L_x_2521:
[----:B------:R-:W-:Y:S05]  /*105e0*/  BSYNC B1 ;  /* 0x0000000000017941 */ /* 0x000fea0003800000 */
.L_x_2520:
        /* <DEDUP_REMOVED lines=9> */
[-C--:B----4-:R-:W-:Y:S02]  /*10680*/  @!P2 LEA R2, P0, R16, R11.reuse, 0x1 ;  /* 0x0000000b1002a211 */ /* 0x090fe400078008ff */
[----:B------:R-:W-:Y:S02]  /*10690*/  @!P3 LEA R8, P1, R204, R11, 0x1 ;  /* 0x0000000bcc08b211 */ /* 0x000fe400078208ff */
        /* <DEDUP_REMOVED lines=11> */
.L_x_2514:
        /* <DEDUP_REMOVED lines=14> */
[----:B------:R-:W-:Y:S01]  /*10830*/  UISETP.NE.U32.AND UP1, UPT, UR8, URZ, UPT ;  /* 0x0000003f0800728c */ /* 0x000fe2000bf25070 */
[----:B0-----:R-:W-:-:S03]  /*10840*/  ISETP.NE.AND P0, PT, R11, 0x1, PT ;  /* 0x000000010b00780c */ /* 0x001fc60003f05270 */
[----:B------:R-:W-:-:S06]  /*10850*/  UISETP.NE.AND.EX UP1, UPT, UR9, URZ, UPT, UP1 ;  /* 0x0000003f0900728c */ /* 0x000fcc000bf25310 */
[----:B------:R-:W-:-:S04]  /*10860*/  PLOP3.LUT P3, PT, PT, PT, UP1, 0x80, 0x0 ;  /* 0x000000000000781c */ /* 0x000fc80003f6f018 */
[----:B------:R-:W0:Y:S01]  /*10870*/  @P0 LDC R9, c[0x0][0xbec] ;  /* 0x0002fb00ff090b82 */ /* 0x000e220000000800 */
[----:B------:R-:W-:Y:S02]  /*10880*/  @UP1 ULDC.64 UR8, c[0x0][0xc08] ;  /* 0x0003020000081ab9 */ /* 0x000fe40000000a00 */
[----:B------:R-:W-:-:S03]  /*10890*/  @UP1 UIMAD.WIDE UR8, UR4, 0x4, UR8 ;  /* 0x00000004040818a5 */ /* 0x000fc6000f8e0208 */
[----:B------:R-:W-:Y:S02]  /*108a0*/  ULDC UR4, c[0x0][0xa88] ;  /* 0x0002a20000047ab9 */ /* 0x000fe40000000800 */
[----:B------:R-:W-:Y:S01]  /*108b0*/  IMAD.U32 R0, RZ, RZ, UR4 ;  /* 0x00000004ff007e24 */ /* 0x000fe2000f8e00ff */
[----:B------:R-:W-:Y:S01]  /*108c0*/  UMOV UR4, URZ ;  /* 0x0000003f00047c82 */ /* 0x000fe20008000000 */
[----:B------:R-:W-:Y:S02]  /*108d0*/  IMAD.U32 R4, RZ, RZ, UR8 ;  /* 0x00000008ff047e24 */ /* 0x000fe4000f8e00ff */
[----:B------:R-:W-:Y:S01]  /*108e0*/  IMAD.U32 R5, RZ, RZ, UR9 ;  /* 0x00000009ff057e24 */ /* 0x000fe2000f8e00ff */
[----:B------:R-:W-:-:S04]  /*108f0*/  ISETP.GE.AND P1, PT, R220, 0x80, PT ;  /* 0x00000080dc00780c */ /* 0x000fc80003f26270 */
[----:B------:R1:W5:Y:S01]  /*10900*/  @P3 LDG.E R0, desc[UR10][R4.64] ;  /* 0x0000000a04003981 */ /* 0x000362000c1e1900 */
[----:B------:R-:W-:Y:S01]  /*10910*/  USHF.R.S32.HI UR11, URZ, 0x1f, UR7 ;  /* 0x0000001f3f0b7899 */ /* 0x000fe20008011407 */
[----:B--2---:R-:W-:-:S13]  /*10920*/  @P2 R2UR UR4, R6 ;  /* 0x00000000060422ca */ /* 0x004fda00000e0000 */
[----:B------:R-:W-:Y:S01]  /*10930*/  USHF.R.S32.HI UR10, URZ, 0x1f, UR4 ;  /* 0x0000001f3f0a7899 */ /* 0x000fe20008011404 */
[----:B01----:R-:W-:Y:S11]  /*10940*/  @P3 BRA `(.L_x_2523) ;  /* 0x0000000000143947 */ /* 0x003ff60003800000 */
[----:B------:R-:W-:Y:S05]  /*10950*/  @!P2 BRA `(.L_x_2523) ;  /* 0x000000000010a947 */ /* 0x000fea0003800000 */
[----:B------:R-:W-:Y:S02]  /*10960*/  ULDC.64 UR8, c[0x0][0x208] ;  /* 0x0000820000087ab9 */ /* 0x000fe40000000a00 */
[----:B------:R-:W2:Y:S04]  /*10970*/  LDG.E R5, desc[UR8][R2.64] ;  /* 0x0000000802057981 */ /* 0x000ea8000c1e1900 */
[----:B-----5:R-:W2:Y:S02]  /*10980*/  LDG.E R0, desc[UR8][R2.64+0x4] ;  /* 0x0000040802007981 */ /* 0x020ea4000c1e1900 */
[----:B--2---:R-:W-:-:S07]  /*10990*/  IMAD.IADD R0, R0, 0x1, -R5 ;  /* 0x0000000100007824 */ /* 0x004fce00078e0a05 */
.L_x_2523:
[----:B------:R-:W-:Y:S01]  /*109a0*/  R2UR UR8, R207 ;  /* 0x00000000cf0872ca */ /* 0x000fe200000e0000 */
[----:B------:R-:W-:Y:S01]  /*109b0*/  BSSY B1, `(.L_x_2524) ;  /* 0x0000031000017945 */ /* 0x000fe20003800000 */
[----:B------:R-:W-:-:S11]  /*109c0*/  R2UR UR7, R210 ;  /* 0x00000000d20772ca */ /* 0x000fd600000e0000 */
[----:B------:R-:W-:Y:S02]  /*109d0*/  USEL UR12, UR8, URZ, !UP0 ;  /* 0x0000003f080c7287 */ /* 0x000fe4000c000000 */
[----:B------:R-:W-:Y:S01]  /*109e0*/  USEL UR13, UR7, URZ, !UP0 ;  /* 0x0000003f070d7287 */ /* 0x000fe2000c000000 */
[----:B------:R-:W-:Y:S11]  /*109f0*/  @P1 BRA `(.L_x_2525) ;  /* 0x0000000000b01947 */ /* 0x000ff60003800000 */
[----:B------:R-:W0:Y:S01]  /*10a00*/  S2R R3, SR_TID.X ;  /* 0x0000000000037919 */ /* 0x000e220000002100 */
[----:B------:R-:W1:Y:S01]  /*10a10*/  LDC R7, c[0x0][0xbe8] ;  /* 0x0002fa00ff077b82 */ /* 0x000e620000000800 */
[----:B------:R-:W-:-:S13]  /*10a20*/  R2UR UR7, R19 ;  /* 0x00000000130772ca */ /* 0x000fda00000e0000 */
        /* <DEDUP_REMOVED lines=11> */
[----:B------:R-:W-:-:S07]  /*10ae0*/  UMOV UR9, UR10 ;  /* 0x0000000a00097c82 */ /* 0x000fce0008000000 */
        /* <DEDUP_REMOVED lines=8> */
[----:B------:R-:W-:Y:S01]  /*10b70*/  UIMAD UR7, UR12, UR15, UR7 ;  /* 0x0000000f0c0772a4 */ /* 0x000fe2000f8e0207 */
[----:B------:R-:W-:Y:S02]  /*10b80*/  ULDC.64 UR16, c[0x0][0x208] ;  /* 0x0000820000107ab9 */ /* 0x000fe40000000a00 */
        /* <DEDUP_REMOVED lines=19> */
.L_x_2525:
[----:B------:R-:W-:Y:S05]  /*10cc0*/  BSYNC B1 ;  /* 0x0000000000017941 */ /* 0x000fea0003800000 */
.L_x_2524:
[----:B0-----:R-:W0:Y:S01]  /*10cd0*/  @P0 LDC R3, c[0x0][0xbf0] ;  /* 0x0002fc00ff030b82 */ /* 0x001e220000000800 */
[----:B------:R-:W-:Y:S01]  /*10ce0*/  R2UR UR16, R19 ;  /* 0x00000000131072ca */ /* 0x000fe200000e0000 */
[----:B------:R-:W-:Y:S01]  /*10cf0*/  ULDC.64 UR14, c[0x0][0xaa0] ;  /* 0x0002a800000e7ab9 */ /* 0x000fe20000000a00 */
[----:B------:R-:W-:Y:S01]  /*10d00*/  R2UR UR17, R208 ;  /* 0x00000000d01172ca */ /* 0x000fe200000e0000 */
[----:B------:R-:W-:Y:S01]  /*10d10*/  UIMAD UR7, UR10, UR14, URZ ;  /* 0x0000000e0a0772a4 */ /* 0x000fe2000f8e023f */
[----:B------:R-:W-:Y:S01]  /*10d20*/  IMAD R2, R206, 0x20, R209 ;  /* 0x00000020ce027824 */ /* 0x000fe200078e02d1 */
[----:B------:R-:W-:Y:S01]  /*10d30*/  UIMAD.WIDE.U32 UR8, UR4, UR14, URZ ;  /* 0x0000000e040872a5 */ /* 0x000fe2000f8e003f */
[----:B------:R-:W-:Y:S01]  /*10d40*/  BSSY B1, `(.L_x_2526) ;  /* 0x000003d000017945 */ /* 0x000fe20003800000 */
[----:B------:R-:W-:-:S03]  /*10d50*/  UIMAD UR7, UR4, UR15, UR7 ;  /* 0x0000000f040772a4 */ /* 0x000fc6000f8e0207 */
[----:B------:R-:W-:Y:S01]  /*10d60*/  ULDC.64 UR14, c[0x0][0xae8] ;  /* 0x0002ba00000e7ab9 */ /* 0x000fe20000000a00 */
[----:B------:R-:W-:Y:S02]  /*10d70*/  UIADD3 UR9, UR9, UR7, URZ ;  /* 0x0000000709097290 */ /* 0x000fe4000fffe03f */
[----:B------:R-:W-:Y:S01]  /*10d80*/  UIMAD UR4, UR11, UR14, URZ ;  /* 0x0000000e0b0472a4 */ /* 0x000fe2000f8e023f */
[----:B------:R-:W-:Y:S01]  /*10d90*/  VIADD R6, R2, UR16 ;  /* 0x0000001002067c36 */ /* 0x000fe20008000000 */
[----:B------:R-:W-:Y:S02]  /*10da0*/  UIMAD.WIDE.U32 UR8, UR17, UR14, UR8 ;  /* 0x0000000e110872a5 */ /* 0x000fe4000f8e0008 */
[----:B------:R-:W-:Y:S01]  /*10db0*/  UIMAD UR4, UR17, UR15, UR4 ;  /* 0x0000000f110472a4 */ /* 0x000fe2000f8e0204 */
[----:B------:R-:W-:Y:S01]  /*10dc0*/  @P0 IMAD.HI.U32 R2, R6, R9, RZ ;  /* 0x0000000906020227 */ /* 0x000fe200078e00ff */
[----:B------:R-:W-:Y:S02]  /*10dd0*/  ULDC.64 UR10, c[0x0][0xaf0] ;  /* 0x0002bc00000a7ab9 */ /* 0x000fe40000000a00 */
[----:B------:R-:W-:Y:S01]  /*10de0*/  UIADD3 UR9, UR9, UR4, URZ ;  /* 0x0000000409097290 */ /* 0x000fe2000fffe03f */
[----:B------:R-:W-:Y:S01]  /*10df0*/  IMAD.MOV.U32 R5, RZ, RZ, R6 ;  /* 0x000000ffff057224 */ /* 0x000fe200078e0006 */
[----:B------:R-:W-:Y:S01]  /*10e00*/  UIMAD UR4, UR13, UR10, URZ ;  /* 0x0000000a0d0472a4 */ /* 0x000fe2000f8e023f */
[----:B0-----:R-:W-:Y:S01]  /*10e10*/  @P0 SHF.R.U32.HI R5, RZ, R3, R2 ;  /* 0x00000003ff050219 */ /* 0x001fe20000011602 */
[----:B------:R-:W-:-:S02]  /*10e20*/  UIMAD.WIDE.U32 UR8, UR12, UR10, UR8 ;  /* 0x0000000a0c0872a5 */ /* 0x000fc4000f8e0008 */
[----:B------:R-:W-:Y:S01]  /*10e30*/  UIMAD UR4, UR12, UR11, UR4 ;  /* 0x0000000b0c0472a4 */ /* 0x000fe2000f8e0204 */
[--C-:B------:R-:W-:Y:S01]  /*10e40*/  SHF.R.S32.HI R2, RZ, 0x1f, R5.reuse ;  /* 0x0000001fff027819 */ /* 0x100fe20000011405 */
[----:B------:R-:W-:Y:S01]  /*10e50*/  IMAD.MOV R7, RZ, RZ, -R5 ;  /* 0x000000ffff077224 */ /* 0x000fe200078e0a05 */
[----:B------:R-:W-:Y:S01]  /*10e60*/  ULDC.64 UR10, c[0x0][0xae0] ;  /* 0x0002b800000a7ab9 */ /* 0x000fe20000000a00 */
[----:B------:R-:W-:Y:S02]  /*10e70*/  UIADD3 UR4, UR9, UR4, URZ ;  /* 0x0000000409047290 */ /* 0x000fe4000fffe03f */
[----:B------:R-:W-:Y:S02]  /*10e80*/  IMAD.U32 R3, RZ, RZ, UR9 ;  /* 0x00000009ff037e24 */ /* 0x000fe4000f8e00ff */
[----:B------:R-:W-:Y:S02]  /*10e90*/  IMAD R4, R2, UR10, RZ ;  /* 0x0000000a02047c24 */ /* 0x000fe4000f8e02ff */
[----:B------:R-:W-:-:S02]  /*10ea0*/  IMAD R7, R11, R7, R6 ;  /* 0x000000070b077224 */ /* 0x000fc400078e0206 */
        /* <DEDUP_REMOVED lines=34> */
[----:B------:R3:W-:Y:S01]  /*110d0*/  @!P4 ST.E.128 desc[UR8][R8.64], RZ ;  /* 0x000000ff0800c985 */ /* 0x0007e2000c101d08 */
[----:B------:R-:W-:-:S03]  /*110e0*/  @!P2 LEA.HI.X R3, R205, R0, R217, 0x1, P6 ;  /* 0x00000000cd03a211 */ /* 0x000fc600030f0cd9 */
[----:B------:R3:W-:Y:S04]  /*110f0*/  @!P3 ST.E.128 desc[UR8][R12.64], RZ ;  /* 0x000000ff0c00b985 */ /* 0x0007e8000c101d08 */
[----:B------:R3:W-:Y:S02]  /*11100*/  @!P2 ST.E.128 desc[UR8][R2.64], RZ ;  /* 0x000000ff0200a985 */ /* 0x0007e4000c101d08 */
.L_x_2527:
[----:B------:R-:W-:Y:S05]  /*11110*/  BSYNC B1 ;  /* 0x0000000000017941 */ /* 0x000fea0003800000 */
.L_x_2526:
        /* <DEDUP_REMOVED lines=18> */
.L_x_2529:
[----:B------:R-:W-:Y:S05]  /*11240*/  BSYNC B1 ;  /* 0x0000000000017941 */ /* 0x000fea0003800000 */
.L_x_2528:
        /* <DEDUP_REMOVED lines=18> */
.L_x_2531:
[----:B------:R-:W-:Y:S05]  /*11370*/  BSYNC B1 ;  /* 0x0000000000017941 */ /* 0x000fea0003800000 */
.L_x_2530:
        /* <DEDUP_REMOVED lines=19> */
.L_x_2522:
[----:B------:R-:W-:Y:S05]  /*114b0*/  BSYNC B0 ;  /* 0x0000000000007941 */ /* 0x000fea0003800000 */
.L_x_2513:
[----:B------:R-:W-:Y:S02]  /*114c0*/  ULDC UR4, c[0x0][0xc3c] ;  /* 0x00030f0000047ab9 */ /* 0x000fe40000000800 */
[----:B------:R-:W-:-:S13]  /*114d0*/  ISETP.GE.AND P0, PT, R39, UR4, PT ;  /* 0x0000000427007c0c */ /* 0x000fda000bf06270 */
[----:B------:R-:W-:Y:S05]  /*114e0*/  @!P0 BRA `(.L_x_2532) ;  /* 0xfffffef800548947 */ /* 0x000fea000383ffff */
[----:B------:R-:W-:Y:S05]  /*114f0*/  EXIT ;  /* 0x000000000000794d */ /* 0x000fea0003800000 */
.L_x_2477:
[----:B------:R-:W-:-:S08]  /*11500*/  NOP ;  /* 0x0000000000007918 */ /* 0x000fd00000000000 */
[----:B0-----:R-:W0:-:S00]  /*11510*/  USETMAXREG.DEALLOC.CTAPOOL 0x18 ;  /* 0x00000018000079c8 */ /* 0x001e0000080e0500 */
[----:B0-----:R-:W-:Y:S01]  /*11520*/  LOP3.LUT R0, R0, 0x3, RZ, 0xc0, !PT ;  /* 0x0000000300007812 */ /* 0x001fe200078ec0ff */
[----:B------:R-:W-:-:S05]  /*11530*/  IMAD.MOV.U32 R5, RZ, RZ, RZ ;  /* 0x000000ffff057224 */ /* 0x000fca00078e00ff */
[----:B------:R-:W0:Y:S02]  /*11540*/  SHFL.IDX PT, R0, R0, RZ, 0x1f ;  /* 0x00001fff00007589 */ /* 0x000e2400000e0000 */
[----:B0-----:R-:W-:-:S04]  /*11550*/  ISETP.NE.AND P0, PT, R0, RZ, PT ;  /* 0x000000ff0000720c */ /* 0x001fc80003f05270 */
[----:B------:R-:W-:-:S05]  /*11560*/  P2R R0, PR, RZ, 0x1 ;  /* 0x00000001ff007803 */ /* 0x000fca0000000000 */
[----:B------:R0:W-:Y:S04]  /*11570*/  STL [R1+0x50], R0 ;  /* 0x0000500001007387 */ /* 0x0001e80000100800 */
        /* <DEDUP_REMOVED lines=8> */
.L_x_2533:
[----:B0-----:R-:W0:Y:S01]  /*11600*/  S2R R0, SR_TID.X ;  /* 0x0000000000007919 */ /* 0x001e220000002100 */
[----:B------:R-:W-:Y:S01]  /*11610*/  ULDC UR4, c[0x0][0xc3c] ;  /* 0x00030f0000047ab9 */ /* 0x000fe20000000800 */
[----:B------:R-:W-:Y:S01]  /*11620*/  ULDC.64 UR6, c[0x0][0x208] ;  /* 0x0000820000067ab9 */ /* 0x000fe20000000a00 */
        /* <DEDUP_REMOVED lines=40> */
.L_x_2539:
        /* <DEDUP_REMOVED lines=13> */
.L_x_2538:
[----:B------:R-:W-:Y:S05]  /*11980*/  BSYNC B0 ;  /* 0x0000000000007941 */ /* 0x000fea0003800000 */
.L_x_2537:
        /* <DEDUP_REMOVED lines=21> */
.L_x_2535:
        /* <DEDUP_REMOVED lines=21> */
.L_x_2540:
        /* <DEDUP_REMOVED lines=57> */
.L_x_2536:
[----:B------:R-:W-:Y:S02]  /*11fc0*/  IMAD.MOV.U32 R17, RZ, RZ, RZ ;  /* 0x000000ffff117224 */ /* 0x000fe400078e00ff */
[----:B------:R-:W-:Y:S02]  /*11fd0*/  IMAD.U32 R16, RZ, RZ, UR6 ;  /* 0x00000006ff107e24 */ /* 0x000fe4000f8e00ff */
[----:B------:R-:W-:-:S07]  /*11fe0*/  IMAD.MOV.U32 R18, RZ, RZ, RZ ;  /* 0x000000ffff127224 */ /* 0x000fce00078e00ff */
.L_x_2541:
[----:B------:R-:W-:-:S13]  /*11ff0*/  ISETP.NE.AND P0, PT, R0, RZ, PT ;  /* 0x000000ff0000720c */ /* 0x000fda0003f05270 */
[----:B------:R-:W1:Y:S01]  /*12000*/  @!P0 S2R R3, SR_CgaCtaId ;  /* 0x0000000000038919 */ /* 0x000e620000008800 */
[----:B------:R-:W-:-:S04]  /*12010*/  @!P0 MOV R0, 0x400 ;  /* 0x0000040000008802 */ /* 0x000fc80000000f00 */
[----:B-1----:R-:W-:-:S05]  /*12020*/  @!P0 LEA R0, R3, R0, 0x18 ;  /* 0x0000000003008211 */ /* 0x002fca00078ec0ff */
[----:B------:R1:W-:Y:S01]  /*12030*/  @!P0 STS.128 [R0+0x368d0], R16 ;  /* 0x0368d01000008388 */ /* 0x0003e20000000c00 */
[----:B------:R-:W-:Y:S06]  /*12040*/  BAR.ARV 0x5, 0x180 ;  /* 0x0146000000007b1d */ /* 0x000fec0000002000 */
.L_x_2534:
[----:B01----:R-:W-:Y:S01]  /*12050*/  IMAD.MOV.U32 R0, RZ, RZ, 0x1 ;  /* 0x00000001ff007424 */ /* 0x003fe200078e00ff */
[----:B------:R0:W-:Y:S01]  /*12060*/  STL [R1+0x48], RZ ;  /* 0x000048ff01007387 */ /* 0x0001e20000100800 */
[----:B------:R-:W-:Y:S02]  /*12070*/  ULDC UR4, c[0x0][0xc3c] ;  /* 0x00030f0000047ab9 */ /* 0x000fe40000000800 */
[----:B--2---:R-:W-:Y:S01]  /*12080*/  ISETP.GE.AND P0, PT, R19, UR4, PT ;  /* 0x0000000413007c0c */ /* 0x004fe2000bf06270 */
        /* <DEDUP_REMOVED lines=30> */
.L_x_2648:
[----:B0--3--:R-:W0:Y:S01]  /*12270*/  LDC.64 R2, c[0x0][0xc88] ;  /* 0x00032200ff027b82 */ /* 0x009e220000000a00 */
[----:B------:R-:W-:Y:S01]  /*12280*/  ULDC.64 UR4, c[0x0][0x208] ;  /* 0x0000820000047ab9 */ /* 0x000fe20000000a00 */
[----:B0-----:R-:W-:-:S05]  /*12290*/  IMAD.WIDE R2, R19, 0x4, R2 ;  /* 0x0000000413027825 */ /* 0x001fca00078e0202 */
[----:B------:R-:W2:Y:S01]  /*122a0*/  LDG.E R12, desc[UR4][R2.64] ;  /* 0x00000004020c7981 */ /* 0x000ea2000c1e1900 */
[----:B------:R-:W-:Y:S05]  /*122b0*/  YIELD ;  /* 0x0000000000007946 */ /* 0x000fea0003800000 */
[----:B------:R-:W-:Y:S01]  /*122c0*/  ULDC.64 UR4, c[0x0][0xa28] ;  /* 0x00028a0000047ab9 */ /* 0x000fe20000000a00 */
[----:B------:R-:W-:Y:S01]  /*122d0*/  IMAD.MOV.U32 R0, RZ, RZ, RZ ;  /* 0x000000ffff007224 */ /* 0x000fe200078e00ff */
[----:B------:R-:W-:Y:S01]  /*122e0*/  ISETP.NE.U32.AND P0, PT, RZ, UR4, PT ;  /* 0x00000004ff007c0c */ /* 0x000fe2000bf05070 */
[----:B------:R-:W-:Y:S01]  /*122f0*/  ULDC.64 UR10, c[0x0][0x208] ;  /* 0x00008200000a7ab9 */ /* 0x000fe20000000a00 */
[----:B------:R-:W-:Y:S01]  /*12300*/  IMAD.MOV.U32 R6, RZ, RZ, RZ ;  /* 0x000000ffff067224 */ /* 0x000fe200078e00ff */
[----:B------:R-:W-:Y:S01]  /*12310*/  ULDC.64 UR8, c[0x0][0xa18] ;  /* 0x0002860000087ab9 */ /* 0x000fe20000000a00 */
[----:B------:R-:W-:Y:S01]  /*12320*/  ISETP.NE.AND.EX P0, PT, RZ, UR5, PT, P0 ;  /* 0x00000005ff007c0c */ /* 0x000fe2000bf05300 */
[----:B------:R-:W-:Y:S01]  /*12330*/  ULDC.64 UR6, c[0x0][0xa08] ;  /* 0x0002820000067ab9 */ /* 0x000fe20000000a00 */
        /* <DEDUP_REMOVED lines=46> */
.L_x_2543:
[----:B------:R-:W-:Y:S01]  /*12620*/  IMAD.MOV.U32 R2, RZ, RZ, R12 ;  /* 0x000000ffff027224 */ /* 0x000fe200078e000c */
[----:B------:R-:W-:Y:S01]  /*12630*/  ULDC.64 UR4, c[0x0][0xa20] ;  /* 0x0002880000047ab9 */ /* 0x000fe20000000a00 */
[----:B-----5:R-:W-:Y:S01]  /*12640*/  IMAD.IADD R3, R8, 0x1, R0 ;  /* 0x0000000108037824 */ /* 0x020fe200078e0200 */
[----:B------:R-:W-:Y:S02]  /*12650*/  ISETP.NE.U32.AND P1, PT, RZ, UR4, PT ;  /* 0x00000004ff007c0c */ /* 0x000fe4000bf25070 */
[----:B------:R2:W-:Y:S02]  /*12660*/  STL [R1+0x10], R2 ;  /* 0x0000100201007387 */ /* 0x0005e40000100800 */
[----:B------:R-:W-:Y:S02]  /*12670*/  ISETP.NE.AND.EX P1, PT, RZ, UR5, PT, P1 ;  /* 0x00000005ff007c0c */ /* 0x000fe4000bf25310 */
[----:B------:R2:W-:Y:S11]  /*12680*/  STL [R1+0x18], R3 ;  /* 0x0000180301007387 */ /* 0x0005f60000100800 */
[----:B--2---:R-:W-:Y:S05]  /*12690*/  @!P1 BRA `(.L_x_2544) ;  /* 0x0000000000149947 */ /* 0x004fea0003800000 */
[----:B------:R-:W-:Y:S01]  /*126a0*/  IADD3 R6, P0, R11, UR4, RZ ;  /* 0x000000040b067c10 */ /* 0x000fe2000ff1e0ff */
[----:B------:R-:W-:-:S03]  /*126b0*/  ULDC.64 UR6, c[0x0][0x208] ;  /* 0x0000820000067ab9 */ /* 0x000fc60000000a00 */
[----:B------:R-:W-:-:S05]  /*126c0*/  IADD3.X R7, R10, UR5, RZ, P0, !PT ;  /* 0x000000050a077c10 */ /* 0x000fca00087fe4ff */
[----:B------:R2:W5:Y:S01]  /*126d0*/  LDG.E R6, desc[UR6][R6.64] ;  /* 0x0000000606067981 */ /* 0x000562000c1e1900 */
[----:B------:R-:W-:Y:S05]  /*126e0*/  BRA `(.L_x_2545) ;  /* 0x0000000000147947 */ /* 0x000fea0003800000 */
.L_x_2544:
[----:B------:R-:W-:Y:S05]  /*126f0*/  @!P0 BRA `(.L_x_2545) ;  /* 0x0000000000108947 */ /* 0x000fea0003800000 */
[----:B------:R-:W-:Y:S02]  /*12700*/  ULDC.64 UR4, c[0x0][0x208] ;  /* 0x0000820000047ab9 */ /* 0x000fe40000000a00 */
[----:B------:R-:W2:Y:S04]  /*12710*/  LDG.E R6, desc[UR4][R4.64] ;  /* 0x0000000404067981 */ /* 0x000ea8000c1e1900 */
[----:B------:R-:W2:Y:S02]  /*12720*/  LDG.E R4, desc[UR4][R4.64+0x4] ;  /* 0x0000040404047981 */ /* 0x000ea4000c1e1900 */
[----:B--2---:R-:W-:-:S07]  /*12730*/  IMAD.IADD R6, R4, 0x1, -R6 ;  /* 0x0000000104067824 */ /* 0x004fce00078e0a06 */
.L_x_2545:
[----:B-----5:R-:W-:Y:S01]  /*12740*/  IMAD.IADD R6, R6, 0x1, -R0 ;  /* 0x0000000106067824 */ /* 0x020fe200078e0a00 */
[----:B------:R-:W-:Y:S01]  /*12750*/  BSSY B7, `(.L_x_2546) ;  /* 0x000048a000077945 */ /* 0x000fe20003800000 */
[----:B------:R-:W3:Y:S01]  /*12760*/  LDC R0, c[0x0][0x448] ;  /* 0x00011200ff007b82 */ /* 0x000ee20000000800 */
[----:B------:R-:W-:Y:S02]  /*12770*/  IMAD.SHL.U32 R2, R17, 0x80, RZ ;  /* 0x0000008011027824 */ /* 0x000fe400078e00ff */
[----:B------:R-:W-:Y:S02]  /*12780*/  VIADD R5, R6, 0x6f ;  /* 0x0000006f06057836 */ /* 0x000fe40000000000 */
[----:B------:R-:W-:Y:S02]  /*12790*/  VIADD R2, R2, 0x7f ;  /* 0x0000007f02027836 */ /* 0x000fe40000000000 */
[----:B------:R-:W-:-:S04]  /*127a0*/  IMAD.MOV.U32 R4, RZ, RZ, RZ ;  /* 0x000000ffff047224 */ /* 0x000fc800078e00ff */
[----:B------:R-:W-:Y:S01]  /*127b0*/  IMAD.HI R4, R5, -0x6db6db6d, R4 ;  /* 0x9249249305047827 */ /* 0x000fe200078e0204 */
[----:B---3--:R-:W-:-:S13]  /*127c0*/  ISETP.NE.AND P0, PT, R0, 0x1, PT ;  /* 0x000000010000780c */ /* 0x008fda0003f05270 */
[----:B------:R-:W3:Y:S08]  /*127d0*/  @P0 LDC R0, c[0x0][0x44c] ;  /* 0x00011300ff000b82 */ /* 0x000ef00000000800 */
[----:B------:R-:W4:Y:S01]  /*127e0*/  @P0 LDC R3, c[0x0][0x450] ;  /* 0x00011400ff030b82 */ /* 0x000f220000000800 */
[----:B---3--:R-:W-:-:S05]  /*127f0*/  @P0 IMAD.HI.U32 R0, R2, R0, RZ ;  /* 0x0000000002000227 */ /* 0x008fca00078e00ff */
[----:B----4-:R-:W-:Y:S02]  /*12800*/  @P0 SHF.R.U32.HI R2, RZ, R3, R0 ;  /* 0x00000003ff020219 */ /* 0x010fe40000011600 */
[----:B------:R-:W-:Y:S02]  /*12810*/  IADD3 R3, R6, 0x70, -R9 ;  /* 0x0000007006037810 */ /* 0x000fe40007ffe809 */
[----:B------:R-:W-:-:S03]  /*12820*/  SHF.R.U32.HI R0, RZ, 0x1f, R4 ;  /* 0x0000001fff007819 */ /* 0x000fc60000011604 */
[----:B------:R-:W-:Y:S01]  /*12830*/  IMAD.IADD R3, R3, 0x1, R2 ;  /* 0x0000000103037824 */ /* 0x000fe200078e0202 */
[----:B------:R-:W-:Y:S01]  /*12840*/  LEA.HI.SX32 R0, R4, R0, 0x1a ;  /* 0x0000000004007211 */ /* 0x000fe200078fd2ff */
[----:B------:R-:W-:-:S04]  /*12850*/  IMAD.MOV.U32 R2, RZ, RZ, RZ ;  /* 0x000000ffff027224 */ /* 0x000fc800078e00ff */
[----:B------:R-:W-:-:S05]  /*12860*/  IMAD.HI R2, R3, -0x6db6db6d, R2 ;  /* 0x9249249303027827 */ /* 0x000fca00078e0202 */
[----:B------:R-:W-:-:S04]  /*12870*/  SHF.R.U32.HI R3, RZ, 0x1f, R2 ;  /* 0x0000001fff037819 */ /* 0x000fc80000011602 */
[----:B------:R-:W-:-:S04]  /*12880*/  LEA.HI.SX32 R3, R2, R3, 0x1a ;  /* 0x0000000302037211 */ /* 0x000fc800078fd2ff */
[----:B--2---:R-:W-:-:S04]  /*12890*/  VIMNMX R7, R0, R3, PT ;  /* 0x0000000300077248 */ /* 0x004fc80003fe0100 */
[----:B------:R-:W-:Y:S01]  /*128a0*/  ISETP.GT.AND P0, PT, R7, RZ, PT ;  /* 0x000000ff0700720c */ /* 0x000fe20003f04270 */
[----:B------:R2:W-:-:S12]  /*128b0*/  STL [R1+0x2c], R7 ;  /* 0x00002c0701007387 */ /* 0x0005d80000100800 */
[----:B--2---:R-:W-:Y:S05]  /*128c0*/  @P0 BRA `(.L_x_2547) ;  /* 0x0000000000480947 */ /* 0x004fea0003800000 */
[----:B------:R-:W2:Y:S02]  /*128d0*/  S2R R7, SR_TID.X ;  /* 0x0000000000077919 */ /* 0x000ea40000002100 */
[----:B--2---:R-:W-:-:S04]  /*128e0*/  LOP3.LUT R7, R7, 0x7f, RZ, 0xc0, !PT ;  /* 0x0000007f07077812 */ /* 0x004fc800078ec0ff */
[----:B------:R-:W-:-:S13]  /*128f0*/  ISETP.NE.AND P0, PT, R7, RZ, PT ;  /* 0x000000ff0700720c */ /* 0x000fda0003f05270 */
[----:B------:R-:W-:Y:S05]  /*12900*/  @P0 BRA `(.L_x_2548) ;  /* 0x0000004400b80947 */ /* 0x000fea0003800000 */
[----:B------:R-:W2:Y:S01]  /*12910*/  S2R R5, SR_LANEID ;  /* 0x0000000000057919 */ /* 0x000ea20000000000 */
[----:B------:R-:W-:Y:S01]  /*12920*/  VOTEU.ANY UR4, UPT, PT ;  /* 0x0000000000047886 */ /* 0x000fe200038e0100 */
[----:B------:R-:W3:Y:S01]  /*12930*/  LDC.64 R2, c[0x0][0xc60] ;  /* 0x00031800ff027b82 */ /* 0x000ee20000000a00 */
[----:B------:R-:W2:Y:S01]  /*12940*/  FLO.U32 R0, UR4 ;  /* 0x0000000400007d00 */ /* 0x000ea200080e0000 */
[----:B------:R-:W-:Y:S01]  /*12950*/  ULDC.64 UR6, c[0x0][0x208] ;  /* 0x0000820000067ab9 */ /* 0x000fe20000000a00 */
[----:B--2---:R-:W-:-:S06]  /*12960*/  ISETP.EQ.U32.AND P0, PT, R0, R5, PT ;  /* 0x000000050000720c */ /* 0x004fcc0003f02070 */
[----:B------:R-:W3:Y:S07]  /*12970*/  POPC R5, UR4 ;  /* 0x0000000400057d09 */ /* 0x000eee0008000000 */
[----:B---3--:R-:W2:Y:S01]  /*12980*/  @P0 ATOMG.E.ADD.STRONG.GPU PT, R3, desc[UR6][R2.64], R5 ;  /* 0x00000005020309a8 */ /* 0x008ea200081ee1c6 */
[----:B------:R-:W3:Y:S02]  /*12990*/  S2R R4, SR_LTMASK ;  /* 0x0000000000047919 */ /* 0x000ee40000003900 */
[----:B---3--:R-:W-:-:S04]  /*129a0*/  LOP3.LUT R4, R4, UR4, RZ, 0xc0, !PT ;  /* 0x0000000404047c12 */ /* 0x008fc8000f8ec0ff */
[----:B------:R-:W3:Y:S01]  /*129b0*/  POPC R7, R4 ;  /* 0x0000000400077309 */ /* 0x000ee20000000000 */
[----:B--2---:R-:W3:Y:S02]  /*129c0*/  SHFL.IDX PT, R0, R3, R0, 0x1f ;  /* 0x00001f0003007589 */ /* 0x004ee400000e0000 */
[----:B---3--:R-:W-:Y:S01]  /*129d0*/  IADD3 R16, R0, UR38, R7 ;  /* 0x0000002600107c10 */ /* 0x008fe2000fffe007 */
[----:B------:R-:W-:Y:S06]  /*129e0*/  BRA `(.L_x_2548) ;  /* 0x0000004400807947 */ /* 0x000fec0003800000 */
.L_x_2547:
        /* <DEDUP_REMOVED lines=20> */
[----:B012---:R-:W-:Y:S05]  /*12b30*/  CALL.ABS.NOINC R2 ;  /* 0x0000000002007343 */ /* 0x007fea0003c00000 */
.L_x_2550:
[----:B------:R-:W-:Y:S05]  /*12b40*/  BSYNC B6 ;  /* 0x0000000000067941 */ /* 0x000fea0003800000 */
.L_x_2549:
        /* <DEDUP_REMOVED lines=18> */
[----:B--2---:R-:W-:-:S07]  /*12c70*/  IMAD.MOV.U32 R13, RZ, RZ, RZ ;  /* 0x000000ffff0d7224 */ /* 0x004fce00078e00ff */
[----:B------:R-:W-:-:S07]  /*12c80*/  LEPC R20, `(.L_x_2553) ;  /* 0x000000001014794e */ /* 0x000fce0000000000 */
[----:B01-3--:R-:W-:Y:S05]  /*12c90*/  CALL.ABS.NOINC R2 ;  /* 0x0000000002007343 */ /* 0x00bfea0003c00000 */
.L_x_2553:
        /* <DEDUP_REMOVED lines=16> */
.L_x_2552:
[----:B------:R-:W-:Y:S05]  /*12da0*/  BSYNC B6 ;  /* 0x0000000000067941 */ /* 0x000fea0003800000 */
.L_x_2551:
[----:B------:R-:W2:Y:S01]  /*12db0*/  LDL.LU R2, [R1] ;  /* 0x0000000001027983 */ /* 0x000ea20000300800 */
[----:B------:R-:W-:-:S03]  /*12dc0*/  ULDC.64 UR4, c[0x0][0x9f8] ;  /* 0x00027e0000047ab9 */ /* 0x000fc60000000a00 */
[----:B------:R-:W3:Y:S04]  /*12dd0*/  LDL.LU R4, [R1+0xc] ;  /* 0x00000c0001047983 */ /* 0x000ee80000300800 */
[----:B------:R-:W4:Y:S01]  /*12de0*/  LDL R7, [R1+0x10] ;  /* 0x0000100001077983 */ /* 0x000f220000100800 */
[----:B------:R-:W-:Y:S01]  /*12df0*/  ISETP.NE.U32.AND P0, PT, RZ, UR4, PT ;  /* 0x00000004ff007c0c */ /* 0x000fe2000bf05070 */
[----:B------:R-:W-:Y:S02]  /*12e00*/  ULDC.64 UR6, c[0x0][0x208] ;  /* 0x0000820000067ab9 */ /* 0x000fe40000000a00 */
[----:B------:R-:W5:Y:S01]  /*12e10*/  LDL R0, [R1+0x2c] ;  /* 0x00002c0001007983 */ /* 0x000f620000100800 */
[----:B------:R-:W-:-:S13]  /*12e20*/  ISETP.NE.AND.EX P0, PT, RZ, UR5, PT, P0 ;  /* 0x00000005ff007c0c */ /* 0x000fda000bf05300 */
[----:B--2---:R-:W-:-:S04]  /*12e30*/  @P0 IADD3 R2, P1, R2, UR4, RZ ;  /* 0x0000000402020c10 */ /* 0x004fc8000ff3e0ff */
[----:B---3--:R-:W-:Y:S01]  /*12e40*/  @P0 IADD3.X R3, R4, UR5, RZ, P1, !PT ;  /* 0x0000000504030c10 */ /* 0x008fe20008ffe4ff */
[----:B------:R-:W-:-:S04]  /*12e50*/  ULDC.64 UR4, c[0x0][0xa08] ;  /* 0x0002820000047ab9 */ /* 0x000fc80000000a00 */
[----:B----4-:R2:W3:Y:S02]  /*12e60*/  @P0 LDG.E R7, desc[UR6][R2.64] ;  /* 0x0000000602070981 */ /* 0x0104e4000c1e1900 */
[----:B--2---:R-:W2:Y:S01]  /*12e70*/  LDC.64 R2, c[0x0][0x418] ;  /* 0x00010600ff027b82 */ /* 0x004ea20000000a00 */
[----:B-----5:R-:W-:Y:S01]  /*12e80*/  VIADD R4, R0, 0xffffffff ;  /* 0xffffffff00047836 */ /* 0x020fe20000000000 */
[----:B---3--:R-:W-:Y:S01]  /*12e90*/  SHF.R.S32.HI R8, RZ, 0x1f, R7 ;  /* 0x0000001fff087819 */ /* 0x008fe20000011407 */
[----:B------:R3:W-:Y:S04]  /*12ea0*/  @P0 STL [R1+0x10], R7 ;  /* 0x0000100701000387 */ /* 0x0007e80000100800 */
[----:B------:R3:W-:Y:S01]  /*12eb0*/  STL [R1+0x1c], R8 ;  /* 0x00001c0801007387 */ /* 0x0007e20000100800 */
[----:B--2---:R-:W-:Y:S01]  /*12ec0*/  LOP3.LUT P0, RZ, R2, UR4, RZ, 0xfc, !PT ;  /* 0x0000000402ff7c12 */ /* 0x004fe2000f80fcff */
[----:B------:R-:W-:-:S03]  /*12ed0*/  UMOV UR4, 0xffffffff ;  /* 0xffffffff00047882 */ /* 0x000fc60000000000 */
[----:B------:R-:W-:-:S04]  /*12ee0*/  LOP3.LUT P0, RZ, R3, UR5, RZ, 0xfc, P0 ;  /* 0x0000000503ff7c12 */ /* 0x000fc8000800fcff */
[----:B------:R-:W-:Y:S01]  /*12ef0*/  SEL R0, R7, RZ, !P0 ;  /* 0x000000ff07007207 */ /* 0x000fe20004000000 */
[----:B---3--:R-:W-:Y:S08]  /*12f00*/  BRA.DIV UR4, `(.L_x_2554) ;  /* 0x0000005604047947 */ /* 0x008ff0000b800000 */
[----:B------:R-:W2:Y:S02]  /*12f10*/  S2R R5, SR_TID.X ;  /* 0x0000000000057919 */ /* 0x000ea40000002100 */
[----:B--2---:R-:W-:-:S04]  /*12f20*/  SHF.R.U32.HI R5, RZ, 0x5, R5 ;  /* 0x00000005ff057819 */ /* 0x004fc80000011605 */
[----:B------:R-:W-:-:S05]  /*12f30*/  LOP3.LUT R5, R5, 0x3, RZ, 0xc0, !PT ;  /* 0x0000000305057812 */ /* 0x000fca00078ec0ff */
[----:B------:R2:W3:Y:S02]  /*12f40*/  SHFL.IDX PT, R14, R5, RZ, 0x1f ;  /* 0x00001fff050e7589 */ /* 0x0004e400000e0000 */
.L_x_2664:
[----:B------:R-:W-:Y:S01]  /*12f50*/  PLOP3.LUT P1, PT, PT, PT, PT, 0x8, 0x0 ;  /* 0x000000000000781c */ /* 0x000fe20003f2e170 */
[----:B------:R4:W-:Y:S01]  /*12f60*/  STL [R1], R0 ;  /* 0x0000000001007387 */ /* 0x0009e20000100800 */
[----:B---3--:R-:W-:-:S03]  /*12f70*/  ISETP.NE.AND P0, PT, R14, RZ, PT ;  /* 0x000000ff0e00720c */ /* 0x008fc60003f05270 */
[----:B------:R3:W-:Y:S01]  /*12f80*/  STL [R1+0xc], R4 ;  /* 0x00000c0401007387 */ /* 0x0007e20000100800 */
[----:B----4-:R-:W-:-:S05]  /*12f90*/  P2R R0, PR, RZ, 0x2 ;  /* 0x00000002ff007803 */ /* 0x010fca0000000000 */
[----:B------:R3:W-:Y:S04]  /*12fa0*/  STL [R1+0x20], R0 ;  /* 0x0000200001007387 */ /* 0x0007e80000100800 */
[----:B------:R-:W-:Y:S05]  /*12fb0*/  @P0 BRA `(.L_x_2555) ;  /* 0x00000004004c0947 */ /* 0x000fea0003800000 */
[----:B------:R-:W-:-:S03]  /*12fc0*/  UMOV UR4, 0xffffffff ;  /* 0xffffffff00047882 */ /* 0x000fc60000000000 */
[----:B------:R-:W-:Y:S05]  /*12fd0*/  BRA.DIV UR4, `(.L_x_2556) ;  /* 0x0000005604047947 */ /* 0x000fea000b800000 */
[----:B------:R-:W-:-:S13]  /*12fe0*/  ELECT P6, URZ, PT ;  /* 0x00000000003f782f */ /* 0x000fda00038c0000 */
.L_x_2667:
[----:B------:R-:W-:Y:S05]  /*12ff0*/  @!P6 BRA `(.L_x_2555) ;  /* 0x00000004003ce947 */ /* 0x000fea0003800000 */
[----:B------:R-:W-:-:S04]  /*13000*/  ISETP.NE.U32.AND P0, PT, R2, RZ, PT ;  /* 0x000000ff0200720c */ /* 0x000fc80003f05070 */
[----:B------:R-:W-:-:S13]  /*13010*/  ISETP.NE.AND.EX P0, PT, R3, RZ, PT, P0 ;  /* 0x000000ff0300720c */ /* 0x000fda0003f05300 */
[----:B------:R-:W-:Y:S05]  /*13020*/  @!P0 BRA `(.L_x_2557) ;  /* 0x0000000000588947 */ /* 0x000fea0003800000 */
[----:B------:R-:W4:Y:S01]  /*13030*/  LDC R6, c[0x0][0x43c] ;  /* 0x00010f00ff067b82 */ /* 0x000f220000000800 */
[----:B01----:R-:W-:Y:S01]  /*13040*/  IMAD.MOV.U32 R9, RZ, RZ, R4 ;  /* 0x000000ffff097224 */ /* 0x003fe200078e0004 */
[----:B------:R-:W-:Y:S01]  /*13050*/  ULDC.64 UR4, c[0x0][0x428] ;  /* 0x00010a0000047ab9 */ /* 0x000fe20000000a00 */
[----:B------:R-:W-:Y:S02]  /*13060*/  ULDC.64 UR6, c[0x0][0x208] ;  /* 0x0000820000067ab9 */ /* 0x000fe40000000a00 */
[----:B---3--:R-:W-:Y:S01]  /*13070*/  IMAD.MOV.U32 R0, RZ, RZ, R9 ;  /* 0x000000ffff007224 */ /* 0x008fe200078e0009 */
[----:B----4-:R-:W-:-:S13]  /*13080*/  ISETP.NE.AND P0, PT, R6, 0x1, PT ;  /* 0x000000010600780c */ /* 0x010fda0003f05270 */
[----:B--2---:R-:W0:Y:S02]  /*13090*/  @P0 LDC.64 R4, c[0x0][0x440] ;  /* 0x00011000ff040b82 */ /* 0x004e240000000a00 */
        /* <DEDUP_REMOVED lines=13> */
[----:B------:R-:W2:Y:S04]  /*13170*/  LDG.E R0, desc[UR6][R2.64] ;  /* 0x0000000602007981 */ /* 0x000ea8000c1e1900 */
[----:B--2---:R4:W-:Y:S02]  /*13180*/  STL [R1], R0 ;  /* 0x0000000001007387 */ /* 0x0049e40000100800 */
.L_x_2557:
[----:B------:R-:W5:Y:S04]  /*13190*/  LDL R7, [R1+0x4] ;  /* 0x0000040001077983 */ /* 0x000f680000100800 */
[----:B---34-:R-:W5:Y:S04]  /*131a0*/  LDL R0, [R1+0x8] ;  /* 0x0000080001007983 */ /* 0x018f680000100800 */
[----:B------:R-:W3:Y:S01]  /*131b0*/  LDL R2, [R1+0x14] ;  /* 0x0000140001027983 */ /* 0x000ee20000100800 */
[----:B-----5:R-:W-:Y:S01]  /*131c0*/  IMAD R0, R0, 0x8, R7 ;  /* 0x0000000800007824 */ /* 0x020fe200078e0207 */
[----:B---3--:R-:W-:-:S04]  /*131d0*/  SHF.L.U32 R2, R2, 0x1f, RZ ;  /* 0x0000001f02027819 */ /* 0x008fc800000006ff */
[----:B------:R-:W3:Y:S02]  /*131e0*/  SYNCS.PHASECHK.TRANS64.TRYWAIT P0, [R0+URZ+0x36840], R2 ;  /* 0x03684002000075a7 */ /* 0x000ee4000800017f */
[----:B---3--:R-:W-:Y:S05]  /*131f0*/  @!P0 BRA `(.L_x_2558) ;  /* 0x00000050009c8947 */ /* 0x008fea0003800000 */
.L_x_2668:
[----:B------:R-:W4:Y:S02]  /*13200*/  S2R R3, SR_TID.X ;  /* 0x0000000000037919 */ /* 0x000f240000002100 */
        /* <DEDUP_REMOVED lines=10> */
.L_x_2559:
[----:B------:R-:W4:Y:S04]  /*132b0*/  LDL R6, [R1+0x4] ;  /* 0x0000040001067983 */ /* 0x000f280000100800 */
[----:B--2---:R-:W4:Y:S04]  /*132c0*/  LDL R5, [R1+0x8] ;  /* 0x0000080001057983 */ /* 0x004f280000100800 */
[----:B------:R-:W2:Y:S04]  /*132d0*/  LDL R4, [R1+0xc] ;  /* 0x00000c0001047983 */ /* 0x000ea80000100800 */
[----:B------:R-:W5:Y:S04]  /*132e0*/  LDL R3, [R1+0x18] ;  /* 0x0000180001037983 */ /* 0x000f680000100800 */
[----:B---3--:R-:W3:Y:S01]  /*132f0*/  LDL R2, [R1] ;  /* 0x0000000001027983 */ /* 0x008ee20000100800 */
        /* <DEDUP_REMOVED lines=9> */
[----:B----4-:R-:W-:Y:S01]  /*13390*/  IMAD R0, R5, 0xa800, R6 ;  /* 0x0000a80005007824 */ /* 0x010fe200078e0206 */
[----:B--2---:R-:W-:-:S04]  /*133a0*/  R2UR UR11, R4 ;  /* 0x00000000040b72ca */ /* 0x004fc800000e0000 */
[----:B------:R-:W-:Y:S02]  /*133b0*/  R2UR UR8, R0 ;  /* 0x00000000000872ca */ /* 0x000fe400000e0000 */
[----:B-----5:R-:W-:Y:S02]  /*133c0*/  R2UR UR5, R3 ;  /* 0x00000000030572ca */ /* 0x020fe400000e0000 */
[----:B------:R-:W-:Y:S02]  /*133d0*/  P2R R0, PR, RZ, 0x1 ;  /* 0x00000001ff007803 */ /* 0x000fe40000000000 */
[----:B---3--:R-:W-:-:S03]  /*133e0*/  R2UR UR13, R2 ;  /* 0x00000000020d72ca */ /* 0x008fc600000e0000 */
[----:B------:R4:W-:Y:S04]  /*133f0*/  STL [R1+0x20], R0 ;  /* 0x0000200001007387 */ /* 0x0009e80000100800 */
[----:B------:R-:W-:Y:S02]  /*13400*/  UIADD3 UR14, UR8, 0x21400, URZ ;  /* 0x00021400080e7890 */ /* 0x000fe4000fffe03f */
[----:B------:R-:W-:Y:S02]  /*13410*/  UIMAD UR11, UR11, 0x70, UR5 ;  /* 0x000000700b0b78a4 */ /* 0x000fe4000f8e0205 */
[----:B------:R-:W-:Y:S02]  /*13420*/  UIADD3.X UR5, URZ, UR37, URZ, UP0, !UPT ;  /* 0x000000253f057290 */ /* 0x000fe400087fe43f */
[----:B------:R-:W-:-:S02]  /*13430*/  UIADD3 UR15, UR8, 0x24c00, URZ ;  /* 0x00024c00080f7890 */ /* 0x000fc4000fffe03f */
        /* <DEDUP_REMOVED lines=10> */
[----:B----4-:R-:W-:Y:S01]  /*134e0*/  NOP ;  /* 0x0000000000007918 */ /* 0x010fe20000000000 */
.L_x_2555:
[----:B------:R-:W4:Y:S04]  /*134f0*/  LDL R2, [R1+0x4] ;  /* 0x0000040001027983 */ /* 0x000f280000100800 */
[----:B------:R-:W5:Y:S04]  /*13500*/  LDL.LU R3, [R1+0x30] ;  /* 0x0000300001037983 */ /* 0x000f680000300800 */
[----:B--2---:R-:W2:Y:S04]  /*13510*/  LDL.LU R5, [R1+0x28] ;  /* 0x0000280001057983 */ /* 0x004ea80000300800 */
[----:B---3--:R-:W3:Y:S01]  /*13520*/  LDL.LU R4, [R1+0x38] ;  /* 0x0000380001047983 */ /* 0x008ee20000300800 */
[----:B------:R-:W-:Y:S05]  /*13530*/  WARPSYNC.ALL ;  /* 0x0000000000007948 */ /* 0x000fea0003800000 */
[----:B------:R-:W-:Y:S01]  /*13540*/  ULDC.64 UR4, c[0x0][0x298] ;  /* 0x0000a60000047ab9 */ /* 0x000fe20000000a00 */
[----:B------:R-:W-:Y:S01]  /*13550*/  ULDC.64 UR6, c[0x0][0xa00] ;  /* 0x0002800000067ab9 */ /* 0x000fe20000000a00 */
[----:B------:R-:W-:Y:S01]  /*13560*/  BSSY B6, `(.L_x_2560) ;  /* 0x0000024000067945 */ /* 0x000fe20003800000 */
[----:B------:R-:W-:Y:S01]  /*13570*/  BAR.SYNC.DEFER_BLOCKING 0x8, 0x180 ;  /* 0x0206000000007b1d */ /* 0x000fe20000010000 */
[----:B------:R-:W-:-:S04]  /*13580*/  ISETP.NE.U32.AND P0, PT, RZ, UR6, PT ;  /* 0x00000006ff007c0c */ /* 0x000fc8000bf05070 */
[----:B------:R-:W-:Y:S01]  /*13590*/  ISETP.NE.AND.EX P0, PT, RZ, UR7, PT, P0 ;  /* 0x00000007ff007c0c */ /* 0x000fe2000bf05300 */
[----:B----4-:R-:W-:Y:S01]  /*135a0*/  VIADD R2, R2, 0x15400 ;  /* 0x0001540002027836 */ /* 0x010fe20000000000 */
[----:B-----5:R-:W-:-:S04]  /*135b0*/  SHF.R.S32.HI R0, RZ, 0x1f, R3 ;  /* 0x0000001fff007819 */ /* 0x020fc80000011403 */
[----:B------:R-:W-:Y:S02]  /*135c0*/  LOP3.LUT P1, RZ, R2, 0x3ff, RZ, 0xc0, !PT ;  /* 0x000003ff02ff7812 */ /* 0x000fe4000782c0ff */
[----:B--2---:R-:W-:Y:S01]  /*135d0*/  SEL R5, R5, RZ, !P0 ;  /* 0x000000ff05057207 */ /* 0x004fe20004000000 */
[----:B------:R-:W-:Y:S01]  /*135e0*/  IMAD R0, R0, UR4, RZ ;  /* 0x0000000400007c24 */ /* 0x000fe2000f8e02ff */
[----:B---3--:R-:W-:-:S03]  /*135f0*/  SEL R4, R4, RZ, !P0 ;  /* 0x000000ff04047207 */ /* 0x008fc60004000000 */
[C---:B------:R-:W-:Y:S02]  /*13600*/  IMAD R0, R3.reuse, UR5, R0 ;  /* 0x0000000503007c24 */ /* 0x040fe4000f8e0200 */
[----:B------:R-:W-:-:S05]  /*13610*/  IMAD.WIDE.U32 R2, R3, UR4, RZ ;  /* 0x0000000403027c25 */ /* 0x000fca000f8e00ff */
[----:B------:R2:W-:Y:S04]  /*13620*/  STL.64 [R1+0x40], R2 ;  /* 0x0000400201007387 */ /* 0x0005e80000100a00 */
[----:B------:R3:W-:Y:S04]  /*13630*/  STL [R1+0x28], R5 ;  /* 0x0000280501007387 */ /* 0x0007e80000100800 */
[----:B------:R3:W-:Y:S01]  /*13640*/  STL [R1+0x4c], R4 ;  /* 0x00004c0401007387 */ /* 0x0007e20000100800 */
[----:B--2---:R-:W-:Y:S01]  /*13650*/  IMAD.IADD R2, R3, 0x1, R0 ;  /* 0x0000000103027824 */ /* 0x004fe200078e0200 */
[----:B------:R-:W-:-:S05]  /*13660*/  SHF.R.S32.HI R0, RZ, 0x1f, R18 ;  /* 0x0000001fff007819 */ /* 0x000fca0000011412 */
[----:B------:R3:W-:Y:S04]  /*13670*/  STL [R1+0x38], R0 ;  /* 0x0000380001007387 */ /* 0x0007e80000100800 */
[----:B------:R3:W-:Y:S01]  /*13680*/  STL [R1+0x30], R2 ;  /* 0x0000300201007387 */ /* 0x0007e20000100800 */
[----:B------:R-:W-:Y:S05]  /*13690*/  @!P1 BRA `(.L_x_2561) ;  /* 0x0000000000409947 */ /* 0x000fea0003800000 */
[----:B---3--:R-:W-:Y:S01]  /*136a0*/  MOV R2, 0x0 ;  /* 0x0000000000027802 */ /* 0x008fe20000000f00 */
        /* <DEDUP_REMOVED lines=15> */
.L_x_2561:
[----:B------:R-:W-:Y:S05]  /*137a0*/  BSYNC B6 ;  /* 0x0000000000067941 */ /* 0x000fea0003800000 */
.L_x_2560:
[----:B---3--:R-:W2:Y:S01]  /*137b0*/  LDL.LU R5, [R1+0x30] ;  /* 0x0000300001057983 */ /* 0x008ea20000300800 */
[----:B------:R-:W-:Y:S01]  /*137c0*/  ULDC.64 UR4, c[0x0][0x2d8] ;  /* 0x0000b60000047ab9 */ /* 0x000fe20000000a00 */
[----:B------:R-:W3:Y:S01]  /*137d0*/  LDC R7, c[0x0][0x448] ;  /* 0x00011200ff077b82 */ /* 0x000ee20000000800 */
[----:B------:R-:W-:Y:S01]  /*137e0*/  ULDC.64 UR6, c[0x0][0x280] ;  /* 0x0000a00000067ab9 */ /* 0x000fe20000000a00 */
[----:B------:R-:W2:Y:S04]  /*137f0*/  LDL.LU.64 R2, [R1+0x40] ;  /* 0x0000400001027983 */ /* 0x000ea80000300a00 */
[----:B------:R-:W4:Y:S04]  /*13800*/  LDL.LU R0, [R1+0x38] ;  /* 0x0000380001007983 */ /* 0x000f280000300800 */
[----:B------:R-:W4:Y:S04]  /*13810*/  LDL.LU R6, [R1+0x4c] ;  /* 0x00004c0001067983 */ /* 0x000f280000300800 */
[----:B------:R-:W4:Y:S01]  /*13820*/  LDL.LU R4, [R1+0x28] ;  /* 0x0000280001047983 */ /* 0x000f220000300800 */
[----:B01----:R-:W0:Y:S01]  /*13830*/  S2R R9, SR_TID.X ;  /* 0x0000000000097919 */ /* 0x003e220000002100 */
[----:B------:R-:W1:Y:S01]  /*13840*/  S2R R8, SR_TID.X ;  /* 0x0000000000087919 */ /* 0x000e620000002100 */
[----:B---3--:R-:W-:Y:S01]  /*13850*/  ISETP.NE.AND P0, PT, R7, 0x1, PT ;  /* 0x000000010700780c */ /* 0x008fe20003f05270 */
[----:B0-----:R-:W-:-:S02]  /*13860*/  IMAD.SHL.U32 R9, R9, 0x8, RZ ;  /* 0x0000000809097824 */ /* 0x001fc400078e00ff */
[----:B-1----:R-:W-:-:S03]  /*13870*/  IMAD.SHL.U32 R10, R8, 0x8, RZ ;  /* 0x00000008080a7824 */ /* 0x002fc600078e00ff */
[----:B------:R-:W-:-:S04]  /*13880*/  LOP3.LUT R9, R9, 0x38, RZ, 0xc0, !PT ;  /* 0x0000003809097812 */ /* 0x000fc800078ec0ff */
[C---:B------:R-:W-:Y:S02]  /*13890*/  LOP3.LUT R11, R9.reuse, 0x40, RZ, 0xfc, !PT ;  /* 0x00000040090b7812 */ /* 0x040fe400078efcff */
[----:B------:R-:W-:Y:S02]  /*138a0*/  LOP3.LUT R9, R9, 0x80, RZ, 0xfc, !PT ;  /* 0x0000008009097812 */ /* 0x000fe400078efcff */
[----:B------:R-:W-:Y:S01]  /*138b0*/  LOP3.LUT R10, R10, 0x38, RZ, 0xc0, !PT ;  /* 0x000000380a0a7812 */ /* 0x000fe200078ec0ff */
[----:B--2---:R-:W-:Y:S02]  /*138c0*/  IMAD.MOV.U32 R3, RZ, RZ, R5 ;  /* 0x000000ffff037224 */ /* 0x004fe400078e0005 */
[----:B------:R-:W0:Y:S01]  /*138d0*/  S2R R5, SR_TID.X ;  /* 0x0000000000057919 */ /* 0x000e220000002100 */
[----:B----4-:R-:W-:Y:S02]  /*138e0*/  IMAD R0, R0, UR4, RZ ;  /* 0x0000000400007c24 */ /* 0x010fe4000f8e02ff */
[----:B------:R-:W-:-:S04]  /*138f0*/  IMAD.WIDE.U32 R2, R18, UR4, R2 ;  /* 0x0000000412027c25 */ /* 0x000fc8000f8e0002 */
[----:B------:R-:W-:Y:S01]  /*13900*/  IMAD R0, R18, UR5, R0 ;  /* 0x0000000512007c24 */ /* 0x000fe2000f8e0200 */
[----:B------:R-:W-:-:S03]  /*13910*/  ULDC.64 UR4, c[0x0][0x2e0] ;  /* 0x0000b80000047ab9 */ /* 0x000fc60000000a00 */
[----:B------:R-:W-:Y:S02]  /*13920*/  IMAD.IADD R3, R3, 0x1, R0 ;  /* 0x0000000103037824 */ /* 0x000fe400078e0200 */
[----:B------:R-:W-:Y:S02]  /*13930*/  IMAD R0, R6, UR4, RZ ;  /* 0x0000000406007c24 */ /* 0x000fe4000f8e02ff */
[C---:B------:R-:W-:Y:S01]  /*13940*/  IMAD.WIDE.U32 R2, R4.reuse, UR4, R2 ;  /* 0x0000000404027c25 */ /* 0x040fe2000f8e0002 */
[----:B------:R-:W1:Y:S03]  /*13950*/  @P0 LDC R6, c[0x0][0x450] ;  /* 0x00011400ff060b82 */ /* 0x000e660000000800 */
[----:B------:R-:W-:Y:S01]  /*13960*/  IMAD R0, R4, UR5, R0 ;  /* 0x0000000504007c24 */ /* 0x000fe2000f8e0200 */
[----:B------:R-:W-:Y:S01]  /*13970*/  ULDC.64 UR4, c[0x0][0x2d0] ;  /* 0x0000b40000047ab9 */ /* 0x000fe20000000a00 */
[----:B------:R-:W2:Y:S02]  /*13980*/  S2R R4, SR_TID.X ;  /* 0x0000000000047919 */ /* 0x000ea40000002100 */
[----:B------:R-:W-:Y:S01]  /*13990*/  IMAD.IADD R3, R3, 0x1, R0 ;  /* 0x0000000103037824 */ /* 0x000fe200078e0200 */
[----:B0-----:R-:W-:-:S04]  /*139a0*/  LOP3.LUT R5, R5, 0x7f, RZ, 0xc0, !PT ;  /* 0x0000007f05057812 */ /* 0x001fc800078ec0ff */
[----:B------:R-:W-:Y:S01]  /*139b0*/  SHF.R.U32.HI R5, RZ, 0x3, R5 ;  /* 0x00000003ff057819 */ /* 0x000fe20000011605 */
[----:B--2---:R-:W-:-:S05]  /*139c0*/  IMAD.SHL.U32 R4, R4, 0x10, RZ ;  /* 0x0000001004047824 */ /* 0x004fca00078e00ff */
[----:B------:R-:W-:Y:S02]  /*139d0*/  LOP3.LUT R4, R5, 0x70, R4, 0xf8, !PT ;  /* 0x0000007005047812 */ /* 0x000fe400078ef804 */
[----:B------:R-:W0:Y:S03]  /*139e0*/  @P0 LDC R5, c[0x0][0x44c] ;  /* 0x00011300ff050b82 */ /* 0x000e260000000800 */
[----:B------:R-:W-:-:S04]  /*139f0*/  IMAD R0, R17, 0x80, R4 ;  /* 0x0000008011007824 */ /* 0x000fc800078e0204 */
        /* <DEDUP_REMOVED lines=11> */
[----:B------:R-:W-:-:S05]  /*13ab0*/  SHF.R.S32.HI R4, RZ, 0x1f, R0 ;  /* 0x0000001fff047819 */ /* 0x000fca0000011400 */
[----:B------:R-:W-:Y:S02]  /*13ac0*/  IMAD R6, R4, UR4, RZ ;  /* 0x0000000404067c24 */ /* 0x000fe4000f8e02ff */
[C---:B------:R-:W-:Y:S01]  /*13ad0*/  IMAD.WIDE.U32 R4, R0.reuse, UR4, R2 ;  /* 0x0000000400047c25 */ /* 0x040fe2000f8e0002 */
[----:B------:R-:W-:Y:S02]  /*13ae0*/  ULDC UR4, c[0x0][0x2b8] ;  /* 0x0000ae0000047ab9 */ /* 0x000fe40000000800 */
[----:B------:R-:W-:Y:S01]  /*13af0*/  ISETP.GE.AND P0, PT, R9, UR4, PT ;  /* 0x0000000409007c0c */ /* 0x000fe2000bf06270 */
[----:B------:R-:W-:Y:S01]  /*13b00*/  IMAD R0, R0, UR5, R6 ;  /* 0x0000000500007c24 */ /* 0x000fe2000f8e0206 */
[----:B------:R0:W5:Y:S01]  /*13b10*/  LDL R9, [R1+0x24] ;  /* 0x0000240001097983 */ /* 0x0001620000100800 */
[----:B------:R-:W-:Y:S02]  /*13b20*/  LEA R3, P3, R4, UR6, 0x1 ;  /* 0x0000000604037c11 */ /* 0x000fe4000f8608ff */
[----:B------:R-:W-:Y:S01]  /*13b30*/  IMAD.IADD R0, R5, 0x1, R0 ;  /* 0x0000000105007824 */ /* 0x000fe200078e0200 */
[----:B------:R-:W-:-:S02]  /*13b40*/  ISETP.GE.AND P2, PT, R10, UR4, PT ;  /* 0x000000040a007c0c */ /* 0x000fc4000bf46270 */
[----:B------:R-:W-:Y:S01]  /*13b50*/  ISETP.GE.AND P1, PT, R11, UR4, PT ;  /* 0x000000040b007c0c */ /* 0x000fe2000bf26270 */
[----:B------:R-:W-:Y:S01]  /*13b60*/  UMOV UR4, 0xffffffff ;  /* 0xffffffff00047882 */ /* 0x000fe20000000000 */
[----:B------:R-:W-:Y:S02]  /*13b70*/  LEA.HI.X R0, R4, UR7, R0, 0x1, P3 ;  /* 0x0000000704007c11 */ /* 0x000fe400098f0c00 */
[----:B0-----:R-:W-:Y:S09]  /*13b80*/  BRA.DIV UR4, `(.L_x_2562) ;  /* 0x0000004a044c7947 */ /* 0x001ff2000b800000 */
[----:B------:R-:W0:Y:S02]  /*13b90*/  S2R R4, SR_TID.X ;  /* 0x0000000000047919 */ /* 0x000e240000002100 */
[----:B0-----:R-:W-:-:S04]  /*13ba0*/  LOP3.LUT R4, R4, 0x7f, RZ, 0xc0, !PT ;  /* 0x0000007f04047812 */ /* 0x001fc800078ec0ff */
[----:B------:R-:W-:Y:S02]  /*13bb0*/  SHF.R.U32.HI R5, RZ, 0x3, R4 ;  /* 0x00000003ff057819 */ /* 0x000fe40000011604 */
[----:B------:R-:W2:Y:S01]  /*13bc0*/  LDL.LU R4, [R1+0x34] ;  /* 0x0000340001047983 */ /* 0x000ea20000300800 */
[----:B------:R-:W-:Y:S02]  /*13bd0*/  ULDC.64 UR4, c[0x0][0x208] ;  /* 0x0000820000047ab9 */ /* 0x000fe40000000a00 */
[----:B------:R-:W-:Y:S01]  /*13be0*/  IMAD R17, R17, 0x80, R5 ;  /* 0x0000008011117824 */ /* 0x000fe200078e0205 */
[----:B------:R-:W-:Y:S04]  /*13bf0*/  SHFL.IDX PT, R6, R3, 0x1, 0x181f ;  /* 0x00381f0003067f89 */ /* 0x000fe800000e0000 */
[----:B------:R-:W0:Y:S04]  /*13c00*/  SHFL.IDX PT, R5, R3, RZ, 0x181f ;  /* 0x00181fff03057589 */ /* 0x000e2800000e0000 */
[----:B------:R-:W-:Y:S01]  /*13c10*/  SHFL.IDX PT, R8, R0, 0x1, 0x181f ;  /* 0x00381f0000087f89 */ /* 0x000fe200000e0000 */
[----:B--2---:R-:W-:-:S02]  /*13c20*/  IMAD R2, R4, R7, RZ ;  /* 0x0000000704027224 */ /* 0x004fc400078e02ff */
[----:B------:R-:W-:-:S03]  /*13c30*/  VIADD R4, R17, 0x10 ;  /* 0x0000001011047836 */ /* 0x000fc60000000000 */
[-C--:B------:R-:W-:Y:S02]  /*13c40*/  ISETP.GE.AND P4, PT, R17, R2.reuse, PT ;  /* 0x000000021100720c */ /* 0x080fe40003f86270 */
[----:B------:R-:W-:Y:S02]  /*13c50*/  ISETP.GE.AND P3, PT, R4, R2, PT ;  /* 0x000000020400720c */ /* 0x000fe40003f66270 */
[----:B------:R-:W1:Y:S09]  /*13c60*/  SHFL.IDX PT, R4, R0, RZ, 0x181f ;  /* 0x00181fff00047589 */ /* 0x000e7200000e0000 */
[----:B0-----:R-:W-:-:S05]  /*13c70*/  @!P4 LEA R5, P5, R10, R5, 0x1 ;  /* 0x000000050a05c211 */ /* 0x001fca00078a08ff */
[----:B-1----:R-:W-:Y:S01]  /*13c80*/  @!P4 IMAD.X R4, RZ, RZ, R4, P5 ;  /* 0x000000ffff04c224 */ /* 0x002fe200028e0604 */
[----:B------:R-:W-:-:S04]  /*13c90*/  @!P3 LEA R7, P5, R10, R6, 0x1 ;  /* 0x000000060a07b211 */ /* 0x000fc800078a08ff */
        /* <DEDUP_REMOVED lines=9> */
[----:B------:R-:W0:Y:S04]  /*13d30*/  SHFL.IDX PT, R7, R3, 0x2, 0x181f ;  /* 0x00581f0003077f89 */ /* 0x000e2800000e0000 */
[----:B------:R-:W-:Y:S04]  /*13d40*/  @!P3 LDGSTS.E.BYPASS.LTC128B.128 [R9+0x15c00], desc[UR4][R4.64], !P2 ;  /* 0x15c000000409bfae */ /* 0x000fe8000d101d44 */
[----:B------:R-:W-:Y:S04]  /*13d50*/  @!P3 LDGSTS.E.BYPASS.LTC128B.128 [R9+0x19c00], desc[UR4][R4.64+0x80], !P1 ;  /* 0x19c000800409bfae */ /* 0x000fe8000c901d44 */
[----:B------:R1:W-:Y:S04]  /*13d60*/  @!P3 LDGSTS.E.BYPASS.LTC128B.128 [R9+0x1dc00], desc[UR4][R4.64+0x100], !P0 ;  /* 0x1dc001000409bfae */ /* 0x0003e8000c101d44 */
[----:B------:R-:W2:Y:S01]  /*13d70*/  SHFL.IDX PT, R6, R0, 0x2, 0x181f ;  /* 0x00581f0000067f89 */ /* 0x000ea200000e0000 */
[----:B-1----:R-:W-:-:S05]  /*13d80*/  VIADD R4, R17, 0x20 ;  /* 0x0000002011047836 */ /* 0x002fca0000000000 */
[----:B------:R-:W-:-:S13]  /*13d90*/  ISETP.GE.AND P3, PT, R4, R2, PT ;  /* 0x000000020400720c */ /* 0x000fda0003f66270 */
[----:B0-----:R-:W-:-:S05]  /*13da0*/  @!P3 LEA R7, P4, R10, R7, 0x1 ;  /* 0x000000070a07b211 */ /* 0x001fca00078808ff */
[----:B--2---:R-:W-:-:S04]  /*13db0*/  @!P3 IMAD.X R4, RZ, RZ, R6, P4 ;  /* 0x000000ffff04b224 */ /* 0x004fc800020e0606 */
[----:B------:R-:W-:Y:S02]  /*13dc0*/  @!P3 IMAD.MOV.U32 R5, RZ, RZ, R4 ;  /* 0x000000ffff05b224 */ /* 0x000fe400078e0004 */
[----:B------:R-:W-:-:S05]  /*13dd0*/  @!P3 IMAD.MOV.U32 R4, RZ, RZ, R7 ;  /* 0x000000ffff04b224 */ /* 0x000fca00078e0007 */
        /* <DEDUP_REMOVED lines=53> */
.L_x_2685:
        /* <DEDUP_REMOVED lines=13> */
.L_x_2564:
[----:B------:R-:W-:Y:S05]  /*14200*/  BSYNC B0 ;  /* 0x0000000000007941 */ /* 0x000fea0003800000 */
.L_x_2563:
[----:B01----:R-:W2:Y:S01]  /*14210*/  LDL R9, [R1+0x4] ;  /* 0x0000040001097983 */ /* 0x003ea20000100800 */
[----:B------:R-:W-:Y:S01]  /*14220*/  PLOP3.LUT P0, PT, PT, PT, PT, 0x80, 0x0 ;  /* 0x000000000000781c */ /* 0x000fe20003f0f070 */
[----:B------:R-:W-:Y:S01]  /*14230*/  NOP ;  /* 0x0000000000007918 */ /* 0x000fe20000000000 */
[----:B--2---:R-:W-:-:S11]  /*14240*/  VIADD R6, R9, 0x36800 ;  /* 0x0003680009067836 */ /* 0x004fd60000000000 */
.L_x_2565:
        /* <DEDUP_REMOVED lines=19> */
.L_x_2686:
[----:B------:R-:W-:Y:S05]  /*14380*/  BSYNC B0 ;  /* 0x0000000000007941 */ /* 0x000fea0003800000 */
.L_x_2566:
[----:B0-----:R-:W2:Y:S01]  /*14390*/  LDL R2, [R1+0x2c] ;  /* 0x00002c0001027983 */ /* 0x001ea20000100800 */
[----:B------:R-:W-:Y:S01]  /*143a0*/  BSSY B0, `(.L_x_2568) ;  /* 0x0000256000007945 */ /* 0x000fe20003800000 */
[----:B--2---:R-:W-:-:S13]  /*143b0*/  ISETP.GE.AND P0, PT, R2, 0x2, PT ;  /* 0x000000020200780c */ /* 0x004fda0003f06270 */
[----:B------:R-:W-:Y:S05]  /*143c0*/  @!P0 BRA `(.L_x_2569) ;  /* 0x00000024004c8947 */ /* 0x000fea0003800000 */
[C---:B------:R-:W-:Y:S01]  /*143d0*/  LOP3.LUT R0, R2.reuse, 0x1, RZ, 0xc0, !PT ;  /* 0x0000000102007812 */ /* 0x040fe200078ec0ff */
[----:B------:R-:W-:Y:S01]  /*143e0*/  VIADD R4, R2, 0xfffffffe ;  /* 0xfffffffe02047836 */ /* 0x000fe20000000000 */
[----:B------:R-:W-:Y:S02]  /*143f0*/  BSSY B2, `(.L_x_2570) ;  /* 0x00000cc000027945 */ /* 0x000fe40003800000 */
[----:B------:R-:W-:Y:S01]  /*14400*/  ISETP.NE.U32.AND P0, PT, R0, 0x1, PT ;  /* 0x000000010000780c */ /* 0x000fe20003f05070 */
[----:B------:R-:W-:-:S12]  /*14410*/  IMAD.MOV.U32 R0, RZ, RZ, R4 ;  /* 0x000000ffff007224 */ /* 0x000fd800078e0004 */
[----:B------:R-:W-:Y:S05]  /*14420*/  @!P0 BRA `(.L_x_2571) ;  /* 0x0000000c00208947 */ /* 0x000fea0003800000 */
[----:B------:R-:W2:Y:S04]  /*14430*/  LDL R5, [R1+0x20] ;  /* 0x0000200001057983 */ /* 0x000ea80000100800 */
[----:B------:R-:W3:Y:S04]  /*14440*/  LDL R3, [R1+0x8] ;  /* 0x0000080001037983 */ /* 0x000ee80000100800 */
[----:B------:R-:W4:Y:S01]  /*14450*/  LDL R2, [R1+0x14] ;  /* 0x0000140001027983 */ /* 0x000f220000100800 */
[----:B------:R-:W-:Y:S01]  /*14460*/  BSSY B1, `(.L_x_2572) ;  /* 0x00000c0000017945 */ /* 0x000fe20003800000 */
[----:B--2---:R-:W-:Y:S01]  /*14470*/  ISETP.NE.AND P1, PT, R5, RZ, PT ;  /* 0x000000ff0500720c */ /* 0x004fe20003f25270 */
        /* <DEDUP_REMOVED lines=9> */
[----:B------:R-:W-:Y:S01]  /*14510*/  ISETP.NE.AND.EX P0, PT, RZ, UR5, PT, P0 ;  /* 0x00000005ff007c0c */ /* 0x000fe2000bf05300 */
[----:B------:R-:W-:-:S12]  /*14520*/  IMAD.MOV.U32 R8, RZ, RZ, R4 ;  /* 0x000000ffff087224 */ /* 0x000fd800078e0004 */
[----:B0-----:R-:W-:Y:S05]  /*14530*/  @!P0 BRA `(.L_x_2574) ;  /* 0x0000000000548947 */ /* 0x001fea0003800000 */
[----:B------:R-:W2:Y:S01]  /*14540*/  LDL R10, [R1+0x1c] ;  /* 0x00001c00010a7983 */ /* 0x000ea20000100800 */
[----:B------:R-:W0:Y:S03]  /*14550*/  LDC R5, c[0x0][0x43c] ;  /* 0x00010f00ff057b82 */ /* 0x000e260000000800 */
[----:B------:R-:W3:Y:S01]  /*14560*/  LDL R7, [R1+0x10] ;  /* 0x0000100001077983 */ /* 0x000ee20000100800 */
[----:B------:R-:W-:Y:S01]  /*14570*/  IMAD.MOV.U32 R0, RZ, RZ, R4 ;  /* 0x000000ffff007224 */ /* 0x000fe200078e0004 */
[----:B------:R-:W-:Y:S01]  /*14580*/  ULDC.64 UR6, c[0x0][0x428] ;  /* 0x00010a0000067ab9 */ /* 0x000fe20000000a00 */
[----:B------:R-:W-:Y:S01]  /*14590*/  ULDC.64 UR8, c[0x0][0x208] ;  /* 0x0000820000087ab9 */ /* 0x000fe20000000a00 */
[----:B0-----:R-:W-:-:S13]  /*145a0*/  ISETP.NE.AND P0, PT, R5, 0x1, PT ;  /* 0x000000010500780c */ /* 0x001fda0003f05270 */
[----:B-----5:R-:W0:Y:S02]  /*145b0*/  @P0 LDC.64 R2, c[0x0][0x440] ;  /* 0x00011000ff020b82 */ /* 0x020e240000000a00 */
[----:B0-----:R-:W-:-:S05]  /*145c0*/  @P0 IMAD.HI.U32 R2, R4, R2, RZ ;  /* 0x0000000204020227 */ /* 0x001fca00078e00ff */
[----:B------:R-:W-:-:S04]  /*145d0*/  @P0 SHF.R.U32.HI R0, RZ, R3, R2 ;  /* 0x00000003ff000219 */ /* 0x000fc80000011602 */
[--C-:B------:R-:W-:Y:S01]  /*145e0*/  SHF.R.S32.HI R3, RZ, 0x1f, R0.reuse ;  /* 0x0000001fff037819 */ /* 0x100fe20000011400 */
[----:B------:R-:W-:-:S04]  /*145f0*/  IMAD.MOV R8, RZ, RZ, -R0 ;  /* 0x000000ffff087224 */ /* 0x000fc800078e0a00 */
[----:B------:R-:W-:Y:S02]  /*14600*/  IMAD R8, R5, R8, R4 ;  /* 0x0000000805087224 */ /* 0x000fe400078e0204 */
[----:B--2---:R-:W-:-:S04]  /*14610*/  IMAD R2, R10, UR6, RZ ;  /* 0x000000060a027c24 */ /* 0x004fc8000f8e02ff */
[----:B---3--:R-:W-:Y:S02]  /*14620*/  IMAD R5, R7, UR7, R2 ;  /* 0x0000000707057c24 */ /* 0x008fe4000f8e0202 */
[----:B------:R-:W-:-:S04]  /*14630*/  IMAD.MOV.U32 R2, RZ, RZ, R0 ;  /* 0x000000ffff027224 */ /* 0x000fc800078e0000 */
[----:B------:R-:W-:-:S04]  /*14640*/  IMAD.WIDE.U32 R2, R7, UR6, R2 ;  /* 0x0000000607027c25 */ /* 0x000fc8000f8e0002 */
[----:B------:R-:W-:Y:S01]  /*14650*/  IMAD.IADD R0, R5, 0x1, R3 ;  /* 0x0000000105007824 */ /* 0x000fe200078e0203 */
[----:B------:R-:W-:-:S04]  /*14660*/  LEA R10, P0, R2, UR4, 0x2 ;  /* 0x00000004020a7c11 */ /* 0x000fc8000f8010ff */
[----:B------:R-:W-:-:S05]  /*14670*/  LEA.HI.X R11, R2, UR5, R0, 0x2, P0 ;  /* 0x00000005020b7c11 */ /* 0x000fca00080f1400 */
[----:B------:R0:W5:Y:S04]  /*14680*/  LDG.E R3, desc[UR8][R10.64] ;  /* 0x000000080a037981 */ /* 0x000168000c1e1900 */
.L_x_2574:
[----:B------:R-:W2:Y:S01]  /*14690*/  LDL R0, [R1+0x4] ;  /* 0x0000040001007983 */ /* 0x000ea20000100800 */
[----:B------:R-:W-:Y:S01]  /*146a0*/  BSSY B3, `(.L_x_2575) ;  /* 0x0000005000037945 */ /* 0x000fe20003800000 */
[----:B--2---:R-:W-:Y:S01]  /*146b0*/  IMAD R2, R9, 0x8, R0 ;  /* 0x0000000809027824 */ /* 0x004fe200078e0200 */
[----:B------:R-:W-:-:S04]  /*146c0*/  SHF.L.U32 R0, R12, 0x1f, RZ ;  /* 0x0000001f0c007819 */ /* 0x000fc800000006ff */
[----:B------:R-:W1:Y:S02]  /*146d0*/  SYNCS.PHASECHK.TRANS64.TRYWAIT P0, [R2+URZ+0x36840], R0 ;  /* 0x03684000020075a7 */ /* 0x000e64000800017f */
[----:B-1----:R-:W-:Y:S05]  /*146e0*/  @!P0 BRA `(.L_x_2576) ;  /* 0x0000004800888947 */ /* 0x002fea0003800000 */
.L_x_2687:
[----:B------:R-:W-:Y:S05]  /*146f0*/  BSYNC B3 ;  /* 0x0000000000037941 */ /* 0x000fea0003800000 */
.L_x_2575:
        /* <DEDUP_REMOVED lines=12> */
.L_x_2578:
[----:B------:R-:W-:Y:S05]  /*147c0*/  BSYNC B3 ;  /* 0x0000000000037941 */ /* 0x000fea0003800000 */
.L_x_2577:
        /* <DEDUP_REMOVED lines=13> */
.L_x_2579:
        /* <DEDUP_REMOVED lines=10> */
[----:B------:R-:W-:Y:S01]  /*14940*/  IMAD.MOV.U32 R15, RZ, RZ, 0x40 ;  /* 0x00000040ff0f7424 */ /* 0x000fe200078e00ff */
[----:B------:R-:W-:Y:S01]  /*14950*/  PLOP3.LUT P0, PT, PT, PT, PT, 0x80, 0x0 ;  /* 0x000000000000781c */ /* 0x000fe20003f0f070 */
[----:B------:R-:W-:Y:S01]  /*14960*/  VIADD R5, R7, 0x24c00 ;  /* 0x00024c0007057836 */ /* 0x000fe20000000000 */
[----:B------:R-:W-:Y:S01]  /*14970*/  UMOV UR6, 0x0 ;  /* 0x0000000000067882 */ /* 0x000fe20000000000 */
[----:B------:R-:W-:Y:S01]  /*14980*/  UMOV UR7, 0x14f00000 ;  /* 0x14f0000000077882 */ /* 0x000fe20000000000 */
[----:B------:R-:W-:-:S15]  /*14990*/  R2UR UR10, R15 ;  /* 0x000000000f0a72ca */ /* 0x000fde00000e0000 */
.L_x_2580:
        /* <DEDUP_REMOVED lines=16> */
.L_x_2581:
        /* <DEDUP_REMOVED lines=10> */
[----:B0-----:R-:W2:Y:S04]  /*14b40*/  LDL.LU R10, [R1+0x14] ;  /* 0x00001400010a7983 */ /* 0x001ea80000300800 */
[----:B------:R-:W3:Y:S01]  /*14b50*/  LDL R5, [R1+0x8] ;  /* 0x0000080001057983 */ /* 0x000ee20000100800 */
[----:B------:R-:W-:Y:S01]  /*14b60*/  BSSY B3, `(.L_x_2582) ;  /* 0x0000005000037945 */ /* 0x000fe20003800000 */
[----:B--2---:R-:W-:Y:S01]  /*14b70*/  SHF.L.U32 R0, R10, 0x1f, RZ ;  /* 0x0000001f0a007819 */ /* 0x004fe200000006ff */
[----:B---3--:R-:W-:-:S04]  /*14b80*/  IMAD R2, R5, 0x8, R6 ;  /* 0x0000000805027824 */ /* 0x008fc800078e0206 */
[----:B------:R-:W0:Y:S02]  /*14b90*/  SYNCS.PHASECHK.TRANS64.TRYWAIT P0, [R2+URZ+0x60], R0 ;  /* 0x00006000020075a7 */ /* 0x000e24000800017f */
[----:B0-----:R-:W-:Y:S05]  /*14ba0*/  @!P0 BRA `(.L_x_2583) ;  /* 0x00000044006c8947 */ /* 0x001fea0003800000 */
.L_x_2688:
[----:B------:R-:W-:Y:S05]  /*14bb0*/  BSYNC B3 ;  /* 0x0000000000037941 */ /* 0x000fea0003800000 */
.L_x_2582:
        /* <DEDUP_REMOVED lines=14> */
.L_x_2585:
[----:B------:R-:W-:Y:S05]  /*14ca0*/  BSYNC B3 ;  /* 0x0000000000037941 */ /* 0x000fea0003800000 */
.L_x_2584:
        /* <DEDUP_REMOVED lines=14> */
.L_x_2586:
        /* <DEDUP_REMOVED lines=16> */
.L_x_2587:
        /* <DEDUP_REMOVED lines=16> */
.L_x_2588:
        /* <DEDUP_REMOVED lines=13> */
.L_x_2573:
[----:B------:R-:W-:Y:S05]  /*15060*/  BSYNC B1 ;  /* 0x0000000000017941 */ /* 0x000fea0003800000 */
.L_x_2572:
[----:B------:R-:W2:Y:S04]  /*15070*/  LDL.LU R0, [R1+0x2c] ;  /* 0x00002c0001007983 */ /* 0x000ea80000300800 */
[----:B------:R3:W-:Y:S04]  /*15080*/  STL [R1+0x8], R9 ;  /* 0x0000080901007387 */ /* 0x0007e80000100800 */
[----:B------:R3:W-:Y:S02]  /*15090*/  STL [R1+0x14], R12 ;  /* 0x0000140c01007387 */ /* 0x0007e40000100800 */
[----:B--23--:R-:W-:-:S07]  /*150a0*/  VIADD R0, R0, 0xfffffffd ;  /* 0xfffffffd00007836 */ /* 0x00cfce0000000000 */
.L_x_2571:
[----:B------:R-:W-:Y:S05]  /*150b0*/  BSYNC B2 ;  /* 0x0000000000027941 */ /* 0x000fea0003800000 */
.L_x_2570:
[----:B------:R-:W-:-:S13]  /*150c0*/  ISETP.NE.AND P0, PT, R4, RZ, PT ;  /* 0x000000ff0400720c */ /* 0x000fda0003f05270 */
[----:B------:R-:W-:Y:S05]  /*150d0*/  @!P0 BRA `(.L_x_2569) ;  /* 0x0000001800088947 */ /* 0x000fea0003800000 */
[----:B0-----:R0:W5:Y:S02]  /*150e0*/  LDL R8, [R1] ;  /* 0x0000000001087983 */ /* 0x0011640000100800 */
.L_x_2623:
[----:B--2---:R-:W2:Y:S04]  /*150f0*/  LDL R4, [R1+0x20] ;  /* 0x0000200001047983 */ /* 0x004ea80000100800 */
[----:B---3--:R-:W3:Y:S04]  /*15100*/  LDL R3, [R1+0x8] ;  /* 0x0000080001037983 */ /* 0x008ee80000100800 */
[----:B----4-:R-:W4:Y:S01]  /*15110*/  LDL R2, [R1+0x14] ;  /* 0x0000140001027983 */ /* 0x010f220000100800 */
[----:B------:R-:W-:Y:S05]  /*15120*/  YIELD ;  /* 0x0000000000007946 */ /* 0x000fea0003800000 */
        /* <DEDUP_REMOVED lines=17> */
[----:B------:R-:W-:Y:S01]  /*15240*/  ULDC.64 UR8, c[0x0][0x208] ;  /* 0x0000820000087ab9 */ /* 0x000fe20000000a00 */
        /* <DEDUP_REMOVED lines=15> */
.L_x_2591:
[----:B------:R-:W3:Y:S01]  /*15340*/  LDL R2, [R1+0x4] ;  /* 0x0000040001027983 */ /* 0x000ee20000100800 */
[----:B------:R-:W-:Y:S01]  /*15350*/  BSSY B2, `(.L_x_2592) ;  /* 0x0000005000027945 */ /* 0x000fe20003800000 */
[----:B---3--:R-:W-:Y:S01]  /*15360*/  IMAD R3, R4, 0x8, R2 ;  /* 0x0000000804037824 */ /* 0x008fe200078e0202 */
[----:B------:R-:W-:-:S04]  /*15370*/  SHF.L.U32 R2, R5, 0x1f, RZ ;  /* 0x0000001f05027819 */ /* 0x000fc800000006ff */
[----:B------:R-:W3:Y:S02]  /*15380*/  SYNCS.PHASECHK.TRANS64.TRYWAIT P0, [R3+URZ+0x36840], R2 ;  /* 0x03684002030075a7 */ /* 0x000ee4000800017f */
[----:B---3--:R-:W-:Y:S05]  /*15390*/  @!P0 BRA `(.L_x_2593) ;  /* 0x0000003c00848947 */ /* 0x008fea0003800000 */
.L_x_2689:
[----:B------:R-:W-:Y:S05]  /*153a0*/  BSYNC B2 ;  /* 0x0000000000027941 */ /* 0x000fea0003800000 */
.L_x_2592:
        /* <DEDUP_REMOVED lines=12> */
.L_x_2595:
[----:B------:R-:W-:Y:S05]  /*15470*/  BSYNC B2 ;  /* 0x0000000000027941 */ /* 0x000fea0003800000 */
.L_x_2594:
        /* <DEDUP_REMOVED lines=13> */
.L_x_2596:
        /* <DEDUP_REMOVED lines=16> */
.L_x_2597:
        /* <DEDUP_REMOVED lines=16> */
.L_x_2598:
        /* <DEDUP_REMOVED lines=17> */
.L_x_2690:
[----:B------:R-:W-:Y:S05]  /*15860*/  BSYNC B2 ;  /* 0x0000000000027941 */ /* 0x000fea0003800000 */
.L_x_2599:
        /* <DEDUP_REMOVED lines=11> */
.L_x_2602:
[----:B------:R-:W-:Y:S05]  /*15920*/  BSYNC B2 ;  /* 0x0000000000027941 */ /* 0x000fea0003800000 */
.L_x_2601:
        /* <DEDUP_REMOVED lines=14> */
.L_x_2603:
        /* <DEDUP_REMOVED lines=16> */
.L_x_2604:
        /* <DEDUP_REMOVED lines=16> */
.L_x_2605:
        /* <DEDUP_REMOVED lines=13> */
.L_x_2590:
[----:B------:R-:W-:Y:S05]  /*15ce0*/  BSYNC B1 ;  /* 0x0000000000017941 */ /* 0x000fea0003800000 */
.L_x_2589:
[----:B------:R-:W3:Y:S01]  /*15cf0*/  LDL R2, [R1+0x20] ;  /* 0x0000200001027983 */ /* 0x000ee20000100800 */
[----:B------:R-:W-:Y:S01]  /*15d00*/  VIADD R3, R4, 0x1 ;  /* 0x0000000104037836 */ /* 0x000fe20000000000 */
[----:B------:R-:W-:Y:S04]  /*15d10*/  BSSY B1, `(.L_x_2606) ;  /* 0x00000bb000017945 */ /* 0x000fe80003800000 */
[----:B------:R-:W-:-:S04]  /*15d20*/  ISETP.NE.AND P0, PT, R3, 0x2, PT ;  /* 0x000000020300780c */ /* 0x000fc80003f05270 */
[----:B------:R-:W-:Y:S02]  /*15d30*/  SEL R11, R3, RZ, P0 ;  /* 0x000000ff030b7207 */ /* 0x000fe40000000000 */
[----:B---3--:R-:W-:Y:S02]  /*15d40*/  ISETP.NE.AND P1, PT, R2, RZ, PT ;  /* 0x000000ff0200720c */ /* 0x008fe40003f25270 */
        /* <DEDUP_REMOVED lines=14> */
[----:B------:R-:W-:Y:S01]  /*15e30*/  ULDC.64 UR8, c[0x0][0x208] ;  /* 0x0000820000087ab9 */ /* 0x000fe20000000a00 */
        /* <DEDUP_REMOVED lines=15> */
.L_x_2608:
[----:B------:R-:W4:Y:S01]  /*15f30*/  LDL R2, [R1+0x4] ;  /* 0x0000040001027983 */ /* 0x000f220000100800 */
[----:B------:R-:W-:Y:S01]  /*15f40*/  SHF.L.U32 R3, R10, 0x1f, RZ ;  /* 0x0000001f0a037819 */ /* 0x000fe200000006ff */
[----:B------:R-:W-:Y:S01]  /*15f50*/  BSSY B2, `(.L_x_2609) ;  /* 0x0000004000027945 */ /* 0x000fe20003800000 */
[----:B----4-:R-:W-:-:S04]  /*15f60*/  IMAD R2, R11, 0x8, R2 ;  /* 0x000000080b027824 */ /* 0x010fc800078e0202 */
[----:B------:R-:W4:Y:S02]  /*15f70*/  SYNCS.PHASECHK.TRANS64.TRYWAIT P0, [R2+URZ+0x36840], R3 ;  /* 0x03684003020075a7 */ /* 0x000f24000800017f */
[----:B----4-:R-:W-:Y:S05]  /*15f80*/  @!P0 BRA `(.L_x_2610) ;  /* 0x0000003000b08947 */ /* 0x010fea0003800000 */
.L_x_2691:
[----:B------:R-:W-:Y:S05]  /*15f90*/  BSYNC B2 ;  /* 0x0000000000027941 */ /* 0x000fea0003800000 */
.L_x_2609:
        /* <DEDUP_REMOVED lines=12> */
.L_x_2612:
[----:B------:R-:W-:Y:S05]  /*16060*/  BSYNC B2 ;  /* 0x0000000000027941 */ /* 0x000fea0003800000 */
.L_x_2611:
        /* <DEDUP_REMOVED lines=15> */
.L_x_2613:
        /* <DEDUP_REMOVED lines=16> */
.L_x_2614:
        /* <DEDUP_REMOVED lines=16> */
.L_x_2615:
        /* <DEDUP_REMOVED lines=15> */
.L_x_2692:
[----:B------:R-:W-:Y:S05]  /*16450*/  BSYNC B2 ;  /* 0x0000000000027941 */ /* 0x000fea0003800000 */
.L_x_2616:
        /* <DEDUP_REMOVED lines=11> */
.L_x_2619:
[----:B------:R-:W-:Y:S05]  /*16510*/  BSYNC B2 ;  /* 0x0000000000027941 */ /* 0x000fea0003800000 */
.L_x_2618:
        /* <DEDUP_REMOVED lines=13> */
.L_x_2620:
        /* <DEDUP_REMOVED lines=16> */
.L_x_2621:
        /* <DEDUP_REMOVED lines=16> */
.L_x_2622:
        /* <DEDUP_REMOVED lines=13> */
.L_x_2607:
[----:B------:R-:W-:Y:S05]  /*168c0*/  BSYNC B1 ;  /* 0x0000000000017941 */ /* 0x000fea0003800000 */
.L_x_2606:
[C---:B------:R-:W-:Y:S01]  /*168d0*/  ISETP.GT.AND P0, PT, R0.reuse, 0x1, PT ;  /* 0x000000010000780c */ /* 0x040fe20003f04270 */
[----:B------:R-:W-:-:S12]  /*168e0*/  VIADD R0, R0, 0xfffffffe ;  /* 0xfffffffe00007836 */ /* 0x000fd80000000000 */
[----:B------:R-:W-:Y:S05]  /*168f0*/  @P0 BRA `(.L_x_2623) ;  /* 0xffffffe400fc0947 */ /* 0x000fea000383ffff */
.L_x_2569:
[----:B------:R-:W-:Y:S05]  /*16900*/  BSYNC B0 ;  /* 0x0000000000007941 */ /* 0x000fea0003800000 */
.L_x_2568:
        /* <DEDUP_REMOVED lines=18> */
.L_x_2625:
[----:B------:R-:W-:Y:S05]  /*16a30*/  BSYNC B0 ;  /* 0x0000000000007941 */ /* 0x000fea0003800000 */
.L_x_2624:
[----:B------:R-:W2:Y:S01]  /*16a40*/  LDL.LU R0, [R1+0x20] ;  /* 0x0000200001007983 */ /* 0x000ea20000300800 */
[----:B------:R-:W-:Y:S01]  /*16a50*/  BSSY B0, `(.L_x_2626) ;  /* 0x0000050000007945 */ /* 0x000fe20003800000 */
[----:B--2---:R-:W-:-:S13]  /*16a60*/  ISETP.NE.AND P0, PT, R0, RZ, PT ;  /* 0x000000ff0000720c */ /* 0x004fda0003f05270 */
        /* <DEDUP_REMOVED lines=10> */
.L_x_2693:
[----:B------:R-:W-:Y:S05]  /*16b10*/  BSYNC B1 ;  /* 0x0000000000017941 */ /* 0x000fea0003800000 */
.L_x_2628:
        /* <DEDUP_REMOVED lines=9> */
.L_x_2631:
[----:B------:R-:W-:Y:S05]  /*16bb0*/  BSYNC B1 ;  /* 0x0000000000017941 */ /* 0x000fea0003800000 */
.L_x_2630:
[----:B------:R-:W2:Y:S04]  /*16bc0*/  LDL.LU R5, [R1+0x18] ;  /* 0x0000180001057983 */ /* 0x000ea80000300800 */
[----:B------:R-:W2:Y:S04]  /*16bd0*/  LDL.LU R3, [R1+0xc] ;  /* 0x00000c0001037983 */ /* 0x000ea80000300800 */
[----:B------:R-:W3:Y:S04]  /*16be0*/  LDL R4, [R1+0x4] ;  /* 0x0000040001047983 */ /* 0x000ee80000100800 */
[----:B0-----:R-:W3:Y:S01]  /*16bf0*/  LDL R2, [R1+0x8] ;  /* 0x0000080001027983 */ /* 0x001ee20000100800 */
        /* <DEDUP_REMOVED lines=8> */
[----:B---3--:R-:W-:-:S04]  /*16c80*/  IMAD R2, R2, 0xa800, R4 ;  /* 0x0000a80002027824 */ /* 0x008fc800078e0204 */
[----:B------:R-:W-:-:S07]  /*16c90*/  VIADD R4, R2, 0x400 ;  /* 0x0000040002047836 */ /* 0x000fce0000000000 */
.L_x_2632:
        /* <DEDUP_REMOVED lines=16> */
.L_x_2633:
        /* <DEDUP_REMOVED lines=16> */
.L_x_2634:
        /* <DEDUP_REMOVED lines=11> */
.L_x_2627:
[----:B------:R-:W-:Y:S05]  /*16f50*/  BSYNC B0 ;  /* 0x0000000000007941 */ /* 0x000fea0003800000 */
.L_x_2626:
        /* <DEDUP_REMOVED lines=9> */
.L_x_2548:
[----:B------:R-:W-:Y:S05]  /*16ff0*/  BSYNC B7 ;  /* 0x0000000000077941 */ /* 0x000fea0003800000 */
.L_x_2546:
[----:B0-----:R-:W2:Y:S02]  /*17000*/  LDL R0, [R1+0x50] ;  /* 0x0000500001007983 */ /* 0x001ea40000100800 */
[----:B--2---:R-:W-:-:S13]  /*17010*/  ISETP.NE.AND P0, PT, R0, RZ, PT ;  /* 0x000000ff0000720c */ /* 0x004fda0003f05270 */
        /* <DEDUP_REMOVED lines=11> */
.L_x_2635:
[----:B------:R-:W0:Y:S01]  /*170d0*/  S2R R0, SR_TID.X ;  /* 0x0000000000007919 */ /* 0x000e220000002100 */
[----:B------:R-:W-:Y:S01]  /*170e0*/  UMOV UR4, 0xffffffff ;  /* 0xffffffff00047882 */ /* 0x000fe20000000000 */
[----:B0-----:R-:W-:-:S04]  /*170f0*/  LOP3.LUT R6, R0, 0x1f, RZ, 0xc0, !PT ;  /* 0x0000001f00067812 */ /* 0x001fc800078ec0ff */
[----:B------:R-:W-:Y:S01]  /*17100*/  ISETP.NE.AND P0, PT, R6, 0x1f, PT ;  /* 0x0000001f0600780c */ /* 0x000fe20003f05270 */
[----:B------:R-:W-:-:S12]  /*17110*/  BRA.DIV UR4, `(.L_x_2637) ;  /* 0x0000002204887947 */ /* 0x000fd8000b800000 */
[----:B------:R-:W-:Y:S01]  /*17120*/  IMAD.IADD R5, R19, 0x1, R6 ;  /* 0x0000000113057824 */ /* 0x000fe200078e0206 */
[----:B------:R-:W-:Y:S01]  /*17130*/  ULDC UR4, c[0x0][0xc3c] ;  /* 0x00030f0000047ab9 */ /* 0x000fe20000000800 */
[----:B------:R-:W-:-:S03]  /*17140*/  ULDC.64 UR6, c[0x0][0x208] ;  /* 0x0000820000067ab9 */ /* 0x000fc60000000a00 */
        /* <DEDUP_REMOVED lines=9> */
[----:B0-----:R-:W-:Y:S02]  /*171e0*/  IMAD.MOV.U32 R2, RZ, RZ, RZ ;  /* 0x000000ffff027224 */ /* 0x001fe400078e00ff */
[----:B--2---:R-:W-:Y:S01]  /*171f0*/  @!P1 IMAD.MOV.U32 R2, RZ, RZ, R3 ;  /* 0x000000ffff029224 */ /* 0x004fe200078e0003 */
[----:B------:R-:W-:-:S04]  /*17200*/  ISETP.NE.AND P1, PT, R6, RZ, PT ;  /* 0x000000ff0600720c */ /* 0x000fc80003f25270 */
[----:B------:R-:W0:Y:S02]  /*17210*/  SHFL.UP PT, R14, R2, 0x1, RZ ;  /* 0x04200000020e7989 */ /* 0x000e2400000e00ff */
[----:B0-----:R-:W-:-:S05]  /*17220*/  SEL R5, R14, RZ, P1 ;  /* 0x000000ff0e057207 */ /* 0x001fca0000800000 */
[----:B------:R-:W-:Y:S02]  /*17230*/  IMAD.IADD R3, R2, 0x1, R5 ;  /* 0x0000000102037824 */ /* 0x000fe400078e0205 */
[----:B------:R-:W-:Y:S04]  /*17240*/  SHFL.IDX PT, R5, R16, 0x1, 0x1f ;  /* 0x00201f0010057f89 */ /* 0x000fe800000e0000 */
        /* <DEDUP_REMOVED lines=12> */
[----:B------:R0:W2:Y:S02]  /*17310*/  SHFL.IDX PT, R16, R3, 0x1f, 0x1f ;  /* 0x03e01f0003107f89 */ /* 0x0000a400000e0000 */
.L_x_2703:
[----:B------:R-:W-:Y:S02]  /*17320*/  ULDC UR4, c[0x0][0xc38] ;  /* 0x00030e0000047ab9 */ /* 0x000fe40000000800 */
[----:B------:R-:W-:-:S04]  /*17330*/  IMAD.U32 R4, RZ, RZ, UR4 ;  /* 0x00000004ff047e24 */ /* 0x000fc8000f8e00ff */
[----:B--2---:R-:W-:-:S04]  /*17340*/  IMAD R16, R16, R4, RZ ;  /* 0x0000000410107224 */ /* 0x004fc800078e02ff */
[----:B------:R-:W-:-:S05]  /*17350*/  IMAD.IADD R5, R5, 0x1, R16 ;  /* 0x0000000105057824 */ /* 0x000fca00078e0210 */
[----:B------:R-:W-:-:S13]  /*17360*/  ISETP.GT.AND P6, PT, R5, R0, PT ;  /* 0x000000000500720c */ /* 0x000fda0003fc4270 */
[----:B------:R-:W-:Y:S05]  /*17370*/  @P6 BRA `(.L_x_2638) ;  /* 0x0000000000a06947 */ /* 0x000fea0003800000 */
.L_x_2643:
[----:B------:R-:W2:Y:S01]  /*17380*/  LDC R2, c[0x0][0xc3c] ;  /* 0x00030f00ff027b82 */ /* 0x000ea20000000800 */
[----:B------:R-:W-:-:S05]  /*17390*/  VIADD R19, R19, 0x1f ;  /* 0x0000001f13137836 */ /* 0x000fca0000000000 */
[----:B--2---:R-:W-:-:S13]  /*173a0*/  ISETP.GE.AND P6, PT, R19, R2, PT ;  /* 0x000000021300720c */ /* 0x004fda0003fc6270 */
[----:B------:R-:W-:Y:S05]  /*173b0*/  @P6 BRA `(.L_x_2639) ;  /* 0x0000000400dc6947 */ /* 0x000fea0003800000 */
[----:B0-----:R-:W0:Y:S01]  /*173c0*/  S2R R3, SR_TID.X ;  /* 0x0000000000037919 */ /* 0x001e220000002100 */
[----:B------:R-:W-:Y:S01]  /*173d0*/  BSSY B0, `(.L_x_2640) ;  /* 0x000000a000007945 */ /* 0x000fe20003800000 */
[----:B0-----:R-:W-:-:S05]  /*173e0*/  LOP3.LUT R3, R3, 0x1f, RZ, 0xc0, !PT ;  /* 0x0000001f03037812 */ /* 0x001fca00078ec0ff */
[----:B------:R-:W-:-:S05]  /*173f0*/  IMAD.IADD R4, R19, 0x1, R3 ;  /* 0x0000000113047824 */ /* 0x000fca00078e0203 */
[----:B------:R-:W-:Y:S01]  /*17400*/  ISETP.GE.OR P6, PT, R4, R2, !P0 ;  /* 0x000000020400720c */ /* 0x000fe200047c6670 */
[----:B------:R-:W-:-:S12]  /*17410*/  IMAD.MOV.U32 R2, RZ, RZ, RZ ;  /* 0x000000ffff027224 */ /* 0x000fd800078e00ff */
[----:B------:R-:W-:Y:S05]  /*17420*/  @P6 BRA `(.L_x_2641) ;  /* 0x0000000000106947 */ /* 0x000fea0003800000 */
[----:B------:R-:W0:Y:S01]  /*17430*/  LDC.64 R2, c[0x0][0xc80] ;  /* 0x00032000ff027b82 */ /* 0x000e220000000a00 */
[----:B------:R-:W-:Y:S01]  /*17440*/  ULDC.64 UR4, c[0x0][0x208] ;  /* 0x0000820000047ab9 */ /* 0x000fe20000000a00 */
[----:B0-----:R-:W-:-:S06]  /*17450*/  IMAD.WIDE R2, R4, 0x4, R2 ;  /* 0x0000000404027825 */ /* 0x001fcc00078e0202 */
[----:B------:R0:W5:Y:S02]  /*17460*/  LDG.E R2, desc[UR4][R2.64] ;  /* 0x0000000402027981 */ /* 0x000164000c1e1900 */
.L_x_2641:
[----:B------:R-:W-:Y:S05]  /*17470*/  BSYNC B0 ;  /* 0x0000000000007941 */ /* 0x000fea0003800000 */
.L_x_2640:
        /* <DEDUP_REMOVED lines=18> */
.L_x_2711:
[----:B------:R-:W-:Y:S02]  /*175a0*/  ULDC UR4, c[0x0][0xc38] ;  /* 0x00030e0000047ab9 */ /* 0x000fe40000000800 */
[----:B------:R-:W-:-:S04]  /*175b0*/  IMAD.U32 R4, RZ, RZ, UR4 ;  /* 0x00000004ff047e24 */ /* 0x000fc8000f8e00ff */
[----:B--2---:R-:W-:-:S04]  /*175c0*/  IMAD R16, R16, R4, RZ ;  /* 0x0000000410107224 */ /* 0x004fc800078e02ff */
[----:B------:R-:W-:-:S05]  /*175d0*/  IMAD.IADD R5, R16, 0x1, R5 ;  /* 0x0000000110057824 */ /* 0x000fca00078e0205 */
[----:B------:R-:W-:-:S13]  /*175e0*/  ISETP.GT.AND P6, PT, R5, R0, PT ;  /* 0x000000000500720c */ /* 0x000fda0003fc4270 */
[----:B------:R-:W-:Y:S05]  /*175f0*/  @!P6 BRA `(.L_x_2643) ;  /* 0xfffffffc0060e947 */ /* 0x000fea000383ffff */
.L_x_2638:
        /* <DEDUP_REMOVED lines=8> */
.L_x_2715:
[----:B------:R-:W-:Y:S01]  /*17680*/  ISETP.NE.AND P0, PT, R5, RZ, PT ;  /* 0x000000ff0500720c */ /* 0x000fe20003f05270 */
[----:B------:R-:W-:-:S12]  /*17690*/  IMAD.MOV.U32 R5, RZ, RZ, RZ ;  /* 0x000000ffff057224 */ /* 0x000fd800078e00ff */
[----:B------:R-:W-:Y:S05]  /*176a0*/  @!P0 BRA `(.L_x_2645) ;  /* 0x0000000000148947 */ /* 0x000fea0003800000 */
[----:B------:R-:W-:Y:S01]  /*176b0*/  UMOV UR4, 0xffffffff ;  /* 0xffffffff00047882 */ /* 0x000fe20000000000 */
[----:B------:R-:W-:Y:S02]  /*176c0*/  VIADD R12, R6, 0xffffffff ;  /* 0xffffffff060c7836 */ /* 0x000fe40000000000 */
[----:B------:R-:W-:Y:S05]  /*176d0*/  BRA.DIV UR4, `(.L_x_2646) ;  /* 0x0000002604607947 */ /* 0x000fea000b800000 */
[----:B0-----:R0:W0:Y:S02]  /*176e0*/  SHFL.IDX PT, R3, R3, R12, 0x1f ;  /* 0x00001f0c03037589 */ /* 0x00102400000e0000 */
.L_x_2718:
[----:B0-----:R-:W-:-:S07]  /*176f0*/  IMAD.MOV.U32 R5, RZ, RZ, R3 ;  /* 0x000000ffff057224 */ /* 0x001fce00078e0003 */
.L_x_2645:
[----:B0-2---:R-:W0:Y:S01]  /*17700*/  LDC.64 R2, c[0x0][0xc90] ;  /* 0x00032400ff027b82 */ /* 0x005e220000000a00 */
[----:B------:R-:W-:Y:S01]  /*17710*/  IMAD.IADD R19, R6, 0x1, R19 ;  /* 0x0000000106137824 */ /* 0x000fe200078e0213 */
[----:B------:R-:W-:-:S03]  /*17720*/  ULDC.64 UR4, c[0x0][0x208] ;  /* 0x0000820000047ab9 */ /* 0x000fc60000000a00 */
[----:B0-----:R-:W-:-:S05]  /*17730*/  IMAD.WIDE R2, R19, 0x4, R2 ;  /* 0x0000000413027825 */ /* 0x001fca00078e0202 */
[----:B----4-:R-:W3:Y:S01]  /*17740*/  LDG.E R7, desc[UR4][R2.64] ;  /* 0x0000000402077981 */ /* 0x010ee2000c1e1900 */
[----:B------:R-:W-:-:S04]  /*17750*/  IMAD R16, R5, R4, R16 ;  /* 0x0000000405107224 */ /* 0x000fc800078e0210 */
[----:B------:R-:W-:Y:S02]  /*17760*/  IMAD.IADD R0, R0, 0x1, -R16 ;  /* 0x0000000100007824 */ /* 0x000fe400078e0a10 */
[----:B---3--:R-:W-:-:S05]  /*17770*/  IMAD R6, R17, R7, RZ ;  /* 0x0000000711067224 */ /* 0x008fca00078e02ff */
[----:B-----5:R-:W-:-:S04]  /*17780*/  IABS R8, R6 ;  /* 0x0000000600087213 */ /* 0x020fc80000000000 */
        /* <DEDUP_REMOVED lines=58> */
.L_x_2639:
[----:B------:R-:W-:Y:S01]  /*17b30*/  UMOV UR4, URZ ;  /* 0x0000003f00047c82 */ /* 0x000fe20008000000 */
[----:B------:R-:W-:Y:S01]  /*17b40*/  UMOV UR5, URZ ;  /* 0x0000003f00057c82 */ /* 0x000fe20008000000 */
[----:B------:R-:W-:Y:S01]  /*17b50*/  ULDC UR6, c[0x0][0xc3c] ;  /* 0x00030f0000067ab9 */ /* 0x000fe20000000800 */
[----:B------:R-:W-:Y:S02]  /*17b60*/  IMAD.MOV.U32 R16, RZ, RZ, R0 ;  /* 0x000000ffff107224 */ /* 0x000fe400078e0000 */
[----:B------:R-:W-:Y:S02]  /*17b70*/  IMAD.U32 R17, RZ, RZ, UR4 ;  /* 0x00000004ff117e24 */ /* 0x000fe4000f8e00ff */
[----:B------:R-:W-:Y:S02]  /*17b80*/  IMAD.U32 R18, RZ, RZ, UR5 ;  /* 0x00000005ff127e24 */ /* 0x000fe4000f8e00ff */
[----:B------:R-:W-:-:S07]  /*17b90*/  IMAD.U32 R19, RZ, RZ, UR6 ;  /* 0x00000006ff137e24 */ /* 0x000fce000f8e00ff */
.L_x_2647:
        /* <DEDUP_REMOVED lines=12> */
.L_x_2636:
[----:B------:R-:W-:Y:S02]  /*17c60*/  ULDC UR4, c[0x0][0xc3c] ;  /* 0x00030f0000047ab9 */ /* 0x000fe40000000800 */
[----:B--2---:R-:W-:-:S13]  /*17c70*/  ISETP.GE.AND P0, PT, R19, UR4, PT ;  /* 0x0000000413007c0c */ /* 0x004fda000bf06270 */
[----:B------:R-:W-:Y:S05]  /*17c80*/  @!P0 BRA `(.L_x_2648) ;  /* 0xffffffa400788947 */ /* 0x000fea000383ffff */
[----:B------:R-:W-:Y:S05]  /*17c90*/  BSYNC B8 ;  /* 0x0000000000087941 */ /* 0x000fea0003800000 */
.L_x_2542:
[----:B0-----:R-:W2:Y:S01]  /*17ca0*/  LDL.LU R0, [R1+0x48] ;  /* 0x0000480001007983 */ /* 0x001ea20000300800 */
[----:B------:R-:W-:Y:S01]  /*17cb0*/  BSSY B0, `(.L_x_2649) ;  /* 0x000000b000007945 */ /* 0x000fe20003800000 */
[----:B------:R-:W0:Y:S01]  /*17cc0*/  S2R R5, SR_CgaCtaId ;  /* 0x0000000000057919 */ /* 0x000e220000008800 */
[----:B--2---:R-:W-:-:S05]  /*17cd0*/  VIADD R0, R0, 0x1 ;  /* 0x0000000100007836 */ /* 0x004fca0000000000 */
[----:B---3--:R-:W-:-:S04]  /*17ce0*/  LEA.HI R2, R0, R0, RZ, 0x1 ;  /* 0x0000000000027211 */ /* 0x008fc800078f08ff */
[----:B------:R-:W-:-:S05]  /*17cf0*/  LOP3.LUT R3, R2, 0xfffffffe, RZ, 0xc0, !PT ;  /* 0xfffffffe02037812 */ /* 0x000fca00078ec0ff */
[----:B------:R-:W-:Y:S01]  /*17d00*/  IMAD.IADD R3, R0, 0x1, -R3 ;  /* 0x0000000100037824 */ /* 0x000fe200078e0a03 */
[----:B------:R-:W-:-:S04]  /*17d10*/  MOV R0, 0x400 ;  /* 0x0000040000007802 */ /* 0x000fc80000000f00 */
[----:B0-----:R-:W-:Y:S02]  /*17d20*/  LEA R0, R5, R0, 0x18 ;  /* 0x0000000005007211 */ /* 0x001fe400078ec0ff */
[----:B------:R-:W-:-:S04]  /*17d30*/  SHF.L.U32 R3, R3, 0x1f, RZ ;  /* 0x0000001f03037819 */ /* 0x000fc800000006ff */
[----:B------:R-:W0:Y:S02]  /*17d40*/  SYNCS.PHASECHK.TRANS64.TRYWAIT P0, [R0+URZ+0x36820], R3 ;  /* 0x03682003000075a7 */ /* 0x000e24000800017f */
[----:B0-----:R-:W-:Y:S05]  /*17d50*/  @!P0 BRA `(.L_x_2650) ;  /* 0x0000001c00e88947 */ /* 0x001fea0003800000 */
.L_x_2719:
[----:B------:R-:W-:Y:S05]  /*17d60*/  BSYNC B0 ;  /* 0x0000000000007941 */ /* 0x000fea0003800000 */
.L_x_2649:
[----:B------:R-:W-:-:S03]  /*17d70*/  UMOV UR4, 0xffffffff ;  /* 0xffffffff00047882 */ /* 0x000fc60000000000 */
[----:B------:R-:W-:Y:S05]  /*17d80*/  BRA.DIV UR4, `(.L_x_2651) ;  /* 0x0000001e04f07947 */ /* 0x000fea000b800000 */
[----:B------:R-:W2:Y:S02]  /*17d90*/  S2R R2, SR_TID.X ;  /* 0x0000000000027919 */ /* 0x000ea40000002100 */
[----:B--2---:R-:W-:-:S04]  /*17da0*/  SHF.R.U32.HI R2, RZ, 0x5, R2 ;  /* 0x00000005ff027819 */ /* 0x004fc80000011602 */
[----:B------:R-:W-:-:S05]  /*17db0*/  LOP3.LUT R2, R2, 0x3, RZ, 0xc0, !PT ;  /* 0x0000000302027812 */ /* 0x000fca00078ec0ff */
[----:B------:R2:W3:Y:S02]  /*17dc0*/  SHFL.IDX PT, R14, R2, RZ, 0x1f ;  /* 0x00001fff020e7589 */ /* 0x0004e400000e0000 */
.L_x_2722:
[----:B---3--:R-:W-:Y:S01]  /*17dd0*/  ISETP.NE.AND P0, PT, R14, RZ, PT ;  /* 0x000000ff0e00720c */ /* 0x008fe20003f05270 */
[----:B------:R-:W-:-:S12]  /*17de0*/  BSSY B0, `(.L_x_2652) ;  /* 0x0000029000007945 */ /* 0x000fd80003800000 */
[----:B------:R-:W-:Y:S05]  /*17df0*/  @P0 BRA `(.L_x_2653) ;  /* 0x00000000009c0947 */ /* 0x000fea0003800000 */
[----:B------:R-:W-:-:S03]  /*17e00*/  UMOV UR4, 0xffffffff ;  /* 0xffffffff00047882 */ /* 0x000fc60000000000 */
[----:B------:R-:W-:Y:S05]  /*17e10*/  BRA.DIV UR4, `(.L_x_2654) ;  /* 0x0000002204007947 */ /* 0x000fea000b800000 */
[----:B------:R-:W-:-:S13]  /*17e20*/  ELECT P6, URZ, PT ;  /* 0x00000000003f782f */ /* 0x000fda00038c0000 */
.L_x_2725:
        /* <DEDUP_REMOVED lines=8> */
.L_x_2655:
[----:B0-----:R-:W2:Y:S04]  /*17eb0*/  LDL R3, [R1+0x8] ;  /* 0x0000080001037983 */ /* 0x001ea80000100800 */
[----:B----4-:R-:W3:Y:S01]  /*17ec0*/  LDL.LU R7, [R1+0x14] ;  /* 0x0000140001077983 */ /* 0x010ee20000300800 */
        /* <DEDUP_REMOVED lines=12> */
.L_x_2726:
[----:B------:R-:W2:Y:S02]  /*17f90*/  SYNCS.PHASECHK.TRANS64.TRYWAIT P0, [R7+URZ], R2 ;  /* 0x00000002070075a7 */ /* 0x000ea4000800017f */
[----:B--2---:R-:W-:Y:S05]  /*17fa0*/  @!P0 BRA `(.L_x_2657) ;  /* 0x0000001c00d08947 */ /* 0x004fea0003800000 */
.L_x_2727:
[----:B------:R-:W-:Y:S05]  /*17fb0*/  @!P2 BRA `(.L_x_2658) ;  /* 0x000000000004a947 */ /* 0x000fea0003800000 */
[----:B------:R-:W-:Y:S01]  /*17fc0*/  BPT.TRAP 0x1 ;  /* 0x000000040000795c */ /* 0x000fe20000300000 */
.L_x_2658:
[----:B------:R-:W3:Y:S01]  /*17fd0*/  LDL.LU R4, [R1+0x8] ;  /* 0x0000080001047983 */ /* 0x000ee20000300800 */
[----:B------:R-:W-:-:S04]  /*17fe0*/  VIADD R0, R0, 0x36860 ;  /* 0x0003686000007836 */ /* 0x000fc80000000000 */
[----:B---3--:R-:W-:-:S04]  /*17ff0*/  IMAD R4, R4, 0x8, R0 ;  /* 0x0000000804047824 */ /* 0x008fc800078e0200 */
[----:B------:R-:W3:Y:S02]  /*18000*/  SYNCS.PHASECHK.TRANS64.TRYWAIT P0, [R4+URZ], R5 ;  /* 0x00000005040075a7 */ /* 0x000ee4000800017f */
[----:B---3--:R-:W-:Y:S05]  /*18010*/  @!P0 BRA `(.L_x_2659) ;  /* 0x0000001c00c88947 */ /* 0x008fea0003800000 */
.L_x_2728:
[----:B------:R-:W-:-:S07]  /*18020*/  IMAD R3, R3, 0x8, R0 ;  /* 0x0000000803037824 */ /* 0x000fce00078e0200 */
.L_x_2660:
[----:B----4-:R4:W0:Y:S02]  /*18030*/  SYNCS.PHASECHK.TRANS64.TRYWAIT P0, [R3+URZ], R2 ;  /* 0x00000002030075a7 */ /* 0x010824000800017f */
[----:B0-----:R-:W-:Y:S05]  /*18040*/  @!P0 NANOSLEEP.SYNCS 0x989680 ;  /* 0x009896800000895d */ /* 0x001fea0003900000 */
[----:B------:R-:W0:Y:S02]  /*18050*/  @!P0 SYNCS.PHASECHK.TRANS64 P0, [R3+URZ], R2 ;  /* 0x00000002030085a7 */ /* 0x000e24000800007f */
[----:B0-----:R-:W-:Y:S05]  /*18060*/  @!P0 BRA `(.L_x_2660) ;  /* 0xfffffffc00f08947 */ /* 0x001fea000383ffff */
.L_x_2653:
[----:B------:R-:W-:Y:S05]  /*18070*/  BSYNC B0 ;  /* 0x0000000000007941 */ /* 0x000fea0003800000 */
.L_x_2652:
[----:B------:R-:W-:Y:S05]  /*18080*/  EXIT ;  /* 0x000000000000794d */ /* 0x000fea0003800000 */
.L_x_2484:
[----:B0-----:R-:W-:-:S04]  /*18090*/  IMAD.U32 R3, RZ, RZ, UR60 ;  /* 0x0000003cff037e24 */ /* 0x001fc8000f8e00ff */
[----:B------:R0:W1:Y:S03]  /*180a0*/  SYNCS.PHASECHK.TRANS64.TRYWAIT P1, [R3+URZ+0x36800], R0 ;  /* 0x03680000030075a7 */ /* 0x000066000802017f */
[----:B-1----:R-:W-:Y:S05]  /*180b0*/  @!P1 NANOSLEEP.SYNCS 0x989680 ;  /* 0x009896800000995d */ /* 0x002fea0003900000 */
[----:B------:R-:W1:Y:S02]  /*180c0*/  @!P1 SYNCS.PHASECHK.TRANS64 P1, [R3+URZ+0x36800], R0 ;  /* 0x03680000030095a7 */ /* 0x000e64000802007f */
[----:B-1----:R-:W-:Y:S05]  /*180d0*/  @!P1 BRA `(.L_x_2484) ;  /* 0xfffffffc00ec9947 */ /* 0x002fea000383ffff */
[----:B------:R-:W-:Y:S05]  /*180e0*/  BRA `(.L_x_2661) ;  /* 0xfffffe9800907947 */ /* 0x000fea000383ffff */
.L_x_2488:
[----:B-1----:R1:W2:Y:S02]  /*180f0*/  SYNCS.PHASECHK.TRANS64.TRYWAIT P2, [R2+URZ+0x36830], R3 ;  /* 0x03683003020075a7 */ /* 0x0022a4000804017f */
[----:B--2---:R-:W-:Y:S05]  /*18100*/  @!P2 NANOSLEEP.SYNCS 0x989680 ;  /* 0x009896800000a95d */ /* 0x004fea0003900000 */
[----:B------:R-:W2:Y:S02]  /*18110*/  @!P2 SYNCS.PHASECHK.TRANS64 P2, [R2+URZ+0x36830], R3 ;  /* 0x036830030200a5a7 */ /* 0x000ea4000804007f */
[----:B--2---:R-:W-:Y:S05]  /*18120*/  @!P2 BRA `(.L_x_2488) ;  /* 0xfffffffc00f0a947 */ /* 0x004fea000383ffff */
[----:B------:R-:W-:Y:S05]  /*18130*/  BRA `(.L_x_2487) ;  /* 0xfffffe9800b47947 */ /* 0x000fea000383ffff */
.L_x_2493:
[----:B-1----:R-:W-:-:S04]  /*18140*/  IMAD.U32 R5, RZ, RZ, UR39 ;  /* 0x00000027ff057e24 */ /* 0x002fc8000f8e00ff */
[----:B------:R1:W2:Y:S03]  /*18150*/  SYNCS.PHASECHK.TRANS64.TRYWAIT P3, [R5+URZ+0x36830], R0 ;  /* 0x03683000050075a7 */ /* 0x0002a6000806017f */
[----:B--2---:R-:W-:Y:S05]  /*18160*/  @!P3 NANOSLEEP.SYNCS 0x989680 ;  /* 0x009896800000b95d */ /* 0x004fea0003900000 */
[----:B------:R-:W2:Y:S02]  /*18170*/  @!P3 SYNCS.PHASECHK.TRANS64 P3, [R5+URZ+0x36830], R0 ;  /* 0x036830000500b5a7 */ /* 0x000ea4000806007f */
[----:B--2---:R-:W-:Y:S05]  /*18180*/  @!P3 BRA `(.L_x_2493) ;  /* 0xfffffffc00ecb947 */ /* 0x004fea000383ffff */
[----:B------:R-:W-:Y:S05]  /*18190*/  BRA `(.L_x_2492) ;  /* 0xfffffed8005c7947 */ /* 0x000fea000383ffff */
.L_x_2497:
[----:B-1----:R-:W-:-:S04]  /*181a0*/  IMAD.U32 R3, RZ, RZ, UR10 ;  /* 0x0000000aff037e24 */ /* 0x002fc8000f8e00ff */
[----:B------:R1:W2:Y:S03]  /*181b0*/  SYNCS.PHASECHK.TRANS64.TRYWAIT P3, [R3+URZ+0x36850], R0 ;  /* 0x03685000030075a7 */ /* 0x0002a6000806017f */
[----:B--2---:R-:W-:Y:S05]  /*181c0*/  @!P3 NANOSLEEP.SYNCS 0x989680 ;  /* 0x009896800000b95d */ /* 0x004fea0003900000 */
[----:B------:R-:W2:Y:S02]  /*181d0*/  @!P3 SYNCS.PHASECHK.TRANS64 P3, [R3+URZ+0x36850], R0 ;  /* 0x036850000300b5a7 */ /* 0x000ea4000806007f */
[----:B--2---:R-:W-:Y:S05]  /*181e0*/  @!P3 BRA `(.L_x_2497) ;  /* 0xfffffffc00ecb947 */ /* 0x004fea000383ffff */
[----:B------:R-:W-:Y:S05]  /*181f0*/  BRA `(.L_x_2496) ;  /* 0xfffffefc00d47947 */ /* 0x000fea000383ffff */
.L_x_2503:
[----:B-1----:R-:W-:-:S04]  /*18200*/  IMAD.U32 R5, RZ, RZ, UR6 ;  /* 0x00000006ff057e24 */ /* 0x002fc8000f8e00ff */
[----:B------:R1:W2:Y:S03]  /*18210*/  SYNCS.PHASECHK.TRANS64.TRYWAIT P2, [R5+URZ+0x36830], R0 ;  /* 0x03683000050075a7 */ /* 0x0002a6000804017f */
[----:B--2---:R-:W-:Y:S05]  /*18220*/  @!P2 NANOSLEEP.SYNCS 0x989680 ;  /* 0x009896800000a95d */ /* 0x004fea0003900000 */
[----:B------:R-:W2:Y:S02]  /*18230*/  @!P2 SYNCS.PHASECHK.TRANS64 P2, [R5+URZ+0x36830], R0 ;  /* 0x036830000500a5a7 */ /* 0x000ea4000804007f */
[----:B--2---:R-:W-:Y:S05]  /*18240*/  @!P2 BRA `(.L_x_2503) ;  /* 0xfffffffc00eca947 */ /* 0x004fea000383ffff */
[----:B------:R-:W-:Y:S05]  /*18250*/  BRA `(.L_x_2502) ;  /* 0xffffff1c004c7947 */ /* 0x000fea000383ffff */
.L_x_2507:
[----:B-1----:R-:W-:-:S04]  /*18260*/  IMAD.U32 R3, RZ, RZ, UR11 ;  /* 0x0000000bff037e24 */ /* 0x002fc8000f8e00ff */
[----:B------:R1:W2:Y:S03]  /*18270*/  SYNCS.PHASECHK.TRANS64.TRYWAIT P2, [R3+URZ+0x36850], R0 ;  /* 0x03685000030075a7 */ /* 0x0002a6000804017f */
[----:B--2---:R-:W-:Y:S05]  /*18280*/  @!P2 NANOSLEEP.SYNCS 0x989680 ;  /* 0x009896800000a95d */ /* 0x004fea0003900000 */
[----:B------:R-:W2:Y:S02]  /*18290*/  @!P2 SYNCS.PHASECHK.TRANS64 P2, [R3+URZ+0x36850], R0 ;  /* 0x036850000300a5a7 */ /* 0x000ea4000804007f */
[----:B--2---:R-:W-:Y:S05]  /*182a0*/  @!P2 BRA `(.L_x_2507) ;  /* 0xfffffffc00eca947 */ /* 0x004fea000383ffff */
[----:B------:R-:W-:Y:S05]  /*182b0*/  BRA `(.L_x_2506) ;  /* 0xffffff4000c07947 */ /* 0x000fea000383ffff */
.L_x_2512:
[----:B-1----:R-:W-:-:S04]  /*182c0*/  IMAD.U32 R3, RZ, RZ, UR5 ;  /* 0x00000005ff037e24 */ /* 0x002fc8000f8e00ff */
[----:B------:R1:W2:Y:S03]  /*182d0*/  SYNCS.PHASECHK.TRANS64.TRYWAIT P0, [R3+URZ+0x36850], R2 ;  /* 0x03685002030075a7 */ /* 0x0002a6000800017f */
[----:B--2---:R-:W-:Y:S05]  /*182e0*/  @!P0 NANOSLEEP.SYNCS 0x989680 ;  /* 0x009896800000895d */ /* 0x004fea0003900000 */
[----:B------:R-:W2:Y:S02]  /*182f0*/  @!P0 SYNCS.PHASECHK.TRANS64 P0, [R3+URZ+0x36850], R2 ;  /* 0x03685002030085a7 */ /* 0x000ea4000800007f */
[----:B--2---:R-:W-:Y:S05]  /*18300*/  @!P0 BRA `(.L_x_2512) ;  /* 0xfffffffc00ec8947 */ /* 0x004fea000383ffff */
[----:B------:R-:W-:Y:S05]  /*18310*/  BRA `(.L_x_2511) ;  /* 0xffffff5c00707947 */ /* 0x000fea000383ffff */
.L_x_2554:
        /* <DEDUP_REMOVED lines=11> */
.L_x_2663:
[----:B------:R-:W-:Y:S05]  /*183d0*/  BSYNC B0 ;  /* 0x0000000000007941 */ /* 0x000fea0003800000 */
.L_x_2662:
[----:B------:R-:W-:Y:S05]  /*183e0*/  BRA `(.L_x_2664) ;  /* 0xffffffa800d87947 */ /* 0x000fea000383ffff */
.L_x_2556:
[----:B------:R-:W-:Y:S01]  /*183f0*/  BSSY B0, `(.L_x_2665) ;  /* 0x0000006000007945 */ /* 0x000fe20003800000 */
[----:B------:R-:W-:-:S07]  /*18400*/  IMAD.MOV.U32 R15, RZ, RZ, -0x1 ;  /* 0xffffffffff0f7424 */ /* 0x000fce00078e00ff */
[----:B0123--:R-:W-:Y:S05]  /*18410*/  WARPSYNC.COLLECTIVE R15, `(.L_x_2666) ;  /* 0x000000000f0c7348 */ /* 0x00ffea0003c00000 */
[----:B------:R-:W-:Y:S02]  /*18420*/  ELECT P6, UR62, PT ;  /* 0x00000000003e782f */ /* 0x000fe400038c0000 */
[----:B------:R-:W-:Y:S01]  /*18430*/  MOV R14, UR62 ;  /* 0x0000003e000e7c02 */ /* 0x000fe20008000f00 */
[----:B0123--:R-:W-:Y:S10]  /*18440*/  ENDCOLLECTIVE ;  /* 0x000000000000791b */ /* 0x00fff40003800000 */
.L_x_2666:
[----:B------:R-:W-:Y:S05]  /*18450*/  BSYNC B0 ;  /* 0x0000000000007941 */ /* 0x000fea0003800000 */
.L_x_2665:
[----:B------:R-:W-:Y:S05]  /*18460*/  BRA `(.L_x_2667) ;  /* 0xffffffa800e07947 */ /* 0x000fea000383ffff */
.L_x_2558:
[----:B---3--:R3:W4:Y:S02]  /*18470*/  SYNCS.PHASECHK.TRANS64.TRYWAIT P0, [R0+URZ+0x36840], R2 ;  /* 0x03684002000075a7 */ /* 0x008724000800017f */
[----:B----4-:R-:W-:Y:S05]  /*18480*/  @!P0 NANOSLEEP.SYNCS 0x989680 ;  /* 0x009896800000895d */ /* 0x010fea0003900000 */
[----:B------:R-:W4:Y:S02]  /*18490*/  @!P0 SYNCS.PHASECHK.TRANS64 P0, [R0+URZ+0x36840], R2 ;  /* 0x03684002000085a7 */ /* 0x000f24000800007f */
[----:B----4-:R-:W-:Y:S05]  /*184a0*/  @!P0 BRA `(.L_x_2558) ;  /* 0xfffffffc00f08947 */ /* 0x010fea000383ffff */
[----:B------:R-:W-:Y:S05]  /*184b0*/  BRA `(.L_x_2668) ;  /* 0xffffffac00507947 */ /* 0x000fea000383ffff */
.L_x_2562:
[----:B------:R-:W2:Y:S01]  /*184c0*/  LDL.LU R11, [R1+0x34] ;  /* 0x00003400010b7983 */ /* 0x000ea20000300800 */
[----:B------:R-:W-:Y:S01]  /*184d0*/  IMAD.MOV.U32 R13, RZ, RZ, R0 ;  /* 0x000000ffff0d7224 */ /* 0x000fe200078e0000 */
[----:B------:R-:W-:Y:S01]  /*184e0*/  LOP3.LUT R8, R8, 0x7f, RZ, 0xc0, !PT ;  /* 0x0000007f08087812 */ /* 0x000fe200078ec0ff */
[----:B------:R-:W-:Y:S02]  /*184f0*/  IMAD.MOV.U32 R12, RZ, RZ, RZ ;  /* 0x000000ffff0c7224 */ /* 0x000fe400078e00ff */
[----:B------:R-:W-:Y:S01]  /*18500*/  IMAD.MOV.U32 R15, RZ, RZ, -0x1 ;  /* 0xffffffffff0f7424 */ /* 0x000fe200078e00ff */
[----:B------:R-:W-:-:S05]  /*18510*/  SHF.R.U32.HI R6, RZ, 0x3, R8 ;  /* 0x00000003ff067819 */ /* 0x000fca0000011608 */
[----:B------:R-:W-:Y:S02]  /*18520*/  IMAD R17, R17, 0x80, R6 ;  /* 0x0000008011117824 */ /* 0x000fe400078e0206 */
[----:B--2---:R-:W-:Y:S02]  /*18530*/  IMAD R2, R11, R7, RZ ;  /* 0x000000070b027224 */ /* 0x004fe400078e02ff */
[----:B------:R-:W-:-:S03]  /*18540*/  IMAD.MOV.U32 R11, RZ, RZ, 0x181f ;  /* 0x0000181fff0b7424 */ /* 0x000fc600078e00ff */
[----:B------:R-:W-:-:S13]  /*18550*/  ISETP.GE.AND P3, PT, R17, R2, PT ;  /* 0x000000021100720c */ /* 0x000fda0003f66270 */
[----:B-----5:R-:W-:Y:S05]  /*18560*/  WARPSYNC.COLLECTIVE R15, `(.L_x_2669) ;  /* 0x000000000f087348 */ /* 0x020fea0003c00000 */
[----:B------:R0:W1:Y:S02]  /*18570*/  SHFL.IDX P6, R14, R13, R12, R11 ;  /* 0x0000000c0d0e7389 */ /* 0x00006400000c000b */
[----:B01---5:R-:W-:Y:S01]  /*18580*/  ENDCOLLECTIVE ;  /* 0x000000000000791b */ /* 0x023fe20003800000 */
.L_x_2669:
[----:B------:R-:W-:Y:S02]  /*18590*/  IMAD.MOV.U32 R13, RZ, RZ, R3 ;  /* 0x000000ffff0d7224 */ /* 0x000fe400078e0003 */
[----:B------:R-:W-:-:S07]  /*185a0*/  IMAD.MOV.U32 R4, RZ, RZ, R14 ;  /* 0x000000ffff047224 */ /* 0x000fce00078e000e */
[----:B------:R-:W-:Y:S05]  /*185b0*/  WARPSYNC.COLLECTIVE R15, `(.L_x_2670) ;  /* 0x000000000f087348 */ /* 0x000fea0003c00000 */
[----:B------:R0:W1:Y:S02]  /*185c0*/  SHFL.IDX P6, R14, R13, R12, R11 ;  /* 0x0000000c0d0e7389 */ /* 0x00006400000c000b */
[----:B01----:R-:W-:Y:S01]  /*185d0*/  ENDCOLLECTIVE ;  /* 0x000000000000791b */ /* 0x003fe20003800000 */
.L_x_2670:
        /* <DEDUP_REMOVED lines=18> */
.L_x_2671:
[----:B------:R-:W-:-:S05]  /*18700*/  VIADD R4, R17, 0x10 ;  /* 0x0000001011047836 */ /* 0x000fca0000000000 */
[----:B------:R-:W-:Y:S01]  /*18710*/  ISETP.GE.AND P3, PT, R4, R2, PT ;  /* 0x000000020400720c */ /* 0x000fe20003f66270 */
[----:B------:R-:W-:Y:S02]  /*18720*/  IMAD.MOV.U32 R13, RZ, RZ, R3 ;  /* 0x000000ffff0d7224 */ /* 0x000fe400078e0003 */
[----:B------:R-:W-:-:S10]  /*18730*/  IMAD.MOV.U32 R8, RZ, RZ, R14 ;  /* 0x000000ffff087224 */ /* 0x000fd400078e000e */
[----:B------:R-:W-:Y:S05]  /*18740*/  WARPSYNC.COLLECTIVE R15, `(.L_x_2672) ;  /* 0x000000000f087348 */ /* 0x000fea0003c00000 */
[----:B------:R0:W1:Y:S02]  /*18750*/  SHFL.IDX P6, R14, R13, R12, R11 ;  /* 0x0000000c0d0e7389 */ /* 0x00006400000c000b */
[----:B01----:R-:W-:Y:S01]  /*18760*/  ENDCOLLECTIVE ;  /* 0x000000000000791b */ /* 0x003fe20003800000 */
.L_x_2672:
[----:B------:R-:W-:Y:S01]  /*18770*/  ULDC.64 UR4, c[0x0][0x208] ;  /* 0x0000820000047ab9 */ /* 0x000fe20000000a00 */
[----:B------:R-:W-:Y:S02]  /*18780*/  IMAD.MOV.U32 R13, RZ, RZ, R0 ;  /* 0x000000ffff0d7224 */ /* 0x000fe400078e0000 */
[----:B------:R-:W-:Y:S02]  /*18790*/  IMAD.MOV.U32 R12, RZ, RZ, 0x2 ;  /* 0x00000002ff0c7424 */ /* 0x000fe400078e00ff */
[----:B------:R-:W-:-:S05]  /*187a0*/  IMAD.MOV.U32 R6, RZ, RZ, R14 ;  /* 0x000000ffff067224 */ /* 0x000fca00078e000e */
[----:B------:R-:W-:-:S05]  /*187b0*/  @!P3 LEA R7, P5, R10, R6, 0x1 ;  /* 0x000000060a07b211 */ /* 0x000fca00078a08ff */
[----:B------:R-:W-:Y:S02]  /*187c0*/  @!P3 IMAD.X R6, RZ, RZ, R8, P5 ;  /* 0x000000ffff06b224 */ /* 0x000fe400028e0608 */
        /* <DEDUP_REMOVED lines=11> */
.L_x_2673:
[----:B------:R-:W-:-:S05]  /*18880*/  VIADD R4, R17, 0x20 ;  /* 0x0000002011047836 */ /* 0x000fca0000000000 */
[----:B------:R-:W-:Y:S01]  /*18890*/  ISETP.GE.AND P3, PT, R4, R2, PT ;  /* 0x000000020400720c */ /* 0x000fe20003f66270 */
[----:B------:R-:W-:Y:S02]  /*188a0*/  IMAD.MOV.U32 R13, RZ, RZ, R3 ;  /* 0x000000ffff0d7224 */ /* 0x000fe400078e0003 */
[----:B------:R-:W-:-:S10]  /*188b0*/  IMAD.MOV.U32 R6, RZ, RZ, R14 ;  /* 0x000000ffff067224 */ /* 0x000fd400078e000e */
[----:B------:R-:W-:Y:S05]  /*188c0*/  WARPSYNC.COLLECTIVE R15, `(.L_x_2674) ;  /* 0x000000000f087348 */ /* 0x000fea0003c00000 */
[----:B------:R0:W1:Y:S02]  /*188d0*/  SHFL.IDX P6, R14, R13, R12, R11 ;  /* 0x0000000c0d0e7389 */ /* 0x00006400000c000b */
[----:B01----:R-:W-:Y:S01]  /*188e0*/  ENDCOLLECTIVE ;  /* 0x000000000000791b */ /* 0x003fe20003800000 */
.L_x_2674:
        /* <DEDUP_REMOVED lines=18> */
.L_x_2675:
[----:B------:R-:W-:-:S05]  /*18a10*/  VIADD R4, R17, 0x30 ;  /* 0x0000003011047836 */ /* 0x000fca0000000000 */
[----:B------:R-:W-:Y:S01]  /*18a20*/  ISETP.GE.AND P3, PT, R4, R2, PT ;  /* 0x000000020400720c */ /* 0x000fe20003f66270 */
[----:B------:R-:W-:Y:S02]  /*18a30*/  IMAD.MOV.U32 R13, RZ, RZ, R3 ;  /* 0x000000ffff0d7224 */ /* 0x000fe400078e0003 */
[----:B------:R-:W-:-:S10]  /*18a40*/  IMAD.MOV.U32 R4, RZ, RZ, R14 ;  /* 0x000000ffff047224 */ /* 0x000fd400078e000e */
[----:B------:R-:W-:Y:S05]  /*18a50*/  WARPSYNC.COLLECTIVE R15, `(.L_x_2676) ;  /* 0x000000000f087348 */ /* 0x000fea0003c00000 */
[----:B------:R0:W1:Y:S02]  /*18a60*/  SHFL.IDX P6, R14, R13, R12, R11 ;  /* 0x0000000c0d0e7389 */ /* 0x00006400000c000b */
[----:B01----:R-:W-:Y:S01]  /*18a70*/  ENDCOLLECTIVE ;  /* 0x000000000000791b */ /* 0x003fe20003800000 */
.L_x_2676:
        /* <DEDUP_REMOVED lines=18> */
.L_x_2677:
[----:B------:R-:W-:-:S05]  /*18ba0*/  VIADD R4, R17, 0x40 ;  /* 0x0000004011047836 */ /* 0x000fca0000000000 */
[----:B------:R-:W-:Y:S01]  /*18bb0*/  ISETP.GE.AND P3, PT, R4, R2, PT ;  /* 0x000000020400720c */ /* 0x000fe20003f66270 */
[----:B------:R-:W-:Y:S02]  /*18bc0*/  IMAD.MOV.U32 R13, RZ, RZ, R3 ;  /* 0x000000ffff0d7224 */ /* 0x000fe400078e0003 */
[----:B------:R-:W-:-:S10]  /*18bd0*/  IMAD.MOV.U32 R4, RZ, RZ, R14 ;  /* 0x000000ffff047224 */ /* 0x000fd400078e000e */
[----:B------:R-:W-:Y:S05]  /*18be0*/  WARPSYNC.COLLECTIVE R15, `(.L_x_2678) ;  /* 0x000000000f087348 */ /* 0x000fea0003c00000 */
[----:B------:R0:W1:Y:S02]  /*18bf0*/  SHFL.IDX P6, R14, R13, R12, R11 ;  /* 0x0000000c0d0e7389 */ /* 0x00006400000c000b */
[----:B01----:R-:W-:Y:S01]  /*18c00*/  ENDCOLLECTIVE ;  /* 0x000000000000791b */ /* 0x003fe20003800000 */
.L_x_2678:
        /* <DEDUP_REMOVED lines=18> */
.L_x_2679:
[----:B------:R-:W-:-:S05]  /*18d30*/  VIADD R4, R17, 0x50 ;  /* 0x0000005011047836 */ /* 0x000fca0000000000 */
[----:B------:R-:W-:Y:S01]  /*18d40*/  ISETP.GE.AND P3, PT, R4, R2, PT ;  /* 0x000000020400720c */ /* 0x000fe20003f66270 */
[----:B------:R-:W-:Y:S02]  /*18d50*/  IMAD.MOV.U32 R13, RZ, RZ, R3 ;  /* 0x000000ffff0d7224 */ /* 0x000fe400078e0003 */
[----:B------:R-:W-:-:S10]  /*18d60*/  IMAD.MOV.U32 R4, RZ, RZ, R14 ;  /* 0x000000ffff047224 */ /* 0x000fd400078e000e */
[----:B------:R-:W-:Y:S05]  /*18d70*/  WARPSYNC.COLLECTIVE R15, `(.L_x_2680) ;  /* 0x000000000f087348 */ /* 0x000fea0003c00000 */
[----:B------:R0:W1:Y:S02]  /*18d80*/  SHFL.IDX P6, R14, R13, R12, R11 ;  /* 0x0000000c0d0e7389 */ /* 0x00006400000c000b */
[----:B01----:R-:W-:Y:S01]  /*18d90*/  ENDCOLLECTIVE ;  /* 0x000000000000791b */ /* 0x003fe20003800000 */
.L_x_2680:
[----:B------:R-:W-:Y:S01]  /*18da0*/  ULDC.64 UR4, c[0x0][0x208] ;  /* 0x0000820000047ab9 */ /* 0x000fe20000000a00 */
[----:B------:R-:W-:Y:S02]  /*18db0*/  IMAD.MOV.U32 R13, RZ, RZ, R0 ;  /* 0x000000ffff0d7224 */ /* 0x000fe400078e0000 */
[----:B------:R-:W-:Y:S02]  /*18dc0*/  IMAD.MOV.U32 R12, RZ, RZ, 0x6 ;  /* 0x00000006ff0c7424 */ /* 0x000fe400078e00ff */
[----:B------:R-:W-:-:S05]  /*18dd0*/  IMAD.MOV.U32 R5, RZ, RZ, R14 ;  /* 0x000000ffff057224 */ /* 0x000fca00078e000e */
[----:B------:R-:W-:-:S05]  /*18de0*/  @!P3 LEA R5, P4, R10, R5, 0x1 ;  /* 0x000000050a05b211 */ /* 0x000fca00078808ff */
[----:B------:R-:W-:Y:S01]  /*18df0*/  @!P3 IMAD.X R4, RZ, RZ, R4, P4 ;  /* 0x000000ffff04b224 */ /* 0x000fe200020e0604 */
[----:B------:R-:W-:-:S04]  /*18e00*/  ISETP.GE.AND P4, PT, R7, R2, PT ;  /* 0x000000020700720c */ /* 0x000fc80003f86270 */
        /* <DEDUP_REMOVED lines=12> */
.L_x_2681:
[----:B------:R-:W-:Y:S02]  /*18ed0*/  IMAD.MOV.U32 R13, RZ, RZ, R3 ;  /* 0x000000ffff0d7224 */ /* 0x000fe400078e0003 */
[----:B------:R-:W-:-:S07]  /*18ee0*/  IMAD.MOV.U32 R4, RZ, RZ, R14 ;  /* 0x000000ffff047224 */ /* 0x000fce00078e000e */
[----:B------:R-:W-:Y:S05]  /*18ef0*/  WARPSYNC.COLLECTIVE R15, `(.L_x_2682) ;  /* 0x000000000f087348 */ /* 0x000fea0003c00000 */
[----:B------:R0:W1:Y:S02]  /*18f00*/  SHFL.IDX P6, R14, R13, R12, R11 ;  /* 0x0000000c0d0e7389 */ /* 0x00006400000c000b */
[----:B01----:R-:W-:Y:S01]  /*18f10*/  ENDCOLLECTIVE ;  /* 0x000000000000791b */ /* 0x003fe20003800000 */
.L_x_2682:
        /* <DEDUP_REMOVED lines=18> */
.L_x_2683:
[----:B------:R-:W-:Y:S02]  /*19040*/  IMAD.MOV.U32 R13, RZ, RZ, R3 ;  /* 0x000000ffff0d7224 */ /* 0x000fe400078e0003 */
[----:B------:R-:W-:-:S07]  /*19050*/  IMAD.MOV.U32 R0, RZ, RZ, R14 ;  /* 0x000000ffff007224 */ /* 0x000fce00078e000e */
[----:B------:R-:W-:Y:S05]  /*19060*/  WARPSYNC.COLLECTIVE R15, `(.L_x_2684) ;  /* 0x000000000f087348 */ /* 0x000fea0003c00000 */
[----:B------:R0:W1:Y:S02]  /*19070*/  SHFL.IDX P6, R14, R13, R12, R11 ;  /* 0x0000000c0d0e7389 */ /* 0x00006400000c000b */
[----:B01----:R-:W-:Y:S01]  /*19080*/  ENDCOLLECTIVE ;  /* 0x000000000000791b */ /* 0x003fe20003800000 */
.L_x_2684:
[----:B------:R-:W-:Y:S01]  /*19090*/  IMAD.MOV.U32 R3, RZ, RZ, R14 ;  /* 0x000000ffff037224 */ /* 0x000fe200078e000e */
[----:B------:R-:W-:Y:S06]  /*190a0*/  BRA `(.L_x_2685) ;  /* 0xffffffb000207947 */ /* 0x000fec000383ffff */
.L_x_2567:
[----:B0-----:R-:W2:Y:S02]  /*190b0*/  LDL R2, [R1+0x4] ;  /* 0x0000040001027983 */ /* 0x001ea40000100800 */
[----:B--2---:R0:W1:Y:S02]  /*190c0*/  SYNCS.PHASECHK.TRANS64.TRYWAIT P0, [R2+URZ+0x36820], R0 ;  /* 0x03682000020075a7 */ /* 0x004064000800017f */
[----:B-1----:R-:W-:Y:S05]  /*190d0*/  @!P0 NANOSLEEP.SYNCS 0x989680 ;  /* 0x009896800000895d */ /* 0x002fea0003900000 */
[----:B------:R-:W1:Y:S02]  /*190e0*/  @!P0 SYNCS.PHASECHK.TRANS64 P0, [R2+URZ+0x36820], R0 ;  /* 0x03682000020085a7 */ /* 0x000e64000800007f */
[----:B-1----:R-:W-:Y:S05]  /*190f0*/  @!P0 BRA `(.L_x_2567) ;  /* 0xfffffffc00ec8947 */ /* 0x002fea000383ffff */
[----:B------:R-:W-:Y:S05]  /*19100*/  BRA `(.L_x_2686) ;  /* 0xffffffb0009c7947 */ /* 0x000fea000383ffff */
.L_x_2576:
[----:B-1----:R1:W2:Y:S02]  /*19110*/  SYNCS.PHASECHK.TRANS64.TRYWAIT P0, [R2+URZ+0x36840], R0 ;  /* 0x03684000020075a7 */ /* 0x0022a4000800017f */
[----:B--2---:R-:W-:Y:S05]  /*19120*/  @!P0 NANOSLEEP.SYNCS 0x989680 ;  /* 0x009896800000895d */ /* 0x004fea0003900000 */
[----:B------:R-:W2:Y:S02]  /*19130*/  @!P0 SYNCS.PHASECHK.TRANS64 P0, [R2+URZ+0x36840], R0 ;  /* 0x03684000020085a7 */ /* 0x000ea4000800007f */
[----:B--2---:R-:W-:Y:S05]  /*19140*/  @!P0 BRA `(.L_x_2576) ;  /* 0xfffffffc00f08947 */ /* 0x004fea000383ffff */
[----:B------:R-:W-:Y:S05]  /*19150*/  BRA `(.L_x_2687) ;  /* 0xffffffb400647947 */ /* 0x000fea000383ffff */
.L_x_2583:
[----:B0-----:R0:W1:Y:S02]  /*19160*/  SYNCS.PHASECHK.TRANS64.TRYWAIT P0, [R2+URZ+0x60], R0 ;  /* 0x00006000020075a7 */ /* 0x001064000800017f */
[----:B-1----:R-:W-:Y:S05]  /*19170*/  @!P0 NANOSLEEP.SYNCS 0x989680 ;  /* 0x009896800000895d */ /* 0x002fea0003900000 */
[----:B------:R-:W1:Y:S02]  /*19180*/  @!P0 SYNCS.PHASECHK.TRANS64 P0, [R2+URZ+0x60], R0 ;  /* 0x00006000020085a7 */ /* 0x000e64000800007f */
[----:B-1----:R-:W-:Y:S05]  /*19190*/  @!P0 BRA `(.L_x_2583) ;  /* 0xfffffffc00f08947 */ /* 0x002fea000383ffff */
[----:B------:R-:W-:Y:S05]  /*191a0*/  BRA `(.L_x_2688) ;  /* 0xffffffb800807947 */ /* 0x000fea000383ffff */
.L_x_2593:
[----:B---3--:R3:W4:Y:S02]  /*191b0*/  SYNCS.PHASECHK.TRANS64.TRYWAIT P0, [R3+URZ+0x36840], R2 ;  /* 0x03684002030075a7 */ /* 0x008724000800017f */
[----:B----4-:R-:W-:Y:S05]  /*191c0*/  @!P0 NANOSLEEP.SYNCS 0x989680 ;  /* 0x009896800000895d */ /* 0x010fea0003900000 */
[----:B------:R-:W4:Y:S02]  /*191d0*/  @!P0 SYNCS.PHASECHK.TRANS64 P0, [R3+URZ+0x36840], R2 ;  /* 0x03684002030085a7 */ /* 0x000f24000800007f */
[----:B----4-:R-:W-:Y:S05]  /*191e0*/  @!P0 BRA `(.L_x_2593) ;  /* 0xfffffffc00f08947 */ /* 0x010fea000383ffff */
[----:B------:R-:W-:Y:S05]  /*191f0*/  BRA `(.L_x_2689) ;  /* 0xffffffc000687947 */ /* 0x000fea000383ffff */
.L_x_2600:
[----:B--2---:R2:W3:Y:S02]  /*19200*/  SYNCS.PHASECHK.TRANS64.TRYWAIT P0, [R2+URZ+0x60], R3 ;  /* 0x00006003020075a7 */ /* 0x0044e4000800017f */
[----:B---3--:R-:W-:Y:S05]  /*19210*/  @!P0 NANOSLEEP.SYNCS 0x989680 ;  /* 0x009896800000895d */ /* 0x008fea0003900000 */
[----:B------:R-:W3:Y:S02]  /*19220*/  @!P0 SYNCS.PHASECHK.TRANS64 P0, [R2+URZ+0x60], R3 ;  /* 0x00006003020085a7 */ /* 0x000ee4000800007f */
[----:B---3--:R-:W-:Y:S05]  /*19230*/  @!P0 BRA `(.L_x_2600) ;  /* 0xfffffffc00f08947 */ /* 0x008fea000383ffff */
[----:B------:R-:W-:Y:S05]  /*19240*/  BRA `(.L_x_2690) ;  /* 0xffffffc400847947 */ /* 0x000fea000383ffff */
.L_x_2610:
[----:B----4-:R4:W0:Y:S02]  /*19250*/  SYNCS.PHASECHK.TRANS64.TRYWAIT P0, [R2+URZ+0x36840], R3 ;  /* 0x03684003020075a7 */ /* 0x010824000800017f */
[----:B0-----:R-:W-:Y:S05]  /*19260*/  @!P0 NANOSLEEP.SYNCS 0x989680 ;  /* 0x009896800000895d */ /* 0x001fea0003900000 */
[----:B------:R-:W0:Y:S02]  /*19270*/  @!P0 SYNCS.PHASECHK.TRANS64 P0, [R2+URZ+0x36840], R3 ;  /* 0x03684003020085a7 */ /* 0x000e24000800007f */
[----:B0-----:R-:W-:Y:S05]  /*19280*/  @!P0 BRA `(.L_x_2610) ;  /* 0xfffffffc00f08947 */ /* 0x001fea000383ffff */
[----:B------:R-:W-:Y:S05]  /*19290*/  BRA `(.L_x_2691) ;  /* 0xffffffcc003c7947 */ /* 0x000fea000383ffff */
.L_x_2617:
[----:B--2---:R2:W3:Y:S02]  /*192a0*/  SYNCS.PHASECHK.TRANS64.TRYWAIT P0, [R2+URZ+0x60], R5 ;  /* 0x00006005020075a7 */ /* 0x0044e4000800017f */
[----:B---3--:R-:W-:Y:S05]  /*192b0*/  @!P0 NANOSLEEP.SYNCS 0x989680 ;  /* 0x009896800000895d */ /* 0x008fea0003900000 */
[----:B------:R-:W3:Y:S02]  /*192c0*/  @!P0 SYNCS.PHASECHK.TRANS64 P0, [R2+URZ+0x60], R5 ;  /* 0x00006005020085a7 */ /* 0x000ee4000800007f */
[----:B---3--:R-:W-:Y:S05]  /*192d0*/  @!P0 BRA `(.L_x_2617) ;  /* 0xfffffffc00f08947 */ /* 0x008fea000383ffff */
[----:B------:R-:W-:Y:S05]  /*192e0*/  BRA `(.L_x_2692) ;  /* 0xffffffd000587947 */ /* 0x000fea000383ffff */
.L_x_2629:
[----:B0-----:R0:W2:Y:S02]  /*192f0*/  SYNCS.PHASECHK.TRANS64.TRYWAIT P0, [R0+URZ+0x36860], R2 ;  /* 0x03686002000075a7 */ /* 0x0010a4000800017f */
[----:B--2---:R-:W-:Y:S05]  /*19300*/  @!P0 NANOSLEEP.SYNCS 0x989680 ;  /* 0x009896800000895d */ /* 0x004fea0003900000 */
[----:B------:R-:W2:Y:S02]  /*19310*/  @!P0 SYNCS.PHASECHK.TRANS64 P0, [R0+URZ+0x36860], R2 ;  /* 0x03686002000085a7 */ /* 0x000ea4000800007f */
[----:B--2---:R-:W-:Y:S05]  /*19320*/  @!P0 BRA `(.L_x_2629) ;  /* 0xfffffffc00f08947 */ /* 0x004fea000383ffff */
[----:B------:R-:W-:Y:S05]  /*19330*/  BRA `(.L_x_2693) ;  /* 0xffffffd400f47947 */ /* 0x000fea000383ffff */
.L_x_2637:
[----:B------:R-:W-:Y:S01]  /*19340*/  BSSY B0, `(.L_x_2694) ;  /* 0x0000008000007945 */ /* 0x000fe20003800000 */
[----:B------:R-:W-:Y:S02]  /*19350*/  IMAD.MOV.U32 R13, RZ, RZ, R16 ;  /* 0x000000ffff0d7224 */ /* 0x000fe400078e0010 */
[----:B------:R-:W-:Y:S02]  /*19360*/  IMAD.MOV.U32 R12, RZ, RZ, RZ ;  /* 0x000000ffff0c7224 */ /* 0x000fe400078e00ff */
[----:B------:R-:W-:Y:S02]  /*19370*/  IMAD.MOV.U32 R11, RZ, RZ, 0x1f ;  /* 0x0000001fff0b7424 */ /* 0x000fe400078e00ff */
[----:B------:R-:W-:-:S07]  /*19380*/  IMAD.MOV.U32 R15, RZ, RZ, -0x1 ;  /* 0xffffffffff0f7424 */ /* 0x000fce00078e00ff */
[----:B-1--45:R-:W-:Y:S05]  /*19390*/  WARPSYNC.COLLECTIVE R15, `(.L_x_2695) ;  /* 0x000000000f087348 */ /* 0x032fea0003c00000 */
[----:B------:R0:W2:Y:S02]  /*193a0*/  SHFL.IDX P6, R14, R13, R12, R11 ;  /* 0x0000000c0d0e7389 */ /* 0x0000a400000c000b */
[----:B012-45:R-:W-:Y:S01]  /*193b0*/  ENDCOLLECTIVE ;  /* 0x000000000000791b */ /* 0x037fe20003800000 */
.L_x_2695:
[----:B------:R-:W-:Y:S05]  /*193c0*/  BSYNC B0 ;  /* 0x0000000000007941 */ /* 0x000fea0003800000 */
.L_x_2694:
        /* <DEDUP_REMOVED lines=9> */
.L_x_2696:
        /* <DEDUP_REMOVED lines=19> */
.L_x_2697:
[----:B------:R-:W-:Y:S01]  /*19590*/  IMAD.MOV.U32 R12, RZ, RZ, 0x2 ;  /* 0x00000002ff0c7424 */ /* 0x000fe200078e00ff */
[----:B------:R-:W-:-:S05]  /*195a0*/  SEL R7, R14, RZ, P1 ;  /* 0x000000ff0e077207 */ /* 0x000fca0000800000 */
[----:B------:R-:W-:-:S04]  /*195b0*/  IMAD.IADD R3, R2, 0x1, R7 ;  /* 0x0000000102037824 */ /* 0x000fc800078e0207 */
[----:B------:R-:W-:-:S07]  /*195c0*/  IMAD.MOV.U32 R13, RZ, RZ, R3 ;  /* 0x000000ffff0d7224 */ /* 0x000fce00078e0003 */
[----:B------:R-:W-:Y:S05]  /*195d0*/  WARPSYNC.COLLECTIVE R15, `(.L_x_2698) ;  /* 0x000000000f087348 */ /* 0x000fea0003c00000 */
[----:B------:R0:W1:Y:S02]  /*195e0*/  SHFL.UP P6, R14, R13, R12, R11 ;  /* 0x0400000c0d0e7389 */ /* 0x00006400000c000b */
[----:B01----:R-:W-:Y:S01]  /*195f0*/  ENDCOLLECTIVE ;  /* 0x000000000000791b */ /* 0x003fe20003800000 */
.L_x_2698:
        /* <DEDUP_REMOVED lines=8> */
.L_x_2699:
        /* <DEDUP_REMOVED lines=8> */
.L_x_2700:
        /* <DEDUP_REMOVED lines=8> */
.L_x_2701:
        /* <DEDUP_REMOVED lines=9> */
.L_x_2702:
[----:B------:R-:W-:Y:S01]  /*19810*/  IMAD.MOV.U32 R16, RZ, RZ, R14 ;  /* 0x000000ffff107224 */ /* 0x000fe200078e000e */
[----:B------:R-:W-:Y:S06]  /*19820*/  BRA `(.L_x_2703) ;  /* 0xffffffd800bc7947 */ /* 0x000fec000383ffff */
.L_x_2642:
[----:B------:R-:W-:Y:S01]  /*19830*/  BSSY B0, `(.L_x_2704) ;  /* 0x0000008000007945 */ /* 0x000fe20003800000 */
[----:B-----5:R-:W-:Y:S02]  /*19840*/  IMAD.MOV.U32 R13, RZ, RZ, R2 ;  /* 0x000000ffff0d7224 */ /* 0x020fe400078e0002 */
[----:B------:R-:W-:Y:S02]  /*19850*/  IMAD.MOV.U32 R12, RZ, RZ, 0x1 ;  /* 0x00000001ff0c7424 */ /* 0x000fe400078e00ff */
[----:B------:R-:W-:Y:S02]  /*19860*/  IMAD.MOV.U32 R11, RZ, RZ, RZ ;  /* 0x000000ffff0b7224 */ /* 0x000fe400078e00ff */
[----:B------:R-:W-:-:S07]  /*19870*/  IMAD.MOV.U32 R15, RZ, RZ, -0x1 ;  /* 0xffffffffff0f7424 */ /* 0x000fce00078e00ff */
[----:B01--4-:R-:W-:Y:S05]  /*19880*/  WARPSYNC.COLLECTIVE R15, `(.L_x_2705) ;  /* 0x000000000f087348 */ /* 0x013fea0003c00000 */
[----:B------:R2:W3:Y:S02]  /*19890*/  SHFL.UP P6, R14, R13, R12, R11 ;  /* 0x0400000c0d0e7389 */ /* 0x0004e400000c000b */
[----:B01234-:R-:W-:Y:S01]  /*198a0*/  ENDCOLLECTIVE ;  /* 0x000000000000791b */ /* 0x01ffe20003800000 */
.L_x_2705:
[----:B------:R-:W-:Y:S05]  /*198b0*/  BSYNC B0 ;  /* 0x0000000000007941 */ /* 0x000fea0003800000 */
.L_x_2704:
        /* <DEDUP_REMOVED lines=9> */
.L_x_2706:
[----:B------:R-:W-:Y:S01]  /*19950*/  IMAD.MOV.U32 R12, RZ, RZ, 0x4 ;  /* 0x00000004ff0c7424 */ /* 0x000fe200078e00ff */
[----:B------:R-:W-:-:S05]  /*19960*/  SEL R14, R14, RZ, P2 ;  /* 0x000000ff0e0e7207 */ /* 0x000fca0001000000 */
[----:B------:R-:W-:-:S04]  /*19970*/  IMAD.IADD R3, R3, 0x1, R14 ;  /* 0x0000000103037824 */ /* 0x000fc800078e020e */
[----:B------:R-:W-:-:S07]  /*19980*/  IMAD.MOV.U32 R13, RZ, RZ, R3 ;  /* 0x000000ffff0d7224 */ /* 0x000fce00078e0003 */
[----:B------:R-:W-:Y:S05]  /*19990*/  WARPSYNC.COLLECTIVE R15, `(.L_x_2707) ;  /* 0x000000000f087348 */ /* 0x000fea0003c00000 */
[----:B------:R0:W1:Y:S02]  /*199a0*/  SHFL.UP P6, R14, R13, R12, R11 ;  /* 0x0400000c0d0e7389 */ /* 0x00006400000c000b */
[----:B01----:R-:W-:Y:S01]  /*199b0*/  ENDCOLLECTIVE ;  /* 0x000000000000791b */ /* 0x003fe20003800000 */
.L_x_2707:
[----:B------:R-:W-:Y:S01]  /*199c0*/  IMAD.MOV.U32 R12, RZ, RZ, 0x8 ;  /* 0x00000008ff0c7424 */ /* 0x000fe200078e00ff */
[----:B------:R-:W-:-:S05]  /*199d0*/  SEL R14, R14, RZ, P3 ;  /* 0x000000ff0e0e7207 */ /* 0x000fca0001800000 */
[----:B------:R-:W-:-:S04]  /*199e0*/  IMAD.IADD R3, R3, 0x1, R14 ;  /* 0x0000000103037824 */ /* 0x000fc800078e020e */
[----:B------:R-:W-:-:S07]  /*199f0*/  IMAD.MOV.U32 R13, RZ, RZ, R3 ;  /* 0x000000ffff0d7224 */ /* 0x000fce00078e0003 */
[----:B------:R-:W-:Y:S05]  /*19a00*/  WARPSYNC.COLLECTIVE R15, `(.L_x_2708) ;  /* 0x000000000f087348 */ /* 0x000fea0003c00000 */
[----:B------:R0:W1:Y:S02]  /*19a10*/  SHFL.UP P6, R14, R13, R12, R11 ;  /* 0x0400000c0d0e7389 */ /* 0x00006400000c000b */
[----:B01----:R-:W-:Y:S01]  /*19a20*/  ENDCOLLECTIVE ;  /* 0x000000000000791b */ /* 0x003fe20003800000 */
.L_x_2708:
[----:B------:R-:W-:Y:S01]  /*19a30*/  IMAD.MOV.U32 R12, RZ, RZ, 0x10 ;  /* 0x00000010ff0c7424 */ /* 0x000fe200078e00ff */
[----:B------:R-:W-:-:S05]  /*19a40*/  SEL R14, R14, RZ, P4 ;  /* 0x000000ff0e0e7207 */ /* 0x000fca0002000000 */
[----:B------:R-:W-:-:S04]  /*19a50*/  IMAD.IADD R3, R3, 0x1, R14 ;  /* 0x0000000103037824 */ /* 0x000fc800078e020e */
[----:B------:R-:W-:-:S07]  /*19a60*/  IMAD.MOV.U32 R13, RZ, RZ, R3 ;  /* 0x000000ffff0d7224 */ /* 0x000fce00078e0003 */
[----:B------:R-:W-:Y:S05]  /*19a70*/  WARPSYNC.COLLECTIVE R15, `(.L_x_2709) ;  /* 0x000000000f087348 */ /* 0x000fea0003c00000 */
[----:B------:R0:W1:Y:S02]  /*19a80*/  SHFL.UP P6, R14, R13, R12, R11 ;  /* 0x0400000c0d0e7389 */ /* 0x00006400000c000b */
[----:B01----:R-:W-:Y:S01]  /*19a90*/  ENDCOLLECTIVE ;  /* 0x000000000000791b */ /* 0x003fe20003800000 */
.L_x_2709:
        /* <DEDUP_REMOVED lines=8> */
.L_x_2710:
[----:B------:R-:W-:Y:S01]  /*19b20*/  IMAD.MOV.U32 R16, RZ, RZ, R14 ;  /* 0x000000ffff107224 */ /* 0x000fe200078e000e */
[----:B------:R-:W-:Y:S06]  /*19b30*/  BRA `(.L_x_2711) ;  /* 0xffffffd800987947 */ /* 0x000fec000383ffff */
.L_x_2644:
[----:B------:R-:W-:Y:S01]  /*19b40*/  BSSY B0, `(.L_x_2712) ;  /* 0x0000006000007945 */ /* 0x000fe20003800000 */
[----:B------:R-:W-:Y:S01]  /*19b50*/  PLOP3.LUT P6, PT, P6, PT, PT, 0x8, 0x0 ;  /* 0x000000000000781c */ /* 0x000fe200037ce170 */
[----:B------:R-:W-:-:S12]  /*19b60*/  IMAD.MOV.U32 R15, RZ, RZ, -0x1 ;  /* 0xffffffffff0f7424 */ /* 0x000fd800078e00ff */
[----:B01--45:R-:W-:Y:S05]  /*19b70*/  WARPSYNC.COLLECTIVE R15, `(.L_x_2713) ;  /* 0x000000000f087348 */ /* 0x033fea0003c00000 */
[----:B------:R-:W-:Y:S01]  /*19b80*/  VOTE.ANY R14, PT, P6 ;  /* 0x00000000000e7806 */ /* 0x000fe200030e0100 */
[----:B01--45:R-:W-:Y:S06]  /*19b90*/  ENDCOLLECTIVE ;  /* 0x000000000000791b */ /* 0x033fec0003800000 */
.L_x_2713:
[----:B------:R-:W-:Y:S05]  /*19ba0*/  BSYNC B0 ;  /* 0x0000000000007941 */ /* 0x000fea0003800000 */
.L_x_2712:
        /* <DEDUP_REMOVED lines=9> */
.L_x_2714:
[----:B------:R-:W-:Y:S01]  /*19c40*/  IMAD.MOV.U32 R17, RZ, RZ, R14 ;  /* 0x000000ffff117224 */ /* 0x000fe200078e000e */
[----:B------:R-:W-:Y:S06]  /*19c50*/  BRA `(.L_x_2715) ;  /* 0xffffffd800887947 */ /* 0x000fec000383ffff */
.L_x_2646:
[----:B------:R-:W-:Y:S01]  /*19c60*/  BSSY B0, `(.L_x_2716) ;  /* 0x0000007000007945 */ /* 0x000fe20003800000 */
[----:B------:R-:W-:Y:S02]  /*19c70*/  IMAD.MOV.U32 R13, RZ, RZ, R3 ;  /* 0x000000ffff0d7224 */ /* 0x000fe400078e0003 */
[----:B------:R-:W-:Y:S02]  /*19c80*/  IMAD.MOV.U32 R11, RZ, RZ, 0x1f ;  /* 0x0000001fff0b7424 */ /* 0x000fe400078e00ff */
[----:B------:R-:W-:-:S07]  /*19c90*/  IMAD.MOV.U32 R15, RZ, RZ, -0x1 ;  /* 0xffffffffff0f7424 */ /* 0x000fce00078e00ff */
[----:B012345:R-:W-:Y:S05]  /*19ca0*/  WARPSYNC.COLLECTIVE R15, `(.L_x_2717) ;  /* 0x000000000f087348 */ /* 0x03ffea0003c00000 */
[----:B------:R0:W0:Y:S02]  /*19cb0*/  SHFL.IDX P6, R14, R13, R12, R11 ;  /* 0x0000000c0d0e7389 */ /* 0x00002400000c000b */
[----:B012345:R-:W-:Y:S01]  /*19cc0*/  ENDCOLLECTIVE ;  /* 0x000000000000791b */ /* 0x03ffe20003800000 */
.L_x_2717:
[----:B------:R-:W-:Y:S05]  /*19cd0*/  BSYNC B0 ;  /* 0x0000000000007941 */ /* 0x000fea0003800000 */
.L_x_2716:
[----:B------:R-:W-:Y:S01]  /*19ce0*/  IMAD.MOV.U32 R3, RZ, RZ, R14 ;  /* 0x000000ffff037224 */ /* 0x000fe200078e000e */
[----:B------:R-:W-:Y:S06]  /*19cf0*/  BRA `(.L_x_2718) ;  /* 0xffffffd8007c7947 */ /* 0x000fec000383ffff */
.L_x_2650:
[----:B0-----:R0:W2:Y:S02]  /*19d00*/  SYNCS.PHASECHK.TRANS64.TRYWAIT P0, [R0+URZ+0x36820], R3 ;  /* 0x03682003000075a7 */ /* 0x0010a4000800017f */
[----:B--2---:R-:W-:Y:S05]  /*19d10*/  @!P0 NANOSLEEP.SYNCS 0x989680 ;  /* 0x009896800000895d */ /* 0x004fea0003900000 */
[----:B------:R-:W2:Y:S02]  /*19d20*/  @!P0 SYNCS.PHASECHK.TRANS64 P0, [R0+URZ+0x36820], R3 ;  /* 0x03682003000085a7 */ /* 0x000ea4000800007f */
[----:B--2---:R-:W-:Y:S05]  /*19d30*/  @!P0 BRA `(.L_x_2650) ;  /* 0xfffffffc00f08947 */ /* 0x004fea000383ffff */
[----:B------:R-:W-:Y:S05]  /*19d40*/  BRA `(.L_x_2719) ;  /* 0xffffffe000047947 */ /* 0x000fea000383ffff */
.L_x_2651:
        /* <DEDUP_REMOVED lines=11> */
.L_x_2721:
[----:B------:R-:W-:Y:S05]  /*19e00*/  BSYNC B0 ;  /* 0x0000000000007941 */ /* 0x000fea0003800000 */
.L_x_2720:
[----:B------:R-:W-:Y:S05]  /*19e10*/  BRA `(.L_x_2722) ;  /* 0xffffffdc00ec7947 */ /* 0x000fea000383ffff */
.L_x_2654:
[----:B------:R-:W-:Y:S01]  /*19e20*/  BSSY B1, `(.L_x_2723) ;  /* 0x0000006000017945 */ /* 0x000fe20003800000 */
[----:B------:R-:W-:-:S07]  /*19e30*/  IMAD.MOV.U32 R15, RZ, RZ, -0x1 ;  /* 0xffffffffff0f7424 */ /* 0x000fce00078e00ff */
[----:B012-45:R-:W-:Y:S05]  /*19e40*/  WARPSYNC.COLLECTIVE R15, `(.L_x_2724) ;  /* 0x000000000f0c7348 */ /* 0x037fea0003c00000 */
[----:B------:R-:W-:Y:S02]  /*19e50*/  ELECT P6, UR62, PT ;  /* 0x00000000003e782f */ /* 0x000fe400038c0000 */
[----:B------:R-:W-:Y:S01]  /*19e60*/  MOV R14, UR62 ;  /* 0x0000003e000e7c02 */ /* 0x000fe20008000f00 */
[----:B012-45:R-:W-:Y:S10]  /*19e70*/  ENDCOLLECTIVE ;  /* 0x000000000000791b */ /* 0x037ff40003800000 */
.L_x_2724:
[----:B------:R-:W-:Y:S05]  /*19e80*/  BSYNC B1 ;  /* 0x0000000000017941 */ /* 0x000fea0003800000 */
.L_x_2723:
[----:B------:R-:W-:Y:S05]  /*19e90*/  BRA `(.L_x_2725) ;  /* 0xffffffdc00e47947 */ /* 0x000fea000383ffff */
.L_x_2656:
[----:B0-----:R0:W2:Y:S02]  /*19ea0*/  SYNCS.PHASECHK.TRANS64.TRYWAIT P0, [R6+URZ], R5 ;  /* 0x00000005060075a7 */ /* 0x0010a4000800017f */
[----:B--2---:R-:W-:Y:S05]  /*19eb0*/  @!P0 NANOSLEEP.SYNCS 0x989680 ;  /* 0x009896800000895d */ /* 0x004fea0003900000 */
[----:B------:R-:W2:Y:S02]  /*19ec0*/  @!P0 SYNCS.PHASECHK.TRANS64 P0, [R6+URZ], R5 ;  /* 0x00000005060085a7 */ /* 0x000ea4000800007f */
[----:B--2---:R-:W-:Y:S05]  /*19ed0*/  @!P0 BRA `(.L_x_2656) ;  /* 0xfffffffc00f08947 */ /* 0x004fea000383ffff */
[----:B------:R-:W-:Y:S05]  /*19ee0*/  BRA `(.L_x_2726) ;  /* 0xffffffe000287947 */ /* 0x000fea000383ffff */
.L_x_2657:
[----:B--2---:R2:W3:Y:S02]  /*19ef0*/  SYNCS.PHASECHK.TRANS64.TRYWAIT P0, [R7+URZ], R2 ;  /* 0x00000002070075a7 */ /* 0x0044e4000800017f */
[----:B---3--:R-:W-:Y:S05]  /*19f00*/  @!P0 NANOSLEEP.SYNCS 0x989680 ;  /* 0x009896800000895d */ /* 0x008fea0003900000 */
[----:B------:R-:W3:Y:S02]  /*19f10*/  @!P0 SYNCS.PHASECHK.TRANS64 P0, [R7+URZ], R2 ;  /* 0x00000002070085a7 */ /* 0x000ee4000800007f */
[----:B---3--:R-:W-:Y:S05]  /*19f20*/  @!P0 BRA `(.L_x_2657) ;  /* 0xfffffffc00f08947 */ /* 0x008fea000383ffff */
[----:B------:R-:W-:Y:S05]  /*19f30*/  BRA `(.L_x_2727) ;  /* 0xffffffe0001c7947 */ /* 0x000fea000383ffff */
.L_x_2659:
[----:B---3--:R3:W4:Y:S02]  /*19f40*/  SYNCS.PHASECHK.TRANS64.TRYWAIT P0, [R4+URZ], R5 ;  /* 0x00000005040075a7 */ /* 0x008724000800017f */
[----:B----4-:R-:W-:Y:S05]  /*19f50*/  @!P0 NANOSLEEP.SYNCS 0x989680 ;  /* 0x009896800000895d */ /* 0x010fea0003900000 */
[----:B------:R-:W4:Y:S02]  /*19f60*/  @!P0 SYNCS.PHASECHK.TRANS64 P0, [R4+URZ], R5 ;  /* 0x00000005040085a7 */ /* 0x000f24000800007f */
[----:B----4-:R-:W-:Y:S05]  /*19f70*/  @!P0 BRA `(.L_x_2659) ;  /* 0xfffffffc00f08947 */ /* 0x010fea000383ffff */
[----:B------:R-:W-:Y:S05]  /*19f80*/  BRA `(.L_x_2728) ;  /* 0xffffffe000247947 */ /* 0x000fea000383ffff */
.L_x_2729:
        /* <DEDUP_REMOVED lines=15> */
.L_x_3247:


//--------------------- .text._ZN7cutlass13device_kernelIN5flash11enable_sm90INS1_16FlashAttnFwdSm90INS1_25CollectiveMainloopFwdSm90ILi2EN4cute5tupleIJNS5_1CILi1EEES8_S8_EEENS6_IJNS7_ILi128EEENS7_ILi112EEENS7_ILi192EEEEEELi192ENS_6half_tEfNS_4arch4Sm90ELb1ELb0ELb0ELb1ELb0ELb1ELb0ELb1ELb1ELb1ELb0ELb0EEENS1_21CollectiveEpilogueFwdINS6_IJSA_SC_SB_EEES9_SE_SG_Li256ELb1ELb1ELb0ELb0EEENS1_36VarlenDynamicPersistentTileSchedulerILi128ELi112ELi256ELi128ELb0ELb1ELb1ELb1ELb1ELb1EEEEEEEEEvNT_6ParamsE --------------------------
	.section	.text._ZN7cutlass13device_kernelIN5flash11enable_sm90INS1_16FlashAttnFwdSm90INS1_25CollectiveMainloopFwdSm90ILi2EN4cute5tupleIJNS5_1CILi1EEES8_S8_EEENS6_IJNS7_ILi128EEENS7_ILi112EEENS7_ILi192EEEEEELi192ENS_6half_tEfNS_4arch4Sm90ELb1ELb0ELb0ELb1ELb0ELb1ELb0ELb1ELb1ELb1ELb0ELb0EEENS1_21CollectiveEpilogueFwdINS6_IJSA_SC_SB_EEES9_SE_SG_Li256ELb1ELb1ELb0ELb0EEENS1_36VarlenDynamicPersistentTileSchedulerILi128ELi112ELi256ELi128ELb0ELb1ELb1ELb1ELb1ELb1EEEEEEEEEvNT_6ParamsE,"ax",@progbits
	.align	128
.text._ZN7cutlass13device_kernelIN5flash11enable_sm90INS1_16FlashAttnFwdSm90INS1_25CollectiveMainloopFwdSm90ILi2EN4cute5tupleIJNS5_1CILi1EEES8_S8_EEENS6_IJNS7_ILi128EEENS7_ILi112EEENS7_ILi192EEEEEELi192ENS_6half_tEfNS_4arch4Sm90ELb1ELb0ELb0ELb1ELb0ELb1ELb0ELb1ELb1ELb1ELb0ELb0EEENS1_21CollectiveEpilogueFwdINS6_IJSA_SC_SB_EEES9_SE_SG_Li256ELb1ELb1ELb0ELb0EEENS1_36VarlenDynamicPersistentTileSchedulerILi128ELi112ELi256ELi128ELb0ELb1ELb1ELb1ELb1ELb1EEEEEEEEEvNT_6ParamsE:
        .type           _ZN7cutlass13device_kernelIN5flash11enable_sm90INS1_16FlashAttnFwdSm90INS1_25CollectiveMainloopFwdSm90ILi2EN4cute5tupleIJNS5_1CILi1EEES8_S8_EEENS6_IJNS7_ILi128EEENS7_ILi112EEENS7_ILi192EEEEEELi192ENS_6half_tEfNS_4arch4Sm90ELb1ELb0ELb0ELb1ELb0ELb1ELb0ELb1ELb1ELb1ELb0ELb0EEENS1_21CollectiveEpilogueFwdINS6_IJSA_SC_SB_EEES9_SE_SG_Li256ELb1ELb1ELb0ELb0EEENS1_36VarlenDynamicPersistentTileSchedulerILi128ELi112ELi256ELi128ELb0ELb1ELb1ELb1ELb1ELb1EEEEEEEEEvNT_6ParamsE,@function
        .size           _ZN7cutlass13device_kernelIN5flash11enable_sm90INS1_16FlashAttnFwdSm90INS1_25CollectiveMainloopFwdSm90ILi2EN4cute5tupleIJNS5_1CILi1EEES8_S8_EEENS6_IJNS7_ILi128EEENS7_ILi112EEENS7_ILi192EEEEEELi192ENS_6half_tEfNS_4arch4Sm90ELb1ELb0ELb0ELb1ELb0ELb1ELb0ELb1ELb1ELb1ELb0ELb0EEENS1_21CollectiveEpilogueFwdINS6_IJSA_SC_SB_EEES9_SE_SG_Li256ELb1ELb1ELb0ELb0EEENS1_36VarlenDynamicPersistentTileSchedulerILi128ELi112ELi256ELi128ELb0ELb1ELb1ELb1ELb1ELb1EEEEEEEEEvNT_6ParamsE,(.L_x_3248 - _ZN7cutlass13device_kernelIN5flash11enable_sm90INS1_16FlashAttnFwdSm90INS1_25CollectiveMainloopFwdSm90ILi2EN4cute5tupleIJNS5_1CILi1EEES8_S8_EEENS6_IJNS7_ILi128EEENS7_ILi112EEENS7_ILi192EEEEEELi192ENS_6half_tEfNS_4arch4Sm90ELb1ELb0ELb0ELb1ELb0ELb1ELb0ELb1ELb1ELb1ELb0ELb0EEENS1_21CollectiveEpilogueFwdINS6_IJSA_SC_SB_EEES9_SE_SG_Li256ELb1ELb1ELb0ELb0EEENS1_36VarlenDynamicPersistentTileSchedulerILi128ELi112ELi256ELi128ELb0ELb1ELb1ELb1ELb1ELb1EEEEEEEEEvNT_6ParamsE)
        .other          _ZN7cutlass13device_kernelIN5flash11enable_sm90INS1_16FlashAttnFwdSm90INS1_25CollectiveMainloopFwdSm90ILi2EN4cute5tupleIJNS5_1CILi1EEES8_S8_EEENS6_IJNS7_ILi128EEENS7_ILi112EEENS7_ILi192EEEEEELi192ENS_6half_tEfNS_4arch4Sm90ELb1ELb0ELb0ELb1ELb0ELb1ELb0ELb1ELb1ELb1ELb0ELb0EEENS1_21CollectiveEpilogueFwdINS6_IJSA_SC_SB_EEES9_SE_SG_Li256ELb1ELb1ELb0ELb0EEENS1_36VarlenDynamicPersistentTileSchedulerILi128ELi112ELi256ELi128ELb0ELb1ELb1ELb1ELb1ELb1EEEEEEEEEvNT_6ParamsE,@"STO_CUDA_ENTRY STV_DEFAULT"
_ZN7cutlass13device_kernelIN5flash11enable_sm90INS1_16FlashAttnFwdSm90INS1_25CollectiveMainloopFwdSm90ILi2EN4cute5tupleIJNS5_1CILi1EEES8_S8_EEENS6_IJNS7_ILi128EEENS7_ILi112EEENS7_ILi192EEEEEELi192ENS_6half_tEfNS_4arch4Sm90ELb1ELb0ELb0ELb1ELb0ELb1ELb0ELb1ELb1ELb1ELb0ELb0EEENS1_21CollectiveEpilogueFwdINS6_IJSA_SC_SB_EEES9_SE_SG_Li256ELb1ELb1ELb0ELb0EEENS1_36VarlenDynamicPersistentTileSchedulerILi128ELi112ELi256ELi128ELb0ELb1ELb1ELb1ELb1ELb1EEEEEEEEEvNT_6ParamsE:
        /* <DEDUP_REMOVED lines=24> */
.L_x_2731:
[----:B------:R-:W-:Y:S05]  /*0180*/  BSYNC B0 ;  /* 0x0000000000007941 */ /* 0x000fea0003800000 */
.L_x_2730:
        /* <DEDUP_REMOVED lines=41> */
.L_x_2732:
        /* <DEDUP_REMOVED lines=22> */
.L_x_2733:
        /* <DEDUP_REMOVED lines=18> */
.L_x_2734:
        /* <DEDUP_REMOVED lines=22> */
.L_x_2735:
        /* <DEDUP_REMOVED lines=22> */
.L_x_2736:
        /* <DEDUP_REMOVED lines=10> */
.L_x_2739:
        /* <DEDUP_REMOVED lines=19> */
[----:B------:R-:W-:Y:S02]  /*0b30*/  MOV R17, RZ ;  /* 0x000000ff00117202 */ /* 0x000fe40000000f00 */
[----:B------:R-:W-:Y:S01]  /*0b40*/  CS2R R208, SRZ ;  /* 0x0000000000d07805 */ /* 0x000fe2000001ff00 */
[----:B------:R-:W-:-:S08]  /*0b50*/  IMAD.MOV.U32 R205, RZ, RZ, RZ ;  /* 0x000000ffffcd7224 */ /* 0x000fd000078e00ff */
[----:B------:R-:W-:Y:S01]  /*0b60*/  UIADD3 UR4, UR4, 0x15400, URZ ;  /* 0x0001540004047890 */ /* 0x000fe2000fffe03f */
[----:B--2---:R-:W-:Y:S02]  /*0b70*/  R2UR UR5, R0 ;  /* 0x00000000000572ca */ /* 0x004fe400000e0000 */
[----:B------:R-:W-:-:S04]  /*0b80*/  SHF.R.S32.HI R0, RZ, 0x1f, R18 ;  /* 0x0000001fff007819 */ /* 0x000fc80000011412 */
[----:B0-----:R-:W-:-:S04]  /*0b90*/  LEA.HI R2, R0, R18, RZ, 0x7 ;  /* 0x0000001200027211 */ /* 0x001fc800078f38ff */
[----:B------:R-:W-:Y:S02]  /*0ba0*/  LOP3.LUT R3, R2, 0xffffff80, RZ, 0xc0, !PT ;  /* 0xffffff8002037812 */ /* 0x000fe400078ec0ff */
[----:B------:R-:W-:Y:S01]  /*0bb0*/  SHF.R.S32.HI R11, RZ, 0x7, R2 ;  /* 0x00000007ff0b7819 */ /* 0x000fe20000011402 */
[----:B------:R-:W-:Y:S02]  /*0bc0*/  ULOP3.LUT UR5, UR5, 0x1, URZ, 0xfc, !UPT ;  /* 0x0000000105057892 */ /* 0x000fe4000f8efc3f */
[----:B------:R-:W-:Y:S01]  /*0bd0*/  IMAD.IADD R15, R18, 0x1, -R3 ;  /* 0x00000001120f7824 */ /* 0x000fe200078e0a03 */
[----:B------:R-:W-:Y:S02]  /*0be0*/  LEA.HI R3, R0, R18, RZ, 0x4 ;  /* 0x0000001200037211 */ /* 0x000fe400078f20ff */
[----:B------:R-:W-:Y:S02]  /*0bf0*/  LEA.HI R2, R2, R11, RZ, 0x1 ;  /* 0x0000000b02027211 */ /* 0x000fe400078f08ff */
[----:B------:R-:W-:-:S02]  /*0c00*/  SHF.R.S32.HI R7, RZ, 0x1f, R15 ;  /* 0x0000001fff077819 */ /* 0x000fc4000001140f */
[----:B------:R-:W-:Y:S02]  /*0c10*/  SHF.R.S32.HI R6, RZ, 0x4, R3 ;  /* 0x00000004ff067819 */ /* 0x000fe40000011403 */
[----:B------:R-:W-:Y:S02]  /*0c20*/  LEA.HI R8, R7, R15, RZ, 0x2 ;  /* 0x0000000f07087211 */ /* 0x000fe400078f10ff */
[----:B------:R-:W-:Y:S02]  /*0c30*/  LEA.HI R4, R3, R6, RZ, 0x1 ;  /* 0x0000000603047211 */ /* 0x000fe400078f08ff */
[--C-:B------:R-:W-:Y:S02]  /*0c40*/  SHF.R.S32.HI R9, RZ, 0x2, R8.reuse ;  /* 0x00000002ff097819 */ /* 0x100fe40000011408 */
[----:B------:R-:W-:Y:S02]  /*0c50*/  SHF.R.S32.HI R10, RZ, 0x1f, R8 ;  /* 0x0000001fff0a7819 */ /* 0x000fe40000011408 */
[----:B------:R-:W-:-:S02]  /*0c60*/  LOP3.LUT R5, R4, 0x1ffffffe, RZ, 0xc0, !PT ;  /* 0x1ffffffe04057812 */ /* 0x000fc400078ec0ff */
[----:B------:R-:W-:Y:S02]  /*0c70*/  LEA.HI R10, R10, R9, RZ, 0x3 ;  /* 0x000000090a0a7211 */ /* 0x000fe400078f18ff */
[----:B------:R-:W-:Y:S02]  /*0c80*/  LEA.HI R7, R7, R15, RZ, 0x5 ;  /* 0x0000000f07077211 */ /* 0x000fe400078f28ff */
[----:B------:R-:W-:Y:S02]  /*0c90*/  LOP3.LUT R10, R10, 0xfffffff8, RZ, 0xc0, !PT ;  /* 0xfffffff80a0a7812 */ /* 0x000fe400078ec0ff */
[----:B------:R-:W-:Y:S02]  /*0ca0*/  LEA.HI R4, R0, R18, RZ, 0x5 ;  /* 0x0000001200047211 */ /* 0x000fe400078f28ff */
[----:B------:R-:W-:Y:S01]  /*0cb0*/  LOP3.LUT R3, R3, 0x3fffff0, RZ, 0xc0, !PT ;  /* 0x03fffff003037812 */ /* 0x000fe200078ec0ff */
[----:B------:R-:W-:Y:S01]  /*0cc0*/  IMAD.IADD R10, R9, 0x1, -R10 ;  /* 0x00000001090a7824 */ /* 0x000fe200078e0a0a */
[----:B------:R-:W-:-:S02]  /*0cd0*/  SHF.R.S32.HI R7, RZ, 0x5, R7 ;  /* 0x00000005ff077819 */ /* 0x000fc40000011407 */
[----:B------:R-:W-:Y:S01]  /*0ce0*/  SHF.R.S32.HI R4, RZ, 0x5, R4 ;  /* 0x00000005ff047819 */ /* 0x000fe20000011404 */
[----:B------:R-:W-:Y:S01]  /*0cf0*/  IMAD.IADD R3, R18, 0x1, -R3 ;  /* 0x0000000112037824 */ /* 0x000fe200078e0a03 */
[----:B------:R-:W-:Y:S01]  /*0d00*/  IADD3 R5, R6, -R5, RZ ;  /* 0x8000000506057210 */ /* 0x000fe20007ffe0ff */
[----:B------:R-:W-:Y:S01]  /*0d10*/  IMAD R7, R7, 0x10, R10 ;  /* 0x0000001007077824 */ /* 0x000fe200078e020a */
[----:B------:R-:W-:Y:S01]  /*0d20*/  LEA.HI R6, R0, R18, RZ, 0x2 ;  /* 0x0000001200067211 */ /* 0x000fe200078f10ff */
[----:B------:R-:W-:Y:S01]  /*0d30*/  IMAD R10, R4, 0x10, R3 ;  /* 0x00000010040a7824 */ /* 0x000fe200078e0203 */
[----:B------:R-:W-:Y:S01]  /*0d40*/  LOP3.LUT R2, R2, 0x3fffffe, RZ, 0xc0, !PT ;  /* 0x03fffffe02027812 */ /* 0x000fe200078ec0ff */
[----:B------:R-:W-:Y:S01]  /*0d50*/  IMAD.SHL.U32 R218, R4, 0x200, RZ ;  /* 0x0000020004da7824 */ /* 0x000fe200078e00ff */
[--C-:B------:R-:W-:Y:S02]  /*0d60*/  SHF.R.S32.HI R204, RZ, 0x2, R6.reuse ;  /* 0x00000002ffcc7819 */ /* 0x100fe40000011406 */
[----:B------:R-:W-:Y:S01]  /*0d70*/  SHF.R.S32.HI R3, RZ, 0x1f, R6 ;  /* 0x0000001fff037819 */ /* 0x000fe20000011406 */
[----:B------:R-:W-:Y:S01]  /*0d80*/  IMAD.IADD R2, R11, 0x1, -R2 ;  /* 0x000000010b027824 */ /* 0x000fe200078e0a02 */
[----:B------:R-:W-:Y:S01]  /*0d90*/  LOP3.LUT R6, R6, 0xfffffffc, RZ, 0xc0, !PT ;  /* 0xfffffffc06067812 */ /* 0x000fe200078ec0ff */
[----:B------:R-:W-:Y:S01]  /*0da0*/  VIADD R237, R204, 0x40 ;  /* 0x00000040cced7836 */ /* 0x000fe20000000000 */
[----:B------:R-:W-:Y:S01]  /*0db0*/  LEA.HI R3, R3, R204, RZ, 0x3 ;  /* 0x000000cc03037211 */ /* 0x000fe200078f18ff */
[----:B------:R-:W-:Y:S01]  /*0dc0*/  IMAD R13, R2, 0x40, R7 ;  /* 0x00000040020d7824 */ /* 0x000fe200078e0207 */
[----:B------:R-:W-:Y:S01]  /*0dd0*/  LEA R12, R10, R5, 0x3 ;  /* 0x000000050a0c7211 */ /* 0x000fe200078e18ff */
[----:B------:R-:W-:Y:S01]  /*0de0*/  IMAD.IADD R20, R18, 0x1, -R6 ;  /* 0x0000000112147824 */ /* 0x000fe200078e0a06 */
[----:B------:R-:W-:-:S02]  /*0df0*/  SHF.R.S32.HI R2, RZ, 0x1f, R237 ;  /* 0x0000001fff027819 */ /* 0x000fc400000114ed */
[----:B------:R-:W-:Y:S01]  /*0e00*/  LOP3.LUT R3, R3, 0xfffffff8, RZ, 0xc0, !PT ;  /* 0xfffffff803037812 */ /* 0x000fe200078ec0ff */
[----:B------:R-:W-:Y:S01]  /*0e10*/  IMAD.SHL.U32 R22, R20, 0x4, RZ ;  /* 0x0000000414167824 */ /* 0x000fe200078e00ff */
[----:B------:R-:W-:Y:S01]  /*0e20*/  LEA.HI R2, R2, R237, RZ, 0x3 ;  /* 0x000000ed02027211 */ /* 0x000fe200078f18ff */
[----:B------:R-:W-:Y:S01]  /*0e30*/  STL [R1+0x8c], R13 ;  /* 0x00008c0d01007387 */ /* 0x000fe20000100800 */
[----:B------:R-:W-:Y:S01]  /*0e40*/  SHF.L.U32 R215, R237, 0x6, RZ ;  /* 0x00000006edd77819 */ /* 0x000fe200000006ff */
[----:B------:R-:W-:Y:S01]  /*0e50*/  VIADD R211, R22, 0x20 ;  /* 0x0000002016d37836 */ /* 0x000fe20000000000 */
[----:B------:R-:W-:Y:S01]  /*0e60*/  LEA.HI R0, R0, R18, RZ, 0x3 ;  /* 0x0000001200007211 */ /* 0x000fe200078f18ff */
[C---:B------:R-:W-:Y:S01]  /*0e70*/  VIADD R210, R22.reuse, 0x40 ;  /* 0x0000004016d27836 */ /* 0x040fe20000000000 */
[----:B------:R-:W-:Y:S01]  /*0e80*/  LOP3.LUT R215, R215, 0x1c0, RZ, 0xc0, !PT ;  /* 0x000001c0d7d77812 */ /* 0x000fe200078ec0ff */
[----:B------:R-:W-:Y:S01]  /*0e90*/  IMAD.IADD R206, R22, 0x1, R211 ;  /* 0x0000000116ce7824 */ /* 0x000fe200078e02d3 */
[----:B------:R-:W-:Y:S01]  /*0ea0*/  LOP3.LUT R231, R0, 0xfffffff8, RZ, 0xc0, !PT ;  /* 0xfffffff800e77812 */ /* 0x000fe200078ec0ff */
[----:B------:R-:W-:Y:S01]  /*0eb0*/  IMAD.IADD R226, R204, 0x1, -R3 ;  /* 0x00000001cce27824 */ /* 0x000fe200078e0a03 */
[----:B------:R-:W-:Y:S01]  /*0ec0*/  SHF.R.U32.HI R14, RZ, 0x3, R215 ;  /* 0x00000003ff0e7819 */ /* 0x000fe200000116d7 */
[----:B------:R-:W-:Y:S01]  /*0ed0*/  IMAD.SHL.U32 R2, R2, 0x40, RZ ;  /* 0x0000004002027824 */ /* 0x000fe200078e00ff */
[----:B------:R-:W-:Y:S01]  /*0ee0*/  SHF.R.S32.HI R3, RZ, 0x1f, R206 ;  /* 0x0000001fff037819 */ /* 0x000fe200000114ce */
[----:B------:R-:W-:Y:S01]  /*0ef0*/  IMAD.IADD R207, R22, 0x1, R210 ;  /* 0x0000000116cf7824 */ /* 0x000fe200078e02d2 */
[----:B------:R-:W-:Y:S01]  /*0f00*/  SHF.L.U32 R216, R226, 0x6, RZ ;  /* 0x00000006e2d87819 */ /* 0x000fe200000006ff */
[----:B------:R-:W-:Y:S01]  /*0f10*/  IMAD.IADD R231, R18, 0x1, -R231 ;  /* 0x0000000112e77824 */ /* 0x000fe200078e0ae7 */
[----:B------:R-:W-:Y:S01]  /*0f20*/  LOP3.LUT R220, R2, 0xfffffe00, RZ, 0xc0, !PT ;  /* 0xfffffe0002dc7812 */ /* 0x000fe200078ec0ff */
[C---:B------:R-:W-:Y:S01]  /*0f30*/  VIADD R212, R22.reuse, 0x30 ;  /* 0x0000003016d47836 */ /* 0x040fe20000000000 */
[----:B------:R-:W-:Y:S01]  /*0f40*/  SHF.R.S32.HI R2, RZ, 0x1f, R207 ;  /* 0x0000001fff027819 */ /* 0x000fe200000114cf */
[----:B------:R-:W-:Y:S01]  /*0f50*/  IMAD.SHL.U32 R223, R231, 0x8, RZ ;  /* 0x00000008e7df7824 */ /* 0x000fe200078e00ff */
[-C--:B------:R-:W-:Y:S01]  /*0f60*/  LEA.HI R5, R3, R206.reuse, RZ, 0x6 ;  /* 0x000000ce03057211 */ /* 0x080fe200078f30ff */
[----:B------:R-:W-:Y:S01]  /*0f70*/  VIADD R214, R22, 0x50 ;  /* 0x0000005016d67836 */ /* 0x000fe20000000000 */
[----:B------:R-:W-:Y:S01]  /*0f80*/  LOP3.LUT R216, R216, 0x1c0, RZ, 0xc0, !PT ;  /* 0x000001c0d8d87812 */ /* 0x000fe200078ec0ff */
[----:B------:R-:W-:Y:S01]  /*0f90*/  VIADD R229, R223, 0x40 ;  /* 0x00000040dfe57836 */ /* 0x000fe20000000000 */
[----:B------:R-:W-:Y:S01]  /*0fa0*/  LEA.HI R4, R3, R206, RZ, 0x3 ;  /* 0x000000ce03047211 */ /* 0x000fe200078f18ff */
[----:B------:R-:W-:Y:S01]  /*0fb0*/  IMAD.SHL.U32 R5, R5, 0x80, RZ ;  /* 0x0000008005057824 */ /* 0x000fe200078e00ff */
[CC--:B------:R-:W-:Y:S01]  /*0fc0*/  LEA.HI R6, R2.reuse, R207.reuse, RZ, 0x6 ;  /* 0x000000cf02067211 */ /* 0x0c0fe200078f30ff */
[----:B------:R-:W-:Y:S01]  /*0fd0*/  VIADD R230, R223, 0x80 ;  /* 0x00000080dfe67836 */ /* 0x000fe20000000000 */
[----:B------:R-:W-:Y:S01]  /*0fe0*/  LEA.HI R3, R2, R207, RZ, 0x3 ;  /* 0x000000cf02037211 */ /* 0x000fe200078f18ff */
[----:B------:R-:W-:Y:S01]  /*0ff0*/  IMAD.SHL.U32 R18, R20, 0x8, RZ ;  /* 0x0000000814127824 */ /* 0x000fe200078e00ff */
[----:B------:R-:W-:Y:S01]  /*1000*/  SHF.R.U32.HI R217, RZ, 0x3, R216 ;  /* 0x00000003ffd97819 */ /* 0x000fe200000116d8 */
[----:B------:R-:W-:Y:S01]  /*1010*/  IMAD.SHL.U32 R7, R6, 0x80, RZ ;  /* 0x0000008006077824 */ /* 0x000fe200078e00ff */
[----:B------:R-:W-:-:S02]  /*1020*/  LOP3.LUT R2, R216, 0x38, R4, 0xf8, !PT ;  /* 0x00000038d8027812 */ /* 0x000fc400078ef804 */
[----:B------:R-:W-:Y:S02]  /*1030*/  LOP3.LUT R9, R215, 0x38, R4, 0xf8, !PT ;  /* 0x00000038d7097812 */ /* 0x000fe400078ef804 */
[----:B------:R-:W-:Y:S02]  /*1040*/  LOP3.LUT R6, R216, 0x38, R3, 0xf8, !PT ;  /* 0x00000038d8067812 */ /* 0x000fe400078ef803 */
[----:B------:R-:W-:Y:S02]  /*1050*/  LOP3.LUT R5, R5, 0xffffe000, RZ, 0xc0, !PT ;  /* 0xffffe00005057812 */ /* 0x000fe400078ec0ff */
[-C--:B------:R-:W-:Y:S02]  /*1060*/  LOP3.LUT R2, R2, R217.reuse, RZ, 0x3c, !PT ;  /* 0x000000d902027212 */ /* 0x080fe400078e3cff */
[----:B------:R-:W-:Y:S02]  /*1070*/  LOP3.LUT R10, R9, R14, RZ, 0x3c, !PT ;  /* 0x0000000e090a7212 */ /* 0x000fe400078e3cff */
[----:B------:R-:W-:-:S02]  /*1080*/  LOP3.LUT R9, R6, R217, RZ, 0x3c, !PT ;  /* 0x000000d906097212 */ /* 0x000fc400078e3cff */
[-C--:B------:R-:W-:Y:S01]  /*1090*/  IADD3 R6, R2, R5.reuse, R218 ;  /* 0x0000000502067210 */ /* 0x080fe20007ffe0da */
[----:B------:R-:W-:Y:S01]  /*10a0*/  IMAD.U32 R2, RZ, RZ, UR5 ;  /* 0x00000005ff027e24 */ /* 0x000fe2000f8e00ff */
[----:B------:R-:W-:Y:S02]  /*10b0*/  IADD3 R10, R10, R5, R220 ;  /* 0x000000050a0a7210 */ /* 0x000fe40007ffe0dc */
[----:B------:R-:W-:Y:S02]  /*10c0*/  LOP3.LUT R11, R215, 0x38, R3, 0xf8, !PT ;  /* 0x00000038d70b7812 */ /* 0x000fe400078ef803 */
[----:B------:R-:W-:Y:S01]  /*10d0*/  SHF.R.S32.HI R5, RZ, 0x3, R0 ;  /* 0x00000003ff057819 */ /* 0x000fe20000011400 */
[----:B------:R-:W-:Y:S01]  /*10e0*/  IMAD.U32 R0, RZ, RZ, UR4 ;  /* 0x00000004ff007e24 */ /* 0x000fe2000f8e00ff */
[----:B------:R-:W-:Y:S01]  /*10f0*/  LOP3.LUT R7, R7, 0xffffe000, RZ, 0xc0, !PT ;  /* 0xffffe00007077812 */ /* 0x000fe200078ec0ff */
[----:B------:R-:W-:Y:S01]  /*1100*/  STL [R1+0x4c], R2 ;  /* 0x00004c0201007387 */ /* 0x000fe20000100800 */
[----:B------:R-:W-:-:S02]  /*1110*/  LOP3.LUT R11, R11, R14, RZ, 0x3c, !PT ;  /* 0x0000000e0b0b7212 */ /* 0x000fc400078e3cff */
[----:B------:R-:W-:Y:S01]  /*1120*/  IADD3 R213, R22, 0x10, RZ ;  /* 0x0000001016d57810 */ /* 0x000fe20007ffe0ff */
[----:B------:R0:W-:Y:S01]  /*1130*/  STL [R1+0x88], R0 ;  /* 0x0000880001007387 */ /* 0x0001e20000100800 */
[-C--:B------:R-:W-:Y:S02]  /*1140*/  IADD3 R9, R9, R7.reuse, R218 ;  /* 0x0000000709097210 */ /* 0x080fe40007ffe0da */
[----:B------:R-:W-:Y:S02]  /*1150*/  IADD3 R11, R11, R7, R220 ;  /* 0x000000070b0b7210 */ /* 0x000fe40007ffe0dc */
[----:B------:R-:W-:Y:S02]  /*1160*/  SHF.R.S32.HI R7, RZ, 0x1f, R211 ;  /* 0x0000001fff077819 */ /* 0x000fe400000114d3 */
[----:B------:R-:W-:Y:S02]  /*1170*/  LOP3.LUT R227, R8, 0x7ffffffc, RZ, 0xc0, !PT ;  /* 0x7ffffffc08e37812 */ /* 0x000fe400078ec0ff */
[----:B------:R-:W-:-:S02]  /*1180*/  SHF.R.S32.HI R8, RZ, 0x1f, R229 ;  /* 0x0000001fff087819 */ /* 0x000fc400000114e5 */
[----:B0-----:R-:W-:Y:S02]  /*1190*/  SHF.R.S32.HI R0, RZ, 0x1f, R223 ;  /* 0x0000001fff007819 */ /* 0x001fe400000114df */
[----:B------:R-:W-:Y:S02]  /*11a0*/  SHF.R.S32.HI R0, RZ, 0x1f, R213 ;  /* 0x0000001fff007819 */ /* 0x000fe400000114d5 */
[----:B------:R-:W-:Y:S02]  /*11b0*/  SHF.R.S32.HI R8, RZ, 0x1f, R212 ;  /* 0x0000001fff087819 */ /* 0x000fe400000114d4 */
[----:B------:R-:W-:Y:S01]  /*11c0*/  LOP3.LUT R5, R215, 0x38, R18, 0xf8, !PT ;  /* 0x00000038d7057812 */ /* 0x000fe200078ef812 */
[----:B------:R0:W-:Y:S01]  /*11d0*/  STL [R1+0x70], R0 ;  /* 0x0000700001007387 */ /* 0x0001e20000100800 */
[----:B------:R-:W-:Y:S02]  /*11e0*/  LEA.HI R2, R20, R20, RZ, 0x1 ;  /* 0x0000001414027211 */ /* 0x000fe400078f08ff */
[----:B------:R-:W-:Y:S01]  /*11f0*/  LOP3.LUT R5, R220, R5, R14, 0xf6, !PT ;  /* 0x00000005dc057212 */ /* 0x000fe200078ef60e */
[----:B------:R1:W-:Y:S01]  /*1200*/  STL [R1+0x6c], R7 ;  /* 0x00006c0701007387 */ /* 0x0003e20000100800 */
[----:B------:R-:W-:-:S02]  /*1210*/  LOP3.LUT R2, R2, 0x1ffffffe, RZ, 0xc0, !PT ;  /* 0x1ffffffe02027812 */ /* 0x000fc400078ec0ff */
[----:B------:R-:W-:Y:S01]  /*1220*/  IADD3 R227, R15, -R227, RZ ;  /* 0x800000e30fe37210 */ /* 0x000fe20007ffe0ff */
[----:B------:R-:W-:Y:S01]  /*1230*/  STL [R1+0x68], R8 ;  /* 0x0000680801007387 */ /* 0x000fe20000100800 */
[----:B0-----:R-:W-:Y:S01]  /*1240*/  SHF.R.S32.HI R0, RZ, 0x1f, R230 ;  /* 0x0000001fff007819 */ /* 0x001fe200000114e6 */
[----:B------:R-:W-:Y:S01]  /*1250*/  IMAD.IADD R2, R20, 0x1, -R2 ;  /* 0x0000000114027824 */ /* 0x000fe200078e0a02 */
[----:B------:R-:W-:Y:S02]  /*1260*/  SHF.R.S32.HI R0, RZ, 0x1f, R214 ;  /* 0x0000001fff007819 */ /* 0x000fe400000114d6 */
[----:B-1----:R-:W-:Y:S01]  /*1270*/  SHF.R.S32.HI R7, RZ, 0x1f, R210 ;  /* 0x0000001fff077819 */ /* 0x002fe200000114d2 */
[----:B------:R-:W-:-:S04]  /*1280*/  IMAD R228, R2, 0x8, R13 ;  /* 0x0000000802e47824 */ /* 0x000fc800078e020d */
[----:B------:R0:W-:Y:S04]  /*1290*/  STL [R1+0x64], R7 ;  /* 0x0000640701007387 */ /* 0x0001e80000100800 */
[----:B------:R1:W-:Y:S01]  /*12a0*/  STL [R1+0x60], R0 ;  /* 0x0000600001007387 */ /* 0x0003e20000100800 */
[----:B0-----:R-:W-:Y:S01]  /*12b0*/  IMAD.SHL.U32 R7, R12, 0x8, RZ ;  /* 0x000000080c077824 */ /* 0x001fe200078e00ff */
[----:B-1----:R-:W-:-:S04]  /*12c0*/  SHF.R.S32.HI R0, RZ, 0x3, R4 ;  /* 0x00000003ff007819 */ /* 0x002fc80000011404 */
[----:B------:R-:W-:Y:S01]  /*12d0*/  STL [R1+0x90], R7 ;  /* 0x0000900701007387 */ /* 0x000fe20000100800 */
[----:B------:R-:W-:Y:S02]  /*12e0*/  SHF.R.S32.HI R4, RZ, 0x3, R3 ;  /* 0x00000003ff047819 */ /* 0x000fe40000011403 */
[----:B------:R-:W-:Y:S01]  /*12f0*/  LEA R3, R5, UR4, 0x1 ;  /* 0x0000000405037c11 */ /* 0x000fe2000f8e08ff */
[----:B------:R0:W-:Y:S04]  /*1300*/  STL [R1+0x58], R0 ;  /* 0x0000580001007387 */ /* 0x0001e80000100800 */
[----:B------:R1:W-:Y:S04]  /*1310*/  STL [R1+0x5c], R4 ;  /* 0x00005c0401007387 */ /* 0x0003e80000100800 */
[----:B------:R2:W-:Y:S01]  /*1320*/  STL [R1+0x80], R3 ;  /* 0x0000800301007387 */ /* 0x0005e20000100800 */
[----:B0-----:R-:W-:-:S02]  /*1330*/  LEA R0, R6, UR4, 0x1 ;  /* 0x0000000406007c11 */ /* 0x001fc4000f8e08ff */
[----:B-1----:R-:W-:-:S03]  /*1340*/  LEA R4, R10, UR4, 0x1 ;  /* 0x000000040a047c11 */ /* 0x002fc6000f8e08ff */
[----:B------:R0:W-:Y:S01]  /*1350*/  STL [R1+0x84], R0 ;  /* 0x0000840001007387 */ /* 0x0001e20000100800 */
[----:B--2---:R-:W-:-:S03]  /*1360*/  LEA R3, R9, UR4, 0x1 ;  /* 0x0000000409037c11 */ /* 0x004fc6000f8e08ff */
[----:B------:R1:W-:Y:S04]  /*1370*/  STL [R1+0x78], R4 ;  /* 0x0000780401007387 */ /* 0x0003e80000100800 */
[----:B------:R1:W-:Y:S01]  /*1380*/  STL [R1+0x7c], R3 ;  /* 0x00007c0301007387 */ /* 0x0003e20000100800 */
[----:B0-----:R-:W-:-:S05]  /*1390*/  LEA R0, R11, UR4, 0x1 ;  /* 0x000000040b007c11 */ /* 0x001fca000f8e08ff */
[----:B------:R1:W-:Y:S02]  /*13a0*/  STL [R1+0x74], R0 ;  /* 0x0000740001007387 */ /* 0x0003e40000100800 */
.L_x_2964:
        /* <DEDUP_REMOVED lines=8> */
[----:B------:R-:W-:Y:S02]  /*1430*/  ISETP.NE.U32.AND P1, PT, RZ, UR8, PT ;  /* 0x00000008ff007c0c */ /* 0x000fe4000bf25070 */
[----:B------:R-:W-:Y:S02]  /*1440*/  ISETP.NE.AND.EX P2, PT, RZ, UR5, PT, P2 ;  /* 0x00000005ff007c0c */ /* 0x000fe4000bf45320 */
[----:B------:R-:W-:Y:S02]  /*1450*/  ISETP.NE.AND.EX P1, PT, RZ, UR9, PT, P1 ;  /* 0x00000009ff007c0c */ /* 0x000fe4000bf25310 */
[----:B------:R-:W-:-:S04]  /*1460*/  ISETP.NE.U32.AND P0, PT, RZ, UR6, PT ;  /* 0x00000006ff007c0c */ /* 0x000fc8000bf05070 */
[----:B------:R-:W-:Y:S02]  /*1470*/  ISETP.NE.AND.EX P0, PT, RZ, UR7, PT, P0 ;  /* 0x00000007ff007c0c */ /* 0x000fe4000bf05300 */
[----:B--2---:R-:W-:Y:S01]  /*1480*/  SHF.R.S32.HI R0, RZ, 0x1f, R235 ;  /* 0x0000001fff007819 */ /* 0x004fe200000114eb */
[C---:B------:R-:W-:Y:S02]  /*1490*/  IMAD.SHL.U32 R233, R235.reuse, 0x4, RZ ;  /* 0x00000004ebe97824 */ /* 0x040fe400078e00ff */
[C---:B------:R-:W-:Y:S02]  /*14a0*/  @P2 LEA R2, P3, R235.reuse, UR4, 0x2 ;  /* 0x00000004eb022c11 */ /* 0x040fe4000f8610ff */
[C-C-:B------:R-:W-:Y:S01]  /*14b0*/  SHF.L.U64.HI R234, R235.reuse, 0x2, R0.reuse ;  /* 0x00000002ebea7819 */ /* 0x140fe20000010200 */
[----:B------:R0:W-:Y:S01]  /*14c0*/  STL [R1+0x54], R0 ;  /* 0x0000540001007387 */ /* 0x0001e20000100800 */
[----:B------:R-:W-:Y:S01]  /*14d0*/  @P2 LEA.HI.X R3, R235, UR5, R0, 0x2, P3 ;  /* 0x00000005eb032c11 */ /* 0x000fe200098f1400 */
[----:B------:R-:W-:Y:S01]  /*14e0*/  ULDC UR4, c[0x0][0x288] ;  /* 0x0000a20000047ab9 */ /* 0x000fe20000000800 */
[----:B---3--:R-:W-:Y:S01]  /*14f0*/  IADD3 R6, P4, R233, UR6, RZ ;  /* 0x00000006e9067c10 */ /* 0x008fe2000ff9e0ff */
[----:B0-----:R-:W-:Y:S01]  /*1500*/  IMAD.MOV.U32 R0, RZ, RZ, RZ ;  /* 0x000000ffff007224 */ /* 0x001fe200078e00ff */
[----:B------:R-:W-:Y:S01]  /*1510*/  MOV R224, UR4 ;  /* 0x0000000400e07c02 */ /* 0x000fe20008000f00 */
[----:B------:R-:W-:Y:S01]  /*1520*/  ULDC.64 UR4, c[0x0][0x418] ;  /* 0x0001060000047ab9 */ /* 0x000fe20000000a00 */
[----:B------:R-:W-:-:S03]  /*1530*/  IADD3.X R7, R234, UR7, RZ, P4, !PT ;  /* 0x00000007ea077c10 */ /* 0x000fc6000a7fe4ff */
[----:B------:R0:W5:Y:S01]  /*1540*/  @P2 LDG.E R0, desc[UR60][R2.64] ;  /* 0x0000003c02002981 */ /* 0x000162000c1e1900 */
[----:B------:R-:W-:-:S03]  /*1550*/  @P1 IADD3 R4, P2, R233, UR8, RZ ;  /* 0x00000008e9041c10 */ /* 0x000fc6000ff5e0ff */
[----:B------:R0:W5:Y:S01]  /*1560*/  @P0 LDG.E R28, desc[UR60][R6.64] ;  /* 0x0000003c061c0981 */ /* 0x000162000c1e1900 */
[----:B------:R-:W-:Y:S01]  /*1570*/  @P1 IADD3.X R5, R234, UR9, RZ, P2, !PT ;  /* 0x00000009ea051c10 */ /* 0x000fe200097fe4ff */
[----:B------:R-:W-:Y:S01]  /*1580*/  UISETP.NE.U32.AND UP0, UPT, UR4, URZ, UPT ;  /* 0x0000003f0400728c */ /* 0x000fe2000bf05070 */
[----:B------:R-:W-:Y:S02]  /*1590*/  ULDC.64 UR8, c[0x0][0xa20] ;  /* 0x0002880000087ab9 */ /* 0x000fe40000000a00 */
[----:B------:R-:W-:Y:S01]  /*15a0*/  ULDC UR4, c[0x0][0x424] ;  /* 0x0001090000047ab9 */ /* 0x000fe20000000800 */
[----:B------:R0:W5:Y:S01]  /*15b0*/  @P1 LDG.E R224, desc[UR60][R4.64] ;  /* 0x0000003c04e01981 */ /* 0x000162000c1e1900 */
[----:B------:R-:W-:Y:S01]  /*15c0*/  UISETP.NE.AND.EX UP0, UPT, UR5, URZ, UPT, UP0 ;  /* 0x0000003f0500728c */ /* 0x000fe2000bf05300 */
[----:B------:R-:W-:Y:S01]  /*15d0*/  ISETP.NE.U32.AND P2, PT, RZ, UR8, PT ;  /* 0x00000008ff007c0c */ /* 0x000fe2000bf45070 */
[----:B------:R-:W-:Y:S01]  /*15e0*/  IMAD.MOV.U32 R232, RZ, RZ, R26 ;  /* 0x000000ffffe87224 */ /* 0x000fe200078e001a */
[----:B------:R-:W-:Y:S01]  /*15f0*/  ULDC UR5, c[0x0][0x2f0] ;  /* 0x0000bc0000057ab9 */ /* 0x000fe20000000800 */
[----:B------:R-:W-:Y:S01]  /*1600*/  USEL UR4, UR4, 0x1, UP0 ;  /* 0x0000000104047887 */ /* 0x000fe20008000000 */
[----:B------:R-:W-:Y:S01]  /*1610*/  ISETP.NE.AND.EX P2, PT, RZ, UR9, PT, P2 ;  /* 0x00000009ff007c0c */ /* 0x000fe2000bf45320 */
[----:B------:R-:W-:-:S02]  /*1620*/  IMAD.MOV.U32 R29, RZ, RZ, R235 ;  /* 0x000000ffff1d7224 */ /* 0x000fc400078e00eb */
[----:B------:R-:W-:-:S03]  /*1630*/  UIMAD UR4, UR4, UR5, URZ ;  /* 0x00000005040472a4 */ /* 0x000fc6000f8e023f */
[----:B------:R-:W-:Y:S01]  /*1640*/  ULDC UR5, c[0x0][0x348] ;  /* 0x0000d20000057ab9 */ /* 0x000fe20000000800 */
[----:B0-----:R-:W-:Y:S08]  /*1650*/  @P1 BRA `(.L_x_2741) ;  /* 0x0000000000241947 */ /* 0x001ff00003800000 */
        /* <DEDUP_REMOVED lines=9> */
.L_x_2741:
[----:B------:R-:W-:Y:S02]  /*16f0*/  IMAD.U32 R2, RZ, RZ, UR5 ;  /* 0x00000005ff027e24 */ /* 0x000fe4000f8e00ff */
[----:B------:R-:W-:Y:S01]  /*1700*/  IMAD.U32 R27, RZ, RZ, UR4 ;  /* 0x00000004ff1b7e24 */ /* 0x000fe2000f8e00ff */
[----:B------:R-:W-:Y:S06]  /*1710*/  @!P2 BRA `(.L_x_2742) ;  /* 0x000000000010a947 */ /* 0x000fec0003800000 */
[----:B------:R-:W-:-:S04]  /*1720*/  IADD3 R4, P0, R233, UR8, RZ ;  /* 0x00000008e9047c10 */ /* 0x000fc8000ff1e0ff */
[----:B------:R-:W-:-:S05]  /*1730*/  IADD3.X R5, R234, UR9, RZ, P0, !PT ;  /* 0x00000009ea057c10 */ /* 0x000fca00087fe4ff */
[----:B------:R0:W5:Y:S01]  /*1740*/  LDG.E R27, desc[UR60][R4.64] ;  /* 0x0000003c041b7981 */ /* 0x000162000c1e1900 */
[----:B------:R-:W-:Y:S05]  /*1750*/  BRA `(.L_x_2743) ;  /* 0x0000000000107947 */ /* 0x000fea0003800000 */
.L_x_2742:
[----:B------:R-:W-:Y:S05]  /*1760*/  @!P0 BRA `(.L_x_2743) ;  /* 0x00000000000c8947 */ /* 0x000fea0003800000 */
[----:B------:R-:W2:Y:S04]  /*1770*/  LDG.E R4, desc[UR60][R6.64] ;  /* 0x0000003c06047981 */ /* 0x000ea8000c1e1900 */
[----:B------:R-:W2:Y:S02]  /*1780*/  LDG.E R27, desc[UR60][R6.64+0x4] ;  /* 0x0000043c061b7981 */ /* 0x000ea4000c1e1900 */
[----:B--2---:R-:W-:-:S07]  /*1790*/  IADD3 R27, -R4, R27, RZ ;  /* 0x0000001b041b7210 */ /* 0x004fce0007ffe1ff */
.L_x_2743:
[----:B------:R-:W-:Y:S01]  /*17a0*/  ULDC.64 UR4, c[0x0][0xa10] ;  /* 0x0002840000047ab9 */ /* 0x000fe20000000a00 */
[----:B------:R-:W1:Y:S01]  /*17b0*/  LDC R9, c[0x0][0x448] ;  /* 0x00011200ff097b82 */ /* 0x000e620000000800 */
[----:B------:R-:W-:-:S04]  /*17c0*/  ISETP.NE.U32.AND P0, PT, RZ, UR4, PT ;  /* 0x00000004ff007c0c */ /* 0x000fc8000bf05070 */
[----:B------:R-:W-:Y:S01]  /*17d0*/  ISETP.NE.AND.EX P0, PT, RZ, UR5, PT, P0 ;  /* 0x00000005ff007c0c */ /* 0x000fe2000bf05300 */
[----:B------:R-:W-:-:S12]  /*17e0*/  ULDC.64 UR4, c[0x0][0xa30] ;  /* 0x00028c0000047ab9 */ /* 0x000fd80000000a00 */
[----:B0-----:R-:W0:Y:S02]  /*17f0*/  @P0 LDC.64 R4, c[0x0][0xa10] ;  /* 0x00028400ff040b82 */ /* 0x001e240000000a00 */
[----:B0-----:R-:W-:-:S05]  /*1800*/  @P0 IMAD.WIDE R4, R29, 0x4, R4 ;  /* 0x000000041d040825 */ /* 0x001fca00078e0204 */
[----:B------:R-:W2:Y:S04]  /*1810*/  @P0 LDG.E R3, desc[UR60][R4.64] ;  /* 0x0000003c04030981 */ /* 0x000ea8000c1e1900 */
[----:B------:R0:W2:Y:S01]  /*1820*/  @P0 LDG.E R8, desc[UR60][R4.64+0x4] ;  /* 0x0000043c04080981 */ /* 0x0000a2000c1e1900 */
[----:B------:R-:W-:Y:S01]  /*1830*/  ISETP.NE.U32.AND P1, PT, RZ, UR4, PT ;  /* 0x00000004ff007c0c */ /* 0x000fe2000bf25070 */
[----:B-----5:R-:W-:-:S03]  /*1840*/  IMAD.MOV.U32 R144, RZ, RZ, R27 ;  /* 0x000000ffff907224 */ /* 0x020fc600078e001b */
[----:B------:R-:W-:-:S13]  /*1850*/  ISETP.NE.AND.EX P1, PT, RZ, UR5, PT, P1 ;  /* 0x00000005ff007c0c */ /* 0x000fda000bf25310 */
[----:B------:R-:W-:-:S04]  /*1860*/  @P1 IADD3 R6, P2, R233, UR4, RZ ;  /* 0x00000004e9061c10 */ /* 0x000fc8000ff5e0ff */
[----:B------:R-:W-:-:S05]  /*1870*/  @P1 IADD3.X R7, R234, UR5, RZ, P2, !PT ;  /* 0x00000005ea071c10 */ /* 0x000fca00097fe4ff */
[----:B------:R3:W5:Y:S01]  /*1880*/  @P1 LDG.E R144, desc[UR60][R6.64] ;  /* 0x0000003c06901981 */ /* 0x000762000c1e1900 */
[----:B-1----:R-:W-:Y:S01]  /*1890*/  ISETP.NE.AND P1, PT, R9, 0x1, PT ;  /* 0x000000010900780c */ /* 0x002fe20003f25270 */
[----:B------:R-:W-:Y:S01]  /*18a0*/  IMAD.SHL.U32 R222, R25, 0x80, RZ ;  /* 0x0000008019de7824 */ /* 0x000fe200078e00ff */
[----:B------:R-:W-:-:S03]  /*18b0*/  PLOP3.LUT P2, PT, PT, PT, PT, 0x80, 0x0 ;  /* 0x000000000000781c */ /* 0x000fc60003f4f070 */
[----:B0-----:R-:W-:Y:S02]  /*18c0*/  VIADD R4, R222, 0x7f ;  /* 0x0000007fde047836 */ /* 0x001fe40000000000 */
[----:B---3--:R-:W-:-:S06]  /*18d0*/  IMAD.MOV.U32 R6, RZ, RZ, RZ ;  /* 0x000000ffff067224 */ /* 0x008fcc00078e00ff */
[----:B------:R-:W0:Y:S08]  /*18e0*/  @P1 LDC R9, c[0x0][0x44c] ;  /* 0x00011300ff091b82 */ /* 0x000e300000000800 */
[----:B------:R-:W1:Y:S01]  /*18f0*/  @P1 LDC R5, c[0x0][0x450] ;  /* 0x00011400ff051b82 */ /* 0x000e620000000800 */
[----:B--2---:R-:W-:Y:S02]  /*1900*/  @P0 IMAD.IADD R2, R8, 0x1, -R3 ;  /* 0x0000000108020824 */ /* 0x004fe400078e0a03 */
[----:B------:R-:W-:-:S02]  /*1910*/  IMAD.IADD R8, R27, 0x1, -R0 ;  /* 0x000000011b087824 */ /* 0x000fc400078e0a00 */
[----:B0-----:R-:W-:-:S03]  /*1920*/  @P1 IMAD.HI.U32 R0, R4, R9, RZ ;  /* 0x0000000904001227 */ /* 0x001fc600078e00ff */
[----:B------:R-:W-:Y:S02]  /*1930*/  IADD3 R225, R8, R2, RZ ;  /* 0x0000000208e17210 */ /* 0x000fe40007ffe0ff */
[----:B-1----:R-:W-:Y:S01]  /*1940*/  @P1 SHF.R.U32.HI R4, RZ, R5, R0 ;  /* 0x00000005ff041219 */ /* 0x002fe20000011600 */
[----:B------:R-:W-:Y:S01]  /*1950*/  IMAD.MOV R0, RZ, RZ, -R8 ;  /* 0x000000ffff007224 */ /* 0x000fe200078e0a08 */
[C---:B------:R-:W-:Y:S01]  /*1960*/  IADD3 R149, R225.reuse, 0x70, -R224 ;  /* 0x00000070e1957810 */ /* 0x040fe20007ffe8e0 */
[----:B------:R-:W-:-:S03]  /*1970*/  VIADD R5, R225, 0x6f ;  /* 0x0000006fe1057836 */ /* 0x000fc60000000000 */
[----:B------:R-:W-:Y:S01]  /*1980*/  VIMNMX R0, RZ, R0, !PT ;  /* 0x00000000ff007248 */ /* 0x000fe20007fe0100 */
[----:B------:R-:W-:Y:S02]  /*1990*/  IMAD.IADD R7, R149, 0x1, R4 ;  /* 0x0000000195077824 */ /* 0x000fe400078e0204 */
[----:B------:R-:W-:Y:S01]  /*19a0*/  IMAD.MOV.U32 R4, RZ, RZ, RZ ;  /* 0x000000ffff047224 */ /* 0x000fe200078e00ff */
[----:B------:R-:W-:Y:S01]  /*19b0*/  SHF.R.U32.HI R124, RZ, 0x4, R0 ;  /* 0x00000004ff7c7819 */ /* 0x000fe20000011600 */
[----:B------:R-:W-:-:S04]  /*19c0*/  IMAD.HI R6, R7, -0x6db6db6d, R6 ;  /* 0x9249249307067827 */ /* 0x000fc800078e0206 */
[----:B------:R-:W-:Y:S01]  /*19d0*/  IMAD.HI R4, R5, -0x6db6db6d, R4 ;  /* 0x9249249305047827 */ /* 0x000fe200078e0204 */
[----:B------:R-:W-:-:S03]  /*19e0*/  SHF.R.U32.HI R5, RZ, 0x1f, R6 ;  /* 0x0000001fff057819 */ /* 0x000fc60000011606 */
[----:B------:R-:W-:Y:S01]  /*19f0*/  IMAD.WIDE.U32 R124, R124, 0x24924925, RZ ;  /* 0x249249257c7c7825 */ /* 0x000fe200078e00ff */
[----:B------:R-:W-:Y:S02]  /*1a00*/  SHF.R.U32.HI R3, RZ, 0x1f, R4 ;  /* 0x0000001fff037819 */ /* 0x000fe40000011604 */
[----:B------:R-:W-:Y:S01]  /*1a10*/  LEA.HI.SX32 R5, R6, R5, 0x1a ;  /* 0x0000000506057211 */ /* 0x000fe200078fd2ff */
[----:B------:R-:W-:Y:S01]  /*1a20*/  IMAD.MOV.U32 R24, RZ, RZ, R125 ;  /* 0x000000ffff187224 */ /* 0x000fe200078e007d */
[----:B------:R-:W-:-:S04]  /*1a30*/  LEA.HI.SX32 R150, R4, R3, 0x1a ;  /* 0x0000000304967211 */ /* 0x000fc800078fd2ff */
[----:B------:R-:W-:-:S05]  /*1a40*/  VIMNMX R5, R150, R5, PT ;  /* 0x0000000596057248 */ /* 0x000fca0003fe0100 */
[----:B------:R-:W-:-:S05]  /*1a50*/  IMAD R5, R5, 0x70, -R8 ;  /* 0x0000007005057824 */ /* 0x000fca00078e0a08 */
[----:B------:R-:W-:-:S04]  /*1a60*/  VIMNMX R5, R5, R2, PT ;  /* 0x0000000205057248 */ /* 0x000fc80003fe0100 */
[----:B------:R-:W-:-:S13]  /*1a70*/  ISETP.GT.AND P0, PT, R5, R0, PT ;  /* 0x000000000500720c */ /* 0x000fda0003f04270 */
[----:B------:R-:W-:Y:S01]  /*1a80*/  @P0 IADD3 R5, R5, 0x6f, RZ ;  /* 0x0000006f05050810 */ /* 0x000fe20007ffe0ff */
        /* <DEDUP_REMOVED lines=20> */
[----:B------:R-:W-:Y:S01]  /*1bd0*/  MOV R13, RZ ;  /* 0x000000ff000d7202 */ /* 0x000fe20000000f00 */
[----:B------:R-:W-:-:S02]  /*1be0*/  IMAD.U32 R11, RZ, RZ, UR7 ;  /* 0x00000007ff0b7e24 */ /* 0x000fc4000f8e00ff */
[----:B------:R-:W-:Y:S02]  /*1bf0*/  IMAD.MOV.U32 R8, RZ, RZ, 0x70 ;  /* 0x00000070ff087424 */ /* 0x000fe400078e00ff */
[----:B0-----:R-:W-:-:S07]  /*1c00*/  IMAD.MOV.U32 R12, RZ, RZ, 0x1 ;  /* 0x00000001ff0c7424 */ /* 0x001fce00078e00ff */
[----:B------:R-:W-:-:S07]  /*1c10*/  LEPC R20, `(.L_x_2746) ;  /* 0x000000001014794e */ /* 0x000fce0000000000 */
[----:B-1---5:R-:W-:Y:S05]  /*1c20*/  CALL.ABS.NOINC R14 ;  /* 0x000000000e007343 */ /* 0x022fea0003c00000 */
.L_x_2746:
[----:B------:R-:W-:Y:S05]  /*1c30*/  BSYNC B6 ;  /* 0x0000000000067941 */ /* 0x000fea0003800000 */
.L_x_2745:
        /* <DEDUP_REMOVED lines=20> */
.L_x_2748:
[----:B------:R-:W-:Y:S05]  /*1d80*/  BSYNC B6 ;  /* 0x0000000000067941 */ /* 0x000fea0003800000 */
.L_x_2747:
[----:B------:R-:W-:Y:S01]  /*1d90*/  ULDC.64 UR4, c[0x0][0x9f8] ;  /* 0x00027e0000047ab9 */ /* 0x000fe20000000a00 */
[----:B------:R-:W2:Y:S01]  /*1da0*/  LDL.LU R30, [R1+0x20] ;  /* 0x00002000011e7983 */ /* 0x000ea20000300800 */
[----:B------:R-:W-:Y:S01]  /*1db0*/  ISETP.NE.U32.AND P0, PT, RZ, UR4, PT ;  /* 0x00000004ff007c0c */ /* 0x000fe2000bf05070 */
[----:B------:R-:W0:Y:S01]  /*1dc0*/  LDC.64 R110, c[0x0][0x300] ;  /* 0x0000c000ff6e7b82 */ /* 0x000e220000000a00 */
[----:B------:R-:W-:Y:S01]  /*1dd0*/  ULDC UR6, c[0x0][0x2f4] ;  /* 0x0000bd0000067ab9 */ /* 0x000fe20000000800 */
[----:B------:R-:W-:Y:S01]  /*1de0*/  SHF.R.S32.HI R9, RZ, 0x1f, R26 ;  /* 0x0000001fff097819 */ /* 0x000fe2000001141a */
[----:B------:R-:W-:Y:S01]  /*1df0*/  ULDC.64 UR8, c[0x0][0xa08] ;  /* 0x0002820000087ab9 */ /* 0x000fe20000000a00 */
[----:B------:R-:W-:Y:S02]  /*1e00*/  ISETP.NE.AND.EX P0, PT, RZ, UR5, PT, P0 ;  /* 0x00000005ff007c0c */ /* 0x000fe4000bf05300 */
[----:B------:R-:W-:Y:S02]  /*1e10*/  SHF.R.S32.HI R19, RZ, 0x1f, R18 ;  /* 0x0000001fff137819 */ /* 0x000fe40000011412 */
[----:B------:R-:W-:Y:S01]  /*1e20*/  IADD3 R121, R28, R27, RZ ;  /* 0x0000001b1c797210 */ /* 0x000fe20007ffe0ff */
[----:B------:R-:W1:Y:S08]  /*1e30*/  LDC.64 R104, c[0x0][0x408] ;  /* 0x00010200ff687b82 */ /* 0x000e700000000a00 */
[----:B------:R-:W-:Y:S01]  /*1e40*/  @P0 IADD3 R4, P1, R233, UR4, RZ ;  /* 0x00000004e9040c10 */ /* 0x000fe2000ff3e0ff */
[----:B------:R-:W3:Y:S03]  /*1e50*/  LDC.64 R98, c[0x0][0x3f8] ;  /* 0x0000fe00ff627b82 */ /* 0x000ee60000000a00 */
[----:B------:R-:W-:Y:S01]  /*1e60*/  @P0 IADD3.X R5, R234, UR5, RZ, P1, !PT ;  /* 0x00000005ea050c10 */ /* 0x000fe20008ffe4ff */
[----:B------:R-:W-:-:S04]  /*1e70*/  ULDC.64 UR4, c[0x0][0x330] ;  /* 0x0000cc0000047ab9 */ /* 0x000fc80000000a00 */
[----:B------:R4:W2:Y:S01]  /*1e80*/  @P0 LDG.E R29, desc[UR60][R4.64] ;  /* 0x0000003c041d0981 */ /* 0x0008a2000c1e1900 */
[----:B------:R-:W-:Y:S01]  /*1e90*/  ISETP.GE.AND P1, PT, R206, UR6, PT ;  /* 0x00000006ce007c0c */ /* 0x000fe2000bf26270 */
[----:B------:R-:W-:Y:S01]  /*1ea0*/  IMAD R3, R9, UR4, RZ ;  /* 0x0000000409037c24 */ /* 0x000fe2000f8e02ff */
[----:B------:R-:W-:Y:S01]  /*1eb0*/  ISETP.GE.AND P0, PT, R18, UR6, PT ;  /* 0x0000000612007c0c */ /* 0x000fe2000bf06270 */
[C---:B------:R-:W-:Y:S01]  /*1ec0*/  IMAD.WIDE.U32 R112, R26.reuse, UR4, R18 ;  /* 0x000000041a707c25 */ /* 0x040fe2000f8e0012 */
[----:B------:R-:W-:Y:S01]  /*1ed0*/  SEL R0, RZ, 0xffffffff, P1 ;  /* 0xffffffffff007807 */ /* 0x000fe20000800000 */
[----:B------:R-:W3:Y:S01]  /*1ee0*/  LDC R33, c[0x0][0x3f4] ;  /* 0x0000fd00ff217b82 */ /* 0x000ee20000000800 */
[----:B------:R-:W-:Y:S01]  /*1ef0*/  SHF.R.S32.HI R12, RZ, 0x1f, R121 ;  /* 0x0000001fff0c7819 */ /* 0x000fe20000011479 */
[----:B------:R-:W-:Y:S01]  /*1f00*/  IMAD R3, R26, UR5, R3 ;  /* 0x000000051a037c24 */ /* 0x000fe2000f8e0203 */
[----:B------:R-:W-:Y:S01]  /*1f10*/  ULDC.64 UR4, c[0x0][0x308] ;  /* 0x0000c20000047ab9 */ /* 0x000fe20000000a00 */
[----:B----4-:R-:W-:Y:S01]  /*1f20*/  IMAD.SHL.U32 R5, R0, 0x2, RZ ;  /* 0x0000000200057824 */ /* 0x010fe200078e00ff */
[----:B------:R-:W-:Y:S01]  /*1f30*/  SEL R4, RZ, 0x1, P0 ;  /* 0x00000001ff047807 */ /* 0x000fe20000000000 */
[C---:B------:R-:W-:Y:S01]  /*1f40*/  VIADD R0, R18.reuse, 0x60 ;  /* 0x0000006012007836 */ /* 0x040fe20000000000 */
        /* <DEDUP_REMOVED lines=8> */
[----:B------:R-:W-:Y:S01]  /*1fd0*/  ISETP.GE.AND P2, PT, R3, UR6, PT ;  /* 0x0000000603007c0c */ /* 0x000fe2000bf46270 */
[----:B------:R-:W0:Y:S01]  /*1fe0*/  S2R R151, SR_TID.X ;  /* 0x0000000000977919 */ /* 0x000e220000002100 */
        /* <DEDUP_REMOVED lines=13> */
[----:B------:R-:W-:Y:S01]  /*20c0*/  IMAD.IADD R5, R5, 0x1, R9 ;  /* 0x0000000105057824 */ /* 0x000fe200078e0209 */
[----:B------:R-:W-:Y:S01]  /*20d0*/  SHF.R.S32.HI R23, RZ, 0x1f, R22 ;  /* 0x0000001fff177819 */ /* 0x000fe20000011416 */
[----:B-1----:R-:W-:Y:S01]  /*20e0*/  IMAD.WIDE.U32 R106, R204, R104, R18 ;  /* 0x00000068cc6a7225 */ /* 0x002fe200078e0012 */
[----:B---3--:R-:W-:-:S02]  /*20f0*/  ISETP.GE.AND P3, PT, R207, R33, PT ;  /* 0x00000021cf00720c */ /* 0x008fc40003f66270 */
[----:B------:R-:W-:Y:S01]  /*2100*/  ISETP.GE.AND P1, PT, R206, R33, PT ;  /* 0x00000021ce00720c */ /* 0x000fe20003f26270 */
[----:B------:R-:W-:Y:S01]  /*2110*/  IMAD.WIDE.U32 R108, R204, R104, R22 ;  /* 0x00000068cc6c7225 */ /* 0x000fe200078e0016 */
[----:B------:R-:W-:Y:S02]  /*2120*/  SHF.R.U32.HI R25, RZ, 0x3, R215 ;  /* 0x00000003ff197819 */ /* 0x000fe400000116d7 */
[----:B------:R-:W-:Y:S01]  /*2130*/  LOP3.LUT P2, RZ, R226, 0x4, RZ, 0xc0, !PT ;  /* 0x00000004e2ff7812 */ /* 0x000fe2000784c0ff */
[-C--:B------:R-:W-:Y:S01]  /*2140*/  IMAD.WIDE.U32 R102, R204, R98.reuse, R22 ;  /* 0x00000062cc667225 */ /* 0x080fe200078e0016 */
[----:B------:R-:W-:Y:S02]  /*2150*/  SHF.L.U64.HI R135, R110, 0x6, R111 ;  /* 0x000000066e877819 */ /* 0x000fe4000001026f */
[----:B------:R-:W-:Y:S01]  /*2160*/  SHF.L.U32 R124, R33, 0x1, RZ ;  /* 0x00000001217c7819 */ /* 0x000fe200000006ff */
[----:B------:R-:W-:Y:S01]  /*2170*/  IMAD.WIDE.U32 R100, R204, R98, R18 ;  /* 0x00000062cc647225 */ /* 0x000fe200078e0012 */
[----:B------:R-:W-:-:S03]  /*2180*/  SHF.R.S32.HI R148, RZ, 0x1f, R237 ;  /* 0x0000001fff947819 */ /* 0x000fc600000114ed */
[----:B------:R-:W-:Y:S01]  /*2190*/  IMAD.SHL.U32 R136, R110, 0x40, RZ ;  /* 0x000000406e887824 */ /* 0x000fe200078e00ff */
[----:B0-----:R-:W-:Y:S01]  /*21a0*/  LEA.HI R151, R151, 0x8, RZ, 0x19 ;  /* 0x0000000897977811 */ /* 0x001fe200078fc8ff */
[----:B------:R-:W-:Y:S02]  /*21b0*/  IMAD R15, R105, 0x70, RZ ;  /* 0x00000070690f7824 */ /* 0x000fe400078e02ff */
        /* <DEDUP_REMOVED lines=12> */
[C---:B------:R-:W-:Y:S02]  /*2280*/  IMAD R9, R204.reuse, R105, R6 ;  /* 0x00000069cc097224 */ /* 0x040fe400078e0206 */
        /* <DEDUP_REMOVED lines=9> */
[----:B------:R-:W-:Y:S01]  /*2320*/  IMAD.WIDE.U32 R112, R37, UR4, R112 ;  /* 0x0000000425707c25 */ /* 0x000fe2000f8e0070 */
[----:B------:R-:W-:Y:S02]  /*2330*/  IADD3.X R6, R5, R7, R10, P0, !PT ;  /* 0x0000000705067210 */ /* 0x000fe400007fe40a */
[----:B------:R-:W-:Y:S01]  /*2340*/  ISETP.GE.AND P0, PT, R18, R33, PT ;  /* 0x000000211200720c */ /* 0x000fe20003f06270 */
[----:B------:R-:W-:-:S02]  /*2350*/  IMAD R7, R147, R98, RZ ;  /* 0x0000006293077224 */ /* 0x000fc400078e02ff */
[----:B------:R-:W-:Y:S01]  /*2360*/  IMAD R37, R37, UR5, R8 ;  /* 0x0000000525257c24 */ /* 0x000fe2000f8e0208 */
[C---:B------:R-:W-:Y:S01]  /*2370*/  SEL R8, R33.reuse, RZ, P3 ;  /* 0x000000ff21087207 */ /* 0x040fe20001800000 */
[C---:B------:R-:W-:Y:S01]  /*2380*/  IMAD R11, R204.reuse, R99, R7 ;  /* 0x00000063cc0b7224 */ /* 0x040fe200078e0207 */
[----:B------:R-:W-:Y:S01]  /*2390*/  SEL R7, R33, RZ, P0 ;  /* 0x000000ff21077207 */ /* 0x000fe20000000000 */
[----:B------:R-:W-:Y:S01]  /*23a0*/  IMAD.IADD R107, R9, 0x1, R107 ;  /* 0x00000001096b7824 */ /* 0x000fe200078e026b */
[----:B------:R-:W-:Y:S01]  /*23b0*/  SEL R9, R33, RZ, P1 ;  /* 0x000000ff21097207 */ /* 0x000fe20000800000 */
[----:B------:R-:W-:Y:S01]  /*23c0*/  IMAD.IADD R13, R207, 0x1, R8 ;  /* 0x00000001cf0d7824 */ /* 0x000fe200078e0208 */
[----:B------:R-:W-:Y:S01]  /*23d0*/  IADD3 R120, P3, R204, R121, RZ ;  /* 0x00000079cc787210 */ /* 0x000fe20007f7e0ff */
[----:B------:R-:W-:Y:S01]  /*23e0*/  IMAD.IADD R7, R18, 0x1, R7 ;  /* 0x0000000112077824 */ /* 0x000fe200078e0207 */
[----:B------:R-:W-:Y:S01]  /*23f0*/  IADD3 R9, R206, R9, RZ ;  /* 0x00000009ce097210 */ /* 0x000fe20007ffe0ff */
[----:B------:R-:W-:Y:S01]  /*2400*/  IMAD.IADD R103, R103, 0x1, R11 ;  /* 0x0000000167677824 */ /* 0x000fe200078e020b */
[----:B------:R-:W-:Y:S01]  /*2410*/  SHF.R.S32.HI R26, RZ, 0x1f, R13 ;  /* 0x0000001fff1a7819 */ /* 0x000fe2000001140d */
[----:B------:R-:W-:Y:S01]  /*2420*/  IMAD.IADD R101, R11, 0x1, R101 ;  /* 0x000000010b657824 */ /* 0x000fe200078e0265 */
[----:B------:R-:W-:Y:S01]  /*2430*/  SHF.R.S32.HI R8, RZ, 0x1f, R7 ;  /* 0x0000001fff087819 */ /* 0x000fe20000011407 */
[----:B-----5:R-:W-:Y:S01]  /*2440*/  IMAD.WIDE.U32 R108, R144, R104, R108 ;  /* 0x00000068906c7225 */ /* 0x020fe200078e006c */
[----:B------:R-:W-:-:S02]  /*2450*/  SHF.R.S32.HI R10, RZ, 0x1f, R9 ;  /* 0x0000001fff0a7819 */ /* 0x000fc40000011409 */
[-C--:B------:R-:W-:Y:S01]  /*2460*/  LEA.HI R20, R8, R7.reuse, RZ, 0x3 ;  /* 0x0000000708147211 */ /* 0x080fe200078f18ff */
[----:B------:R-:W-:Y:S01]  /*2470*/  IMAD.WIDE.U32 R106, R144, R104, R106 ;  /* 0x00000068906a7225 */ /* 0x000fe200078e006a */
[----:B------:R-:W-:Y:S02]  /*2480*/  LEA.HI R7, R8, R7, RZ, 0x6 ;  /* 0x0000000708077211 */ /* 0x000fe400078f30ff */
[-C--:B------:R-:W-:Y:S01]  /*2490*/  LEA.HI R8, R10, R9.reuse, RZ, 0x6 ;  /* 0x000000090a087211 */ /* 0x080fe200078f30ff */
[-C--:B------:R-:W-:Y:S01]  /*24a0*/  IMAD.WIDE.U32 R102, R144, R98.reuse, R102 ;  /* 0x0000006290667225 */ /* 0x080fe200078e0066 */
[----:B------:R-:W-:Y:S02]  /*24b0*/  LEA.HI R21, R10, R9, RZ, 0x3 ;  /* 0x000000090a157211 */ /* 0x000fe400078f18ff */
[----:B------:R-:W-:Y:S01]  /*24c0*/  SHF.R.S32.HI R7, RZ, 0x6, R7 ;  /* 0x00000006ff077819 */ /* 0x000fe20000011407 */
[----:B------:R-:W-:Y:S01]  /*24d0*/  IMAD.WIDE.U32 R100, R144, R98, R100 ;  /* 0x0000006290647225 */ /* 0x000fe200078e0064 */
[----:B------:R-:W-:-:S02]  /*24e0*/  LEA.HI R29, R26, R13, RZ, 0x3 ;  /* 0x0000000d1a1d7211 */ /* 0x000fc400078f18ff */
[----:B------:R-:W-:Y:S01]  /*24f0*/  SHF.R.S32.HI R9, RZ, 0x6, R8 ;  /* 0x00000006ff097819 */ /* 0x000fe20000011408 */
[----:B------:R-:W-:Y:S01]  /*2500*/  IMAD R143, R7, 0x1c00, R218 ;  /* 0x00001c00078f7824 */ /* 0x000fe200078e02da */
[----:B------:R-:W-:Y:S01]  /*2510*/  LOP3.LUT R11, R215, 0x38, R20, 0xf8, !PT ;  /* 0x00000038d70b7812 */ /* 0x000fe200078ef814 */
[----:B------:R-:W-:Y:S01]  /*2520*/  IMAD R141, R7, 0x1c00, R220 ;  /* 0x00001c00078d7824 */ /* 0x000fe200078e02dc */
[C---:B------:R-:W-:Y:S01]  /*2530*/  LOP3.LUT R10, R216.reuse, 0x38, R21, 0xf8, !PT ;  /* 0x00000038d80a7812 */ /* 0x040fe200078ef815 */
[C---:B------:R-:W-:Y:S01]  /*2540*/  IMAD R142, R9.reuse, 0x1c00, R218 ;  /* 0x00001c00098e7824 */ /* 0x040fe200078e02da */
[----:B------:R-:W-:Y:S01]  /*2550*/  LOP3.LUT R8, R216, 0x38, R20, 0xf8, !PT ;  /* 0x00000038d8087812 */ /* 0x000fe200078ef814 */
[----:B------:R-:W-:Y:S01]  /*2560*/  IMAD R139, R9, 0x1c00, R220 ;  /* 0x00001c00098b7824 */ /* 0x000fe200078e02dc */
[----:B------:R-:W-:Y:S01]  /*2570*/  LEA.HI R13, R26, R13, RZ, 0x6 ;  /* 0x0000000d1a0d7211 */ /* 0x000fe200078f30ff */
[----:B------:R-:W-:Y:S01]  /*2580*/  IMAD.X R121, R12, 0x1, R147, P3 ;  /* 0x000000010c797824 */ /* 0x000fe200018e0693 */
[----:B------:R-:W-:Y:S01]  /*2590*/  LOP3.LUT R14, R11, R25, RZ, 0x3c, !PT ;  /* 0x000000190b0e7212 */ /* 0x000fe200078e3cff */
[----:B------:R-:W-:Y:S01]  /*25a0*/  IMAD.IADD R36, R113, 0x1, R37 ;  /* 0x0000000171247824 */ /* 0x000fe200078e0225 */
[----:B------:R-:W-:-:S02]  /*25b0*/  LOP3.LUT R7, R10, R217, RZ, 0x3c, !PT ;  /* 0x000000d90a077212 */ /* 0x000fc400078e3cff */
[----:B------:R-:W-:Y:S01]  /*25c0*/  LOP3.LUT R8, R8, R217, RZ, 0x3c, !PT ;  /* 0x000000d908087212 */ /* 0x000fe200078e3cff */
[----:B------:R-:W-:Y:S01]  /*25d0*/  IMAD.IADD R141, R141, 0x1, R14 ;  /* 0x000000018d8d7824 */ /* 0x000fe200078e020e */
[----:B------:R-:W-:Y:S01]  /*25e0*/  SHF.R.S32.HI R13, RZ, 0x6, R13 ;  /* 0x00000006ff0d7819 */ /* 0x000fe2000001140d */
[----:B------:R-:W-:Y:S01]  /*25f0*/  IMAD.IADD R142, R142, 0x1, R7 ;  /* 0x000000018e8e7824 */ /* 0x000fe200078e0207 */
[----:B------:R-:W-:Y:S01]  /*2600*/  LOP3.LUT R11, R215, 0x38, R29, 0xf8, !PT ;  /* 0x00000038d70b7812 */ /* 0x000fe200078ef81d */
[----:B------:R-:W-:Y:S01]  /*2610*/  IMAD.IADD R143, R143, 0x1, R8 ;  /* 0x000000018f8f7824 */ /* 0x000fe200078e0208 */
[----:B------:R-:W-:Y:S01]  /*2620*/  LOP3.LUT R7, R215, 0x38, R21, 0xf8, !PT ;  /* 0x00000038d7077812 */ /* 0x000fe200078ef815 */
[----:B------:R-:W-:Y:S01]  /*2630*/  IMAD R138, R13, 0x1c00, R220 ;  /* 0x00001c000d8a7824 */ /* 0x000fe200078e02dc */
[-C--:B------:R-:W-:Y:S01]  /*2640*/  LOP3.LUT R11, R11, R25.reuse, RZ, 0x3c, !PT ;  /* 0x000000190b0b7212 */ /* 0x080fe200078e3cff */
[----:B------:R-:W-:Y:S01]  /*2650*/  IMAD R140, R13, 0x1c00, R218 ;  /* 0x00001c000d8c7824 */ /* 0x000fe200078e02da */
[----:B------:R-:W-:Y:S01]  /*2660*/  LOP3.LUT R8, R216, 0x38, R29, 0xf8, !PT ;  /* 0x00000038d8087812 */ /* 0x000fe200078ef81d */
[----:B------:R-:W-:Y:S01]  /*2670*/  IMAD R13, R111, 0x70, RZ ;  /* 0x000000706f0d7824 */ /* 0x000fe200078e02ff */
[----:B------:R-:W-:Y:S01]  /*2680*/  LOP3.LUT R10, R7, R25, RZ, 0x3c, !PT ;  /* 0x00000019070a7212 */ /* 0x000fe200078e3cff */
[----:B------:R-:W-:Y:S01]  /*2690*/  IMAD.IADD R138, R138, 0x1, R11 ;  /* 0x000000018a8a7824 */ /* 0x000fe200078e020b */
[----:B------:R-:W-:Y:S01]  /*26a0*/  LOP3.LUT R7, R8, R217, RZ, 0x3c, !PT ;  /* 0x000000d908077212 */ /* 0x000fe200078e3cff */
[----:B------:R-:W-:Y:S01]  /*26b0*/  VIADD R11, R18, 0xa0 ;  /* 0x000000a0120b7836 */ /* 0x000fe20000000000 */
[----:B------:R-:W-:Y:S01]  /*26c0*/  SHF.R.S32.HI R9, RZ, 0x1f, R144 ;  /* 0x0000001fff097819 */ /* 0x000fe20000011490 */
[----:B------:R-:W-:Y:S01]  /*26d0*/  IMAD.SHL.U32 R8, R104, 0x40, RZ ;  /* 0x0000004068087824 */ /* 0x000fe200078e00ff */
[----:B------:R-:W-:Y:S01]  /*26e0*/  IADD3 R140, R140, R7, RZ ;  /* 0x000000078c8c7210 */ /* 0x000fe20007ffe0ff */
[----:B------:R-:W-:Y:S01]  /*26f0*/  IMAD.WIDE.U32 R110, R110, 0x70, RZ ;  /* 0x000000706e6e7825 */ /* 0x000fe200078e00ff */
[----:B------:R-:W-:-:S02]  /*2700*/  ISETP.GE.AND P2, PT, R11, UR6, PT ;  /* 0x000000060b007c0c */ /* 0x000fc4000bf46270 */
[----:B------:R-:W-:Y:S01]  /*2710*/  LOP3.LUT R14, R216, 0x18, R18, 0xf8, !PT ;  /* 0x00000018d80e7812 */ /* 0x000fe200078ef812 */
[C---:B------:R-:W-:Y:S01]  /*2720*/  IMAD R7, R9.reuse, R104, RZ ;  /* 0x0000006809077224 */ /* 0x040fe200078e02ff */
[----:B------:R-:W-:Y:S01]  /*2730*/  SEL R28, RZ, 0x20, P2 ;  /* 0x00000020ff1c7807 */ /* 0x000fe20001000000 */
[----:B------:R-:W-:Y:S01]  /*2740*/  IMAD R9, R9, R98, RZ ;  /* 0x0000006209097224 */ /* 0x000fe200078e02ff */
[----:B------:R-:W-:Y:S01]  /*2750*/  LOP3.LUT R137, R14, R217, RZ, 0x3c, !PT ;  /* 0x000000d90e897212 */ /* 0x000fe200078e3cff */
[----:B------:R-:W-:Y:S01]  /*2760*/  IMAD R31, R144, R105, R7 ;  /* 0x00000069901f7224 */ /* 0x000fe200078e0207 */
[C---:B------:R-:W-:Y:S01]  /*2770*/  SHF.L.U64.HI R7, R104.reuse, 0x6, R105 ;  /* 0x0000000668077819 */ /* 0x040fe20000010269 */
[----:B------:R-:W-:Y:S01]  /*2780*/  IMAD.WIDE.U32 R104, R104, 0x70, RZ ;  /* 0x0000007068687825 */ /* 0x000fe200078e00ff */
[----:B------:R-:W-:Y:S02]  /*2790*/  SHF.R.S32.HI R117, RZ, 0x3, R20 ;  /* 0x00000003ff757819 */ /* 0x000fe40000011414 */
[----:B------:R-:W-:Y:S01]  /*27a0*/  SHF.R.S32.HI R116, RZ, 0x3, R21 ;  /* 0x00000003ff747819 */ /* 0x000fe20000011415 */
[----:B------:R-:W-:Y:S01]  /*27b0*/  IMAD.IADD R139, R139, 0x1, R10 ;  /* 0x000000018b8b7824 */ /* 0x000fe200078e020a */
[----:B------:R-:W-:Y:S01]  /*27c0*/  LOP3.LUT R35, R27, R28, RZ, 0xfc, !PT ;  /* 0x0000001c1b237212 */ /* 0x000fe200078efcff */
[----:B------:R-:W-:Y:S01]  /*27d0*/  IMAD R25, R144, R99, R9 ;  /* 0x0000006390197224 */ /* 0x000fe200078e0209 */
[C---:B------:R-:W-:Y:S01]  /*27e0*/  SHF.L.U64.HI R9, R98.reuse, 0x6, R99 ;  /* 0x0000000662097819 */ /* 0x040fe20000010263 */
[----:B------:R-:W-:Y:S01]  /*27f0*/  IMAD.SHL.U32 R10, R98, 0x40, RZ ;  /* 0x00000040620a7824 */ /* 0x000fe200078e00ff */
[----:B------:R-:W-:Y:S01]  /*2800*/  LOP3.LUT R20, R20, 0xfffffff8, RZ, 0xc0, !PT ;  /* 0xfffffff814147812 */ /* 0x000fe200078ec0ff */
[----:B------:R-:W-:Y:S01]  /*2810*/  IMAD.WIDE.U32 R98, R98, 0x70, RZ ;  /* 0x0000007062627825 */ /* 0x000fe200078e00ff */
[----:B------:R-:W-:-:S02]  /*2820*/  LOP3.LUT R21, R21, 0xfffffff8, RZ, 0xc0, !PT ;  /* 0xfffffff815157812 */ /* 0x000fc400078ec0ff */
[----:B------:R-:W-:Y:S01]  /*2830*/  LOP3.LUT R26, R29, 0xfffffff8, RZ, 0xc0, !PT ;  /* 0xfffffff81d1a7812 */ /* 0x000fe200078ec0ff */
[----:B------:R-:W-:Y:S01]  /*2840*/  IMAD.IADD R132, R111, 0x1, R13 ;  /* 0x000000016f847824 */ /* 0x000fe200078e020d */
[----:B------:R-:W-:Y:S01]  /*2850*/  IADD3 R12, R109, R31, RZ ;  /* 0x0000001f6d0c7210 */ /* 0x000fe20007ffe0ff */
[----:B------:R-:W-:Y:S01]  /*2860*/  IMAD.IADD R134, R105, 0x1, R15 ;  /* 0x0000000169867824 */ /* 0x000fe200078e020f */
[----:B------:R-:W-:Y:S01]  /*2870*/  LOP3.LUT R32, R35, 0x4, RZ, 0xc0, !PT ;  /* 0x0000000423207812 */ /* 0x000fe200078ec0ff */
[----:B------:R-:W-:Y:S01]  /*2880*/  IMAD.IADD R13, R31, 0x1, R107 ;  /* 0x000000011f0d7824 */ /* 0x000fe200078e026b */
[----:B------:R-:W-:Y:S01]  /*2890*/  LOP3.LUT R31, R35, 0x2, RZ, 0xc0, !PT ;  /* 0x00000002231f7812 */ /* 0x000fe200078ec0ff */
[----:B------:R-:W-:Y:S01]  /*28a0*/  IMAD.IADD R14, R103, 0x1, R25 ;  /* 0x00000001670e7824 */ /* 0x000fe200078e0219 */
[----:B------:R-:W-:Y:S01]  /*28b0*/  LOP3.LUT R33, R35, 0x8, RZ, 0xc0, !PT ;  /* 0x0000000823217812 */ /* 0x000fe200078ec0ff */
[----:B------:R-:W-:Y:S01]  /*28c0*/  IMAD.IADD R15, R25, 0x1, R101 ;  /* 0x00000001190f7824 */ /* 0x000fe200078e0265 */
[----:B------:R-:W-:Y:S01]  /*28d0*/  SHF.R.S32.HI R25, RZ, 0x3, R29 ;  /* 0x00000003ff197819 */ /* 0x000fe2000001141d */
[----:B------:R-:W-:Y:S01]  /*28e0*/  IMAD.IADD R137, R218, 0x1, R137 ;  /* 0x00000001da897824 */ /* 0x000fe200078e0289 */
[----:B------:R-:W-:Y:S01]  /*28f0*/  LOP3.LUT R34, R35, 0x10, RZ, 0xc0, !PT ;  /* 0x0000001023227812 */ /* 0x000fe200078ec0ff */
[----:B------:R-:W-:Y:S01]  /*2900*/  IMAD.IADD R133, R99, 0x1, R133 ;  /* 0x0000000163857824 */ /* 0x000fe200078e0285 */
[----:B------:R-:W-:-:S02]  /*2910*/  LOP3.LUT R27, R27, 0x1, RZ, 0xc0, !PT ;  /* 0x000000011b1b7812 */ /* 0x000fc400078ec0ff */
[----:B------:R-:W-:Y:S02]  /*2920*/  SHF.R.S32.HI R28, RZ, 0x1f, R20 ;  /* 0x0000001fff1c7819 */ /* 0x000fe40000011414 */
[----:B------:R-:W-:Y:S02]  /*2930*/  SHF.R.S32.HI R29, RZ, 0x1f, R21 ;  /* 0x0000001fff1d7819 */ /* 0x000fe40000011415 */
[----:B0-----:R-:W-:Y:S02]  /*2940*/  SHF.R.S32.HI R30, RZ, 0x1f, R26 ;  /* 0x0000001fff1e7819 */ /* 0x001fe4000001141a */
[----:B------:R-:W-:-:S07]  /*2950*/  LOP3.LUT R35, R35, 0x20, RZ, 0xc0, !PT ;  /* 0x0000002023237812 */ /* 0x000fce00078ec0ff */
.L_x_2848:
[----:B-12---:R-:W2:Y:S01]  /*2960*/  LDL.LU R41, [R1+0x20] ;  /* 0x0000200001297983 */ /* 0x006ea20000300800 */
[----:B-----5:R-:W-:Y:S01]  /*2970*/  VIADD R49, R24, 0xffffffff ;  /* 0xffffffff18317836 */ /* 0x020fe20000000000 */
        /* <DEDUP_REMOVED lines=10> */
[----:B------:R-:W-:Y:S02]  /*2a20*/  IADD3 R39, P4, R4, R126, RZ ;  /* 0x0000007e04277210 */ /* 0x000fe40007f9e0ff */
[----:B------:R-:W-:Y:S01]  /*2a30*/  IADD3 R92, R127, R37, RZ ;  /* 0x000000257f5c7210 */ /* 0x000fe20007ffe0ff */
[----:B------:R-:W-:-:S03]  /*2a40*/  IMAD R37, R17, 0x5400, R137 ;  /* 0x0000540011257824 */ /* 0x000fc600078e0289 */
[----:B------:R-:W-:Y:S01]  /*2a50*/  IADD3.X R38, R6, R92, R135, P2, P3 ;  /* 0x0000005c06267210 */ /* 0x000fe200017e6487 */
[----:B------:R-:W-:Y:S01]  /*2a60*/  IMAD.X R40, R92, 0x1, R6, P4 ;  /* 0x000000015c287824 */ /* 0x000fe200020e0606 */
[----:B------:R-:W-:Y:S02]  /*2a70*/  ISETP.GT.AND P3, PT, R49, R125, PT ;  /* 0x0000007d3100720c */ /* 0x000fe40003f64270 */
[CC--:B0-----:R-:W-:Y:S02]  /*2a80*/  LEA R44, P2, R24.reuse, R122.reuse, 0x1 ;  /* 0x0000007a182c7211 */ /* 0x0c1fe400078408ff */
[----:B------:R-:W-:Y:S02]  /*2a90*/  LEA R46, P4, R39, R122, 0x1 ;  /* 0x0000007a272e7211 */ /* 0x000fe400078808ff */
[----:B------:R-:W-:Y:S01]  /*2aa0*/  LEA.HI.X R45, R24, R123, R38, 0x1, P2 ;  /* 0x0000007b182d7211 */ /* 0x000fe200010f0c26 */
[----:B------:R-:W-:Y:S01]  /*2ab0*/  IMAD.MOV.U32 R24, RZ, RZ, R49 ;  /* 0x000000ffff187224 */ /* 0x000fe200078e0031 */
[----:B-1----:R-:W-:-:S02]  /*2ac0*/  ISETP.GE.AND P2, PT, R119, 0x1, PT ;  /* 0x000000017700780c */ /* 0x002fc40003f46270 */
[----:B------:R-:W-:Y:S01]  /*2ad0*/  LEA.HI.X R47, R39, R123, R40, 0x1, P4 ;  /* 0x0000007b272f7211 */ /* 0x000fe200020f0c28 */
[C---:B------:R-:W-:Y:S02]  /*2ae0*/  VIADD R39, R37.reuse, 0x20 ;  /* 0x0000002025277836 */ /* 0x040fe40000000000 */
[C---:B------:R-:W-:Y:S02]  /*2af0*/  @P5 VIADD R39, R37.reuse, 0xffffffe0 ;  /* 0xffffffe025275836 */ /* 0x040fe40000000000 */
[----:B------:R-:W-:-:S03]  /*2b00*/  IMAD R37, R37, 0x2, R118 ;  /* 0x0000000225257824 */ /* 0x000fc600078e0276 */
[----:B------:R-:W-:Y:S02]  /*2b10*/  LEA R38, R39, R118, 0x1 ;  /* 0x0000007627267211 */ /* 0x000fe400078e08ff */
[----:B--2---:R-:W-:-:S04]  /*2b20*/  LOP3.LUT R41, R41, 0xfffffffd, RZ, 0xc0, !PT ;  /* 0xfffffffd29297812 */ /* 0x004fc800078ec0ff */
[----:B------:R-:W-:-:S05]  /*2b30*/  @P3 LOP3.LUT R41, R41, 0x2, RZ, 0xfc, !PT ;  /* 0x0000000229293812 */ /* 0x000fca00078efcff */
[----:B------:R0:W-:Y:S01]  /*2b40*/  STL [R1+0x20], R41 ;  /* 0x0000202901007387 */ /* 0x0001e20000100800 */
[----:B------:R-:W-:Y:S05]  /*2b50*/  @!P2 BRA `(.L_x_2750) ;  /* 0x00000070002ca947 */ /* 0x000fea0003800000 */
[----:B------:R-:W-:Y:S01]  /*2b60*/  ULDC.U8 UR4, c[0x0][0x410] ;  /* 0x0001040000047ab9 */ /* 0x000fe20000000000 */
[-C--:B------:R-:W-:Y:S01]  /*2b70*/  IMAD R39, R133, R49.reuse, RZ ;  /* 0x0000003185277224 */ /* 0x080fe200078e02ff */
[----:B------:R-:W-:Y:S01]  /*2b80*/  ISETP.NE.AND P2, PT, RZ, UR4, PT ;  /* 0x00000004ff007c0c */ /* 0x000fe2000bf45270 */
[-C--:B------:R-:W-:Y:S02]  /*2b90*/  IMAD R43, R134, R49.reuse, RZ ;  /* 0x00000031862b7224 */ /* 0x080fe400078e02ff */
[----:B0-----:R-:W-:Y:S02]  /*2ba0*/  IMAD R41, R42, R98, R39 ;  /* 0x000000622a297224 */ /* 0x001fe400078e0227 */
[----:B------:R-:W-:Y:S02]  /*2bb0*/  IMAD R39, R24, -0x70, R2 ;  /* 0xffffff9018277824 */ /* 0x000fe400078e0202 */
[----:B------:R-:W-:Y:S02]  /*2bc0*/  IMAD R43, R42, R104, R43 ;  /* 0x000000682a2b7224 */ /* 0x000fe400078e022b */
[----:B------:R-:W-:Y:S01]  /*2bd0*/  IMAD.WIDE.U32 R90, R98, R49, RZ ;  /* 0x00000031625a7225 */ /* 0x000fe200078e00ff */
[----:B------:R-:W-:-:S03]  /*2be0*/  VIMNMX R39, R39, 0x70, PT ;  /* 0x0000007027277848 */ /* 0x000fc60003fe0100 */
        /* <DEDUP_REMOVED lines=60> */
.L_x_2753:
[----:B------:R-:W-:Y:S05]  /*2fb0*/  BSYNC B1 ;  /* 0x0000000000017941 */ /* 0x000fea0003800000 */
.L_x_2752:
        /* <DEDUP_REMOVED lines=13> */
[----:B------:R-:W-:-:S02]  /*3090*/  MOV R129, R73 ;  /* 0x0000004900817202 */ /* 0x000fc40000000f00 */
[----:B------:R-:W-:Y:S01]  /*30a0*/  CS2R R70, SRZ ;  /* 0x0000000000467805 */ /* 0x000fe2000001ff00 */
        /* <DEDUP_REMOVED lines=41> */
.L_x_2755:
[----:B------:R-:W-:Y:S05]  /*3340*/  BSYNC B1 ;  /* 0x0000000000017941 */ /* 0x000fea0003800000 */
.L_x_2754:
[----:B01----:R-:W2:Y:S01]  /*3350*/  LDL R40, [R1+0x4c] ;  /* 0x00004c0001287983 */ /* 0x003ea20000100800 */
[----:B------:R-:W-:Y:S01]  /*3360*/  IMAD.MOV.U32 R41, RZ, RZ, R77 ;  /* 0x000000ffff297224 */ /* 0x000fe200078e004d */
[----:B------:R-:W-:Y:S01]  /*3370*/  MOV R43, R85 ;  /* 0x00000055002b7202 */ /* 0x000fe20000000f00 */
[----:B------:R-:W-:Y:S01]  /*3380*/  IMAD.MOV.U32 R42, RZ, RZ, R84 ;  /* 0x000000ffff2a7224 */ /* 0x000fe200078e0054 */
[----:B------:R-:W-:Y:S02]  /*3390*/  PRMT R156, R128, 0x5410, R129 ;  /* 0x00005410809c7816 */ /* 0x000fe40000000081 */
        /* <DEDUP_REMOVED lines=8> */
[----:B------:R-:W-:-:S05]  /*3420*/  IMAD.MOV.U32 R43, RZ, RZ, R79 ;  /* 0x000000ffff2b7224 */ /* 0x000fca00078e004f */
[----:B------:R-:W-:Y:S02]  /*3430*/  PRMT R158, R158, 0x5410, R43 ;  /* 0x000054109e9e7816 */ /* 0x000fe4000000002b */
[----:B------:R-:W-:-:S04]  /*3440*/  MOV R43, R87 ;  /* 0x00000057002b7202 */ /* 0x000fc80000000f00 */
        /* <DEDUP_REMOVED lines=11> */
[----:B------:R-:W-:-:S05]  /*3500*/  IMAD.MOV.U32 R41, RZ, RZ, R93 ;  /* 0x000000ffff297224 */ /* 0x000fca00078e005d */
[----:B------:R-:W-:Y:S01]  /*3510*/  PRMT R163, R40, 0x5410, R41 ;  /* 0x0000541028a37816 */ /* 0x000fe20000000029 */
[----:B------:R-:W-:Y:S01]  /*3520*/  IMAD.MOV.U32 R40, RZ, RZ, R74 ;  /* 0x000000ffff287224 */ /* 0x000fe200078e004a */
[----:B------:R-:W-:Y:S02]  /*3530*/  MOV R41, R75 ;  /* 0x0000004b00297202 */ /* 0x000fe40000000f00 */
[----:B------:R-:W-:Y:S02]  /*3540*/  PLOP3.LUT P2, PT, PT, PT, UP0, 0x80, 0x0 ;  /* 0x000000000000781c */ /* 0x000fe40003f4f008 */
[----:B------:R-:W-:Y:S01]  /*3550*/  PRMT R157, R40, 0x5410, R41 ;  /* 0x00005410289d7816 */ /* 0x000fe20000000029 */
[----:B------:R-:W-:Y:S02]  /*3560*/  IMAD.MOV.U32 R40, RZ, RZ, R82 ;  /* 0x000000ffff287224 */ /* 0x000fe400078e0052 */
[----:B------:R-:W-:-:S03]  /*3570*/  IMAD.MOV.U32 R41, RZ, RZ, R83 ;  /* 0x000000ffff297224 */ /* 0x000fc600078e0053 */
[----:B------:R-:W-:Y:S01]  /*3580*/  PRMT R164, R164, 0x5410, R40 ;  /* 0x00005410a4a47816 */ /* 0x000fe20000000028 */
[----:B------:R-:W-:Y:S01]  /*3590*/  IMAD.MOV.U32 R40, RZ, RZ, R94 ;  /* 0x000000ffff287224 */ /* 0x000fe200078e005e */
[----:B------:R-:W-:Y:S01]  /*35a0*/  PRMT R165, R41, 0x5410, R42 ;  /* 0x0000541029a57816 */ /* 0x000fe2000000002a */
[----:B------:R-:W-:Y:S02]  /*35b0*/  IMAD.MOV.U32 R41, RZ, RZ, R95 ;  /* 0x000000ffff297224 */ /* 0x000fe400078e005f */
[----:B------:R-:W-:Y:S01]  /*35c0*/  IMAD.MOV.U32 R42, RZ, RZ, R126 ;  /* 0x000000ffff2a7224 */ /* 0x000fe200078e007e */
[----:B------:R-:W-:Y:S01]  /*35d0*/  PRMT R166, R166, 0x5410, R40 ;  /* 0x00005410a6a67816 */ /* 0x000fe20000000028 */
[----:B-----5:R-:W-:Y:S01]  /*35e0*/  IMAD.MOV.U32 R40, RZ, RZ, R53 ;  /* 0x000000ffff287224 */ /* 0x020fe200078e0035 */
        /* <DEDUP_REMOVED lines=34> */
[----:B------:R-:W-:Y:S01]  /*3810*/  PRMT R153, R153, 0x5410, R40 ;  /* 0x0000541099997816 */ /* 0x000fe20000000028 */
[----:B------:R-:W-:Y:S02]  /*3820*/  IMAD.MOV.U32 R40, RZ, RZ, R70 ;  /* 0x000000ffff287224 */ /* 0x000fe400078e0046 */
[----:B------:R-:W-:Y:S01]  /*3830*/  IMAD.MOV.U32 R41, RZ, RZ, R71 ;  /* 0x000000ffff297224 */ /* 0x000fe200078e0047 */
[----:B------:R-:W-:-:S04]  /*3840*/  PRMT R155, R43, 0x5410, R42 ;  /* 0x000054102b9b7816 */ /* 0x000fc8000000002a */
[----:B------:R-:W-:Y:S01]  /*3850*/  PRMT R160, R40, 0x5410, R41 ;  /* 0x0000541028a07816 */ /* 0x000fe20000000029 */
[----:B------:R-:W-:Y:S06]  /*3860*/  @!P2 BRA `(.L_x_2756) ;  /* 0x000000000004a947 */ /* 0x000fec0003800000 */
[----:B------:R-:W-:Y:S01]  /*3870*/  BPT.TRAP 0x1 ;  /* 0x000000040000795c */ /* 0x000fe20000300000 */
.L_x_2756:
[----:B------:R-:W-:Y:S01]  /*3880*/  IMAD R96, R17, 0x8, R16 ;  /* 0x0000000811607824 */ /* 0x000fe200078e0210 */
[----:B------:R-:W-:Y:S01]  /*3890*/  SHF.L.U32 R97, R209, 0x1f, RZ ;  /* 0x0000001fd1617819 */ /* 0x000fe200000006ff */
[----:B------:R-:W-:Y:S03]  /*38a0*/  BSSY B1, `(.L_x_2757) ;  /* 0x0000003000017945 */ /* 0x000fe60003800000 */
[----:B------:R-:W0:Y:S02]  /*38b0*/  SYNCS.PHASECHK.TRANS64.TRYWAIT P5, [R96+URZ+0x36890], R97 ;  /* 0x03689061600075a7 */ /* 0x000e2400080a017f */
[----:B0-----:R-:W-:Y:S05]  /*38c0*/  @!P5 BRA `(.L_x_2758) ;  /* 0x000002940048d947 */ /* 0x001fea0003800000 */
.L_x_3131:
[----:B------:R-:W-:Y:S05]  /*38d0*/  BSYNC B1 ;  /* 0x0000000000017941 */ /* 0x000fea0003800000 */
.L_x_2757:
        /* <DEDUP_REMOVED lines=9> */
[----:B------:R-:W-:Y:S02]  /*3970*/  SHF.R.U64 R90, R126, 0x10, R127 ;  /* 0x000000107e5a7819 */ /* 0x000fe4000000127f */
[----:B--2---:R-:W-:Y:S02]  /*3980*/  MOV R91, R41 ;  /* 0x00000029005b7202 */ /* 0x004fe40000000f00 */
[----:B------:R-:W-:Y:S01]  /*3990*/  SHF.R.U64 R122, R122, 0x10, R123 ;  /* 0x000000107a7a7819 */ /* 0x000fe2000000127b */
[----:B------:R-:W-:Y:S01]  /*39a0*/  HADD2.F32 R90, -RZ, R90.H0_H0 ;  /* 0x2000005aff5a7230 */ /* 0x000fe20000004100 */
[----:B------:R-:W-:Y:S01]  /*39b0*/  SHF.R.U32.HI R127, RZ, 0x10, R127 ;  /* 0x00000010ff7f7819 */ /* 0x000fe2000001167f */
[--C-:B------:R-:W-:Y:S02]  /*39c0*/  HADD2.F32 R41, -RZ, R91.reuse.H1_H1 ;  /* 0x3000005bff297230 */ /* 0x100fe40000004100 */
[----:B------:R-:W-:Y:S02]  /*39d0*/  HADD2.F32 R91, -RZ, R91.H0_H0 ;  /* 0x2000005bff5b7230 */ /* 0x000fe40000004100 */
[----:B------:R-:W-:-:S02]  /*39e0*/  HADD2.F32 R122, -RZ, R122.H0_H0 ;  /* 0x2000007aff7a7230 */ /* 0x000fc40000004100 */
[-C--:B------:R-:W-:Y:S01]  /*39f0*/  FMUL.FTZ R126, R41, R90.reuse ;  /* 0x0000005a297e7220 */ /* 0x080fe20000410000 */
[----:B------:R-:W-:-:S03]  /*3a00*/  FMUL.FTZ R90, R91, R90 ;  /* 0x0000005a5b5a7220 */ /* 0x000fc60000410000 */
[-C--:B------:R-:W-:Y:S01]  /*3a10*/  FFMA.FTZ R126, R91, R122.reuse, -R126 ;  /* 0x0000007a5b7e7223 */ /* 0x080fe2000001087e */
[----:B------:R-:W-:Y:S02]  /*3a20*/  IMAD.MOV.U32 R91, RZ, RZ, R40 ;  /* 0x000000ffff5b7224 */ /* 0x000fe400078e0028 */
[----:B------:R-:W-:Y:S01]  /*3a30*/  FFMA.FTZ R90, R41, R122, R90 ;  /* 0x0000007a295a7223 */ /* 0x000fe2000001005a */
[----:B------:R-:W-:Y:S01]  /*3a40*/  IMAD.MOV.U32 R41, RZ, RZ, R43 ;  /* 0x000000ffff297224 */ /* 0x000fe200078e002b */
[----:B------:R-:W-:Y:S01]  /*3a50*/  SHF.R.U32.HI R122, RZ, 0x10, R123 ;  /* 0x00000010ff7a7819 */ /* 0x000fe2000001167b */
[----:B------:R-:W-:Y:S02]  /*3a60*/  HADD2.F32 R43, -RZ, R127.H0_H0 ;  /* 0x2000007fff2b7230 */ /* 0x000fe40000004100 */
[----:B------:R-:W-:Y:S01]  /*3a70*/  F2FP.F16.F32.PACK_AB R90, R90, R126 ;  /* 0x0000007e5a5a723e */ /* 0x000fe200000000ff */
        /* <DEDUP_REMOVED lines=8> */
[--C-:B------:R-:W-:Y:S02]  /*3b00*/  HADD2.F32 R43, -RZ, R152.reuse.H1_H1 ;  /* 0x30000098ff2b7230 */ /* 0x100fe40000004100 */
[----:B------:R-:W-:Y:S02]  /*3b10*/  HADD2.F32 R122, -RZ, R91.H1_H1 ;  /* 0x3000005bff7a7230 */ /* 0x000fe40000004100 */
[----:B------:R-:W-:Y:S02]  /*3b20*/  HADD2.F32 R91, -RZ, R152.H0_H0 ;  /* 0x20000098ff5b7230 */ /* 0x000fe40000004100 */
[-C--:B------:R-:W-:Y:S01]  /*3b30*/  FMUL.FTZ R152, R123, R43.reuse ;  /* 0x0000002b7b987220 */ /* 0x080fe20000410000 */
[----:B------:R-:W-:-:S04]  /*3b40*/  FMUL.FTZ R127, R122, R43 ;  /* 0x0000002b7a7f7220 */ /* 0x000fc80000410000 */
[-C--:B------:R-:W-:Y:S01]  /*3b50*/  FFMA.FTZ R43, R123, R91.reuse, -R127 ;  /* 0x0000005b7b2b7223 */ /* 0x080fe2000001087f */
[----:B------:R-:W-:Y:S01]  /*3b60*/  FFMA.FTZ R91, R122, R91, R152 ;  /* 0x0000005b7a5b7223 */ /* 0x000fe20000010098 */
[----:B------:R-:W-:Y:S02]  /*3b70*/  HADD2.F32 R123, -RZ, R167.H1_H1 ;  /* 0x300000a7ff7b7230 */ /* 0x000fe40000004100 */
[--C-:B------:R-:W-:Y:S02]  /*3b80*/  HADD2.F32 R122, -RZ, R42.reuse.H1_H1 ;  /* 0x3000002aff7a7230 */ /* 0x100fe40000004100 */
[----:B------:R-:W-:Y:S01]  /*3b90*/  HADD2.F32 R127, -RZ, R42.H0_H0 ;  /* 0x2000002aff7f7230 */ /* 0x000fe20000004100 */
[----:B------:R-:W-:Y:S01]  /*3ba0*/  F2FP.F16.F32.PACK_AB R43, R91, R43 ;  /* 0x0000002b5b2b723e */ /* 0x000fe200000000ff */
[----:B------:R-:W-:Y:S02]  /*3bb0*/  HADD2.F32 R42, -RZ, R164.H0_H0 ;  /* 0x200000a4ff2a7230 */ /* 0x000fe40000004100 */
        /* <DEDUP_REMOVED lines=10> */
.L_x_2764:
[----:B------:R-:W-:Y:S05]  /*3c60*/  BSYNC B3 ;  /* 0x0000000000037941 */ /* 0x000fea0003800000 */
.L_x_2763:
[----:B--2---:R1:W-:Y:S02]  /*3c70*/  STG.E.128 desc[UR60][R46.64], R40 ;  /* 0x000000282e007986 */ /* 0x0043e4000c101d3c */
.L_x_2762:
[----:B------:R-:W-:Y:S05]  /*3c80*/  BSYNC B2 ;  /* 0x0000000000027941 */ /* 0x000fea0003800000 */
.L_x_2761:
        /* <DEDUP_REMOVED lines=9> */
[----:B------:R-:W-:Y:S01]  /*3d20*/  SHF.R.U32.HI R92, RZ, 0x10, R93 ;  /* 0x00000010ff5c7819 */ /* 0x000fe2000001165d */
[----:B------:R-:W-:Y:S01]  /*3d30*/  IMAD.MOV.U32 R41, RZ, RZ, R42 ;  /* 0x000000ffff297224 */ /* 0x000fe200078e002a */
[--C-:B------:R-:W-:Y:S01]  /*3d40*/  SHF.R.U64 R93, R94, 0x10, R95.reuse ;  /* 0x000000105e5d7819 */ /* 0x100fe2000000125f */
[----:B------:R-:W-:Y:S01]  /*3d50*/  HADD2.F32 R90, -RZ, R90.H0_H0 ;  /* 0x2000005aff5a7230 */ /* 0x000fe20000004100 */
[----:B------:R-:W-:Y:S01]  /*3d60*/  SHF.R.U32.HI R94, RZ, 0x10, R95 ;  /* 0x00000010ff5e7819 */ /* 0x000fe2000001165f */
[----:B------:R-:W-:Y:S02]  /*3d70*/  HADD2.F32 R95, -RZ, R91.H0_H0 ;  /* 0x2000005bff5f7230 */ /* 0x000fe40000004100 */
[----:B------:R-:W-:Y:S02]  /*3d80*/  HADD2.F32 R122, -RZ, R93.H0_H0 ;  /* 0x2000005dff7a7230 */ /* 0x000fe40000004100 */
[----:B------:R-:W-:-:S02]  /*3d90*/  HADD2.F32 R93, -RZ, R91.H1_H1 ;  /* 0x3000005bff5d7230 */ /* 0x000fc40000004100 */
[----:B------:R-:W-:Y:S02]  /*3da0*/  HADD2.F32 R42, -RZ, R94.H0_H0 ;  /* 0x2000005eff2a7230 */ /* 0x000fe40000004100 */
[-C--:B------:R-:W-:Y:S01]  /*3db0*/  FMUL.FTZ R126, R95, R122.reuse ;  /* 0x0000007a5f7e7220 */ /* 0x080fe20000410000 */
[--C-:B------:R-:W-:Y:S02]  /*3dc0*/  HADD2.F32 R91, -RZ, R43.reuse.H1_H1 ;  /* 0x3000002bff5b7230 */ /* 0x100fe40000004100 */
[----:B------:R-:W-:Y:S02]  /*3dd0*/  HADD2.F32 R94, -RZ, R43.H0_H0 ;  /* 0x2000002bff5e7230 */ /* 0x000fe40000004100 */
[----:B------:R-:W-:Y:S01]  /*3de0*/  FMUL.FTZ R43, R93, R122 ;  /* 0x0000007a5d2b7220 */ /* 0x000fe20000410000 */
        /* <DEDUP_REMOVED lines=17> */
[----:B------:R-:W-:-:S02]  /*3f00*/  HADD2.F32 R94, -RZ, R163.H0_H0 ;  /* 0x200000a3ff5e7230 */ /* 0x000fc40000004100 */
[-C--:B------:R-:W-:Y:S01]  /*3f10*/  FMUL.FTZ R93, R40, R91.reuse ;  /* 0x0000005b285d7220 */ /* 0x080fe20000410000 */
[----:B------:R-:W-:Y:S02]  /*3f20*/  HADD2.F32 R123, -RZ, R163.H1_H1 ;  /* 0x300000a3ff7b7230 */ /* 0x000fe40000004100 */
        /* <DEDUP_REMOVED lines=11> */
.L_x_2768:
[----:B------:R-:W-:Y:S05]  /*3fe0*/  BSYNC B3 ;  /* 0x0000000000037941 */ /* 0x000fea0003800000 */
.L_x_2767:
[----:B--2---:R2:W-:Y:S02]  /*3ff0*/  STG.E.128 desc[UR60][R46.64+0x40], R40 ;  /* 0x000040282e007986 */ /* 0x0045e4000c101d3c */
.L_x_2766:
[----:B------:R-:W-:Y:S05]  /*4000*/  BSYNC B2 ;  /* 0x0000000000027941 */ /* 0x000fea0003800000 */
.L_x_2765:
        /* <DEDUP_REMOVED lines=38> */
[C---:B------:R-:W-:Y:S01]  /*4270*/  FMUL.FTZ R41, R91.reuse, R87 ;  /* 0x000000575b297220 */ /* 0x040fe20000410000 */
[--C-:B------:R-:W-:Y:S02]  /*4280*/  HADD2.F32 R90, -RZ, R162.reuse.H0_H0 ;  /* 0x200000a2ff5a7230 */ /* 0x100fe40000004100 */
        /* <DEDUP_REMOVED lines=13> */
.L_x_2772:
[----:B------:R-:W-:Y:S05]  /*4360*/  BSYNC B3 ;  /* 0x0000000000037941 */ /* 0x000fea0003800000 */
.L_x_2771:
[----:B--2---:R3:W-:Y:S02]  /*4370*/  STG.E.128 desc[UR60][R46.64+0x80], R40 ;  /* 0x000080282e007986 */ /* 0x0047e4000c101d3c */
.L_x_2770:
[----:B------:R-:W-:Y:S05]  /*4380*/  BSYNC B2 ;  /* 0x0000000000027941 */ /* 0x000fea0003800000 */
.L_x_2769:
        /* <DEDUP_REMOVED lines=39> */
[--C-:B------:R-:W-:Y:S02]  /*4600*/  HADD2.F32 R84, -RZ, R161.reuse.H1_H1 ;  /* 0x300000a1ff547230 */ /* 0x100fe40000004100 */
        /* <DEDUP_REMOVED lines=13> */
.L_x_2776:
[----:B------:R-:W-:Y:S05]  /*46e0*/  BSYNC B3 ;  /* 0x0000000000037941 */ /* 0x000fea0003800000 */
.L_x_2775:
[----:B--2---:R4:W-:Y:S02]  /*46f0*/  STG.E.128 desc[UR60][R46.64+0xc0], R40 ;  /* 0x0000c0282e007986 */ /* 0x0049e4000c101d3c */
.L_x_2774:
[----:B------:R-:W-:Y:S05]  /*4700*/  BSYNC B2 ;  /* 0x0000000000027941 */ /* 0x000fea0003800000 */
.L_x_2773:
        /* <DEDUP_REMOVED lines=15> */
[----:B------:R-:W-:Y:S02]  /*4800*/  HADD2.F32 R81, -RZ, R43.H1_H1 ;  /* 0x3000002bff517230 */ /* 0x000fe40000004100 */
[----:B------:R-:W-:Y:S01]  /*4810*/  FMUL.FTZ R83, R41, R78 ;  /* 0x0000004e29537220 */ /* 0x000fe20000410000 */
[----:B------:R-:W-:-:S02]  /*4820*/  HADD2.F32 R82, -RZ, R77.H0_H0 ;  /* 0x2000004dff527230 */ /* 0x000fc40000004100 */
[C---:B------:R-:W-:Y:S01]  /*4830*/  FMUL.FTZ R77, R80.reuse, R78 ;  /* 0x0000004e504d7220 */ /* 0x040fe20000410000 */
[----:B------:R-:W-:Y:S02]  /*4840*/  HADD2.F32 R76, -RZ, R76.H0_H0 ;  /* 0x2000004cff4c7230 */ /* 0x000fe40000004100 */
[-C--:B------:R-:W-:Y:S01]  /*4850*/  FMUL.FTZ R78, R81, R79.reuse ;  /* 0x0000004f514e7220 */ /* 0x080fe20000410000 */
[----:B------:R-:W-:Y:S02]  /*4860*/  HADD2.F32 R43, -RZ, R43.H0_H0 ;  /* 0x2000002bff2b7230 */ /* 0x000fe40000004100 */
[-C--:B------:R-:W-:Y:S01]  /*4870*/  FFMA.FTZ R77, R41, R76.reuse, -R77 ;  /* 0x0000004c294d7223 */ /* 0x080fe2000001084d */
[----:B------:R-:W-:Y:S02]  /*4880*/  FFMA.FTZ R83, R80, R76, R83 ;  /* 0x0000004c50537223 */ /* 0x000fe40000010053 */
[C---:B------:R-:W-:Y:S01]  /*4890*/  FMUL.FTZ R79, R43.reuse, R79 ;  /* 0x0000004f2b4f7220 */ /* 0x040fe20000410000 */
[----:B------:R-:W-:Y:S01]  /*48a0*/  FFMA.FTZ R78, R43, R82, -R78 ;  /* 0x000000522b4e7223 */ /* 0x000fe2000001084e */
[----:B------:R-:W-:-:S02]  /*48b0*/  HADD2.F32 R41, -RZ, R159.H1_H1 ;  /* 0x3000009fff297230 */ /* 0x000fc40000004100 */
[----:B------:R-:W-:Y:S02]  /*48c0*/  HADD2.F32 R43, -RZ, R158.H1_H1 ;  /* 0x3000009eff2b7230 */ /* 0x000fe40000004100 */
[----:B------:R-:W-:Y:S01]  /*48d0*/  FFMA.FTZ R79, R81, R82, R79 ;  /* 0x00000052514f7223 */ /* 0x000fe2000001004f */
[----:B------:R-:W-:Y:S02]  /*48e0*/  HADD2.F32 R80, -RZ, R42.H1_H1 ;  /* 0x3000002aff507230 */ /* 0x000fe40000004100 */
[----:B------:R-:W-:Y:S02]  /*48f0*/  HADD2.F32 R159, -RZ, R159.H0_H0 ;  /* 0x2000009fff9f7230 */ /* 0x000fe40000004100 */
[----:B------:R-:W-:Y:S02]  /*4900*/  HADD2.F32 R76, -RZ, R40.H1_H1 ;  /* 0x30000028ff4c7230 */ /* 0x000fe40000004100 */
[----:B------:R-:W-:Y:S01]  /*4910*/  FMUL.FTZ R82, R80, R43 ;  /* 0x0000002b50527220 */ /* 0x000fe20000410000 */
[----:B------:R-:W-:Y:S01]  /*4920*/  HADD2.F32 R42, -RZ, R42.H0_H0 ;  /* 0x2000002aff2a7230 */ /* 0x000fe20000004100 */
[----:B------:R-:W-:Y:S01]  /*4930*/  F2FP.F16.F32.PACK_AB R78, R79, R78 ;  /* 0x0000004e4f4e723e */ /* 0x000fe200000000ff */
[----:B------:R-:W-:-:S02]  /*4940*/  HADD2.F32 R40, -RZ, R40.H0_H0 ;  /* 0x20000028ff287230 */ /* 0x000fc40000004100 */
[----:B------:R-:W-:Y:S01]  /*4950*/  FMUL.FTZ R81, R76, R159 ;  /* 0x0000009f4c517220 */ /* 0x000fe20000410000 */
[----:B------:R-:W-:Y:S02]  /*4960*/  HADD2.F32 R158, -RZ, R158.H0_H0 ;  /* 0x2000009eff9e7230 */ /* 0x000fe40000004100 */
[----:B------:R-:W-:Y:S01]  /*4970*/  FMUL.FTZ R43, R42, R43 ;  /* 0x0000002b2a2b7220 */ /* 0x000fe20000410000 */
[C---:B------:R-:W-:Y:S01]  /*4980*/  FMUL.FTZ R159, R40.reuse, R159 ;  /* 0x0000009f289f7220 */ /* 0x040fe20000410000 */
[-C--:B------:R-:W-:Y:S01]  /*4990*/  FFMA.FTZ R81, R40, R41.reuse, -R81 ;  /* 0x0000002928517223 */ /* 0x080fe20000010851 */
[-C--:B------:R-:W-:Y:S01]  /*49a0*/  FFMA.FTZ R82, R42, R158.reuse, -R82 ;  /* 0x0000009e2a527223 */ /* 0x080fe20000010852 */
[----:B------:R-:W-:Y:S01]  /*49b0*/  FFMA.FTZ R43, R80, R158, R43 ;  /* 0x0000009e502b7223 */ /* 0x000fe2000001002b */
[----:B------:R-:W-:Y:S01]  /*49c0*/  FFMA.FTZ R76, R76, R41, R159 ;  /* 0x000000294c4c7223 */ /* 0x000fe2000001009f */
[----:B------:R-:W-:-:S03]  /*49d0*/  F2FP.F16.F32.PACK_AB R41, R83, R77 ;  /* 0x0000004d5329723e */ /* 0x000fc600000000ff */
[----:B------:R-:W-:Y:S01]  /*49e0*/  F2FP.F16.F32.PACK_AB R42, R43, R82 ;  /* 0x000000522b2a723e */ /* 0x000fe200000000ff */
[----:B------:R-:W-:Y:S01]  /*49f0*/  IMAD.MOV.U32 R43, RZ, RZ, R78 ;  /* 0x000000ffff2b7224 */ /* 0x000fe200078e004e */
[----:B------:R-:W-:-:S07]  /*4a00*/  F2FP.F16.F32.PACK_AB R40, R76, R81 ;  /* 0x000000514c28723e */ /* 0x000fce00000000ff */
.L_x_2780:
[----:B------:R-:W-:Y:S05]  /*4a10*/  BSYNC B3 ;  /* 0x0000000000037941 */ /* 0x000fea0003800000 */
.L_x_2779:
[----:B--2---:R1:W-:Y:S02]  /*4a20*/  STG.E.128 desc[UR60][R46.64+0x100], R40 ;  /* 0x000100282e007986 */ /* 0x0043e4000c101d3c */
.L_x_2778:
[----:B------:R-:W-:Y:S05]  /*4a30*/  BSYNC B2 ;  /* 0x0000000000027941 */ /* 0x000fea0003800000 */
.L_x_2777:
[----:B------:R-:W-:-:S13]  /*4a40*/  ISETP.NE.AND P3, PT, R35, RZ, PT ;  /* 0x000000ff2300720c */ /* 0x000fda0003f65270 */
        /* <DEDUP_REMOVED lines=26> */
[--C-:B------:R-:W-:Y:S02]  /*4bf0*/  HADD2.F32 R77, -RZ, R157.reuse.H0_H0 ;  /* 0x2000009dff4d7230 */ /* 0x100fe40000004100 */
[----:B------:R-:W-:Y:S01]  /*4c00*/  HADD2.F32 R76, -RZ, R40.H1_H1 ;  /* 0x30000028ff4c7230 */ /* 0x000fe20000004100 */
[----:B------:R-:W-:Y:S01]  /*4c10*/  F2FP.F16.F32.PACK_AB R41, R72, R41 ;  /* 0x000000294829723e */ /* 0x000fe200000000ff */
[----:B------:R-:W-:Y:S01]  /*4c20*/  HADD2.F32 R75, -RZ, R42.H1_H1 ;  /* 0x3000002aff4b7230 */ /* 0x000fe20000004100 */
[----:B------:R-:W-:Y:S01]  /*4c30*/  F2FP.F16.F32.PACK_AB R43, R74, R43 ;  /* 0x0000002b4a2b723e */ /* 0x000fe200000000ff */
[----:B------:R-:W-:-:S02]  /*4c40*/  HADD2.F32 R157, -RZ, R157.H1_H1 ;  /* 0x3000009dff9d7230 */ /* 0x000fc40000004100 */
[----:B------:R-:W-:Y:S01]  /*4c50*/  FMUL.FTZ R79, R76, R77 ;  /* 0x0000004d4c4f7220 */ /* 0x000fe20000410000 */
[----:B------:R-:W-:Y:S02]  /*4c60*/  HADD2.F32 R40, -RZ, R40.H0_H0 ;  /* 0x20000028ff287230 */ /* 0x000fe40000004100 */
[----:B------:R-:W-:Y:S02]  /*4c70*/  HADD2.F32 R42, -RZ, R42.H0_H0 ;  /* 0x2000002aff2a7230 */ /* 0x000fe40000004100 */
[C---:B------:R-:W-:Y:S01]  /*4c80*/  FMUL.FTZ R81, R75.reuse, R157 ;  /* 0x0000009d4b517220 */ /* 0x040fe20000410000 */
        /* <DEDUP_REMOVED lines=10> */
.L_x_2782:
[----:B------:R-:W-:Y:S05]  /*4d30*/  BSYNC B2 ;  /* 0x0000000000027941 */ /* 0x000fea0003800000 */
.L_x_2781:
[----:B--2---:R1:W-:Y:S02]  /*4d40*/  STG.E.128 desc[UR60][R46.64+0x140], R40 ;  /* 0x000140282e007986 */ /* 0x0043e4000c101d3c */
.L_x_2760:
[----:B------:R-:W-:Y:S05]  /*4d50*/  BSYNC B1 ;  /* 0x0000000000017941 */ /* 0x000fea0003800000 */
.L_x_2759:
        /* <DEDUP_REMOVED lines=17> */
[----:B------:R-:W-:-:S02]  /*4e70*/  HADD2.F32 R72, -RZ, R72.H0_H0 ;  /* 0x20000048ff487230 */ /* 0x000fc40000004100 */
[--C-:B------:R-:W-:Y:S02]  /*4e80*/  HADD2.F32 R41, -RZ, R47.reuse.H1_H1 ;  /* 0x3000002fff297230 */ /* 0x100fe40000004100 */
[-C--:B------:R-:W-:Y:S01]  /*4e90*/  FMUL.FTZ R71, R43, R69.reuse ;  /* 0x000000452b477220 */ /* 0x080fe20000410000 */
[----:B------:R-:W-:Y:S02]  /*4ea0*/  HADD2.F32 R47, -RZ, R47.H0_H0 ;  /* 0x2000002fff2f7230 */ /* 0x000fe40000004100 */
[C---:B------:R-:W-:Y:S01]  /*4eb0*/  FMUL.FTZ R74, R40.reuse, R69 ;  /* 0x00000045284a7220 */ /* 0x040fe20000410000 */
[----:B------:R-:W-:Y:S02]  /*4ec0*/  HADD2.F32 R68, -RZ, R68.H0_H0 ;  /* 0x20000044ff447230 */ /* 0x000fe40000004100 */
[-C--:B------:R-:W-:Y:S01]  /*4ed0*/  FMUL.FTZ R76, R41, R72.reuse ;  /* 0x00000048294c7220 */ /* 0x080fe20000410000 */
[----:B------:R-:W-:Y:S02]  /*4ee0*/  HADD2.F32 R70, -RZ, R73.H0_H0 ;  /* 0x20000049ff467230 */ /* 0x000fe40000004100 */
[----:B------:R-:W-:Y:S01]  /*4ef0*/  FMUL.FTZ R72, R47, R72 ;  /* 0x000000482f487220 */ /* 0x000fe20000410000 */
[-C--:B------:R-:W-:Y:S01]  /*4f00*/  FFMA.FTZ R40, R40, R68.reuse, -R71 ;  /* 0x0000004428287223 */ /* 0x080fe20000010847 */
[----:B------:R-:W-:-:S02]  /*4f10*/  FFMA.FTZ R71, R43, R68, R74 ;  /* 0x000000442b477223 */ /* 0x000fc4000001004a */
[-C--:B------:R-:W-:Y:S01]  /*4f20*/  FFMA.FTZ R75, R41, R70.reuse, R72 ;  /* 0x00000046294b7223 */ /* 0x080fe20000010048 */
[--C-:B------:R-:W-:Y:S02]  /*4f30*/  HADD2.F32 R68, -RZ, R160.reuse.H0_H0 ;  /* 0x200000a0ff447230 */ /* 0x100fe40000004100 */
[----:B------:R-:W-:Y:S01]  /*4f40*/  FFMA.FTZ R76, R47, R70, -R76 ;  /* 0x000000462f4c7223 */ /* 0x000fe2000001084c */
[----:B------:R-:W-:Y:S02]  /*4f50*/  HADD2.F32 R160, -RZ, R160.H1_H1 ;  /* 0x300000a0ffa07230 */ /* 0x000fe40000004100 */
[----:B------:R-:W-:Y:S02]  /*4f60*/  HADD2.F32 R41, -RZ, R46.H1_H1 ;  /* 0x3000002eff297230 */ /* 0x000fe40000004100 */
[----:B------:R-:W-:Y:S02]  /*4f70*/  HADD2.F32 R43, -RZ, R42.H1_H1 ;  /* 0x3000002aff2b7230 */ /* 0x000fe40000004100 */
[----:B------:R-:W-:-:S02]  /*4f80*/  HADD2.F32 R46, -RZ, R46.H0_H0 ;  /* 0x2000002eff2e7230 */ /* 0x000fc40000004100 */
[----:B------:R-:W-:Y:S01]  /*4f90*/  FMUL.FTZ R69, R41, R68 ;  /* 0x0000004429457220 */ /* 0x000fe20000410000 */
[----:B------:R-:W-:Y:S02]  /*4fa0*/  HADD2.F32 R42, -RZ, R42.H0_H0 ;  /* 0x2000002aff2a7230 */ /* 0x000fe40000004100 */
[----:B------:R-:W-:Y:S01]  /*4fb0*/  FMUL.FTZ R73, R43, R160 ;  /* 0x000000a02b497220 */ /* 0x000fe20000410000 */
        /* <DEDUP_REMOVED lines=12> */
.L_x_2787:
[----:B------:R-:W-:Y:S05]  /*5080*/  BSYNC B2 ;  /* 0x0000000000027941 */ /* 0x000fea0003800000 */
.L_x_2786:
[----:B--2---:R1:W-:Y:S02]  /*5090*/  STG.E.128 desc[UR60][R44.64], R40 ;  /* 0x000000282c007986 */ /* 0x0043e4000c101d3c */
.L_x_2785:
[----:B------:R-:W-:Y:S05]  /*50a0*/  BSYNC B1 ;  /* 0x0000000000017941 */ /* 0x000fea0003800000 */
.L_x_2784:
        /* <DEDUP_REMOVED lines=36> */
[----:B------:R-:W-:Y:S02]  /*52f0*/  HADD2.F32 R43, -RZ, R146.H1_H1 ;  /* 0x30000092ff2b7230 */ /* 0x000fe40000004100 */
        /* <DEDUP_REMOVED lines=11> */
.L_x_2791:
[----:B------:R-:W-:Y:S05]  /*53b0*/  BSYNC B2 ;  /* 0x0000000000027941 */ /* 0x000fea0003800000 */
.L_x_2790:
[----:B--2---:R1:W-:Y:S02]  /*53c0*/  STG.E.128 desc[UR60][R44.64+0x40], R40 ;  /* 0x000040282c007986 */ /* 0x0043e4000c101d3c */
.L_x_2789:
[----:B------:R-:W-:Y:S05]  /*53d0*/  BSYNC B1 ;  /* 0x0000000000017941 */ /* 0x000fea0003800000 */
.L_x_2788:
        /* <DEDUP_REMOVED lines=48> */
.L_x_2795:
[----:B------:R-:W-:Y:S05]  /*56e0*/  BSYNC B2 ;  /* 0x0000000000027941 */ /* 0x000fea0003800000 */
.L_x_2794:
[----:B--2---:R1:W-:Y:S02]  /*56f0*/  STG.E.128 desc[UR60][R44.64+0x80], R40 ;  /* 0x000080282c007986 */ /* 0x0043e4000c101d3c */
.L_x_2793:
[----:B------:R-:W-:Y:S05]  /*5700*/  BSYNC B1 ;  /* 0x0000000000017941 */ /* 0x000fea0003800000 */
.L_x_2792:
        /* <DEDUP_REMOVED lines=48> */
.L_x_2799:
[----:B------:R-:W-:Y:S05]  /*5a10*/  BSYNC B2 ;  /* 0x0000000000027941 */ /* 0x000fea0003800000 */
.L_x_2798:
[----:B--2---:R1:W-:Y:S02]  /*5a20*/  STG.E.128 desc[UR60][R44.64+0xc0], R40 ;  /* 0x0000c0282c007986 */ /* 0x0043e4000c101d3c */
.L_x_2797:
[----:B------:R-:W-:Y:S05]  /*5a30*/  BSYNC B1 ;  /* 0x0000000000017941 */ /* 0x000fea0003800000 */
.L_x_2796:
        /* <DEDUP_REMOVED lines=48> */
.L_x_2803:
[----:B------:R-:W-:Y:S05]  /*5d40*/  BSYNC B2 ;  /* 0x0000000000027941 */ /* 0x000fea0003800000 */
.L_x_2802:
[----:B--2---:R1:W-:Y:S02]  /*5d50*/  STG.E.128 desc[UR60][R44.64+0x100], R40 ;  /* 0x000100282c007986 */ /* 0x0043e4000c101d3c */
.L_x_2801:
[----:B------:R-:W-:Y:S05]  /*5d60*/  BSYNC B1 ;  /* 0x0000000000017941 */ /* 0x000fea0003800000 */
.L_x_2800:
        /* <DEDUP_REMOVED lines=47> */
.L_x_2805:
[----:B------:R-:W-:Y:S05]  /*6060*/  BSYNC B1 ;  /* 0x0000000000017941 */ /* 0x000fea0003800000 */
.L_x_2804:
[----:B--2---:R1:W-:Y:S01]  /*6070*/  STG.E.128 desc[UR60][R44.64+0x140], R40 ;  /* 0x000140282c007986 */ /* 0x0043e2000c101d3c */
[----:B------:R-:W-:Y:S05]  /*6080*/  BRA `(.L_x_2783) ;  /* 0x0000003c00c07947 */ /* 0x000fea0003800000 */
.L_x_2751:
        /* <DEDUP_REMOVED lines=47> */
.L_x_2807:
[----:B------:R-:W-:Y:S05]  /*6380*/  BSYNC B1 ;  /* 0x0000000000017941 */ /* 0x000fea0003800000 */
.L_x_2806:
        /* <DEDUP_REMOVED lines=47> */
.L_x_2809:
[----:B------:R-:W-:Y:S05]  /*6680*/  BSYNC B1 ;  /* 0x0000000000017941 */ /* 0x000fea0003800000 */
.L_x_2808:
[----:B0-----:R-:W2:Y:S01]  /*6690*/  LDL R88, [R1+0x4c] ;  /* 0x00004c0001587983 */ /* 0x001ea20000100800 */
[----:B------:R-:W-:Y:S01]  /*66a0*/  IMAD.MOV.U32 R89, RZ, RZ, R41 ;  /* 0x000000ffff597224 */ /* 0x000fe200078e0029 */
[----:B------:R-:W-:Y:S01]  /*66b0*/  MOV R90, R44 ;  /* 0x0000002c005a7202 */ /* 0x000fe20000000f00 */
[----:B------:R-:W-:Y:S01]  /*66c0*/  IMAD.MOV.U32 R91, RZ, RZ, R45 ;  /* 0x000000ffff5b7224 */ /* 0x000fe200078e002d */
[----:B------:R-:W-:Y:S02]  /*66d0*/  PRMT R171, R93, 0x5410, R94 ;  /* 0x000054105dab7816 */ /* 0x000fe4000000005e */
[----:B------:R-:W-:Y:S01]  /*66e0*/  PRMT R176, R90, 0x7610, R176 ;  /* 0x000076105ab07816 */ /* 0x000fe200000000b0 */
[----:B------:R-:W-:-:S05]  /*66f0*/  IMAD.MOV.U32 R90, RZ, RZ, R48 ;  /* 0x000000ffff5a7224 */ /* 0x000fca00078e0030 */
        /* <DEDUP_REMOVED lines=12> */
[----:B------:R-:W-:-:S03]  /*67c0*/  IMAD.MOV.U32 R91, RZ, RZ, R49 ;  /* 0x000000ffff5b7224 */ /* 0x000fc600078e0031 */
[----:B------:R-:W-:Y:S01]  /*67d0*/  PRMT R178, R88, 0x5410, R89 ;  /* 0x0000541058b27816 */ /* 0x000fe20000000059 */
[----:B------:R-:W-:Y:S01]  /*67e0*/  IMAD.MOV.U32 R89, RZ, RZ, R55 ;  /* 0x000000ffff597224 */ /* 0x000fe200078e0037 */
[----:B------:R-:W-:Y:S01]  /*67f0*/  PRMT R164, R91, 0x7610, R164 ;  /* 0x000076105ba47816 */ /* 0x000fe200000000a4 */
[----:B------:R-:W-:Y:S01]  /*6800*/  IMAD.MOV.U32 R91, RZ, RZ, R53 ;  /* 0x000000ffff5b7224 */ /* 0x000fe200078e0035 */
[----:B------:R-:W-:Y:S02]  /*6810*/  MOV R88, R54 ;  /* 0x0000003600587202 */ /* 0x000fe40000000f00 */
        /* <DEDUP_REMOVED lines=52> */
[----:B------:R-:W-:-:S04]  /*6b60*/  PRMT R169, R91, 0x5410, R90 ;  /* 0x000054105ba97816 */ /* 0x000fc8000000005a */
[----:B------:R-:W-:Y:S01]  /*6b70*/  PRMT R170, R89, 0x5410, R88 ;  /* 0x0000541059aa7816 */ /* 0x000fe20000000058 */
[----:B------:R-:W-:Y:S06]  /*6b80*/  @!P2 BRA `(.L_x_2810) ;  /* 0x000000000004a947 */ /* 0x000fec0003800000 */
[----:B------:R-:W-:Y:S01]  /*6b90*/  BPT.TRAP 0x1 ;  /* 0x000000040000795c */ /* 0x000fe20000300000 */
.L_x_2810:
[----:B------:R-:W-:Y:S01]  /*6ba0*/  LEA R96, R17, R16, 0x3 ;  /* 0x0000001011607211 */ /* 0x000fe200078e18ff */
[----:B------:R-:W0:Y:S01]  /*6bb0*/  LDC R145, c[0x0][0x2f4] ;  /* 0x0000bd00ff917b82 */ /* 0x000e220000000800 */
[----:B------:R-:W-:Y:S01]  /*6bc0*/  SHF.L.U32 R97, R209, 0x1f, RZ ;  /* 0x0000001fd1617819 */ /* 0x000fe200000006ff */
[----:B------:R-:W-:Y:S01]  /*6bd0*/  BSSY B1, `(.L_x_2811) ;  /* 0x0000005000017945 */ /* 0x000fe20003800000 */
[----:B------:R-:W-:Y:S02]  /*6be0*/  IMAD.MOV.U32 R127, RZ, RZ, R92 ;  /* 0x000000ffff7f7224 */ /* 0x000fe400078e005c */
[----:B------:R-:W1:Y:S03]  /*6bf0*/  SYNCS.PHASECHK.TRANS64.TRYWAIT P5, [R96+URZ+0x36890], R97 ;  /* 0x03689061600075a7 */ /* 0x000e6600080a017f */
[----:B------:R-:W2:Y:S01]  /*6c00*/  LDC.64 R128, c[0x0][0x300] ;  /* 0x0000c000ff807b82 */ /* 0x000ea20000000a00 */
[----:B-1----:R-:W-:Y:S05]  /*6c10*/  @!P5 BRA `(.L_x_2812) ;  /* 0x000002600088d947 */ /* 0x002fea0003800000 */
.L_x_3132:
[----:B------:R-:W-:Y:S05]  /*6c20*/  BSYNC B1 ;  /* 0x0000000000017941 */ /* 0x000fea0003800000 */
.L_x_2811:
        /* <DEDUP_REMOVED lines=34> */
[----:B------:R-:W-:Y:S01]  /*6e50*/  SHF.R.U32.HI R49, RZ, 0x10, R49 ;  /* 0x00000010ff317819 */ /* 0x000fe20000011631 */
[----:B------:R-:W-:Y:S01]  /*6e60*/  HADD2.F32 R161, -RZ, R161.H0_H0 ;  /* 0x200000a1ffa17230 */ /* 0x000fe20000004100 */
[----:B------:R-:W-:Y:S01]  /*6e70*/  SHF.R.U64 R50, R50, 0x10, R51 ;  /* 0x0000001032327819 */ /* 0x000fe20000001233 */
[----:B------:R-:W-:Y:S02]  /*6e80*/  HADD2.F32 R89, -RZ, R163.H0_H0 ;  /* 0x200000a3ff597230 */ /* 0x000fe40000004100 */
[----:B------:R-:W-:Y:S02]  /*6e90*/  HADD2.F32 R165, -RZ, R162.H0_H0 ;  /* 0x200000a2ffa57230 */ /* 0x000fe40000004100 */
[----:B------:R-:W-:-:S02]  /*6ea0*/  HADD2.F32 R164, -RZ, R164.H0_H0 ;  /* 0x200000a4ffa47230 */ /* 0x000fc40000004100 */
[-C--:B------:R-:W-:Y:S01]  /*6eb0*/  FMUL.FTZ R93, R89, R161.reuse ;  /* 0x000000a1595d7220 */ /* 0x080fe20000410000 */
[----:B------:R-:W-:Y:S02]  /*6ec0*/  HADD2.F32 R49, -RZ, R49.H0_H0 ;  /* 0x20000031ff317230 */ /* 0x000fe40000004100 */
[C---:B------:R-:W-:Y:S01]  /*6ed0*/  FMUL.FTZ R161, R165.reuse, R161 ;  /* 0x000000a1a5a17220 */ /* 0x040fe20000410000 */
[----:B------:R-:W-:Y:S02]  /*6ee0*/  HADD2.F32 R50, -RZ, R50.H0_H0 ;  /* 0x20000032ff327230 */ /* 0x000fe40000004100 */
[-C--:B------:R-:W-:Y:S01]  /*6ef0*/  FFMA.FTZ R93, R165, R164.reuse, -R93 ;  /* 0x000000a4a55d7223 */ /* 0x080fe2000001085d */
[----:B------:R-:W-:Y:S01]  /*6f00*/  FFMA.FTZ R89, R89, R164, R161 ;  /* 0x000000a459597223 */ /* 0x000fe200000100a1 */
[--C-:B------:R-:W-:Y:S02]  /*6f10*/  SHF.R.U32.HI R164, RZ, 0x10, R61.reuse ;  /* 0x00000010ffa47819 */ /* 0x100fe4000001163d */
[----:B------:R-:W-:Y:S01]  /*6f20*/  SHF.R.U64 R161, R60, 0x10, R61 ;  /* 0x000000103ca17819 */ /* 0x000fe2000000123d */
[----:B------:R-:W-:-:S02]  /*6f30*/  HADD2.F32 R60, -RZ, R163.H1_H1 ;  /* 0x300000a3ff3c7230 */ /* 0x000fc40000004100 */
[----:B------:R-:W-:Y:S02]  /*6f40*/  HADD2.F32 R164, -RZ, R164.H0_H0 ;  /* 0x200000a4ffa47230 */ /* 0x000fe40000004100 */
[----:B------:R-:W-:Y:S02]  /*6f50*/  HADD2.F32 R61, -RZ, R162.H1_H1 ;  /* 0x300000a2ff3d7230 */ /* 0x000fe40000004100 */
[----:B------:R-:W-:Y:S02]  /*6f60*/  HADD2.F32 R161, -RZ, R161.H0_H0 ;  /* 0x200000a1ffa17230 */ /* 0x000fe40000004100 */
[-C--:B------:R-:W-:Y:S01]  /*6f70*/  FMUL.FTZ R162, R60, R164.reuse ;  /* 0x000000a43ca27220 */ /* 0x080fe20000410000 */
[----:B------:R-:W-:-:S03]  /*6f80*/  FMUL.FTZ R164, R61, R164 ;  /* 0x000000a43da47220 */ /* 0x000fc60000410000 */
[-C--:B------:R-:W-:Y:S01]  /*6f90*/  FFMA.FTZ R61, R61, R49.reuse, -R162 ;  /* 0x000000313d3d7223 */ /* 0x080fe200000108a2 */
[----:B------:R-:W-:Y:S02]  /*6fa0*/  HADD2.F32 R162, -RZ, R178.H1_H1 ;  /* 0x300000b2ffa27230 */ /* 0x000fe40000004100 */
        /* <DEDUP_REMOVED lines=25> */
[----:B------:R-:W-:-:S03]  /*7140*/  HADD2.F32 R63, -RZ, R179.H0_H0 ;  /* 0x200000b3ff3f7230 */ /* 0x000fc60000004100 */
        /* <DEDUP_REMOVED lines=21> */
[----:B------:R-:W-:Y:S01]  /*72a0*/  HADD2.F32 R88, -RZ, R178.H0_H0 ;  /* 0x200000b2ff587230 */ /* 0x000fe20000004100 */
        /* <DEDUP_REMOVED lines=17> */
.L_x_2818:
[----:B------:R-:W-:Y:S05]  /*73c0*/  BSYNC B3 ;  /* 0x0000000000037941 */ /* 0x000fea0003800000 */
.L_x_2817:
        /* <DEDUP_REMOVED lines=12> */
.L_x_2816:
[----:B------:R-:W-:Y:S05]  /*7490*/  BSYNC B2 ;  /* 0x0000000000027941 */ /* 0x000fea0003800000 */
.L_x_2815:
        /* <DEDUP_REMOVED lines=30> */
[----:B------:R-:W-:Y:S01]  /*7680*/  HADD2.F32 R94, -RZ, R180.H0_H0 ;  /* 0x200000b4ff5e7230 */ /* 0x000fe20000004100 */
        /* <DEDUP_REMOVED lines=15> */
[----:B------:R-:W-:-:S02]  /*7780*/  HADD2.F32 R162, -RZ, R176.H1_H1 ;  /* 0x300000b0ffa27230 */ /* 0x000fc40000004100 */
[----:B------:R-:W-:Y:S02]  /*7790*/  HADD2.F32 R94, -RZ, R94.H0_H0 ;  /* 0x2000005eff5e7230 */ /* 0x000fe40000004100 */
[----:B------:R-:W-:Y:S02]  /*77a0*/  HADD2.F32 R93, -RZ, R93.H0_H0 ;  /* 0x2000005dff5d7230 */ /* 0x000fe40000004100 */
[----:B------:R-:W-:Y:S02]  /*77b0*/  HADD2.F32 R44, -RZ, R44.H0_H0 ;  /* 0x2000002cff2c7230 */ /* 0x000fe40000004100 */
[-C--:B------:R-:W-:Y:S01]  /*77c0*/  FMUL.FTZ R95, R49, R94.reuse ;  /* 0x0000005e315f7220 */ /* 0x080fe20000410000 */
[C---:B------:R-:W-:Y:S01]  /*77d0*/  FMUL.FTZ R94, R61.reuse, R94 ;  /* 0x0000005e3d5e7220 */ /* 0x040fe20000410000 */
[----:B------:R-:W-:Y:S02]  /*77e0*/  HADD2.F32 R57, -RZ, R176.H0_H0 ;  /* 0x200000b0ff397230 */ /* 0x000fe40000004100 */
[-C--:B------:R-:W-:Y:S01]  /*77f0*/  FFMA.FTZ R61, R61, R93.reuse, -R95 ;  /* 0x0000005d3d3d7223 */ /* 0x080fe2000001085f */
[----:B------:R-:W-:Y:S01]  /*7800*/  FFMA.FTZ R49, R49, R93, R94 ;  /* 0x0000005d31317223 */ /* 0x000fe2000001005e */
[----:B------:R-:W-:Y:S01]  /*7810*/  MOV R93, R63 ;  /* 0x0000003f005d7202 */ /* 0x000fe20000000f00 */
[----:B------:R-:W-:-:S02]  /*7820*/  HADD2.F32 R63, -RZ, R51.H0_H0 ;  /* 0x20000033ff3f7230 */ /* 0x000fc40000004100 */
[----:B------:R-:W-:Y:S01]  /*7830*/  HADD2.F32 R95, -RZ, R177.H0_H0 ;  /* 0x200000b1ff5f7230 */ /* 0x000fe20000004100 */
[----:B------:R-:W-:Y:S01]  /*7840*/  F2FP.F16.F32.PACK_AB R61, R61, R92 ;  /* 0x0000005c3d3d723e */ /* 0x000fe200000000ff */
[--C-:B------:R-:W-:Y:S01]  /*7850*/  HADD2.F32 R94, -RZ, R93.reuse.H0_H0 ;  /* 0x2000005dff5e7230 */ /* 0x100fe20000004100 */
[----:B------:R-:W-:Y:S01]  /*7860*/  F2FP.F16.F32.PACK_AB R91, R49, R91 ;  /* 0x0000005b315b723e */ /* 0x000fe200000000ff */
[----:B------:R-:W-:Y:S02]  /*7870*/  HADD2.F32 R93, -RZ, R93.H1_H1 ;  /* 0x3000005dff5d7230 */ /* 0x000fe40000004100 */
[----:B------:R-:W-:Y:S02]  /*7880*/  HADD2.F32 R51, -RZ, R51.H1_H1 ;  /* 0x30000033ff337230 */ /* 0x000fe40000004100 */
[-C--:B------:R-:W-:Y:S01]  /*7890*/  FMUL.FTZ R161, R94, R160.reuse ;  /* 0x000000a05ea17220 */ /* 0x080fe20000410000 */
[----:B------:R-:W-:Y:S01]  /*78a0*/  FMUL.FTZ R160, R63, R160 ;  /* 0x000000a03fa07220 */ /* 0x000fe20000410000 */
[----:B------:R-:W-:-:S02]  /*78b0*/  HADD2.F32 R58, -RZ, R58.H0_H0 ;  /* 0x2000003aff3a7230 */ /* 0x000fc40000004100 */
[-C--:B------:R-:W-:Y:S01]  /*78c0*/  FFMA.FTZ R63, R63, R95.reuse, -R161 ;  /* 0x0000005f3f3f7223 */ /* 0x080fe200000108a1 */
[----:B------:R-:W-:Y:S01]  /*78d0*/  FFMA.FTZ R160, R94, R95, R160 ;  /* 0x0000005f5ea07223 */ /* 0x000fe200000100a0 */
[----:B------:R-:W-:Y:S01]  /*78e0*/  SHF.R.U32.HI R94, RZ, 0x10, R59 ;  /* 0x00000010ff5e7819 */ /* 0x000fe2000001163b */
[----:B------:R-:W-:Y:S01]  /*78f0*/  HADD2.F32 R59, -RZ, R175.H1_H1 ;  /* 0x300000afff3b7230 */ /* 0x000fe20000004100 */
[----:B------:R-:W-:Y:S01]  /*7900*/  SHF.R.U32.HI R95, RZ, 0x10, R47 ;  /* 0x00000010ff5f7819 */ /* 0x000fe2000001162f */
[----:B------:R-:W-:Y:S02]  /*7910*/  HADD2.F32 R46, -RZ, R46.H0_H0 ;  /* 0x2000002eff2e7230 */ /* 0x000fe40000004100 */
[----:B------:R-:W-:Y:S02]  /*7920*/  HADD2.F32 R94, -RZ, R94.H0_H0 ;  /* 0x2000005eff5e7230 */ /* 0x000fe40000004100 */
[----:B------:R-:W-:Y:S02]  /*7930*/  HADD2.F32 R95, -RZ, R95.H0_H0 ;  /* 0x2000005fff5f7230 */ /* 0x000fe40000004100 */
[----:B------:R-:W-:-:S02]  /*7940*/  IMAD.MOV.U32 R49, RZ, RZ, R61 ;  /* 0x000000ffff317224 */ /* 0x000fc400078e003d */
[-C--:B------:R-:W-:Y:S01]  /*7950*/  FMUL.FTZ R161, R93, R94.reuse ;  /* 0x0000005e5da17220 */ /* 0x080fe20000410000 */
[C---:B------:R-:W-:Y:S01]  /*7960*/  FMUL.FTZ R94, R51.reuse, R94 ;  /* 0x0000005e335e7220 */ /* 0x040fe20000410000 */
[----:B------:R-:W-:Y:S02]  /*7970*/  IMAD.MOV.U32 R61, RZ, RZ, R91 ;  /* 0x000000ffff3d7224 */ /* 0x000fe400078e005b */
[-C--:B------:R-:W-:Y:S01]  /*7980*/  FFMA.FTZ R161, R51, R95.reuse, -R161 ;  /* 0x0000005f33a17223 */ /* 0x080fe200000108a1 */
[----:B------:R-:W-:Y:S01]  /*7990*/  FFMA.FTZ R94, R93, R95, R94 ;  /* 0x0000005f5d5e7223 */ /* 0x000fe2000001005e */
[----:B------:R-:W-:Y:S02]  /*79a0*/  HADD2.F32 R51, -RZ, R60.H0_H0 ;  /* 0x2000003cff337230 */ /* 0x000fe40000004100 */
[----:B------:R-:W-:Y:S01]  /*79b0*/  HADD2.F32 R93, -RZ, R48.H0_H0 ;  /* 0x20000030ff5d7230 */ /* 0x000fe20000004100 */
[----:B------:R-:W-:Y:S01]  /*79c0*/  F2FP.F16.F32.PACK_AB R63, R161, R63 ;  /* 0x0000003fa13f723e */ /* 0x000fe200000000ff */
[----:B------:R-:W-:-:S02]  /*79d0*/  HADD2.F32 R60, -RZ, R60.H1_H1 ;  /* 0x3000003cff3c7230 */ /* 0x000fc40000004100 */
[-C--:B------:R-:W-:Y:S01]  /*79e0*/  FMUL.FTZ R95, R51, R162.reuse ;  /* 0x000000a2335f7220 */ /* 0x080fe20000410000 */
[----:B------:R-:W-:Y:S02]  /*79f0*/  HADD2.F32 R48, -RZ, R48.H1_H1 ;  /* 0x30000030ff307230 */ /* 0x000fe40000004100 */
[C---:B------:R-:W-:Y:S01]  /*7a00*/  FMUL.FTZ R162, R93.reuse, R162 ;  /* 0x000000a25da27220 */ /* 0x040fe20000410000 */
[----:B------:R-:W-:Y:S01]  /*7a10*/  F2FP.F16.F32.PACK_AB R94, R94, R160 ;  /* 0x000000a05e5e723e */ /* 0x000fe200000000ff */
[-C--:B------:R-:W-:Y:S01]  /*7a20*/  FMUL.FTZ R45, R60, R56.reuse ;  /* 0x000000383c2d7220 */ /* 0x080fe20000410000 */
[-C--:B------:R-:W-:Y:S01]  /*7a30*/  FFMA.FTZ R95, R93, R57.reuse, -R95 ;  /* 0x000000395d5f7223 */ /* 0x080fe2000001085f */
[C---:B------:R-:W-:Y:S01]  /*7a40*/  FMUL.FTZ R56, R48.reuse, R56 ;  /* 0x0000003830387220 */ /* 0x040fe20000410000 */
[----:B------:R-:W-:Y:S01]  /*7a50*/  FFMA.FTZ R162, R51, R57, R162 ;  /* 0x0000003933a27223 */ /* 0x000fe200000100a2 */
[----:B------:R-:W-:Y:S01]  /*7a60*/  FFMA.FTZ R45, R48, R44, -R45 ;  /* 0x0000002c302d7223 */ /* 0x000fe2000001082d */
[----:B------:R-:W-:-:S02]  /*7a70*/  HADD2.F32 R51, -RZ, R50.H0_H0 ;  /* 0x20000032ff337230 */ /* 0x000fc40000004100 */
[----:B------:R-:W-:Y:S01]  /*7a80*/  FFMA.FTZ R56, R60, R44, R56 ;  /* 0x0000002c3c387223 */ /* 0x000fe20000010038 */
[--C-:B------:R-:W-:Y:S02]  /*7a90*/  HADD2.F32 R44, -RZ, R62.reuse.H0_H0 ;  /* 0x2000003eff2c7230 */ /* 0x100fe40000004100 */
[----:B------:R-:W-:Y:S01]  /*7aa0*/  HADD2.F32 R48, -RZ, R175.H0_H0 ;  /* 0x200000afff307230 */ /* 0x000fe20000004100 */
[----:B------:R-:W-:Y:S01]  /*7ab0*/  F2FP.F16.F32.PACK_AB R45, R45, R95 ;  /* 0x0000005f2d2d723e */ /* 0x000fe200000000ff */
[----:B------:R-:W-:Y:S02]  /*7ac0*/  HADD2.F32 R62, -RZ, R62.H1_H1 ;  /* 0x3000003eff3e7230 */ /* 0x000fe40000004100 */
[-C--:B------:R-:W-:Y:S01]  /*7ad0*/  FMUL.FTZ R57, R44, R59.reuse ;  /* 0x0000003b2c397220 */ /* 0x080fe20000410000 */
[C---:B------:R-:W-:Y:S01]  /*7ae0*/  FMUL.FTZ R59, R51.reuse, R59 ;  /* 0x0000003b333b7220 */ /* 0x040fe20000410000 */
[----:B------:R-:W-:Y:S01]  /*7af0*/  HADD2.F32 R50, -RZ, R50.H1_H1 ;  /* 0x30000032ff327230 */ /* 0x000fe20000004100 */
[----:B------:R-:W-:Y:S01]  /*7b00*/  F2FP.F16.F32.PACK_AB R56, R56, R162 ;  /* 0x000000a23838723e */ /* 0x000fe200000000ff */
[-C--:B------:R-:W-:Y:S01]  /*7b10*/  FFMA.FTZ R57, R51, R48.reuse, -R57 ;  /* 0x0000003033397223 */ /* 0x080fe20000010839 */
[----:B------:R-:W-:Y:S01]  /*7b20*/  FFMA.FTZ R59, R44, R48, R59 ;  /* 0x000000302c3b7223 */ /* 0x000fe2000001003b */
[-C--:B------:R-:W-:Y:S01]  /*7b30*/  FMUL.FTZ R44, R62, R58.reuse ;  /* 0x0000003a3e2c7220 */ /* 0x080fe20000410000 */
[----:B------:R-:W-:Y:S01]  /*7b40*/  FMUL.FTZ R58, R50, R58 ;  /* 0x0000003a323a7220 */ /* 0x000fe20000410000 */
[----:B------:R-:W-:Y:S01]  /*7b50*/  MOV R51, R63 ;  /* 0x0000003f00337202 */ /* 0x000fe20000000f00 */
[----:B------:R-:W-:-:S02]  /*7b60*/  IMAD.MOV.U32 R48, RZ, RZ, R45 ;  /* 0x000000ffff307224 */ /* 0x000fc400078e002d */
[-C--:B------:R-:W-:Y:S01]  /*7b70*/  FFMA.FTZ R44, R50, R46.reuse, -R44 ;  /* 0x0000002e322c7223 */ /* 0x080fe2000001082c */
[----:B------:R-:W-:Y:S01]  /*7b80*/  FFMA.FTZ R58, R62, R46, R58 ;  /* 0x0000002e3e3a7223 */ /* 0x000fe2000001003a */
[----:B------:R-:W-:Y:S02]  /*7b90*/  IMAD.MOV.U32 R60, RZ, RZ, R56 ;  /* 0x000000ffff3c7224 */ /* 0x000fe400078e0038 */
[----:B------:R-:W-:Y:S01]  /*7ba0*/  IMAD.MOV.U32 R63, RZ, RZ, R94 ;  /* 0x000000ffff3f7224 */ /* 0x000fe200078e005e */
[----:B------:R-:W-:Y:S02]  /*7bb0*/  F2FP.F16.F32.PACK_AB R44, R44, R57 ;  /* 0x000000392c2c723e */ /* 0x000fe400000000ff */
[----:B------:R-:W-:-:S03]  /*7bc0*/  F2FP.F16.F32.PACK_AB R58, R58, R59 ;  /* 0x0000003b3a3a723e */ /* 0x000fc600000000ff */
[----:B------:R-:W-:Y:S02]  /*7bd0*/  IMAD.MOV.U32 R50, RZ, RZ, R44 ;  /* 0x000000ffff327224 */ /* 0x000fe400078e002c */
[----:B------:R-:W-:-:S07]  /*7be0*/  IMAD.MOV.U32 R62, RZ, RZ, R58 ;  /* 0x000000ffff3e7224 */ /* 0x000fce00078e003a */
.L_x_2822:
[----:B------:R-:W-:Y:S05]  /*7bf0*/  BSYNC B3 ;  /* 0x0000000000037941 */ /* 0x000fea0003800000 */
.L_x_2821:
        /* <DEDUP_REMOVED lines=10> */
.L_x_2820:
[----:B------:R-:W-:Y:S05]  /*7ca0*/  BSYNC B2 ;  /* 0x0000000000027941 */ /* 0x000fea0003800000 */
.L_x_2819:
[----:B------:R-:W-:-:S13]  /*7cb0*/  ISETP.NE.AND P4, PT, R32, RZ, PT ;  /* 0x000000ff2000720c */ /* 0x000fda0003f85270 */
[----:B------:R-:W-:Y:S05]  /*7cc0*/  @!P4 BRA `(.L_x_2814) ;  /* 0x0000000400f0c947 */ /* 0x000fea0003800000 */
[----:B0-----:R-:W3:Y:S01]  /*7cd0*/  LDL R44, [R1+0x20] ;  /* 0x00002000012c7983 */ /* 0x001ee20000100800 */
        /* <DEDUP_REMOVED lines=18> */
[----:B--2---:R-:W-:Y:S02]  /*7e00*/  IMAD R48, R17, 0x5400, R45 ;  /* 0x0000540011307824 */ /* 0x004fe400078e022d */
        /* <DEDUP_REMOVED lines=34> */
[----:B------:R-:W-:Y:S01]  /*8030*/  HADD2.F32 R54, -RZ, R54.H0_H0 ;  /* 0x20000036ff367230 */ /* 0x000fe20000004100 */
[----:B------:R-:W-:Y:S01]  /*8040*/  F2FP.F16.F32.PACK_AB R52, R52, R88 ;  /* 0x000000583434723e */ /* 0x000fe200000000ff */
        /* <DEDUP_REMOVED lines=14> */
[----:B------:R-:W-:Y:S01]  /*8130*/  HADD2.F32 R48, -RZ, R48.H1_H1 ;  /* 0x30000030ff307230 */ /* 0x000fe20000004100 */
[----:B------:R-:W-:Y:S01]  /*8140*/  F2FP.F16.F32.PACK_AB R43, R49, R43 ;  /* 0x0000002b312b723e */ /* 0x000fe200000000ff */
        /* <DEDUP_REMOVED lines=18> */
[----:B------:R-:W-:Y:S01]  /*8270*/  HADD2.F32 R46, -RZ, R46.H1_H1 ;  /* 0x3000002eff2e7230 */ /* 0x000fe20000004100 */
[----:B------:R-:W-:Y:S01]  /*8280*/  F2FP.F16.F32.PACK_AB R40, R55, R40 ;  /* 0x000000283728723e */ /* 0x000fe200000000ff */
[----:B------:R-:W-:Y:S02]  /*8290*/  HADD2.F32 R47, -RZ, R42.H0_H0 ;  /* 0x2000002aff2f7230 */ /* 0x000fe40000004100 */
[----:B------:R-:W-:Y:S01]  /*82a0*/  FMUL.FTZ R42, R45, R173 ;  /* 0x000000ad2d2a7220 */ /* 0x000fe20000410000 */
[----:B------:R-:W-:-:S02]  /*82b0*/  HADD2.F32 R171, -RZ, R171.H0_H0 ;  /* 0x200000abffab7230 */ /* 0x000fc40000004100 */
[----:B------:R-:W-:Y:S01]  /*82c0*/  FMUL.FTZ R48, R50, R53 ;  /* 0x0000003532307220 */ /* 0x000fe20000410000 */
[----:B------:R-:W-:Y:S01]  /*82d0*/  FMUL.FTZ R173, R44, R173 ;  /* 0x000000ad2cad7220 */ /* 0x000fe20000410000 */
[----:B------:R-:W-:Y:S01]  /*82e0*/  FMUL.FTZ R53, R46, R53 ;  /* 0x000000352e357220 */ /* 0x000fe20000410000 */
[----:B------:R-:W-:Y:S01]  /*82f0*/  F2FP.F16.F32.PACK_AB R41, R41, R174 ;  /* 0x000000ae2929723e */ /* 0x000fe200000000ff */
[-C--:B------:R-:W-:Y:S01]  /*8300*/  FFMA.FTZ R42, R44, R171.reuse, -R42 ;  /* 0x000000ab2c2a7223 */ /* 0x080fe2000001082a */
[----:B------:R-:W-:Y:S01]  /*8310*/  FFMA.FTZ R173, R45, R171, R173 ;  /* 0x000000ab2dad7223 */ /* 0x000fe200000100ad */
[-C--:B------:R-:W-:Y:S01]  /*8320*/  FFMA.FTZ R48, R46, R47.reuse, -R48 ;  /* 0x0000002f2e307223 */ /* 0x080fe20000010830 */
[----:B------:R-:W-:Y:S01]  /*8330*/  FFMA.FTZ R53, R50, R47, R53 ;  /* 0x0000002f32357223 */ /* 0x000fe20000010035 */
[----:B------:R-:W-:Y:S01]  /*8340*/  IMAD.MOV.U32 R44, RZ, RZ, R40 ;  /* 0x000000ffff2c7224 */ /* 0x000fe200078e0028 */
[----:B------:R-:W-:Y:S01]  /*8350*/  MOV R47, R43 ;  /* 0x0000002b002f7202 */ /* 0x000fe20000000f00 */
[----:B------:R-:W-:Y:S01]  /*8360*/  IMAD.MOV.U32 R45, RZ, RZ, R59 ;  /* 0x000000ffff2d7224 */ /* 0x000fe200078e003b */
[----:B------:R-:W-:Y:S01]  /*8370*/  F2FP.F16.F32.PACK_AB R42, R48, R42 ;  /* 0x0000002a302a723e */ /* 0x000fe200000000ff */
[----:B------:R-:W-:Y:S01]  /*8380*/  IMAD.MOV.U32 R48, RZ, RZ, R41 ;  /* 0x000000ffff307224 */ /* 0x000fe200078e0029 */
[----:B------:R-:W-:Y:S01]  /*8390*/  F2FP.F16.F32.PACK_AB R53, R53, R173 ;  /* 0x000000ad3535723e */ /* 0x000fe200000000ff */
[----:B------:R-:W-:-:S02]  /*83a0*/  IMAD.MOV.U32 R49, RZ, RZ, R52 ;  /* 0x000000ffff317224 */ /* 0x000fc400078e0034 */
[----:B------:R-:W-:Y:S02]  /*83b0*/  IMAD.MOV.U32 R46, RZ, RZ, R42 ;  /* 0x000000ffff2e7224 */ /* 0x000fe400078e002a */
[----:B------:R-:W-:Y:S02]  /*83c0*/  IMAD.MOV.U32 R50, RZ, RZ, R53 ;  /* 0x000000ffff327224 */ /* 0x000fe400078e0035 */
[----:B------:R-:W-:-:S07]  /*83d0*/  IMAD.MOV.U32 R51, RZ, RZ, R54 ;  /* 0x000000ffff337224 */ /* 0x000fce00078e0036 */
.L_x_2824:
[----:B------:R-:W-:Y:S05]  /*83e0*/  BSYNC B2 ;  /* 0x0000000000027941 */ /* 0x000fea0003800000 */
.L_x_2823:
        /* <DEDUP_REMOVED lines=10> */
.L_x_2814:
[----:B------:R-:W-:Y:S05]  /*8490*/  BSYNC B1 ;  /* 0x0000000000017941 */ /* 0x000fea0003800000 */
.L_x_2813:
        /* <DEDUP_REMOVED lines=34> */
[----:B------:R-:W-:-:S03]  /*86c0*/  IMAD R43, R17, 0x5400, R40 ;  /* 0x00005400112b7824 */ /* 0x000fc600078e0228 */
[----:B------:R-:W-:Y:S01]  /*86d0*/  LEA R41, R41, R16, 0x1 ;  /* 0x0000001029297211 */ /* 0x000fe200078e08ff */
[----:B------:R-:W-:-:S05]  /*86e0*/  IMAD R44, R43, 0x2, R16 ;  /* 0x000000022b2c7824 */ /* 0x000fca00078e0210 */
[----:B------:R-:W0:Y:S04]  /*86f0*/  LDS.128 R40, [R41+0x21400] ;  /* 0x0214000029287984 */ /* 0x000e280000000c00 */
[----:B------:R-:W2:Y:S01]  /*8700*/  LDS.128 R44, [R44+0x21400] ;  /* 0x021400002c2c7984 */ /* 0x000ea20000000c00 */
[----:B------:R-:W-:Y:S05]  /*8710*/  @P4 BRA `(.L_x_2828) ;  /* 0x0000000400404947 */ /* 0x000fea0003800000 */
[--C-:B------:R-:W-:Y:S01]  /*8720*/  SHF.R.U64 R54, R84, 0x10, R85.reuse ;  /* 0x0000001054367819 */ /* 0x100fe20000001255 */
[----:B------:R-:W-:Y:S01]  /*8730*/  HADD2.F32 R63, -RZ, R170.H1_H1 ;  /* 0x300000aaff3f7230 */ /* 0x000fe20000004100 */
[----:B------:R-:W-:Y:S01]  /*8740*/  SHF.R.U32.HI R84, RZ, 0x10, R85 ;  /* 0x00000010ff547819 */ /* 0x000fe20000011655 */
[----:B0-----:R-:W-:Y:S01]  /*8750*/  HADD2.F32 R60, -RZ, R41.H0_H0 ;  /* 0x20000029ff3c7230 */ /* 0x001fe20000004100 */
[--C-:B------:R-:W-:Y:S01]  /*8760*/  SHF.R.U64 R53, R72, 0x10, R73.reuse ;  /* 0x0000001048357819 */ /* 0x100fe20000001249 */
[--C-:B--2---:R-:W-:Y:S01]  /*8770*/  HADD2.F32 R58, -RZ, R45.reuse.H0_H0 ;  /* 0x2000002dff3a7230 */ /* 0x104fe20000004100 */
[----:B------:R-:W-:Y:S01]  /*8780*/  SHF.R.U32.HI R72, RZ, 0x10, R73 ;  /* 0x00000010ff487819 */ /* 0x000fe20000011649 */
[----:B------:R-:W-:Y:S02]  /*8790*/  HADD2.F32 R59, -RZ, R45.H1_H1 ;  /* 0x3000002dff3b7230 */ /* 0x000fe40000004100 */
[----:B------:R-:W-:Y:S01]  /*87a0*/  FMUL.FTZ R45, R60, R63 ;  /* 0x0000003f3c2d7220 */ /* 0x000fe20000410000 */
[----:B------:R-:W-:Y:S01]  /*87b0*/  HADD2.F32 R84, -RZ, R84.H0_H0 ;  /* 0x20000054ff547230 */ /* 0x000fe20000004100 */
[----:B------:R-:W-:Y:S01]  /*87c0*/  SHF.R.U64 R56, R86, 0x10, R87 ;  /* 0x0000001056387819 */ /* 0x000fe20000001257 */
[----:B------:R-:W-:-:S02]  /*87d0*/  HADD2.F32 R61, -RZ, R41.H1_H1 ;  /* 0x30000029ff3d7230 */ /* 0x000fc40000004100 */
[C---:B------:R-:W-:Y:S01]  /*87e0*/  FMUL.FTZ R41, R58.reuse, R63 ;  /* 0x0000003f3a297220 */ /* 0x040fe20000410000 */
[----:B------:R-:W-:Y:S02]  /*87f0*/  HADD2.F32 R57, -RZ, R168.H1_H1 ;  /* 0x300000a8ff397230 */ /* 0x000fe40000004100 */
[-C--:B------:R-:W-:Y:S01]  /*8800*/  FMUL.FTZ R62, R59, R84.reuse ;  /* 0x000000543b3e7220 */ /* 0x080fe20000410000 */
[----:B------:R-:W-:Y:S01]  /*8810*/  HADD2.F32 R72, -RZ, R72.H0_H0 ;  /* 0x20000048ff487230 */ /* 0x000fe20000004100 */
[----:B------:R-:W-:Y:S01]  /*8820*/  SHF.R.U32.HI R86, RZ, 0x10, R87 ;  /* 0x00000010ff567819 */ /* 0x000fe20000011657 */
[C---:B------:R-:W-:Y:S01]  /*8830*/  FMUL.FTZ R84, R61.reuse, R84 ;  /* 0x000000543d547220 */ /* 0x040fe20000410000 */
[-C--:B------:R-:W-:Y:S01]  /*8840*/  FFMA.FTZ R45, R58, R57.reuse, R45 ;  /* 0x000000393a2d7223 */ /* 0x080fe2000001002d */
[----:B------:R-:W-:Y:S01]  /*8850*/  FFMA.FTZ R41, R60, R57, -R41 ;  /* 0x000000393c297223 */ /* 0x000fe20000010829 */
[----:B------:R-:W-:Y:S01]  /*8860*/  FFMA.FTZ R58, R61, R72, -R62 ;  /* 0x000000483d3a7223 */ /* 0x000fe2000001083e */
[--C-:B------:R-:W-:Y:S01]  /*8870*/  SHF.R.U64 R55, R74, 0x10, R75.reuse ;  /* 0x000000104a377819 */ /* 0x100fe2000000124b */
[----:B------:R-:W-:Y:S01]  /*8880*/  HADD2.F32 R61, -RZ, R169.H1_H1 ;  /* 0x300000a9ff3d7230 */ /* 0x000fe20000004100 */
[----:B------:R-:W-:Y:S01]  /*8890*/  SHF.R.U32.HI R74, RZ, 0x10, R75 ;  /* 0x00000010ff4a7819 */ /* 0x000fe2000001164b */
[----:B------:R-:W-:-:S02]  /*88a0*/  HADD2.F32 R60, -RZ, R47.H0_H0 ;  /* 0x2000002fff3c7230 */ /* 0x000fc40000004100 */
[----:B------:R-:W-:Y:S01]  /*88b0*/  FFMA.FTZ R72, R59, R72, R84 ;  /* 0x000000483b487223 */ /* 0x000fe20000010054 */
[----:B------:R-:W-:Y:S01]  /*88c0*/  HADD2.F32 R62, -RZ, R47.H1_H1 ;  /* 0x3000002fff3e7230 */ /* 0x000fe20000004100 */
[----:B------:R-:W-:Y:S01]  /*88d0*/  F2FP.F16.F32.PACK_AB R41, R58, R41 ;  /* 0x000000293a29723e */ /* 0x000fe200000000ff */
[--C-:B------:R-:W-:Y:S02]  /*88e0*/  HADD2.F32 R88, -RZ, R43.reuse.H0_H0 ;  /* 0x2000002bff587230 */ /* 0x100fe40000004100 */
[----:B------:R-:W-:Y:S01]  /*88f0*/  HADD2.F32 R47, -RZ, R86.H0_H0 ;  /* 0x20000056ff2f7230 */ /* 0x000fe20000004100 */
[----:B------:R-:W-:Y:S01]  /*8900*/  F2FP.F16.F32.PACK_AB R45, R72, R45 ;  /* 0x0000002d482d723e */ /* 0x000fe200000000ff */
[----:B------:R-:W-:Y:S02]  /*8910*/  HADD2.F32 R84, -RZ, R43.H1_H1 ;  /* 0x3000002bff547230 */ /* 0x000fe40000004100 */
[----:B------:R-:W-:Y:S01]  /*8920*/  FMUL.FTZ R43, R60, R61 ;  /* 0x0000003d3c2b7220 */ /* 0x000fe20000410000 */
[----:B------:R-:W-:-:S02]  /*8930*/  HADD2.F32 R57, -RZ, R167.H1_H1 ;  /* 0x300000a7ff397230 */ /* 0x000fc40000004100 */
[----:B------:R-:W-:Y:S01]  /*8940*/  FMUL.FTZ R61, R88, R61 ;  /* 0x0000003d583d7220 */ /* 0x000fe20000410000 */
[----:B------:R-:W-:Y:S02]  /*8950*/  HADD2.F32 R59, -RZ, R74.H0_H0 ;  /* 0x2000004aff3b7230 */ /* 0x000fe40000004100 */
[-C--:B------:R-:W-:Y:S01]  /*8960*/  FMUL.FTZ R63, R62, R47.reuse ;  /* 0x0000002f3e3f7220 */ /* 0x080fe20000410000 */
[----:B------:R-:W-:Y:S01]  /*8970*/  FMUL.FTZ R73, R84, R47 ;  /* 0x0000002f54497220 */ /* 0x000fe20000410000 */
[-C--:B------:R-:W-:Y:S01]  /*8980*/  FFMA.FTZ R47, R60, R57.reuse, R61 ;  /* 0x000000393c2f7223 */ /* 0x080fe2000001003d */
[----:B------:R-:W-:Y:S01]  /*8990*/  FFMA.FTZ R43, R88, R57, -R43 ;  /* 0x00000039582b7223 */ /* 0x000fe2000001082b */
[-C--:B------:R-:W-:Y:S01]  /*89a0*/  FFMA.FTZ R60, R84, R59.reuse, -R63 ;  /* 0x0000003b543c7223 */ /* 0x080fe2000001083f */
[----:B------:R-:W-:Y:S01]  /*89b0*/  FFMA.FTZ R62, R62, R59, R73 ;  /* 0x0000003b3e3e7223 */ /* 0x000fe20000010049 */
[----:B------:R-:W-:Y:S02]  /*89c0*/  HADD2.F32 R59, -RZ, R44.H0_H0 ;  /* 0x2000002cff3b7230 */ /* 0x000fe40000004100 */
[----:B------:R-:W-:Y:S01]  /*89d0*/  HADD2.F32 R170, -RZ, R170.H0_H0 ;  /* 0x200000aaffaa7230 */ /* 0x000fe20000004100 */
[----:B------:R-:W-:Y:S01]  /*89e0*/  F2FP.F16.F32.PACK_AB R43, R60, R43 ;  /* 0x0000002b3c2b723e */ /* 0x000fe200000000ff */
[----:B------:R-:W-:Y:S01]  /*89f0*/  HADD2.F32 R63, -RZ, R54.H0_H0 ;  /* 0x20000036ff3f7230 */ /* 0x000fe20000004100 */
[----:B------:R-:W-:Y:S01]  /*8a00*/  F2FP.F16.F32.PACK_AB R47, R62, R47 ;  /* 0x0000002f3e2f723e */ /* 0x000fe200000000ff */
[----:B------:R-:W-:-:S02]  /*8a10*/  HADD2.F32 R44, -RZ, R44.H1_H1 ;  /* 0x3000002cff2c7230 */ /* 0x000fc40000004100 */
[--C-:B------:R-:W-:Y:S02]  /*8a20*/  HADD2.F32 R57, -RZ, R40.reuse.H0_H0 ;  /* 0x20000028ff397230 */ /* 0x100fe40000004100 */
[----:B------:R-:W-:Y:S02]  /*8a30*/  HADD2.F32 R54, -RZ, R40.H1_H1 ;  /* 0x30000028ff367230 */ /* 0x000fe40000004100 */
        /* <DEDUP_REMOVED lines=10> */
[----:B------:R-:W-:-:S02]  /*8ae0*/  HADD2.F32 R54, -RZ, R46.H0_H0 ;  /* 0x2000002eff367230 */ /* 0x000fc40000004100 */
[----:B------:R-:W-:Y:S01]  /*8af0*/  HADD2.F32 R169, -RZ, R169.H0_H0 ;  /* 0x200000a9ffa97230 */ /* 0x000fe20000004100 */
[----:B------:R-:W-:Y:S01]  /*8b00*/  F2FP.F16.F32.PACK_AB R40, R53, R40 ;  /* 0x000000283528723e */ /* 0x000fe200000000ff */
[----:B------:R-:W-:Y:S02]  /*8b10*/  HADD2.F32 R59, -RZ, R56.H0_H0 ;  /* 0x20000038ff3b7230 */ /* 0x000fe40000004100 */
[----:B------:R-:W-:Y:S02]  /*8b20*/  HADD2.F32 R44, -RZ, R42.H0_H0 ;  /* 0x2000002aff2c7230 */ /* 0x000fe40000004100 */
[-C--:B------:R-:W-:Y:S01]  /*8b30*/  FMUL.FTZ R61, R54, R169.reuse ;  /* 0x000000a9363d7220 */ /* 0x080fe20000410000 */
[----:B------:R-:W-:Y:S02]  /*8b40*/  HADD2.F32 R46, -RZ, R46.H1_H1 ;  /* 0x3000002eff2e7230 */ /* 0x000fe40000004100 */
[----:B------:R-:W-:Y:S02]  /*8b50*/  HADD2.F32 R42, -RZ, R42.H1_H1 ;  /* 0x3000002aff2a7230 */ /* 0x000fe40000004100 */
[----:B------:R-:W-:Y:S01]  /*8b60*/  FMUL.FTZ R169, R44, R169 ;  /* 0x000000a92ca97220 */ /* 0x000fe20000410000 */
[----:B------:R-:W-:-:S02]  /*8b70*/  HADD2.F32 R167, -RZ, R167.H0_H0 ;  /* 0x200000a7ffa77230 */ /* 0x000fc40000004100 */
[-C--:B------:R-:W-:Y:S01]  /*8b80*/  FMUL.FTZ R63, R46, R59.reuse ;  /* 0x0000003b2e3f7220 */ /* 0x080fe20000410000 */
[----:B------:R-:W-:Y:S02]  /*8b90*/  HADD2.F32 R55, -RZ, R55.H0_H0 ;  /* 0x20000037ff377230 */ /* 0x000fe40000004100 */
[----:B------:R-:W-:Y:S01]  /*8ba0*/  FMUL.FTZ R59, R42, R59 ;  /* 0x0000003b2a3b7220 */ /* 0x000fe20000410000 */
[-C--:B------:R-:W-:Y:S01]  /*8bb0*/  FFMA.FTZ R61, R44, R167.reuse, -R61 ;  /* 0x000000a72c3d7223 */ /* 0x080fe2000001083d */
[----:B------:R-:W-:Y:S01]  /*8bc0*/  FFMA.FTZ R169, R54, R167, R169 ;  /* 0x000000a736a97223 */ /* 0x000fe200000100a9 */
[-C--:B------:R-:W-:Y:S01]  /*8bd0*/  FFMA.FTZ R42, R42, R55.reuse, -R63 ;  /* 0x000000372a2a7223 */ /* 0x080fe2000001083f */
[----:B------:R-:W-:Y:S01]  /*8be0*/  FFMA.FTZ R46, R46, R55, R59 ;  /* 0x000000372e2e7223 */ /* 0x000fe2000001003b */
[----:B------:R-:W-:-:S03]  /*8bf0*/  F2FP.F16.F32.PACK_AB R44, R57, R168 ;  /* 0x000000a8392c723e */ /* 0x000fc600000000ff */
[----:B------:R-:W-:Y:S02]  /*8c00*/  F2FP.F16.F32.PACK_AB R42, R42, R61 ;  /* 0x0000003d2a2a723e */ /* 0x000fe400000000ff */
[----:B------:R-:W-:-:S07]  /*8c10*/  F2FP.F16.F32.PACK_AB R46, R46, R169 ;  /* 0x000000a92e2e723e */ /* 0x000fce00000000ff */
.L_x_2828:
[----:B------:R-:W-:Y:S05]  /*8c20*/  BSYNC B2 ;  /* 0x0000000000027941 */ /* 0x000fea0003800000 */
.L_x_2827:
[----:B0-----:R3:W-:Y:S04]  /*8c30*/  STG.E.128 desc[UR60][R48.64], R40 ;  /* 0x0000002830007986 */ /* 0x0017e8000c101d3c */
[----:B--2---:R3:W-:Y:S02]  /*8c40*/  @!P3 STG.E.128 desc[UR60][R50.64], R44 ;  /* 0x0000002c3200b986 */ /* 0x0047e4000c101d3c */
.L_x_2826:
[----:B------:R-:W-:Y:S05]  /*8c50*/  BSYNC B1 ;  /* 0x0000000000017941 */ /* 0x000fea0003800000 */
.L_x_2825:
        /* <DEDUP_REMOVED lines=36> */
[----:B------:R-:W-:Y:S01]  /*8ea0*/  IMAD.MOV.U32 R59, RZ, RZ, R47 ;  /* 0x000000ffff3b7224 */ /* 0x000fe200078e002f */
[----:B------:R-:W-:Y:S01]  /*8eb0*/  SHF.R.U32.HI R63, RZ, 0x10, R81 ;  /* 0x00000010ff3f7819 */ /* 0x000fe20000011651 */
[----:B0-----:R-:W-:Y:S01]  /*8ec0*/  IMAD.MOV.U32 R45, RZ, RZ, R43 ;  /* 0x000000ffff2d7224 */ /* 0x001fe200078e002b */
[--C-:B------:R-:W-:Y:S01]  /*8ed0*/  SHF.R.U32.HI R61, RZ, 0x10, R69.reuse ;  /* 0x00000010ff3d7819 */ /* 0x100fe20000011645 */
[----:B------:R-:W-:Y:S01]  /*8ee0*/  HADD2.F32 R62, -RZ, R166.H1_H1 ;  /* 0x300000a6ff3e7230 */ /* 0x000fe20000004100 */
[----:B------:R-:W-:Y:S01]  /*8ef0*/  SHF.R.U64 R53, R68, 0x10, R69 ;  /* 0x0000001044357819 */ /* 0x000fe20000001245 */
[----:B------:R-:W-:Y:S01]  /*8f00*/  HADD2.F32 R47, -RZ, R57.H0_H0 ;  /* 0x20000039ff2f7230 */ /* 0x000fe20000004100 */
[--C-:B------:R-:W-:Y:S01]  /*8f10*/  SHF.R.U64 R56, R82, 0x10, R83.reuse ;  /* 0x0000001052387819 */ /* 0x100fe20000001253 */
[----:B------:R-:W-:Y:S01]  /*8f20*/  HADD2.F32 R43, -RZ, R41.H0_H0 ;  /* 0x20000029ff2b7230 */ /* 0x000fe20000004100 */
[----:B------:R-:W-:Y:S01]  /*8f30*/  SHF.R.U32.HI R82, RZ, 0x10, R83 ;  /* 0x00000010ff527819 */ /* 0x000fe20000011653 */
[----:B------:R-:W-:-:S02]  /*8f40*/  HADD2.F32 R63, -RZ, R63.H0_H0 ;  /* 0x2000003fff3f7230 */ /* 0x000fc40000004100 */
[-C--:B------:R-:W-:Y:S01]  /*8f50*/  FMUL.FTZ R68, R47, R62.reuse ;  /* 0x0000003e2f447220 */ /* 0x080fe20000410000 */
[----:B------:R-:W-:Y:S02]  /*8f60*/  HADD2.F32 R58, -RZ, R41.H1_H1 ;  /* 0x30000029ff3a7230 */ /* 0x000fe40000004100 */
[C---:B------:R-:W-:Y:S01]  /*8f70*/  FMUL.FTZ R62, R43.reuse, R62 ;  /* 0x0000003e2b3e7220 */ /* 0x040fe20000410000 */
[----:B------:R-:W-:Y:S01]  /*8f80*/  HADD2.F32 R60, -RZ, R158.H0_H0 ;  /* 0x2000009eff3c7230 */ /* 0x000fe20000004100 */
[--C-:B------:R-:W-:Y:S01]  /*8f90*/  SHF.R.U64 R54, R70, 0x10, R71.reuse ;  /* 0x0000001046367819 */ /* 0x100fe20000001247 */
[----:B------:R-:W-:Y:S02]  /*8fa0*/  HADD2.F32 R57, -RZ, R57.H1_H1 ;  /* 0x30000039ff397230 */ /* 0x000fe40000004100 */
[-C--:B------:R-:W-:Y:S01]  /*8fb0*/  FMUL.FTZ R72, R58, R63.reuse ;  /* 0x0000003f3a487220 */ /* 0x080fe20000410000 */
[----:B------:R-:W-:Y:S02]  /*8fc0*/  HADD2.F32 R61, -RZ, R61.H0_H0 ;  /* 0x2000003dff3d7230 */ /* 0x000fe40000004100 */
[-C--:B------:R-:W-:Y:S01]  /*8fd0*/  FFMA.FTZ R41, R43, R60.reuse, -R68 ;  /* 0x0000003c2b297223 */ /* 0x080fe20000010844 */
[----:B------:R-:W-:Y:S01]  /*8fe0*/  FFMA.FTZ R43, R47, R60, R62 ;  /* 0x0000003c2f2b7223 */ /* 0x000fe2000001003e */
[C---:B------:R-:W-:Y:S01]  /*8ff0*/  FMUL.FTZ R69, R57.reuse, R63 ;  /* 0x0000003f39457220 */ /* 0x040fe20000410000 */
[----:B------:R-:W-:Y:S01]  /*9000*/  SHF.R.U32.HI R70, RZ, 0x10, R71 ;  /* 0x00000010ff467819 */ /* 0x000fe20000011647 */
[----:B------:R-:W-:Y:S01]  /*9010*/  FFMA.FTZ R60, R57, R61, R72 ;  /* 0x0000003d393c7223 */ /* 0x000fe20000010048 */
[----:B------:R-:W-:-:S02]  /*9020*/  HADD2.F32 R72, -RZ, R157.H0_H0 ;  /* 0x2000009dff487230 */ /* 0x000fc40000004100 */
[----:B------:R-:W-:Y:S01]  /*9030*/  FFMA.FTZ R58, R58, R61, -R69 ;  /* 0x0000003d3a3a7223 */ /* 0x000fe20000010845 */
[--C-:B------:R-:W-:Y:S01]  /*9040*/  HADD2.F32 R57, -RZ, R59.reuse.H0_H0 ;  /* 0x2000003bff397230 */ /* 0x100fe20000004100 */
[----:B------:R-:W-:Y:S01]  /*9050*/  SHF.R.U64 R55, R80, 0x10, R81 ;  /* 0x0000001050377819 */ /* 0x000fe20000001251 */
[----:B------:R-:W-:Y:S02]  /*9060*/  HADD2.F32 R59, -RZ, R59.H1_H1 ;  /* 0x3000003bff3b7230 */ /* 0x000fe40000004100 */
[--C-:B------:R-:W-:Y:S02]  /*9070*/  HADD2.F32 R47, -RZ, R45.reuse.H0_H0 ;  /* 0x2000002dff2f7230 */ /* 0x100fe40000004100 */
[----:B------:R-:W-:Y:S01]  /*9080*/  FMUL.FTZ R74, R57, R72 ;  /* 0x00000048394a7220 */ /* 0x000fe20000410000 */
[----:B------:R-:W-:Y:S01]  /*9090*/  HADD2.F32 R82, -RZ, R82.H0_H0 ;  /* 0x20000052ff527230 */ /* 0x000fe20000004100 */
[----:B------:R-:W-:Y:S01]  /*90a0*/  F2FP.F16.F32.PACK_AB R41, R58, R41 ;  /* 0x000000293a29723e */ /* 0x000fe200000000ff */
        /* <DEDUP_REMOVED lines=9> */
[----:B------:R-:W-:Y:S01]  /*9140*/  FFMA.FTZ R68, R59, R70, R82 ;  /* 0x000000463b447223 */ /* 0x000fe20000010052 */
[----:B------:R-:W-:-:S02]  /*9150*/  HADD2.F32 R59, -RZ, R55.H0_H0 ;  /* 0x20000037ff3b7230 */ /* 0x000fc40000004100 */
[----:B------:R-:W-:Y:S01]  /*9160*/  FFMA.FTZ R62, R62, R70, -R61 ;  /* 0x000000463e3e7223 */ /* 0x000fe2000001083d */
[----:B------:R-:W-:Y:S02]  /*9170*/  HADD2.F32 R57, -RZ, R44.H0_H0 ;  /* 0x2000002cff397230 */ /* 0x000fe40000004100 */
[----:B------:R-:W-:Y:S01]  /*9180*/  HADD2.F32 R55, -RZ, R40.H0_H0 ;  /* 0x20000028ff377230 */ /* 0x000fe20000004100 */
[----:B------:R-:W-:Y:S01]  /*9190*/  F2FP.F16.F32.PACK_AB R47, R68, R47 ;  /* 0x0000002f442f723e */ /* 0x000fe200000000ff */
[----:B------:R-:W-:Y:S02]  /*91a0*/  HADD2.F32 R44, -RZ, R44.H1_H1 ;  /* 0x3000002cff2c7230 */ /* 0x000fe40000004100 */
[-C--:B------:R-:W-:Y:S01]  /*91b0*/  FMUL.FTZ R70, R57, R166.reuse ;  /* 0x000000a639467220 */ /* 0x080fe20000410000 */
[----:B------:R-:W-:Y:S02]  /*91c0*/  HADD2.F32 R40, -RZ, R40.H1_H1 ;  /* 0x30000028ff287230 */ /* 0x000fe40000004100 */
[----:B------:R-:W-:Y:S01]  /*91d0*/  FMUL.FTZ R166, R55, R166 ;  /* 0x000000a637a67220 */ /* 0x000fe20000410000 */
[----:B------:R-:W-:-:S02]  /*91e0*/  HADD2.F32 R53, -RZ, R53.H0_H0 ;  /* 0x20000035ff357230 */ /* 0x000fc40000004100 */
[-C--:B------:R-:W-:Y:S01]  /*91f0*/  FMUL.FTZ R61, R44, R59.reuse ;  /* 0x0000003b2c3d7220 */ /* 0x080fe20000410000 */
[----:B------:R-:W-:Y:S02]  /*9200*/  HADD2.F32 R158, -RZ, R158.H1_H1 ;  /* 0x3000009eff9e7230 */ /* 0x000fe40000004100 */
[C---:B------:R-:W-:Y:S01]  /*9210*/  FMUL.FTZ R59, R40.reuse, R59 ;  /* 0x0000003b283b7220 */ /* 0x040fe20000410000 */
[----:B------:R-:W-:Y:S02]  /*9220*/  HADD2.F32 R157, -RZ, R157.H1_H1 ;  /* 0x3000009dff9d7230 */ /* 0x000fe40000004100 */
[-C--:B------:R-:W-:Y:S01]  /*9230*/  FFMA.FTZ R61, R40, R53.reuse, -R61 ;  /* 0x00000035283d7223 */ /* 0x080fe2000001083d */
[----:B------:R-:W-:Y:S02]  /*9240*/  HADD2.F32 R40, -RZ, R42.H0_H0 ;  /* 0x2000002aff287230 */ /* 0x000fe40000004100 */
[----:B------:R-:W-:Y:S01]  /*9250*/  FFMA.FTZ R59, R44, R53, R59 ;  /* 0x000000352c3b7223 */ /* 0x000fe2000001003b */
[----:B------:R-:W-:Y:S01]  /*9260*/  FFMA.FTZ R70, R55, R158, -R70 ;  /* 0x0000009e37467223 */ /* 0x000fe20000010846 */
[----:B------:R-:W-:-:S02]  /*9270*/  HADD2.F32 R44, -RZ, R46.H0_H0 ;  /* 0x2000002eff2c7230 */ /* 0x000fc40000004100 */
[----:B------:R-:W-:Y:S01]  /*9280*/  FFMA.FTZ R166, R57, R158, R166 ;  /* 0x0000009e39a67223 */ /* 0x000fe200000100a6 */
[----:B------:R-:W-:Y:S01]  /*9290*/  HADD2.F32 R55, -RZ, R56.H0_H0 ;  /* 0x20000038ff377230 */ /* 0x000fe20000004100 */
[----:B------:R-:W-:Y:S01]  /*92a0*/  F2FP.F16.F32.PACK_AB R62, R62, R45 ;  /* 0x0000002d3e3e723e */ /* 0x000fe200000000ff */
[----:B------:R-:W-:Y:S02]  /*92b0*/  HADD2.F32 R46, -RZ, R46.H1_H1 ;  /* 0x3000002eff2e7230 */ /* 0x000fe40000004100 */
[-C--:B------:R-:W-:Y:S01]  /*92c0*/  FMUL.FTZ R57, R44, R157.reuse ;  /* 0x0000009d2c397220 */ /* 0x080fe20000410000 */
[----:B------:R-:W-:Y:S02]  /*92d0*/  HADD2.F32 R42, -RZ, R42.H1_H1 ;  /* 0x3000002aff2a7230 */ /* 0x000fe40000004100 */
[----:B------:R-:W-:Y:S01]  /*92e0*/  FMUL.FTZ R157, R40, R157 ;  /* 0x0000009d289d7220 */ /* 0x000fe20000410000 */
[----:B------:R-:W-:Y:S02]  /*92f0*/  HADD2.F32 R159, -RZ, R159.H1_H1 ;  /* 0x3000009fff9f7230 */ /* 0x000fe40000004100 */
[----:B------:R-:W-:Y:S01]  /*9300*/  FMUL.FTZ R63, R46, R55 ;  /* 0x000000372e3f7220 */ /* 0x000fe20000410000 */
[----:B------:R-:W-:-:S02]  /*9310*/  HADD2.F32 R53, -RZ, R54.H0_H0 ;  /* 0x20000036ff357230 */ /* 0x000fc40000004100 */
[----:B------:R-:W-:Y:S01]  /*9320*/  FMUL.FTZ R55, R42, R55 ;  /* 0x000000372a377220 */ /* 0x000fe20000410000 */
[----:B------:R-:W-:Y:S01]  /*9330*/  F2FP.F16.F32.PACK_AB R45, R60, R43 ;  /* 0x0000002b3c2d723e */ /* 0x000fe200000000ff */
[-C--:B------:R-:W-:Y:S01]  /*9340*/  FFMA.FTZ R57, R40, R159.reuse, -R57 ;  /* 0x0000009f28397223 */ /* 0x080fe20000010839 */
[----:B------:R-:W-:Y:S01]  /*9350*/  FFMA.FTZ R157, R44, R159, R157 ;  /* 0x0000009f2c9d7223 */ /* 0x000fe2000001009d */
[-C--:B------:R-:W-:Y:S01]  /*9360*/  FFMA.FTZ R42, R42, R53.reuse, -R63 ;  /* 0x000000352a2a7223 */ /* 0x080fe2000001083f */
[----:B------:R-:W-:Y:S01]  /*9370*/  FFMA.FTZ R46, R46, R53, R55 ;  /* 0x000000352e2e7223 */ /* 0x000fe20000010037 */
[----:B------:R-:W-:Y:S01]  /*9380*/  F2FP.F16.F32.PACK_AB R40, R61, R70 ;  /* 0x000000463d28723e */ /* 0x000fe200000000ff */
[----:B------:R-:W-:Y:S01]  /*9390*/  IMAD.MOV.U32 R43, RZ, RZ, R62 ;  /* 0x000000ffff2b7224 */ /* 0x000fe200078e003e */
[----:B------:R-:W-:Y:S02]  /*93a0*/  F2FP.F16.F32.PACK_AB R44, R59, R166 ;  /* 0x000000a63b2c723e */ /* 0x000fe400000000ff */
[----:B------:R-:W-:-:S02]  /*93b0*/  F2FP.F16.F32.PACK_AB R42, R42, R57 ;  /* 0x000000392a2a723e */ /* 0x000fc400000000ff */
[----:B------:R-:W-:-:S07]  /*93c0*/  F2FP.F16.F32.PACK_AB R46, R46, R157 ;  /* 0x0000009d2e2e723e */ /* 0x000fce00000000ff */
.L_x_2832:
[----:B------:R-:W-:Y:S05]  /*93d0*/  BSYNC B2 ;  /* 0x0000000000027941 */ /* 0x000fea0003800000 */
.L_x_2831:
[----:B0-----:R4:W-:Y:S04]  /*93e0*/  STG.E.128 desc[UR60][R48.64], R40 ;  /* 0x0000002830007986 */ /* 0x0019e8000c101d3c */
[----:B--2---:R4:W-:Y:S02]  /*93f0*/  @!P3 STG.E.128 desc[UR60][R50.64], R44 ;  /* 0x0000002c3200b986 */ /* 0x0049e4000c101d3c */
.L_x_2830:
[----:B------:R-:W-:Y:S05]  /*9400*/  BSYNC B1 ;  /* 0x0000000000017941 */ /* 0x000fea0003800000 */
.L_x_2829:
[----:B------:R-:W-:-:S13]  /*9410*/  ISETP.NE.AND P3, PT, R32, RZ, PT ;  /* 0x000000ff2000720c */ /* 0x000fda0003f65270 */
[----:B------:R-:W-:Y:S05]  /*9420*/  @!P3 BRA `(.L_x_2783) ;  /* 0x0000000800d8b947 */ /* 0x000fea0003800000 */
[----:B---34-:R-:W2:Y:S01]  /*9430*/  LDL R40, [R1+0x20] ;  /* 0x0000200001287983 */ /* 0x018ea20000100800 */
        /* <DEDUP_REMOVED lines=27> */
[----:B0-----:R-:W-:Y:S01]  /*95f0*/  IMAD.MOV.U32 R56, RZ, RZ, R40 ;  /* 0x000000ffff387224 */ /* 0x001fe200078e0028 */
[----:B------:R-:W-:Y:S01]  /*9600*/  SHF.R.U32.HI R62, RZ, 0x10, R77 ;  /* 0x00000010ff3e7819 */ /* 0x000fe2000001164d */
[----:B--2---:R-:W-:Y:S01]  /*9610*/  IMAD.MOV.U32 R40, RZ, RZ, R45 ;  /* 0x000000ffff287224 */ /* 0x004fe200078e002d */
[----:B------:R-:W-:Y:S01]  /*9620*/  MOV R58, R47 ;  /* 0x0000002f003a7202 */ /* 0x000fe20000000f00 */
[----:B------:R-:W-:Y:S01]  /*9630*/  IMAD.MOV.U32 R57, RZ, RZ, R44 ;  /* 0x000000ffff397224 */ /* 0x000fe200078e002c */
[--C-:B------:R-:W-:Y:S01]  /*9640*/  SHF.R.U32.HI R60, RZ, 0x10, R65.reuse ;  /* 0x00000010ff3c7819 */ /* 0x100fe20000011641 */
[----:B------:R-:W-:Y:S01]  /*9650*/  HADD2.F32 R61, -RZ, R156.H1_H1 ;  /* 0x3000009cff3d7230 */ /* 0x000fe20000004100 */
[----:B------:R-:W-:Y:S01]  /*9660*/  SHF.R.U64 R54, R64, 0x10, R65 ;  /* 0x0000001040367819 */ /* 0x000fe20000001241 */
[--C-:B------:R-:W-:Y:S01]  /*9670*/  HADD2.F32 R44, -RZ, R40.reuse.H0_H0 ;  /* 0x20000028ff2c7230 */ /* 0x100fe20000004100 */
[----:B------:R-:W-:Y:S01]  /*9680*/  SHF.R.U32.HI R63, RZ, 0x10, R79 ;  /* 0x00000010ff3f7819 */ /* 0x000fe2000001164f */
[----:B------:R-:W-:Y:S01]  /*9690*/  HADD2.F32 R47, -RZ, R40.H1_H1 ;  /* 0x30000028ff2f7230 */ /* 0x000fe20000004100 */
[----:B------:R-:W-:Y:S01]  /*96a0*/  SHF.R.U64 R51, R66, 0x10, R67 ;  /* 0x0000001042337819 */ /* 0x000fe20000001243 */
        /* <DEDUP_REMOVED lines=12> */
[----:B------:R-:W-:Y:S01]  /*9770*/  FMUL.FTZ R62, R43, R62 ;  /* 0x0000003e2b3e7220 */ /* 0x000fe20000410000 */
[-C--:B------:R-:W-:Y:S01]  /*9780*/  FFMA.FTZ R40, R40, R59.reuse, -R41 ;  /* 0x0000003b28287223 */ /* 0x080fe20000010829 */
[----:B------:R-:W-:Y:S01]  /*9790*/  FFMA.FTZ R41, R44, R59, R61 ;  /* 0x0000003b2c297223 */ /* 0x000fe2000001003d */
[----:B------:R-:W-:-:S02]  /*97a0*/  HADD2.F32 R59, -RZ, R58.H0_H0 ;  /* 0x2000003aff3b7230 */ /* 0x000fc40000004100 */
[-C--:B------:R-:W-:Y:S01]  /*97b0*/  FFMA.FTZ R44, R47, R60.reuse, R62 ;  /* 0x0000003c2f2c7223 */ /* 0x080fe2000001003e */
[----:B------:R-:W-:Y:S02]  /*97c0*/  HADD2.F32 R62, -RZ, R155.H1_H1 ;  /* 0x3000009bff3e7230 */ /* 0x000fe40000004100 */
[----:B------:R-:W-:Y:S01]  /*97d0*/  FFMA.FTZ R43, R43, R60, -R64 ;  /* 0x0000003c2b2b7223 */ /* 0x000fe20000010840 */
[----:B------:R-:W-:Y:S02]  /*97e0*/  HADD2.F32 R58, -RZ, R58.H1_H1 ;  /* 0x3000003aff3a7230 */ /* 0x000fe40000004100 */
[----:B------:R-:W-:Y:S02]  /*97f0*/  HADD2.F32 R63, -RZ, R63.H0_H0 ;  /* 0x2000003fff3f7230 */ /* 0x000fe40000004100 */
[----:B------:R-:W-:Y:S01]  /*9800*/  FMUL.FTZ R64, R59, R62 ;  /* 0x0000003e3b407220 */ /* 0x000fe20000410000 */
[----:B------:R-:W-:Y:S01]  /*9810*/  HADD2.F32 R60, -RZ, R154.H0_H0 ;  /* 0x2000009aff3c7230 */ /* 0x000fe20000004100 */
[----:B------:R-:W-:Y:S01]  /*9820*/  F2FP.F16.F32.PACK_AB R43, R43, R40 ;  /* 0x000000282b2b723e */ /* 0x000fe200000000ff */
[----:B------:R-:W-:-:S02]  /*9830*/  HADD2.F32 R47, -RZ, R45.H0_H0 ;  /* 0x2000002dff2f7230 */ /* 0x000fc40000004100 */
[----:B------:R-:W-:Y:S02]  /*9840*/  HADD2.F32 R45, -RZ, R45.H1_H1 ;  /* 0x3000002dff2d7230 */ /* 0x000fe40000004100 */
[----:B------:R-:W-:Y:S02]  /*9850*/  HADD2.F32 R61, -RZ, R66.H0_H0 ;  /* 0x20000042ff3d7230 */ /* 0x000fe40000004100 */
[-C--:B------:R-:W-:Y:S01]  /*9860*/  FMUL.FTZ R66, R58, R63.reuse ;  /* 0x0000003f3a427220 */ /* 0x080fe20000410000 */
[C---:B------:R-:W-:Y:S01]  /*9870*/  FMUL.FTZ R62, R47.reuse, R62 ;  /* 0x0000003e2f3e7220 */ /* 0x040fe20000410000 */
[-C--:B------:R-:W-:Y:S01]  /*9880*/  FFMA.FTZ R64, R47, R60.reuse, -R64 ;  /* 0x0000003c2f407223 */ /* 0x080fe20000010840 */
[C---:B------:R-:W-:Y:S01]  /*9890*/  FMUL.FTZ R67, R45.reuse, R63 ;  /* 0x0000003f2d437220 */ /* 0x040fe20000410000 */
[----:B------:R-:W-:Y:S01]  /*98a0*/  FFMA.FTZ R65, R45, R61, -R66 ;  /* 0x0000003d2d417223 */ /* 0x000fe20000010842 */
[----:B------:R-:W-:Y:S02]  /*98b0*/  HADD2.F32 R156, -RZ, R156.H0_H0 ;  /* 0x2000009cff9c7230 */ /* 0x000fe40000004100 */
[----:B------:R-:W-:Y:S01]  /*98c0*/  FFMA.FTZ R63, R59, R60, R62 ;  /* 0x0000003c3b3f7223 */ /* 0x000fe2000001003e */
[----:B------:R-:W-:-:S02]  /*98d0*/  HADD2.F32 R47, -RZ, R57.H0_H0 ;  /* 0x20000039ff2f7230 */ /* 0x000fc40000004100 */
[----:B------:R-:W-:Y:S01]  /*98e0*/  FFMA.FTZ R66, R58, R61, R67 ;  /* 0x0000003d3a427223 */ /* 0x000fe20000010043 */
[--C-:B------:R-:W-:Y:S01]  /*98f0*/  HADD2.F32 R45, -RZ, R56.reuse.H0_H0 ;  /* 0x20000038ff2d7230 */ /* 0x100fe20000004100 */
[----:B------:R-:W-:Y:S01]  /*9900*/  F2FP.F16.F32.PACK_AB R64, R65, R64 ;  /* 0x000000404140723e */ /* 0x000fe200000000ff */
[----:B------:R-:W-:Y:S02]  /*9910*/  HADD2.F32 R55, -RZ, R55.H0_H0 ;  /* 0x20000037ff377230 */ /* 0x000fe40000004100 */
[-C--:B------:R-:W-:Y:S01]  /*9920*/  FMUL.FTZ R60, R47, R156.reuse ;  /* 0x0000009c2f3c7220 */ /* 0x080fe20000410000 */
[----:B------:R-:W-:Y:S02]  /*9930*/  HADD2.F32 R57, -RZ, R57.H1_H1 ;  /* 0x30000039ff397230 */ /* 0x000fe40000004100 */
[----:B------:R-:W-:Y:S01]  /*9940*/  FMUL.FTZ R156, R45, R156 ;  /* 0x0000009c2d9c7220 */ /* 0x000fe20000410000 */
[----:B------:R-:W-:Y:S02]  /*9950*/  HADD2.F32 R56, -RZ, R56.H1_H1 ;  /* 0x30000038ff387230 */ /* 0x000fe40000004100 */
[----:B------:R-:W-:-:S02]  /*9960*/  HADD2.F32 R58, -RZ, R153.H1_H1 ;  /* 0x30000099ff3a7230 */ /* 0x000fc40000004100 */
[-C--:B------:R-:W-:Y:S01]  /*9970*/  FMUL.FTZ R59, R57, R55.reuse ;  /* 0x00000037393b7220 */ /* 0x080fe20000410000 */
[----:B------:R-:W-:Y:S02]  /*9980*/  HADD2.F32 R54, -RZ, R54.H0_H0 ;  /* 0x20000036ff367230 */ /* 0x000fe40000004100 */
[C---:B------:R-:W-:Y:S01]  /*9990*/  FMUL.FTZ R62, R56.reuse, R55 ;  /* 0x00000037383e7220 */ /* 0x040fe20000410000 */
[----:B------:R-:W-:Y:S02]  /*99a0*/  HADD2.F32 R53, -RZ, R53.H0_H0 ;  /* 0x20000035ff357230 */ /* 0x000fe40000004100 */
[-C--:B------:R-:W-:Y:S01]  /*99b0*/  FFMA.FTZ R156, R47, R58.reuse, R156 ;  /* 0x0000003a2f9c7223 */ /* 0x080fe2000001009c */
[----:B------:R-:W-:Y:S01]  /*99c0*/  FFMA.FTZ R60, R45, R58, -R60 ;  /* 0x0000003a2d3c7223 */ /* 0x000fe2000001083c */
[-C--:B------:R-:W-:Y:S01]  /*99d0*/  FFMA.FTZ R59, R56, R54.reuse, -R59 ;  /* 0x00000036383b7223 */ /* 0x080fe2000001083b */
[----:B------:R-:W-:Y:S01]  /*99e0*/  FFMA.FTZ R57, R57, R54, R62 ;  /* 0x0000003639397223 */ /* 0x000fe2000001003e */
[----:B------:R-:W-:-:S02]  /*99f0*/  HADD2.F32 R47, -RZ, R46.H0_H0 ;  /* 0x2000002eff2f7230 */ /* 0x000fc40000004100 */
[----:B------:R-:W-:Y:S01]  /*9a00*/  HADD2.F32 R54, -RZ, R155.H0_H0 ;  /* 0x2000009bff367230 */ /* 0x000fe20000004100 */
[----:B------:R-:W-:Y:S01]  /*9a10*/  F2FP.F16.F32.PACK_AB R40, R59, R60 ;  /* 0x0000003c3b28723e */ /* 0x000fe200000000ff */
[----:B------:R-:W-:Y:S02]  /*9a20*/  HADD2.F32 R45, -RZ, R42.H0_H0 ;  /* 0x2000002aff2d7230 */ /* 0x000fe40000004100 */
[----:B------:R-:W-:Y:S02]  /*9a30*/  HADD2.F32 R46, -RZ, R46.H1_H1 ;  /* 0x3000002eff2e7230 */ /* 0x000fe40000004100 */
[-C--:B------:R-:W-:Y:S01]  /*9a40*/  FMUL.FTZ R56, R47, R54.reuse ;  /* 0x000000362f387220 */ /* 0x080fe20000410000 */
[----:B------:R-:W-:Y:S02]  /*9a50*/  HADD2.F32 R42, -RZ, R42.H1_H1 ;  /* 0x3000002aff2a7230 */ /* 0x000fe40000004100 */
[----:B------:R-:W-:Y:S01]  /*9a60*/  FMUL.FTZ R54, R45, R54 ;  /* 0x000000362d367220 */ /* 0x000fe20000410000 */
[----:B------:R-:W-:-:S02]  /*9a70*/  HADD2.F32 R154, -RZ, R154.H1_H1 ;  /* 0x3000009aff9a7230 */ /* 0x000fc40000004100 */
[-C--:B------:R-:W-:Y:S01]  /*9a80*/  FMUL.FTZ R55, R46, R53.reuse ;  /* 0x000000352e377220 */ /* 0x080fe20000410000 */
[----:B------:R-:W-:Y:S02]  /*9a90*/  HADD2.F32 R51, -RZ, R51.H0_H0 ;  /* 0x20000033ff337230 */ /* 0x000fe40000004100 */
[C---:B------:R-:W-:Y:S01]  /*9aa0*/  FMUL.FTZ R53, R42.reuse, R53 ;  /* 0x000000352a357220 */ /* 0x040fe20000410000 */
[-C--:B------:R-:W-:Y:S01]  /*9ab0*/  FFMA.FTZ R56, R45, R154.reuse, -R56 ;  /* 0x0000009a2d387223 */ /* 0x080fe20000010838 */
        /* <DEDUP_REMOVED lines=10> */
.L_x_2834:
[----:B------:R-:W-:Y:S05]  /*9b60*/  BSYNC B1 ;  /* 0x0000000000017941 */ /* 0x000fea0003800000 */
.L_x_2833:
        /* <DEDUP_REMOVED lines=10> */
.L_x_2750:
[----:B------:R-:W2:Y:S02]  /*9c10*/  LDL R40, [R1+0x4c] ;  /* 0x00004c0001287983 */ /* 0x000ea40000100800 */
[----:B--2---:R-:W-:-:S13]  /*9c20*/  R2UR UR4, R40 ;  /* 0x00000000280472ca */ /* 0x004fda00000e0000 */
[----:B------:R-:W-:-:S06]  /*9c30*/  UISETP.NE.AND UP0, UPT, UR4, 0x3, UPT ;  /* 0x000000030400788c */ /* 0x000fcc000bf05270 */
[----:B------:R-:W-:-:S13]  /*9c40*/  PLOP3.LUT P2, PT, PT, PT, UP0, 0x80, 0x0 ;  /* 0x000000000000781c */ /* 0x000fda0003f4f008 */
[----:B------:R-:W-:Y:S05]  /*9c50*/  @!P2 BRA `(.L_x_2835) ;  /* 0x000000000004a947 */ /* 0x000fea0003800000 */
[----:B------:R-:W-:Y:S01]  /*9c60*/  BPT.TRAP 0x1 ;  /* 0x000000040000795c */ /* 0x000fe20000300000 */
.L_x_2835:
[----:B------:R-:W-:Y:S01]  /*9c70*/  IMAD R96, R17, 0x8, R16 ;  /* 0x0000000811607824 */ /* 0x000fe200078e0210 */
[----:B------:R-:W-:Y:S01]  /*9c80*/  SHF.L.U32 R97, R209, 0x1f, RZ ;  /* 0x0000001fd1617819 */ /* 0x000fe200000006ff */
[----:B------:R-:W-:Y:S01]  /*9c90*/  IMAD R39, R24, -0x70, R2 ;  /* 0xffffff9018277824 */ /* 0x000fe200078e0202 */
[----:B------:R-:W-:Y:S02]  /*9ca0*/  BSSY B1, `(.L_x_2836) ;  /* 0x0000004000017945 */ /* 0x000fe40003800000 */
[----:B------:R-:W1:Y:S02]  /*9cb0*/  SYNCS.PHASECHK.TRANS64.TRYWAIT P3, [R96+URZ+0x36890], R97 ;  /* 0x03689061600075a7 */ /* 0x000e64000806017f */
[----:B------:R-:W-:Y:S01]  /*9cc0*/  VIMNMX R39, R39, 0x70, PT ;  /* 0x0000007027277848 */ /* 0x000fe20003fe0100 */
[----:B-1----:R-:W-:Y:S06]  /*9cd0*/  @!P3 BRA `(.L_x_2837) ;  /* 0x00000230006cb947 */ /* 0x002fec0003800000 */
.L_x_3133:
[----:B------:R-:W-:Y:S05]  /*9ce0*/  BSYNC B1 ;  /* 0x0000000000017941 */ /* 0x000fea0003800000 */
.L_x_2836:
        /* <DEDUP_REMOVED lines=21> */
.L_x_2839:
[----:B------:R-:W-:Y:S05]  /*9e40*/  BSYNC B1 ;  /* 0x0000000000017941 */ /* 0x000fea0003800000 */
.L_x_2838:
        /* <DEDUP_REMOVED lines=20> */
.L_x_2783:
[----:B------:R-:W-:Y:S05]  /*9f90*/  BSYNC B0 ;  /* 0x0000000000007941 */ /* 0x000fea0003800000 */
.L_x_2749:
        /* <DEDUP_REMOVED lines=17> */
.L_x_2841:
[----:B------:R-:W-:Y:S05]  /*a0b0*/  BSYNC B0 ;  /* 0x0000000000007941 */ /* 0x000fea0003800000 */
.L_x_2840:
[----:B------:R-:W1:Y:S01]  /*a0c0*/  SYNCS.PHASECHK.TRANS64.TRYWAIT P2, [R96+URZ+0x368b0], R97 ;  /* 0x0368b061600075a7 */ /* 0x000e62000804017f */
[----:B------:R-:W-:Y:S01]  /*a0d0*/  ULDC.64 UR4, c[0x0][0x318] ;  /* 0x0000c60000047ab9 */ /* 0x000fe20000000a00 */
[----:B------:R-:W-:Y:S01]  /*a0e0*/  ULDC.64 UR6, c[0x0][0x328] ;  /* 0x0000ca0000067ab9 */ /* 0x000fe20000000a00 */
[----:B0-----:R-:W-:Y:S01]  /*a0f0*/  IMAD.U32 R40, RZ, RZ, UR4 ;  /* 0x00000004ff287e24 */ /* 0x001fe2000f8e00ff */
[----:B------:R-:W-:Y:S01]  /*a100*/  MOV R42, UR6 ;  /* 0x00000006002a7c02 */ /* 0x000fe20008000f00 */
[----:B------:R-:W-:Y:S01]  /*a110*/  IMAD.U32 R41, RZ, RZ, UR7 ;  /* 0x00000007ff297e24 */ /* 0x000fe2000f8e00ff */
[----:B------:R-:W-:Y:S02]  /*a120*/  BSSY B0, `(.L_x_2842) ;  /* 0x0000007000007945 */ /* 0x000fe40003800000 */
[----:B------:R0:W-:Y:S04]  /*a130*/  STL [R1+0x40], R40 ;  /* 0x0000402801007387 */ /* 0x0001e80000100800 */
[----:B------:R2:W-:Y:S01]  /*a140*/  STL [R1+0x48], R42 ;  /* 0x0000482a01007387 */ /* 0x0005e20000100800 */
[----:B0-----:R-:W-:-:S05]  /*a150*/  IMAD.U32 R40, RZ, RZ, UR5 ;  /* 0x00000005ff287e24 */ /* 0x001fca000f8e00ff */
[----:B------:R2:W-:Y:S04]  /*a160*/  STL [R1+0x24], R40 ;  /* 0x0000242801007387 */ /* 0x0005e80000100800 */
[----:B------:R2:W-:Y:S02]  /*a170*/  STL [R1+0x44], R41 ;  /* 0x0000442901007387 */ /* 0x0005e40000100800 */
[----:B-12---:R-:W-:Y:S05]  /*a180*/  @!P2 BRA `(.L_x_2843) ;  /* 0x0000022c0054a947 */ /* 0x006fea0003800000 */
.L_x_3134:
[----:B------:R-:W-:Y:S05]  /*a190*/  BSYNC B0 ;  /* 0x0000000000007941 */ /* 0x000fea0003800000 */
.L_x_2842:
        /* <DEDUP_REMOVED lines=10> */
[----:B------:R-:W-:Y:S01]  /*a240*/  R2UR UR4, R50 ;  /* 0x00000000320472ca */ /* 0x000fe200000e0000 */
[----:B------:R-:W-:Y:S01]  /*a250*/  IMAD.MOV.U32 R41, RZ, RZ, R36 ;  /* 0x000000ffff297224 */ /* 0x000fe200078e0024 */
[----:B------:R-:W-:Y:S02]  /*a260*/  R2UR UR6, R49 ;  /* 0x00000000310672ca */ /* 0x000fe400000e0000 */
[----:B------:R-:W-:-:S07]  /*a270*/  R2UR UR5, R48 ;  /* 0x00000000300572ca */ /* 0x000fce00000e0000 */
        /* <DEDUP_REMOVED lines=25> */
.L_x_2845:
[----:B------:R-:W-:Y:S05]  /*a410*/  BSYNC B0 ;  /* 0x0000000000007941 */ /* 0x000fea0003800000 */
.L_x_2844:
[----:B------:R-:W-:Y:S01]  /*a420*/  ISETP.GE.AND P2, PT, R237, R39, PT ;  /* 0x00000027ed00720c */ /* 0x000fe20003f46270 */
[----:B------:R-:W-:-:S12]  /*a430*/  BSSY B0, `(.L_x_2846) ;  /* 0x0000023000007945 */ /* 0x000fd80003800000 */
[----:B------:R-:W-:Y:S05]  /*a440*/  @P2 BRA `(.L_x_2847) ;  /* 0x0000000000842947 */ /* 0x000fea0003800000 */
[----:B-----5:R-:W-:Y:S01]  /*a450*/  R2UR UR7, R51 ;  /* 0x00000000330772ca */ /* 0x020fe200000e0000 */
[----:B-1----:R-:W-:Y:S01]  /*a460*/  IMAD.MOV.U32 R40, RZ, RZ, R112 ;  /* 0x000000ffff287224 */ /* 0x002fe200078e0070 */
[----:B------:R-:W-:Y:S01]  /*a470*/  R2UR UR4, R50 ;  /* 0x00000000320472ca */ /* 0x000fe200000e0000 */
[----:B------:R-:W-:Y:S01]  /*a480*/  IMAD.MOV.U32 R41, RZ, RZ, R36 ;  /* 0x000000ffff297224 */ /* 0x000fe200078e0024 */
[----:B------:R-:W-:Y:S02]  /*a490*/  IADD3 R39, P2, R44, 0x40, RZ ;  /* 0x000000402c277810 */ /* 0x000fe40007f5e0ff */
[----:B------:R-:W-:Y:S02]  /*a4a0*/  R2UR UR6, R49 ;  /* 0x00000000310672ca */ /* 0x000fe400000e0000 */
[----:B------:R-:W-:Y:S02]  /*a4b0*/  IADD3.X R44, RZ, R45, RZ, P2, !PT ;  /* 0x0000002dff2c7210 */ /* 0x000fe400017fe4ff */
        /* <DEDUP_REMOVED lines=26> */
.L_x_2847:
[----:B------:R-:W-:Y:S05]  /*a660*/  BSYNC B0 ;  /* 0x0000000000007941 */ /* 0x000fea0003800000 */
.L_x_2846:
[----:B------:R-:W3:Y:S01]  /*a670*/  LDL R37, [R1+0x20] ;  /* 0x0000200001257983 */ /* 0x000ee20000100800 */
[----:B0-----:R-:W-:Y:S01]  /*a680*/  @!P3 VIADD R96, R96, 0x368c0 ;  /* 0x000368c06060b836 */ /* 0x001fe20000000000 */
[----:B------:R-:W-:Y:S01]  /*a690*/  PLOP3.LUT P2, PT, PT, PT, PT, 0x8, 0x0 ;  /* 0x000000000000781c */ /* 0x000fe20003f4e170 */
[----:B------:R-:W-:Y:S01]  /*a6a0*/  VIADD R17, R17, 0x1 ;  /* 0x0000000111117836 */ /* 0x000fe20000000000 */
[----:B------:R-:W-:Y:S01]  /*a6b0*/  @!PT LDS RZ, [RZ] ;  /* 0x00000000fffff984 */ /* 0x000fe20000000800 */
[----:B------:R-:W-:Y:S01]  /*a6c0*/  @!PT LDS RZ, [RZ] ;  /* 0x00000000fffff984 */ /* 0x000fe20000000800 */
[----:B------:R-:W-:Y:S01]  /*a6d0*/  @!PT LDS RZ, [RZ] ;  /* 0x00000000fffff984 */ /* 0x000fe20000000800 */
[----:B------:R-:W-:Y:S01]  /*a6e0*/  @!PT LDS RZ, [RZ] ;  /* 0x00000000fffff984 */ /* 0x000fe20000000800 */
[----:B------:R0:W-:Y:S06]  /*a6f0*/  MEMBAR.ALL.CTA ;  /* 0x0000000000007992 */ /* 0x0001ec0000008000 */
[----:B0-----:R-:W0:Y:S01]  /*a700*/  FENCE.VIEW.ASYNC.S ;  /* 0x00000000000073c6 */ /* 0x001e220000000000 */
[----:B------:R-:W-:Y:S01]  /*a710*/  @!P3 PRMT R96, RZ, 0x654, R96 ;  /* 0x00000654ff60b816 */ /* 0x000fe20000000060 */
[----:B0-----:R0:W-:Y:S06]  /*a720*/  BAR.SYNC.DEFER_BLOCKING R151, 0x80 ;  /* 0x000200970000751d */ /* 0x0011ec0000010000 */
[----:B------:R0:W-:Y:S01]  /*a730*/  @!P3 SYNCS.ARRIVE.TRANS64.RED.A1T0 RZ, [R96+URZ], RZ ;  /* 0x000000ff60ffb9a7 */ /* 0x0001e2000810043f */
[----:B------:R-:W-:-:S04]  /*a740*/  ISETP.NE.AND P3, PT, R17, 0x2, PT ;  /* 0x000000021100780c */ /* 0x000fc80003f65270 */
[----:B------:R-:W-:Y:S02]  /*a750*/  SEL R38, RZ, 0x1, P3 ;  /* 0x00000001ff267807 */ /* 0x000fe40001800000 */
[----:B------:R-:W-:Y:S02]  /*a760*/  SEL R17, R17, RZ, P3 ;  /* 0x000000ff11117207 */ /* 0x000fe40001800000 */
[----:B------:R-:W-:Y:S02]  /*a770*/  LOP3.LUT R209, R209, R38, RZ, 0x3c, !PT ;  /* 0x00000026d1d17212 */ /* 0x000fe400078e3cff */
[----:B---3--:R-:W-:-:S13]  /*a780*/  LOP3.LUT P4, RZ, R37, 0x2, RZ, 0xc0, !PT ;  /* 0x0000000225ff7812 */ /* 0x008fda000788c0ff */
[----:B0-----:R-:W-:Y:S05]  /*a790*/  @P4 BRA `(.L_x_2848) ;  /* 0xffffff8000704947 */ /* 0x001fea000383ffff */
.L_x_2744:
[----:B------:R-:W0:Y:S01]  /*a7a0*/  LDC R0, c[0x0][0x448] ;  /* 0x00011200ff007b82 */ /* 0x000e220000000800 */
[----:B------:R-:W-:Y:S01]  /*a7b0*/  IADD3 R2, R222, 0x7f, RZ ;  /* 0x0000007fde027810 */ /* 0x000fe20007ffe0ff */
[----:B------:R-:W-:Y:S01]  /*a7c0*/  BSSY B0, `(.L_x_2849) ;  /* 0x0000044000007945 */ /* 0x000fe20003800000 */
[----:B------:R-:W-:Y:S02]  /*a7d0*/  CS2R R6, SRZ ;  /* 0x0000000000067805 */ /* 0x000fe4000001ff00 */
[----:B------:R-:W-:Y:S02]  /*a7e0*/  CS2R R118, SRZ ;  /* 0x0000000000767805 */ /* 0x000fe4000001ff00 */
[----:B------:R-:W-:Y:S02]  /*a7f0*/  CS2R R116, SRZ ;  /* 0x0000000000747805 */ /* 0x000fe4000001ff00 */
[----:B------:R-:W-:Y:S02]  /*a800*/  CS2R R114, SRZ ;  /* 0x0000000000727805 */ /* 0x000fe4000001ff00 */
[----:B------:R-:W-:Y:S01]  /*a810*/  CS2R R112, SRZ ;  /* 0x0000000000707805 */ /* 0x000fe2000001ff00 */
[----:B------:R-:W-:Y:S01]  /*a820*/  IMAD.MOV.U32 R111, RZ, RZ, RZ ;  /* 0x000000ffff6f7224 */ /* 0x000fe200078e00ff */
[----:B------:R-:W-:-:S02]  /*a830*/  CS2R R106, SRZ ;  /* 0x00000000006a7805 */ /* 0x000fc4000001ff00 */
[----:B------:R-:W-:Y:S02]  /*a840*/  CS2R R108, SRZ ;  /* 0x00000000006c7805 */ /* 0x000fe4000001ff00 */
[----:B------:R-:W-:Y:S02]  /*a850*/  CS2R R62, SRZ ;  /* 0x00000000003e7805 */ /* 0x000fe4000001ff00 */
[----:B------:R-:W-:Y:S01]  /*a860*/  CS2R R104, SRZ ;  /* 0x0000000000687805 */ /* 0x000fe2000001ff00 */
[----:B------:R-:W-:Y:S01]  /*a870*/  IMAD.MOV.U32 R103, RZ, RZ, RZ ;  /* 0x000000ffff677224 */ /* 0x000fe200078e00ff */
[----:B------:R-:W-:Y:S02]  /*a880*/  CS2R R98, SRZ ;  /* 0x0000000000627805 */ /* 0x000fe4000001ff00 */
[----:B------:R-:W-:Y:S02]  /*a890*/  CS2R R100, SRZ ;  /* 0x0000000000647805 */ /* 0x000fe4000001ff00 */
[----:B------:R-:W-:-:S02]  /*a8a0*/  CS2R R70, SRZ ;  /* 0x0000000000467805 */ /* 0x000fc4000001ff00 */
[----:B------:R-:W-:Y:S02]  /*a8b0*/  CS2R R96, SRZ ;  /* 0x0000000000607805 */ /* 0x000fe4000001ff00 */
[----:B------:R-:W-:Y:S02]  /*a8c0*/  MOV R95, RZ ;  /* 0x000000ff005f7202 */ /* 0x000fe40000000f00 */
[----:B------:R-:W-:Y:S02]  /*a8d0*/  CS2R R90, SRZ ;  /* 0x00000000005a7805 */ /* 0x000fe4000001ff00 */
[----:B------:R-:W-:Y:S02]  /*a8e0*/  CS2R R92, SRZ ;  /* 0x00000000005c7805 */ /* 0x000fe4000001ff00 */
[----:B------:R-:W-:Y:S01]  /*a8f0*/  CS2R R88, SRZ ;  /* 0x0000000000587805 */ /* 0x000fe2000001ff00 */
[----:B------:R-:W-:Y:S01]  /*a900*/  IMAD.MOV.U32 R87, RZ, RZ, RZ ;  /* 0x000000ffff577224 */ /* 0x000fe200078e00ff */
[----:B------:R-:W-:-:S02]  /*a910*/  CS2R R82, SRZ ;  /* 0x0000000000527805 */ /* 0x000fc4000001ff00 */
[----:B0-----:R-:W-:Y:S02]  /*a920*/  ISETP.NE.AND P0, PT, R0, 0x1, PT ;  /* 0x000000010000780c */ /* 0x001fe40003f05270 */
        /* <DEDUP_REMOVED lines=12> */
[----:B------:R-:W0:Y:S01]  /*a9f0*/  @P0 LDC R3, c[0x0][0x44c] ;  /* 0x00011300ff030b82 */ /* 0x000e220000000800 */
[----:B------:R-:W-:Y:S02]  /*aa00*/  CS2R R130, SRZ ;  /* 0x0000000000827805 */ /* 0x000fe4000001ff00 */
[----:B------:R-:W-:Y:S02]  /*aa10*/  CS2R R56, SRZ ;  /* 0x0000000000387805 */ /* 0x000fe4000001ff00 */
[----:B------:R-:W-:Y:S02]  /*aa20*/  CS2R R120, SRZ ;  /* 0x0000000000787805 */ /* 0x000fe4000001ff00 */
[----:B------:R-:W-:Y:S02]  /*aa30*/  CS2R R52, SRZ ;  /* 0x0000000000347805 */ /* 0x000fe4000001ff00 */
[----:B------:R-:W-:-:S02]  /*aa40*/  CS2R R132, SRZ ;  /* 0x0000000000847805 */ /* 0x000fc4000001ff00 */
[----:B-----5:R-:W-:Y:S02]  /*aa50*/  CS2R R48, SRZ ;  /* 0x0000000000307805 */ /* 0x020fe4000001ff00 */
[----:B------:R-:W-:Y:S01]  /*aa60*/  CS2R R122, SRZ ;  /* 0x00000000007a7805 */ /* 0x000fe2000001ff00 */
[----:B------:R-:W3:Y:S01]  /*aa70*/  @P0 LDC R0, c[0x0][0x450] ;  /* 0x00011400ff000b82 */ /* 0x000ee20000000800 */
[----:B--2---:R-:W-:Y:S02]  /*aa80*/  CS2R R44, SRZ ;  /* 0x00000000002c7805 */ /* 0x004fe4000001ff00 */
[----:B------:R-:W-:Y:S02]  /*aa90*/  CS2R R134, SRZ ;  /* 0x0000000000867805 */ /* 0x000fe4000001ff00 */
[----:B-1----:R-:W-:Y:S02]  /*aaa0*/  CS2R R40, SRZ ;  /* 0x0000000000287805 */ /* 0x002fe4000001ff00 */
[----:B------:R-:W-:-:S02]  /*aab0*/  CS2R R124, SRZ ;  /* 0x00000000007c7805 */ /* 0x000fc4000001ff00 */
[----:B------:R-:W-:Y:S02]  /*aac0*/  CS2R R36, SRZ ;  /* 0x0000000000247805 */ /* 0x000fe4000001ff00 */
[----:B------:R-:W-:Y:S02]  /*aad0*/  CS2R R136, SRZ ;  /* 0x0000000000887805 */ /* 0x000fe4000001ff00 */
[----:B------:R-:W-:Y:S02]  /*aae0*/  CS2R R32, SRZ ;  /* 0x0000000000207805 */ /* 0x000fe4000001ff00 */
[----:B------:R-:W-:Y:S02]  /*aaf0*/  CS2R R10, SRZ ;  /* 0x00000000000a7805 */ /* 0x000fe4000001ff00 */
[----:B------:R-:W-:Y:S01]  /*ab00*/  CS2R R28, SRZ ;  /* 0x00000000001c7805 */ /* 0x000fe2000001ff00 */
[----:B------:R-:W-:Y:S02]  /*ab10*/  IMAD.MOV.U32 R138, RZ, RZ, RZ ;  /* 0x000000ffff8a7224 */ /* 0x000fe400078e00ff */
[----:B0-----:R-:W-:-:S05]  /*ab20*/  @P0 IMAD.HI.U32 R3, R2, R3, RZ ;  /* 0x0000000302030227 */ /* 0x001fca00078e00ff */
[----:B---3--:R-:W-:Y:S02]  /*ab30*/  @P0 SHF.R.U32.HI R2, RZ, R0, R3 ;  /* 0x00000000ff020219 */ /* 0x008fe40000011603 */
[----:B------:R-:W-:-:S03]  /*ab40*/  PLOP3.LUT P0, PT, PT, PT, PT, 0x80, 0x0 ;  /* 0x000000000000781c */ /* 0x000fc60003f0f070 */
[----:B------:R-:W-:Y:S02]  /*ab50*/  IMAD.IADD R3, R149, 0x1, R2 ;  /* 0x0000000195037824 */ /* 0x000fe400078e0202 */
[----:B------:R-:W-:-:S04]  /*ab60*/  IMAD.MOV.U32 R2, RZ, RZ, RZ ;  /* 0x000000ffff027224 */ /* 0x000fc800078e00ff */
[----:B------:R-:W-:-:S05]  /*ab70*/  IMAD.HI R2, R3, -0x6db6db6d, R2 ;  /* 0x9249249303027827 */ /* 0x000fca00078e0202 */
[----:B------:R-:W-:-:S04]  /*ab80*/  SHF.R.U32.HI R3, RZ, 0x1f, R2 ;  /* 0x0000001fff037819 */ /* 0x000fc80000011602 */
[----:B------:R-:W-:Y:S01]  /*ab90*/  LEA.HI.SX32 R5, R2, R3, 0x1a ;  /* 0x0000000302057211 */ /* 0x000fe200078fd2ff */
[----:B------:R-:W-:-:S03]  /*aba0*/  IMAD.MOV.U32 R3, RZ, RZ, RZ ;  /* 0x000000ffff037224 */ /* 0x000fc600078e00ff */
[----:B------:R-:W-:-:S04]  /*abb0*/  VIMNMX R2, R150, R5, PT ;  /* 0x0000000596027248 */ /* 0x000fc80003fe0100 */
[----:B------:R-:W-:Y:S01]  /*abc0*/  ISETP.GE.AND P1, PT, R2, 0x1, PT ;  /* 0x000000010200780c */ /* 0x000fe20003f26270 */
[----:B------:R-:W-:-:S12]  /*abd0*/  @P2 BRA `(.L_x_2850) ;  /* 0x0000000000082947 */ /* 0x000fd80003800000 */
[----:B------:R-:W0:Y:S02]  /*abe0*/  FENCE.VIEW.ASYNC.G ;  /* 0x00000000000073c6 */ /* 0x000e240000000100 */
[----:B0-----:R-:W-:Y:S06]  /*abf0*/  BAR.ARV 0xc, 0x180 ;  /* 0x0306000000007b1d */ /* 0x001fec0000002000 */
.L_x_2850:
[----:B------:R-:W-:Y:S05]  /*ac00*/  BSYNC B0 ;  /* 0x0000000000007941 */ /* 0x000fea0003800000 */
.L_x_2849:
[----:B------:R-:W-:Y:S02]  /*ac10*/  IMAD.MOV.U32 R4, RZ, RZ, RZ ;  /* 0x000000ffff047224 */ /* 0x000fe400078e00ff */
[----:B------:R-:W-:Y:S01]  /*ac20*/  IMAD.MOV.U32 R0, RZ, RZ, RZ ;  /* 0x000000ffff007224 */ /* 0x000fe200078e00ff */
        /* <DEDUP_REMOVED lines=34> */
.L_x_2852:
        /* <DEDUP_REMOVED lines=12> */
.L_x_2856:
[----:B-1----:R1:W2:Y:S02]  /*af10*/  SYNCS.PHASECHK.TRANS64.TRYWAIT P0, [R16+URZ+0x36800], R3 ;  /* 0x03680003100075a7 */ /* 0x0022a4000800017f */
[----:B--2---:R-:W-:Y:S05]  /*af20*/  @!P0 NANOSLEEP.SYNCS 0x989680 ;  /* 0x009896800000895d */ /* 0x004fea0003900000 */
[----:B------:R-:W2:Y:S02]  /*af30*/  @!P0 SYNCS.PHASECHK.TRANS64 P0, [R16+URZ+0x36800], R3 ;  /* 0x03680003100085a7 */ /* 0x000ea4000800007f */
[----:B--2---:R-:W-:Y:S05]  /*af40*/  @!P0 BRA `(.L_x_2856) ;  /* 0xfffffffc00f08947 */ /* 0x004fea000383ffff */
.L_x_2855:
[----:B------:R-:W-:Y:S05]  /*af50*/  BSYNC B0 ;  /* 0x0000000000007941 */ /* 0x000fea0003800000 */
.L_x_2854:
[----:B------:R-:W-:Y:S05]  /*af60*/  BRA `(.L_x_2857) ;  /* 0x0000006c00d07947 */ /* 0x000fea0003800000 */
.L_x_2853:
[----:B------:R-:W2:Y:S01]  /*af70*/  LDL R0, [R1+0x88] ;  /* 0x0000880001007983 */ /* 0x000ea20000100800 */
[----:B------:R-:W-:Y:S01]  /*af80*/  ULDC.64 UR6, c[0x0][0x408] ;  /* 0x0001020000067ab9 */ /* 0x000fe20000000a00 */
[----:B--2---:R-:W-:Y:S02]  /*af90*/  R2UR UR4, R0 ;  /* 0x00000000000472ca */ /* 0x004fe400000e0000 */
[----:B------:R-:W-:-:S05]  /*afa0*/  SHF.R.S32.HI R0, RZ, 0x1f, R144 ;  /* 0x0000001fff007819 */ /* 0x000fca0000011490 */
[----:B------:R-:W-:-:S04]  /*afb0*/  IMAD R5, R0, UR6, RZ ;  /* 0x0000000600057c24 */ /* 0x000fc8000f8e02ff */
[----:B------:R-:W-:Y:S02]  /*afc0*/  IMAD R5, R144, UR7, R5 ;  /* 0x0000000790057c24 */ /* 0x000fe4000f8e0205 */
[----:B------:R-:W-:-:S03]  /*afd0*/  ULOP3.LUT UP0, URZ, UR4, 0x3ff, URZ, 0xc0, !UPT ;  /* 0x000003ff043f7892 */ /* 0x000fc6000f80c03f */
[----:B------:R-:W-:Y:S02]  /*afe0*/  ULDC.64 UR4, c[0x0][0x3f8] ;  /* 0x0000fe0000047ab9 */ /* 0x000fe40000000a00 */
[----:B------:R-:W-:Y:S01]  /*aff0*/  IMAD R3, R0, UR4, RZ ;  /* 0x0000000400037c24 */ /* 0x000fe2000f8e02ff */
[----:B------:R-:W-:Y:S01]  /*b000*/  PLOP3.LUT P0, PT, PT, PT, UP0, 0x80, 0x0 ;  /* 0x000000000000781c */ /* 0x000fe20003f0f008 */
[----:B------:R-:W-:-:S04]  /*b010*/  IMAD.WIDE.U32 R24, R144, UR4, RZ ;  /* 0x0000000490187c25 */ /* 0x000fc8000f8e00ff */
[C---:B------:R-:W-:Y:S02]  /*b020*/  IMAD R3, R144.reuse, UR5, R3 ;  /* 0x0000000590037c24 */ /* 0x040fe4000f8e0203 */
[----:B------:R-:W-:-:S04]  /*b030*/  IMAD.WIDE.U32 R144, R144, UR6, RZ ;  /* 0x0000000690907c25 */ /* 0x000fc8000f8e00ff */
[----:B------:R-:W-:Y:S01]  /*b040*/  IMAD.IADD R27, R3, 0x1, R25 ;  /* 0x00000001031b7824 */ /* 0x000fe200078e0219 */
[----:B------:R-:W-:Y:S01]  /*b050*/  IADD3 R29, R5, R145, RZ ;  /* 0x00000091051d7210 */ /* 0x000fe20007ffe0ff */
        /* <DEDUP_REMOVED lines=17> */
.L_x_2858:
[----:B------:R-:W-:Y:S01]  /*b170*/  ULDC.U8 UR4, c[0x0][0x410] ;  /* 0x0001040000047ab9 */ /* 0x000fe20000000000 */
[----:B------:R-:W-:Y:S01]  /*b180*/  BSSY B0, `(.L_x_2859) ;  /* 0x00006ca000007945 */ /* 0x000fe20003800000 */
[----:B------:R-:W-:Y:S01]  /*b190*/  ISETP.NE.AND P0, PT, RZ, UR4, PT ;  /* 0x00000004ff007c0c */ /* 0x000fe2000bf05270 */
[----:B------:R-:W-:-:S12]  /*b1a0*/  IMAD.IADD R10, R204, 0x1, R222 ;  /* 0x00000001cc0a7824 */ /* 0x000fd800078e02de */
[----:B------:R-:W-:Y:S05]  /*b1b0*/  @!P0 BRA `(.L_x_2860) ;  /* 0x0000003400b08947 */ /* 0x000fea0003800000 */
[----:B------:R-:W0:Y:S01]  /*b1c0*/  LDC R63, c[0x0][0x448] ;  /* 0x00011200ff3f7b82 */ /* 0x000e220000000800 */
[----:B------:R-:W1:Y:S01]  /*b1d0*/  S2R R21, SR_TID.X ;  /* 0x0000000000157919 */ /* 0x000e620000002100 */
[----:B------:R-:W-:Y:S01]  /*b1e0*/  ULDC.64 UR4, c[0x0][0x3f8] ;  /* 0x0000fe0000047ab9 */ /* 0x000fe20000000a00 */
[----:B------:R-:W-:Y:S01]  /*b1f0*/  ULDC.64 UR6, c[0x0][0x408] ;  /* 0x0001020000067ab9 */ /* 0x000fe20000000a00 */
[----:B------:R-:W-:Y:S02]  /*b200*/  IMAD.MOV.U32 R8, RZ, RZ, R24 ;  /* 0x000000ffff087224 */ /* 0x000fe400078e0018 */
[----:B------:R-:W-:Y:S02]  /*b210*/  IMAD.MOV.U32 R9, RZ, RZ, R27 ;  /* 0x000000ffff097224 */ /* 0x000fe400078e001b */
[----:B------:R-:W-:Y:S02]  /*b220*/  IMAD.MOV.U32 R12, RZ, RZ, R144 ;  /* 0x000000ffff0c7224 */ /* 0x000fe400078e0090 */
[----:B------:R-:W-:Y:S01]  /*b230*/  IMAD.MOV.U32 R13, RZ, RZ, R29 ;  /* 0x000000ffff0d7224 */ /* 0x000fe200078e001d */
[----:B0-----:R-:W-:Y:S01]  /*b240*/  ISETP.NE.AND P0, PT, R63, 0x1, PT ;  /* 0x000000013f00780c */ /* 0x001fe20003f05270 */
[----:B-1----:R-:W-:-:S12]  /*b250*/  VIADD R21, R21, 0xffffff80 ;  /* 0xffffff8015157836 */ /* 0x002fd80000000000 */
[----:B------:R-:W0:Y:S01]  /*b260*/  @P0 LDC R0, c[0x0][0x44c] ;  /* 0x00011300ff000b82 */ /* 0x000e220000000800 */
[----:B------:R-:W-:-:S04]  /*b270*/  SHF.R.S32.HI R20, RZ, 0x1f, R21 ;  /* 0x0000001fff147819 */ /* 0x000fc80000011415 */
[----:B------:R-:W-:-:S03]  /*b280*/  LEA.HI R20, R20, R21, RZ, 0x2 ;  /* 0x0000001514147211 */ /* 0x000fc600078f10ff */
[----:B------:R-:W1:Y:S01]  /*b290*/  @P0 LDC R5, c[0x0][0x450] ;  /* 0x00011400ff050b82 */ /* 0x000e620000000800 */
[----:B------:R-:W-:-:S04]  /*b2a0*/  LOP3.LUT R20, R20, 0xfffffffc, RZ, 0xc0, !PT ;  /* 0xfffffffc14147812 */ /* 0x000fc800078ec0ff */
[----:B------:R-:W-:-:S05]  /*b2b0*/  IADD3 R20, R21, -R20, RZ ;  /* 0x8000001415147210 */ /* 0x000fca0007ffe0ff */
[----:B------:R-:W-:-:S04]  /*b2c0*/  IMAD R3, R20, 0x40, R10 ;  /* 0x0000004014037824 */ /* 0x000fc800078e020a */
        /* <DEDUP_REMOVED lines=8> */
[----:B------:R-:W-:Y:S01]  /*b350*/  IMAD.WIDE.U32 R12, R3, UR6, R12 ;  /* 0x00000006030c7c25 */ /* 0x000fe2000f8e000c */
[----:B------:R-:W-:Y:S01]  /*b360*/  LEA R6, P0, R8, UR4, 0x1 ;  /* 0x0000000408067c11 */ /* 0x000fe2000f8008ff */
[----:B------:R-:W-:Y:S01]  /*b370*/  UMOV UR4, 0xffffffff ;  /* 0xffffffff00047882 */ /* 0x000fe20000000000 */
[----:B------:R-:W-:Y:S01]  /*b380*/  IADD3 R7, R9, R7, RZ ;  /* 0x0000000709077210 */ /* 0x000fe20007ffe0ff */
[----:B------:R-:W-:Y:S01]  /*b390*/  IMAD R3, R3, UR7, R0 ;  /* 0x0000000703037c24 */ /* 0x000fe2000f8e0200 */
[----:B------:R-:W-:-:S02]  /*b3a0*/  ULDC.64 UR6, c[0x0][0x400] ;  /* 0x0001000000067ab9 */ /* 0x000fc40000000a00 */
[----:B------:R-:W-:Y:S01]  /*b3b0*/  LEA R4, P1, R12, UR6, 0x1 ;  /* 0x000000060c047c11 */ /* 0x000fe2000f8208ff */
[----:B------:R-:W-:Y:S01]  /*b3c0*/  IMAD.IADD R3, R13, 0x1, R3 ;  /* 0x000000010d037824 */ /* 0x000fe200078e0203 */
[----:B------:R-:W-:-:S04]  /*b3d0*/  LEA.HI.X R7, R8, UR5, R7, 0x1, P0 ;  /* 0x0000000508077c11 */ /* 0x000fc800080f0c07 */
[----:B------:R-:W-:Y:S01]  /*b3e0*/  LEA.HI.X R8, R12, UR7, R3, 0x1, P1 ;  /* 0x000000070c087c11 */ /* 0x000fe200088f0c03 */
[----:B------:R-:W-:Y:S06]  /*b3f0*/  BRA.DIV UR4, `(.L_x_2861) ;  /* 0x0000021a04cc7947 */ /* 0x000fec000b800000 */
[----:B------:R0:W1:Y:S04]  /*b400*/  SHFL.IDX PT, R3, R7, RZ, 0x1c1f ;  /* 0x001c1fff07037589 */ /* 0x00006800000e0000 */
[----:B------:R0:W2:Y:S04]  /*b410*/  SHFL.IDX PT, R0, R6, RZ, 0x1c1f ;  /* 0x001c1fff06007589 */ /* 0x0000a800000e0000 */
[----:B------:R0:W3:Y:S04]  /*b420*/  SHFL.IDX PT, R5, R8, RZ, 0x1c1f ;  /* 0x001c1fff08057589 */ /* 0x0000e800000e0000 */
[----:B------:R0:W4:Y:S02]  /*b430*/  SHFL.IDX PT, R14, R4, RZ, 0x1c1f ;  /* 0x001c1fff040e7589 */ /* 0x00012400000e0000 */
.L_x_3140:
        /* <DEDUP_REMOVED lines=16> */
[----:B------:R-:W3:Y:S01]  /*b540*/  LDL R15, [R1+0x70] ;  /* 0x00007000010f7983 */ /* 0x000ee20000100800 */
[----:B------:R-:W-:-:S03]  /*b550*/  ULDC UR4, c[0x0][0x3f4] ;  /* 0x0000fd0000047ab9 */ /* 0x000fc60000000800 */
[----:B------:R-:W3:Y:S04]  /*b560*/  LDL R12, [R1+0x6c] ;  /* 0x00006c00010c7983 */ /* 0x000ee80000100800 */
[----:B------:R-:W3:Y:S04]  /*b570*/  LDL R13, [R1+0x68] ;  /* 0x00006800010d7983 */ /* 0x000ee80000100800 */
[----:B------:R-:W3:Y:S04]  /*b580*/  LDL R11, [R1+0x64] ;  /* 0x00006400010b7983 */ /* 0x000ee80000100800 */
[----:B------:R-:W3:Y:S01]  /*b590*/  LDL R9, [R1+0x60] ;  /* 0x0000600001097983 */ /* 0x000ee20000100800 */
[----:B------:R-:W-:-:S02]  /*b5a0*/  ISETP.GE.AND P3, PT, R213, UR4, PT ;  /* 0x00000004d5007c0c */ /* 0x000fc4000bf66270 */
[----:B------:R-:W-:Y:S02]  /*b5b0*/  CS2R R60, SRZ ;  /* 0x00000000003c7805 */ /* 0x000fe4000001ff00 */
[----:B------:R-:W-:Y:S02]  /*b5c0*/  ISETP.GE.AND P2, PT, R211, UR4, PT ;  /* 0x00000004d3007c0c */ /* 0x000fe4000bf46270 */
[----:B------:R-:W-:Y:S02]  /*b5d0*/  CS2R R58, SRZ ;  /* 0x00000000003a7805 */ /* 0x000fe4000001ff00 */
[----:B------:R-:W-:Y:S02]  /*b5e0*/  ISETP.GE.AND P1, PT, R212, UR4, PT ;  /* 0x00000004d4007c0c */ /* 0x000fe4000bf26270 */
[----:B------:R-:W-:Y:S02]  /*b5f0*/  ISETP.GE.AND P0, PT, R210, UR4, PT ;  /* 0x00000004d2007c0c */ /* 0x000fe4000bf06270 */
[----:B------:R-:W-:Y:S01]  /*b600*/  ISETP.GE.AND P4, PT, R22, UR4, PT ;  /* 0x0000000416007c0c */ /* 0x000fe2000bf86270 */
[----:B------:R-:W-:-:S04]  /*b610*/  @!P3 IMAD.SHL.U32 R27, R213, 0x2, RZ ;  /* 0x00000002d51bb824 */ /* 0x000fc800078e00ff */
[----:B------:R-:W-:-:S04]  /*b620*/  @!P2 IMAD.SHL.U32 R31, R211, 0x2, RZ ;  /* 0x00000002d31fa824 */ /* 0x000fc800078e00ff */
[----:B------:R-:W-:Y:S01]  /*b630*/  @!P1 IMAD.SHL.U32 R35, R212, 0x2, RZ ;  /* 0x00000002d4239824 */ /* 0x000fe200078e00ff */
[-C--:B--2---:R-:W-:Y:S01]  /*b640*/  @!P3 IADD3 R24, P6, R0, R27.reuse, RZ ;  /* 0x0000001b0018b210 */ /* 0x084fe20007fde0ff */
[----:B------:R-:W-:Y:S01]  /*b650*/  @!P0 IMAD.SHL.U32 R65, R210, 0x2, RZ ;  /* 0x00000002d2418824 */ /* 0x000fe200078e00ff */
[----:B----4-:R-:W-:Y:S02]  /*b660*/  @!P3 IADD3 R26, P5, R14, R27, RZ ;  /* 0x0000001b0e1ab210 */ /* 0x010fe40007fbe0ff */
        /* <DEDUP_REMOVED lines=8> */
[----:B---3--:R-:W-:Y:S01]  /*b6f0*/  @!P3 SHF.L.U64.HI R20, R213, 0x1, R15 ;  /* 0x00000001d514b819 */ /* 0x008fe2000001020f */
[----:B------:R-:W-:Y:S01]  /*b700*/  @!P4 IMAD.MOV.U32 R15, RZ, RZ, R5 ;  /* 0x000000ffff0fc224 */ /* 0x000fe200078e0005 */
[----:B------:R-:W-:-:S03]  /*b710*/  @!P2 SHF.L.U64.HI R12, R211, 0x1, R12 ;  /* 0x00000001d30ca819 */ /* 0x000fc6000001020c */
[----:B-1----:R-:W-:Y:S01]  /*b720*/  @!P3 IMAD.X R25, R3, 0x1, R20, P6 ;  /* 0x000000010319b824 */ /* 0x002fe200030e0614 */
[-C--:B------:R-:W-:Y:S02]  /*b730*/  @!P2 IADD3 R28, P6, R0, R31.reuse, RZ ;  /* 0x0000001f001ca210 */ /* 0x080fe40007fde0ff */
[----:B------:R-:W-:Y:S02]  /*b740*/  @!P3 IADD3.X R27, R5, R20, RZ, P5, !PT ;  /* 0x00000014051bb210 */ /* 0x000fe40002ffe4ff */
[----:B------:R-:W-:Y:S01]  /*b750*/  @!P2 IADD3 R30, P5, R14, R31, RZ ;  /* 0x0000001f0e1ea210 */ /* 0x000fe20007fbe0ff */
[--C-:B------:R-:W-:Y:S01]  /*b760*/  @!P2 IMAD.X R29, R3, 0x1, R12.reuse, P6 ;  /* 0x00000001031da824 */ /* 0x100fe200030e060c */
[----:B------:R-:W-:Y:S01]  /*b770*/  @!P1 SHF.L.U64.HI R20, R212, 0x1, R13 ;  /* 0x00000001d4149819 */ /* 0x000fe2000001020d */
[----:B------:R1:W5:Y:S01]  /*b780*/  @!P3 LD.E.64 R54, desc[UR60][R24.64] ;  /* 0x0000003c1836b980 */ /* 0x000362000c101b00 */
[-C--:B------:R-:W-:Y:S01]  /*b790*/  @!P1 IADD3 R32, P6, R0, R35.reuse, RZ ;  /* 0x0000002300209210 */ /* 0x080fe20007fde0ff */
[----:B------:R-:W-:Y:S01]  /*b7a0*/  @!P2 IMAD.X R31, R5, 0x1, R12, P5 ;  /* 0x00000001051fa824 */ /* 0x000fe200028e060c */
[----:B------:R-:W-:Y:S01]  /*b7b0*/  ISETP.GE.AND P5, PT, R214, UR4, PT ;  /* 0x00000004d6007c0c */ /* 0x000fe2000bfa6270 */
[----:B------:R-:W-:Y:S01]  /*b7c0*/  @!P4 IMAD.MOV.U32 R12, RZ, RZ, R0 ;  /* 0x000000ffff0cc224 */ /* 0x000fe200078e0000 */
[----:B------:R-:W-:Y:S01]  /*b7d0*/  @!P0 SHF.L.U64.HI R38, R210, 0x1, R11 ;  /* 0x00000001d2268819 */ /* 0x000fe2000001020b */
[----:B------:R-:W-:Y:S01]  /*b7e0*/  @!P1 IMAD.X R33, R3, 0x1, R20, P6 ;  /* 0x0000000103219824 */ /* 0x000fe200030e0614 */
[----:B------:R-:W-:Y:S01]  /*b7f0*/  @!P1 IADD3 R34, P6, R14, R35, RZ ;  /* 0x000000230e229210 */ /* 0x000fe20007fde0ff */
[----:B------:R1:W5:Y:S01]  /*b800*/  @!P3 LD.E.64 R56, desc[UR60][R26.64] ;  /* 0x0000003c1a38b980 */ /* 0x000362000c101b00 */
[----:B------:R-:W-:-:S03]  /*b810*/  @!P4 MOV R13, R3 ;  /* 0x00000003000dc202 */ /* 0x000fc60000000f00 */
[----:B------:R-:W-:Y:S01]  /*b820*/  @!P1 IMAD.X R35, R5, 0x1, R20, P6 ;  /* 0x0000000105239824 */ /* 0x000fe200030e0614 */
[-C--:B------:R-:W-:Y:S01]  /*b830*/  @!P0 IADD3 R40, P6, R0, R65.reuse, RZ ;  /* 0x0000004100288210 */ /* 0x080fe20007fde0ff */
[----:B------:R-:W-:Y:S01]  /*b840*/  @!P4 IMAD.WIDE R20, R22, 0x2, R14 ;  /* 0x000000021614c825 */ /* 0x000fe200078e020e */
[----:B------:R1:W5:Y:S03]  /*b850*/  @!P2 LD.E.64 R50, desc[UR60][R28.64] ;  /* 0x0000003c1c32a980 */ /* 0x000366000c101b00 */
[----:B------:R-:W-:Y:S01]  /*b860*/  @!P0 IMAD.X R41, R3, 0x1, R38, P6 ;  /* 0x0000000103298824 */ /* 0x000fe200030e0626 */
[----:B------:R-:W-:Y:S01]  /*b870*/  @!P0 IADD3 R64, P6, R14, R65, RZ ;  /* 0x000000410e408210 */ /* 0x000fe20007fde0ff */
[----:B------:R-:W-:Y:S01]  /*b880*/  @!P4 IMAD.WIDE R12, R22, 0x2, R12 ;  /* 0x00000002160cc825 */ /* 0x000fe200078e020c */
[----:B------:R1:W5:Y:S03]  /*b890*/  @!P4 LD.E.64 R58, desc[UR60][R20.64] ;  /* 0x0000003c143ac980 */ /* 0x000366000c101b00 */
[C---:B------:R-:W-:Y:S01]  /*b8a0*/  @!P5 IMAD.SHL.U32 R15, R214.reuse, 0x2, RZ ;  /* 0x00000002d60fd824 */ /* 0x040fe200078e00ff */
[----:B------:R1:W5:Y:S01]  /*b8b0*/  @!P4 LD.E.64 R60, desc[UR60][R12.64] ;  /* 0x0000003c0c3cc980 */ /* 0x000362000c101b00 */
[----:B------:R-:W-:Y:S01]  /*b8c0*/  @!P0 IMAD.X R65, R5, 0x1, R38, P6 ;  /* 0x0000000105418824 */ /* 0x000fe200030e0626 */
[----:B------:R-:W-:-:S02]  /*b8d0*/  @!P5 SHF.L.U64.HI R36, R214, 0x1, R9 ;  /* 0x00000001d624d819 */ /* 0x000fc40000010209 */
[-C--:B------:R-:W-:Y:S01]  /*b8e0*/  @!P5 IADD3 R14, P6, R14, R15.reuse, RZ ;  /* 0x0000000f0e0ed210 */ /* 0x080fe20007fde0ff */
[----:B------:R1:W5:Y:S01]  /*b8f0*/  @!P2 LD.E.64 R52, desc[UR60][R30.64] ;  /* 0x0000003c1e34a980 */ /* 0x000362000c101b00 */
[----:B------:R-:W-:Y:S02]  /*b900*/  @!P5 IADD3 R66, P4, R0, R15, RZ ;  /* 0x0000000f0042d210 */ /* 0x000fe40007f9e0ff */
[----:B------:R-:W-:Y:S01]  /*b910*/  CS2R R38, SRZ ;  /* 0x0000000000267805 */ /* 0x000fe2000001ff00 */
[----:B------:R-:W-:Y:S01]  /*b920*/  @!P5 IMAD.X R15, R5, 0x1, R36, P6 ;  /* 0x00000001050fd824 */ /* 0x000fe200030e0624 */
[----:B------:R-:W-:Y:S02]  /*b930*/  @!P5 IADD3.X R67, R3, R36, RZ, P4, !PT ;  /* 0x000000240343d210 */ /* 0x000fe400027fe4ff */
[----:B------:R-:W-:Y:S01]  /*b940*/  CS2R R36, SRZ ;  /* 0x0000000000247805 */ /* 0x000fe2000001ff00 */
[----:B------:R1:W5:Y:S04]  /*b950*/  @!P1 LD.E.64 R48, desc[UR60][R32.64] ;  /* 0x0000003c20309980 */ /* 0x000368000c101b00 */
[----:B------:R1:W5:Y:S04]  /*b960*/  @!P1 LD.E.64 R46, desc[UR60][R34.64] ;  /* 0x0000003c222e9980 */ /* 0x000368000c101b00 */
[----:B------:R1:W5:Y:S04]  /*b970*/  @!P0 LD.E.64 R44, desc[UR60][R40.64] ;  /* 0x0000003c282c8980 */ /* 0x000368000c101b00 */
[----:B------:R1:W5:Y:S04]  /*b980*/  @!P0 LD.E.64 R42, desc[UR60][R64.64] ;  /* 0x0000003c402a8980 */ /* 0x000368000c101b00 */
[----:B------:R1:W5:Y:S04]  /*b990*/  @!P5 LD.E.64 R38, desc[UR60][R66.64] ;  /* 0x0000003c4226d980 */ /* 0x000368000c101b00 */
[----:B------:R1:W5:Y:S02]  /*b9a0*/  @!P5 LD.E.64 R36, desc[UR60][R14.64] ;  /* 0x0000003c0e24d980 */ /* 0x000364000c101b00 */
.L_x_2863:
[----:B------:R-:W-:Y:S05]  /*b9b0*/  BSYNC B1 ;  /* 0x0000000000017941 */ /* 0x000fea0003800000 */
.L_x_2862:
[----:B-1---5:R-:W-:Y:S01]  /*b9c0*/  IMAD.MOV.U32 R3, RZ, RZ, R59 ;  /* 0x000000ffff037224 */ /* 0x022fe200078e003b */
[----:B------:R-:W-:Y:S01]  /*b9d0*/  UMOV UR4, 0xffffffff ;  /* 0xffffffff00047882 */ /* 0x000fe20000000000 */
[----:B---3--:R-:W-:Y:S01]  /*b9e0*/  IMAD.MOV.U32 R5, RZ, RZ, R56 ;  /* 0x000000ffff057224 */ /* 0x008fe200078e0038 */
[----:B------:R-:W-:Y:S01]  /*b9f0*/  CS2R R30, SRZ ;  /* 0x00000000001e7805 */ /* 0x000fe2000001ff00 */
[----:B------:R-:W-:Y:S01]  /*ba00*/  IMAD.MOV.U32 R9, RZ, RZ, R57 ;  /* 0x000000ffff097224 */ /* 0x000fe200078e0039 */
[----:B------:R-:W-:Y:S01]  /*ba10*/  PRMT R87, R3, 0x7610, R87 ;  /* 0x0000761003577816 */ /* 0x000fe20000000057 */
[----:B--2---:R-:W-:Y:S01]  /*ba20*/  IMAD.MOV.U32 R0, RZ, RZ, R58 ;  /* 0x000000ffff007224 */ /* 0x004fe200078e003a */
        /* <DEDUP_REMOVED lines=35> */
[----:B------:R-:W-:Y:S06]  /*bc60*/  BRA.DIV UR4, `(.L_x_2864) ;  /* 0x0000021604207947 */ /* 0x000fec000b800000 */
[----:B------:R1:W2:Y:S04]  /*bc70*/  SHFL.IDX PT, R3, R7, 0x1, 0x1c1f ;  /* 0x003c1f0007037f89 */ /* 0x0002a800000e0000 */
[----:B------:R1:W3:Y:S04]  /*bc80*/  SHFL.IDX PT, R0, R6, 0x1, 0x1c1f ;  /* 0x003c1f0006007f89 */ /* 0x0002e800000e0000 */
[----:B------:R1:W1:Y:S04]  /*bc90*/  SHFL.IDX PT, R5, R8, 0x1, 0x1c1f ;  /* 0x003c1f0008057f89 */ /* 0x00026800000e0000 */
[----:B0-----:R-:W0:Y:S02]  /*bca0*/  SHFL.IDX PT, R4, R4, 0x1, 0x1c1f ;  /* 0x003c1f0004047f89 */ /* 0x001e2400000e0000 */
.L_x_3146:
        /* <DEDUP_REMOVED lines=20> */
[----:B------:R-:W4:Y:S01]  /*bdf0*/  LDL R70, [R1+0x70] ;  /* 0x0000700001467983 */ /* 0x000f220000100800 */
[----:B------:R-:W-:-:S03]  /*be00*/  ULDC UR4, c[0x0][0x3f4] ;  /* 0x0000fd0000047ab9 */ /* 0x000fc60000000800 */
[----:B------:R-:W2:Y:S04]  /*be10*/  LDL R67, [R1+0x6c] ;  /* 0x00006c0001437983 */ /* 0x000ea80000100800 */
[----:B------:R-:W2:Y:S04]  /*be20*/  LDL R65, [R1+0x68] ;  /* 0x0000680001417983 */ /* 0x000ea80000100800 */
[----:B------:R-:W2:Y:S04]  /*be30*/  LDL R66, [R1+0x60] ;  /* 0x0000600001427983 */ /* 0x000ea80000100800 */
[----:B------:R-:W2:Y:S01]  /*be40*/  LDL R64, [R1+0x64] ;  /* 0x0000640001407983 */ /* 0x000ea20000100800 */
[----:B------:R-:W-:-:S02]  /*be50*/  ISETP.GE.AND P4, PT, R213, UR4, PT ;  /* 0x00000004d5007c0c */ /* 0x000fc4000bf86270 */
[----:B------:R-:W-:Y:S02]  /*be60*/  ISETP.GE.AND P3, PT, R211, UR4, PT ;  /* 0x00000004d3007c0c */ /* 0x000fe4000bf66270 */
[----:B------:R-:W-:Y:S02]  /*be70*/  ISETP.GE.AND P2, PT, R212, UR4, PT ;  /* 0x00000004d4007c0c */ /* 0x000fe4000bf46270 */
[----:B------:R-:W-:-:S07]  /*be80*/  ISETP.GE.AND P1, PT, R210, UR4, PT ;  /* 0x00000004d2007c0c */ /* 0x000fce000bf26270 */
[----:B------:R-:W-:Y:S02]  /*be90*/  @!P4 IMAD.SHL.U32 R9, R213, 0x2, RZ ;  /* 0x00000002d509c824 */ /* 0x000fe400078e00ff */
[----:B------:R-:W-:-:S03]  /*bea0*/  @!P3 IMAD.SHL.U32 R73, R211, 0x2, RZ ;  /* 0x00000002d349b824 */ /* 0x000fc600078e00ff */
[-C--:B---3--:R-:W-:Y:S02]  /*beb0*/  @!P4 IADD3 R10, P5, R0, R9.reuse, RZ ;  /* 0x00000009000ac210 */ /* 0x088fe40007fbe0ff */
[----:B0-----:R-:W-:Y:S02]  /*bec0*/  @!P4 IADD3 R8, P6, R4, R9, RZ ;  /* 0x000000090408c210 */ /* 0x001fe40007fde0ff */
[----:B------:R-:W-:Y:S02]  /*bed0*/  @!P1 SHF.L.U32 R7, R210, 0x1, RZ ;  /* 0x00000001d2079819 */ /* 0x000fe400000006ff */
[----:B------:R-:W-:Y:S02]  /*bee0*/  CS2R R40, SRZ ;  /* 0x0000000000287805 */ /* 0x000fe4000001ff00 */
[----:B------:R-:W-:Y:S02]  /*bef0*/  CS2R R30, SRZ ;  /* 0x00000000001e7805 */ /* 0x000fe4000001ff00 */
[----:B------:R-:W-:-:S02]  /*bf00*/  CS2R R34, SRZ ;  /* 0x0000000000227805 */ /* 0x000fc4000001ff00 */
[----:B------:R-:W-:Y:S02]  /*bf10*/  CS2R R32, SRZ ;  /* 0x0000000000207805 */ /* 0x000fe4000001ff00 */
[----:B------:R-:W-:Y:S02]  /*bf20*/  CS2R R28, SRZ ;  /* 0x00000000001c7805 */ /* 0x000fe4000001ff00 */
[----:B------:R-:W-:Y:S02]  /*bf30*/  CS2R R26, SRZ ;  /* 0x00000000001a7805 */ /* 0x000fe4000001ff00 */
[----:B------:R-:W-:Y:S02]  /*bf40*/  CS2R R24, SRZ ;  /* 0x0000000000187805 */ /* 0x000fe4000001ff00 */
[----:B----4-:R-:W-:Y:S02]  /*bf50*/  @!P4 SHF.L.U64.HI R6, R213, 0x1, R70 ;  /* 0x00000001d506c819 */ /* 0x010fe40000010246 */
[----:B--2---:R-:W-:-:S03]  /*bf60*/  @!P3 SHF.L.U64.HI R12, R211, 0x1, R67 ;  /* 0x00000001d30cb819 */ /* 0x004fc60000010243 */
[--C-:B------:R-:W-:Y:S01]  /*bf70*/  @!P4 IMAD.X R11, R3, 0x1, R6.reuse, P5 ;  /* 0x00000001030bc824 */ /* 0x100fe200028e0606 */
[-C--:B------:R-:W-:Y:S01]  /*bf80*/  @!P3 IADD3 R76, P5, R0, R73.reuse, RZ ;  /* 0x00000049004cb210 */ /* 0x080fe20007fbe0ff */
[C---:B------:R-:W-:Y:S01]  /*bf90*/  @!P2 IMAD.SHL.U32 R67, R212.reuse, 0x2, RZ ;  /* 0x00000002d443a824 */ /* 0x040fe200078e00ff */
[----:B------:R-:W-:Y:S01]  /*bfa0*/  @!P2 SHF.L.U64.HI R14, R212, 0x1, R65 ;  /* 0x00000001d40ea819 */ /* 0x000fe20000010241 */
[----:B------:R-:W-:Y:S01]  /*bfb0*/  @!P4 IMAD.X R9, R5, 0x1, R6, P6 ;  /* 0x000000010509c824 */ /* 0x000fe200030e0606 */
[----:B------:R-:W-:Y:S01]  /*bfc0*/  @!P3 IADD3 R72, P6, R4, R73, RZ ;  /* 0x000000490448b210 */ /* 0x000fe20007fde0ff */
[--C-:B------:R-:W-:Y:S01]  /*bfd0*/  @!P3 IMAD.X R77, R3, 0x1, R12.reuse, P5 ;  /* 0x00000001034db824 */ /* 0x100fe200028e060c */
[-C--:B------:R-:W-:Y:S01]  /*bfe0*/  @!P2 IADD3 R70, P5, R0, R67.reuse, RZ ;  /* 0x000000430046a210 */ /* 0x080fe20007fbe0ff */
[----:B------:R0:W5:Y:S01]  /*bff0*/  @!P4 LD.E.64 R34, desc[UR60][R10.64] ;  /* 0x0000003c0a22c980 */ /* 0x000162000c101b00 */
[----:B------:R-:W-:Y:S01]  /*c000*/  MOV R74, R66 ;  /* 0x00000042004a7202 */ /* 0x000fe20000000f00 */
[----:B------:R-:W-:Y:S01]  /*c010*/  @!P3 IMAD.X R73, R5, 0x1, R12, P6 ;  /* 0x000000010549b824 */ /* 0x000fe200030e060c */
[----:B------:R-:W-:Y:S01]  /*c020*/  @!P1 SHF.L.U64.HI R20, R210, 0x1, R64 ;  /* 0x00000001d2149819 */ /* 0x000fe20000010240 */
[----:B------:R-:W-:Y:S01]  /*c030*/  @!P2 IMAD.X R71, R3, 0x1, R14, P5 ;  /* 0x000000010347a824 */ /* 0x000fe200028e060e */
[----:B------:R-:W-:Y:S01]  /*c040*/  @!P2 IADD3 R66, P6, R4, R67, RZ ;  /* 0x000000430442a210 */ /* 0x000fe20007fde0ff */
[----:B------:R-:W5:Y:S01]  /*c050*/  @!P4 LD.E.64 R32, desc[UR60][R8.64] ;  /* 0x0000003c0820c980 */ /* 0x000f62000c101b00 */
[----:B------:R-:W-:-:S03]  /*c060*/  @!P1 IADD3 R64, P5, R0, R7, RZ ;  /* 0x0000000700409210 */ /* 0x000fc60007fbe0ff */
[----:B------:R-:W-:Y:S01]  /*c070*/  @!P2 IMAD.X R67, R5, 0x1, R14, P6 ;  /* 0x000000010543a824 */ /* 0x000fe200030e060e */
[----:B------:R-:W-:Y:S01]  /*c080*/  ISETP.GE.AND P6, PT, R22, UR4, PT ;  /* 0x0000000416007c0c */ /* 0x000fe2000bfc6270 */
[--C-:B------:R-:W-:Y:S01]  /*c090*/  @!P1 IMAD.X R65, R3, 0x1, R20.reuse, P5 ;  /* 0x0000000103419824 */ /* 0x100fe200028e0614 */
[----:B------:R-:W-:Y:S02]  /*c0a0*/  @!P1 IADD3 R6, P5, R4, R7, RZ ;  /* 0x0000000704069210 */ /* 0x000fe40007fbe0ff */
[----:B0-----:R-:W-:Y:S01]  /*c0b0*/  CS2R R10, SRZ ;  /* 0x00000000000a7805 */ /* 0x001fe2000001ff00 */
[----:B------:R-:W5:Y:S02]  /*c0c0*/  @!P3 LD.E.64 R28, desc[UR60][R76.64] ;  /* 0x0000003c4c1cb980 */ /* 0x000f64000c101b00 */
[----:B------:R-:W-:Y:S01]  /*c0d0*/  @!P1 IMAD.X R7, R5, 0x1, R20, P5 ;  /* 0x0000000105079824 */ /* 0x000fe200028e0614 */
[----:B------:R-:W-:Y:S01]  /*c0e0*/  ISETP.GE.AND P5, PT, R214, UR4, PT ;  /* 0x00000004d6007c0c */ /* 0x000fe2000bfa6270 */
[----:B------:R-:W5:Y:S04]  /*c0f0*/  @!P3 LD.E.64 R26, desc[UR60][R72.64] ;  /* 0x0000003c481ab980 */ /* 0x000f68000c101b00 */
[----:B------:R-:W-:Y:S01]  /*c100*/  @!P6 MOV R12, R0 ;  /* 0x00000000000ce202 */ /* 0x000fe20000000f00 */
[----:B------:R-:W-:Y:S01]  /*c110*/  @!P6 IMAD.MOV.U32 R13, RZ, RZ, R3 ;  /* 0x000000ffff0de224 */ /* 0x000fe200078e0003 */
[----:B------:R-:W5:Y:S01]  /*c120*/  @!P2 LD.E.64 R24, desc[UR60][R70.64] ;  /* 0x0000003c4618a980 */ /* 0x000f62000c101b00 */
[----:B------:R-:W-:-:S04]  /*c130*/  @!P6 IMAD.WIDE R14, R22, 0x2, R4 ;  /* 0x00000002160ee825 */ /* 0x000fc800078e0204 */
[----:B------:R-:W-:Y:S01]  /*c140*/  @!P6 IMAD.WIDE R12, R22, 0x2, R12 ;  /* 0x00000002160ce825 */ /* 0x000fe200078e020c */
[----:B------:R0:W5:Y:S03]  /*c150*/  @!P6 LD.E.64 R30, desc[UR60][R14.64] ;  /* 0x0000003c0e1ee980 */ /* 0x000166000c101b00 */
[C---:B------:R-:W-:Y:S01]  /*c160*/  @!P5 IMAD.SHL.U32 R21, R214.reuse, 0x2, RZ ;  /* 0x00000002d615d824 */ /* 0x040fe200078e00ff */
[----:B------:R1:W5:Y:S01]  /*c170*/  @!P6 LD.E.64 R40, desc[UR60][R12.64] ;  /* 0x0000003c0c28e980 */ /* 0x000362000c101b00 */
[----:B------:R-:W-:-:S03]  /*c180*/  @!P5 SHF.L.U64.HI R20, R214, 0x1, R74 ;  /* 0x00000001d614d819 */ /* 0x000fc6000001024a */
[----:B------:R-:W-:-:S05]  /*c190*/  @!P5 IADD3 R74, P6, R0, R21, RZ ;  /* 0x00000015004ad210 */ /* 0x000fca0007fde0ff */
[--C-:B------:R-:W-:Y:S01]  /*c1a0*/  @!P5 IMAD.X R75, R3, 0x1, R20.reuse, P6 ;  /* 0x00000001034bd824 */ /* 0x100fe200030e0614 */
[----:B------:R-:W-:Y:S02]  /*c1b0*/  @!P5 IADD3 R4, P6, R4, R21, RZ ;  /* 0x000000150404d210 */ /* 0x000fe40007fde0ff */
[----:B0-----:R-:W-:Y:S02]  /*c1c0*/  CS2R R14, SRZ ;  /* 0x00000000000e7805 */ /* 0x001fe4000001ff00 */
[----:B-1----:R-:W-:Y:S02]  /*c1d0*/  CS2R R12, SRZ ;  /* 0x00000000000c7805 */ /* 0x002fe4000001ff00 */
[----:B------:R-:W-:Y:S01]  /*c1e0*/  CS2R R8, SRZ ;  /* 0x0000000000087805 */ /* 0x000fe2000001ff00 */
[----:B------:R1:W5:Y:S01]  /*c1f0*/  @!P5 LD.E.64 R10, desc[UR60][R74.64] ;  /* 0x0000003c4a0ad980 */ /* 0x000362000c101b00 */
[----:B------:R-:W-:Y:S01]  /*c200*/  @!P5 IMAD.X R5, R5, 0x1, R20, P6 ;  /* 0x000000010505d824 */ /* 0x000fe200030e0614 */
[----:B------:R-:W-:-:S02]  /*c210*/  CS2R R20, SRZ ;  /* 0x0000000000147805 */ /* 0x000fc4000001ff00 */
[----:B------:R1:W5:Y:S04]  /*c220*/  @!P1 LD.E.64 R14, desc[UR60][R64.64] ;  /* 0x0000003c400e9980 */ /* 0x000368000c101b00 */
[----:B------:R1:W5:Y:S04]  /*c230*/  @!P2 LD.E.64 R20, desc[UR60][R66.64] ;  /* 0x0000003c4214a980 */ /* 0x000368000c101b00 */
[----:B------:R1:W5:Y:S04]  /*c240*/  @!P1 LD.E.64 R12, desc[UR60][R6.64] ;  /* 0x0000003c060c9980 */ /* 0x000368000c101b00 */
[----:B------:R1:W5:Y:S02]  /*c250*/  @!P5 LD.E.64 R8, desc[UR60][R4.64] ;  /* 0x0000003c0408d980 */ /* 0x000364000c101b00 */
.L_x_2866:
[----:B------:R-:W-:Y:S05]  /*c260*/  BSYNC B1 ;  /* 0x0000000000017941 */ /* 0x000fea0003800000 */
.L_x_2865:
[----:B--2---:R-:W-:Y:S01]  /*c270*/  LEA.HI R3, R236, R236, RZ, 0x1 ;  /* 0x000000ecec037211 */ /* 0x004fe200078f08ff */
[C---:B-1----:R-:W-:Y:S01]  /*c280*/  VIADD R5, R62.reuse, 0x15400 ;  /* 0x000154003e057836 */ /* 0x042fe20000000000 */
[----:B---3--:R-:W-:Y:S01]  /*c290*/  IADD3 R0, R62, 0x15440, RZ ;  /* 0x000154403e007810 */ /* 0x008fe20007ffe0ff */
[----:B-----5:R-:W-:Y:S01]  /*c2a0*/  IMAD.MOV.U32 R6, RZ, RZ, R33 ;  /* 0x000000ffff067224 */ /* 0x020fe200078e0021 */
[----:B------:R-:W-:Y:S01]  /*c2b0*/  LOP3.LUT R3, R3, 0xfffffffe, RZ, 0xc0, !PT ;  /* 0xfffffffe03037812 */ /* 0x000fe200078ec0ff */
[----:B------:R-:W-:Y:S01]  /*c2c0*/  @P0 VIADD R0, R5, 0xffffffc0 ;  /* 0xffffffc005000836 */ /* 0x000fe20000000000 */
[----:B------:R-:W-:Y:S01]  /*c2d0*/  VIADDMNMX R63, R63, -R222, 0x80, PT ;  /* 0x000000803f3f7446 */ /* 0x000fe200038009de */
[----:B------:R-:W-:Y:S01]  /*c2e0*/  IMAD.MOV.U32 R5, RZ, RZ, R32 ;  /* 0x000000ffff057224 */ /* 0x000fe200078e0020 */
[----:B------:R-:W-:Y:S01]  /*c2f0*/  IADD3 R3, R236, -R3, RZ ;  /* 0x80000003ec037210 */ /* 0x000fe20007ffe0ff */
[----:B0-----:R-:W-:Y:S01]  /*c300*/  IMAD.MOV.U32 R4, RZ, RZ, R30 ;  /* 0x000000ffff047224 */ /* 0x001fe200078e001e */
[----:B------:R-:W-:Y:S01]  /*c310*/  BSSY B1, `(.L_x_2867) ;  /* 0x0000029000017945 */ /* 0x000fe20003800000 */
[----:B------:R-:W-:Y:S01]  /*c320*/  IMAD.MOV.U32 R7, RZ, RZ, R20 ;  /* 0x000000ffff077224 */ /* 0x000fe200078e0014 */
[----:B------:R-:W-:Y:S01]  /*c330*/  PRMT R73, R5, 0x5410, R6 ;  /* 0x0000541005497816 */ /* 0x000fe20000000006 */
[----:B------:R-:W-:Y:S01]  /*c340*/  IMAD.MOV.U32 R6, RZ, RZ, R27 ;  /* 0x000000ffff067224 */ /* 0x000fe200078e001b */
[----:B------:R-:W-:Y:S01]  /*c350*/  SHF.L.U32 R5, R3, 0x1f, RZ ;  /* 0x0000001f03057819 */ /* 0x000fe200000006ff */
[----:B------:R-:W-:Y:S01]  /*c360*/  IMAD.MOV.U32 R3, RZ, RZ, R21 ;  /* 0x000000ffff037224 */ /* 0x000fe200078e0015 */
[----:B------:R-:W-:Y:S01]  /*c370*/  PRMT R75, R4, 0x7610, R75 ;  /* 0x00007610044b7816 */ /* 0x000fe2000000004b */
[----:B------:R-:W-:Y:S01]  /*c380*/  IMAD.MOV.U32 R4, RZ, RZ, R31 ;  /* 0x000000ffff047224 */ /* 0x000fe200078e001f */
[----:B------:R-:W0:Y:S01]  /*c390*/  SYNCS.PHASECHK.TRANS64.TRYWAIT P0, [R16+URZ+0x36800], R5 ;  /* 0x03680005100075a7 */ /* 0x000e22000800017f */
[----:B------:R-:W-:Y:S01]  /*c3a0*/  PRMT R67, R7, 0x7610, R67 ;  /* 0x0000761007437816 */ /* 0x000fe20000000043 */
[----:B------:R-:W-:Y:S01]  /*c3b0*/  IMAD.MOV.U32 R7, RZ, RZ, R8 ;  /* 0x000000ffff077224 */ /* 0x000fe200078e0008 */
[----:B------:R-:W-:Y:S01]  /*c3c0*/  ISETP.GE.AND P1, PT, R204, R63, PT ;  /* 0x0000003fcc00720c */ /* 0x000fe20003f26270 */
[----:B------:R-:W-:Y:S01]  /*c3d0*/  IMAD.MOV.U32 R64, RZ, RZ, R34 ;  /* 0x000000ffff407224 */ /* 0x000fe200078e0022 */
[----:B------:R-:W-:Y:S01]  /*c3e0*/  PRMT R75, R75, 0x5410, R4 ;  /* 0x000054104b4b7816 */ /* 0x000fe20000000004 */
[----:B------:R-:W-:Y:S01]  /*c3f0*/  IMAD.MOV.U32 R4, RZ, RZ, R26 ;  /* 0x000000ffff047224 */ /* 0x000fe200078e001a */
[----:B------:R-:W-:-:S02]  /*c400*/  PRMT R67, R67, 0x5410, R3 ;  /* 0x0000541043437816 */ /* 0x000fc40000000003 */
[----:B------:R-:W-:Y:S01]  /*c410*/  PRMT R3, R7, 0x7610, R3 ;  /* 0x0000761007037816 */ /* 0x000fe20000000003 */
[----:B------:R-:W-:Y:S01]  /*c420*/  IMAD.MOV.U32 R7, RZ, RZ, R41 ;  /* 0x000000ffff077224 */ /* 0x000fe200078e0029 */
[----:B------:R-:W-:Y:S01]  /*c430*/  PRMT R71, R4, 0x5410, R6 ;  /* 0x0000541004477816 */ /* 0x000fe20000000006 */
[----:B------:R-:W-:Y:S01]  /*c440*/  IMAD.MOV.U32 R4, RZ, RZ, R12 ;  /* 0x000000ffff047224 */ /* 0x000fe200078e000c */
[----:B------:R-:W-:Y:S02]  /*c450*/  MOV R6, R13 ;  /* 0x0000000d00067202 */ /* 0x000fe40000000f00 */
[----:B------:R-:W-:Y:S02]  /*c460*/  PRMT R74, R64, 0x7610, R74 ;  /* 0x00007610404a7816 */ /* 0x000fe4000000004a */
        /* <DEDUP_REMOVED lines=19> */
.L_x_3147:
[----:B------:R-:W-:Y:S05]  /*c5a0*/  BSYNC B1 ;  /* 0x0000000000017941 */ /* 0x000fea0003800000 */
.L_x_2867:
        /* <DEDUP_REMOVED lines=15> */
[--C-:B------:R-:W-:Y:S01]  /*c6a0*/  SHF.R.U32.HI R91, RZ, 0x10, R61.reuse ;  /* 0x00000010ff5b7819 */ /* 0x100fe2000001163d */
        /* <DEDUP_REMOVED lines=9> */
[----:B------:R-:W-:Y:S01]  /*c740*/  FMUL.FTZ R61, R61, R88 ;  /* 0x000000583d3d7220 */ /* 0x000fe20000410000 */
[----:B------:R-:W-:Y:S02]  /*c750*/  HADD2.F32 R4, -RZ, R4.H1_H1 ;  /* 0x30000004ff047230 */ /* 0x000fe40000004100 */
[--C-:B------:R-:W-:Y:S02]  /*c760*/  HADD2.F32 R58, -RZ, R6.reuse.H0_H0 ;  /* 0x20000006ff3a7230 */ /* 0x100fe40000004100 */
[----:B------:R-:W-:Y:S01]  /*c770*/  FFMA.FTZ R90, R60, R90, R61 ;  /* 0x0000005a3c5a7223 */ /* 0x000fe2000001003d */
[----:B------:R-:W-:-:S02]  /*c780*/  HADD2.F32 R59, -RZ, R6.H1_H1 ;  /* 0x30000006ff3b7230 */ /* 0x000fc40000004100 */
[----:B------:R-:W-:Y:S01]  /*c790*/  FFMA.FTZ R91, R60, R88, -R91 ;  /* 0x000000583c5b7223 */ /* 0x000fe2000001085b */
[----:B------:R-:W-:Y:S02]  /*c7a0*/  HADD2.F32 R61, -RZ, R87.H0_H0 ;  /* 0x20000057ff3d7230 */ /* 0x000fe40000004100 */
[C---:B------:R-:W-:Y:S01]  /*c7b0*/  FMUL.FTZ R92, R4.reuse, R89 ;  /* 0x00000059045c7220 */ /* 0x040fe20000410000 */
[----:B------:R-:W-:Y:S02]  /*c7c0*/  HADD2.F32 R6, -RZ, R5.H0_H0 ;  /* 0x20000005ff067230 */ /* 0x000fe40000004100 */
[-C--:B------:R-:W-:Y:S01]  /*c7d0*/  FMUL.FTZ R88, R4, R77.reuse ;  /* 0x0000004d04587220 */ /* 0x080fe20000410000 */
[----:B------:R-:W-:Y:S02]  /*c7e0*/  HADD2.F32 R87, -RZ, R87.H1_H1 ;  /* 0x30000057ff577230 */ /* 0x000fe40000004100 */
[----:B------:R-:W-:Y:S01]  /*c7f0*/  FFMA.FTZ R92, R7, R77, -R92 ;  /* 0x0000004d075c7223 */ /* 0x000fe2000001085c */
[----:B------:R-:W-:-:S02]  /*c800*/  HADD2.F32 R5, -RZ, R5.H1_H1 ;  /* 0x30000005ff057230 */ /* 0x000fc40000004100 */
[----:B------:R-:W-:Y:S01]  /*c810*/  FFMA.FTZ R89, R7, R89, R88 ;  /* 0x0000005907597223 */ /* 0x000fe20000010058 */
[----:B------:R-:W-:Y:S02]  /*c820*/  HADD2.F32 R60, -RZ, R93.H0_H0 ;  /* 0x2000005dff3c7230 */ /* 0x000fe40000004100 */
[C---:B------:R-:W-:Y:S01]  /*c830*/  FMUL.FTZ R77, R59.reuse, R61 ;  /* 0x0000003d3b4d7220 */ /* 0x040fe20000410000 */
[----:B------:R-:W-:Y:S02]  /*c840*/  HADD2.F32 R4, -RZ, R94.H0_H0 ;  /* 0x2000005eff047230 */ /* 0x000fe40000004100 */
[-C--:B------:R-:W-:Y:S01]  /*c850*/  FMUL.FTZ R88, R59, R87.reuse ;  /* 0x000000573b587220 */ /* 0x080fe20000410000 */
        /* <DEDUP_REMOVED lines=11> */
.L_x_2872:
[----:B------:R-:W-:Y:S05]  /*c910*/  BSYNC B2 ;  /* 0x0000000000027941 */ /* 0x000fea0003800000 */
.L_x_2871:
[----:B------:R-:W-:Y:S04]  /*c920*/  BSSY B2, `(.L_x_2873) ;  /* 0x000002c000027945 */ /* 0x000fe80003800000 */
[----:B------:R-:W-:Y:S05]  /*c930*/  @P1 BRA `(.L_x_2874) ;  /* 0x0000000000a81947 */ /* 0x000fea0003800000 */
[----:B0-----:R-:W0:Y:S01]  /*c940*/  LDS.128 R4, [R0] ;  /* 0x0000000000047984 */ /* 0x001e220000000c00 */
        /* <DEDUP_REMOVED lines=11> */
[CC--:B------:R-:W-:Y:S01]  /*ca00*/  FMUL.FTZ R61, R57.reuse, R60.reuse ;  /* 0x0000003c393d7220 */ /* 0x0c0fe20000410000 */
[----:B------:R-:W-:Y:S01]  /*ca10*/  FMUL.FTZ R57, R57, R59 ;  /* 0x0000003b39397220 */ /* 0x000fe20000410000 */
[----:B------:R-:W-:Y:S02]  /*ca20*/  HADD2.F32 R4, -RZ, R4.H1_H1 ;  /* 0x30000004ff047230 */ /* 0x000fe40000004100 */
[--C-:B------:R-:W-:Y:S02]  /*ca30*/  HADD2.F32 R54, -RZ, R6.reuse.H0_H0 ;  /* 0x20000006ff367230 */ /* 0x100fe40000004100 */
[----:B------:R-:W-:Y:S01]  /*ca40*/  FFMA.FTZ R90, R56, R60, R57 ;  /* 0x0000003c385a7223 */ /* 0x000fe20000010039 */
[----:B------:R-:W-:-:S02]  /*ca50*/  HADD2.F32 R55, -RZ, R6.H1_H1 ;  /* 0x30000006ff377230 */ /* 0x000fc40000004100 */
[----:B------:R-:W-:Y:S01]  /*ca60*/  FMUL.FTZ R88, R4, R86 ;  /* 0x0000005604587220 */ /* 0x000fe20000410000 */
[----:B------:R-:W-:Y:S02]  /*ca70*/  HADD2.F32 R57, -RZ, R85.H1_H1 ;  /* 0x30000055ff397230 */ /* 0x000fe40000004100 */
[----:B------:R-:W-:Y:S01]  /*ca80*/  FFMA.FTZ R77, R56, R59, -R61 ;  /* 0x0000003b384d7223 */ /* 0x000fe2000001083d */
[----:B------:R-:W-:Y:S02]  /*ca90*/  HADD2.F32 R6, -RZ, R5.H0_H0 ;  /* 0x20000005ff067230 */ /* 0x000fe40000004100 */
[-C--:B------:R-:W-:Y:S01]  /*caa0*/  FMUL.FTZ R60, R4, R58.reuse ;  /* 0x0000003a043c7220 */ /* 0x080fe20000410000 */
[----:B------:R-:W-:Y:S02]  /*cab0*/  HADD2.F32 R85, -RZ, R85.H0_H0 ;  /* 0x20000055ff557230 */ /* 0x000fe40000004100 */
        /* <DEDUP_REMOVED lines=17> */
[----:B------:R1:W-:Y:S02]  /*cbd0*/  STS.128 [R0], R4 ;  /* 0x0000000400007388 */ /* 0x0003e40000000c00 */
.L_x_2874:
[----:B------:R-:W-:Y:S05]  /*cbe0*/  BSYNC B2 ;  /* 0x0000000000027941 */ /* 0x000fea0003800000 */
.L_x_2873:
[----:B------:R-:W-:Y:S04]  /*cbf0*/  BSSY B2, `(.L_x_2875) ;  /* 0x000002c000027945 */ /* 0x000fe80003800000 */
[----:B------:R-:W-:Y:S05]  /*cc00*/  @P2 BRA `(.L_x_2876) ;  /* 0x0000000000a82947 */ /* 0x000fea0003800000 */
[----:B01----:R-:W0:Y:S01]  /*cc10*/  LDS.128 R4, [R62+0x19400] ;  /* 0x019400003e047984 */ /* 0x003e220000000c00 */
[----:B------:R-:W-:Y:S01]  /*cc20*/  SHF.R.U32.HI R55, RZ, 0x10, R51 ;  /* 0x00000010ff377819 */ /* 0x000fe20000011633 */
[----:B------:R-:W-:Y:S01]  /*cc30*/  HADD2.F32 R54, -RZ, R84.H0_H0 ;  /* 0x20000054ff367230 */ /* 0x000fe20000004100 */
[--C-:B------:R-:W-:Y:S01]  /*cc40*/  SHF.R.U32.HI R57, RZ, 0x10, R53.reuse ;  /* 0x00000010ff397819 */ /* 0x100fe20000011635 */
        /* <DEDUP_REMOVED lines=38> */
.L_x_2876:
[----:B------:R-:W-:Y:S05]  /*ceb0*/  BSYNC B2 ;  /* 0x0000000000027941 */ /* 0x000fea0003800000 */
.L_x_2875:
[----:B------:R-:W-:Y:S04]  /*cec0*/  BSSY B2, `(.L_x_2877) ;  /* 0x000002c000027945 */ /* 0x000fe80003800000 */
[----:B------:R-:W-:Y:S05]  /*ced0*/  @P3 BRA `(.L_x_2878) ;  /* 0x0000000000a83947 */ /* 0x000fea0003800000 */
[----:B012---:R-:W0:Y:S01]  /*cee0*/  LDS.128 R4, [R0+0x4000] ;  /* 0x0040000000047984 */ /* 0x007e220000000c00 */
        /* <DEDUP_REMOVED lines=41> */
.L_x_2878:
[----:B------:R-:W-:Y:S05]  /*d180*/  BSYNC B2 ;  /* 0x0000000000027941 */ /* 0x000fea0003800000 */
.L_x_2877:
[----:B------:R-:W-:Y:S04]  /*d190*/  BSSY B2, `(.L_x_2879) ;  /* 0x000002c000027945 */ /* 0x000fe80003800000 */
[----:B------:R-:W-:Y:S05]  /*d1a0*/  @P4 BRA `(.L_x_2880) ;  /* 0x0000000000a84947 */ /* 0x000fea0003800000 */
[----:B0123--:R-:W0:Y:S01]  /*d1b0*/  LDS.128 R4, [R62+0x1d400] ;  /* 0x01d400003e047984 */ /* 0x00fe220000000c00 */
        /* <DEDUP_REMOVED lines=41> */
.L_x_2880:
[----:B------:R-:W-:Y:S05]  /*d450*/  BSYNC B2 ;  /* 0x0000000000027941 */ /* 0x000fea0003800000 */
.L_x_2879:
        /* <DEDUP_REMOVED lines=43> */
.L_x_2870:
[----:B------:R-:W-:Y:S05]  /*d710*/  BSYNC B1 ;  /* 0x0000000000017941 */ /* 0x000fea0003800000 */
.L_x_2869:
        /* <DEDUP_REMOVED lines=12> */
[--C-:B------:R-:W-:Y:S01]  /*d7e0*/  SHF.R.U64 R47, R40, 0x10, R41.reuse ;  /* 0x00000010282f7819 */ /* 0x100fe20000001229 */
[----:B------:R-:W-:Y:S01]  /*d7f0*/  HADD2.F32 R38, -RZ, R76.H0_H0 ;  /* 0x2000004cff267230 */ /* 0x000fe20000004100 */
[----:B------:R-:W-:Y:S01]  /*d800*/  SHF.R.U32.HI R39, RZ, 0x10, R41 ;  /* 0x00000010ff277819 */ /* 0x000fe20000011629 */
[--C-:B------:R-:W-:Y:S01]  /*d810*/  HADD2.F32 R40, -RZ, R75.reuse.H0_H0 ;  /* 0x2000004bff287230 */ /* 0x100fe20000004100 */
[--C-:B------:R-:W-:Y:S01]  /*d820*/  SHF.R.U32.HI R41, RZ, 0x10, R31.reuse ;  /* 0x00000010ff297819 */ /* 0x100fe2000001161f */
[----:B------:R-:W-:Y:S01]  /*d830*/  HADD2.F32 R75, -RZ, R75.H1_H1 ;  /* 0x3000004bff4b7230 */ /* 0x000fe20000004100 */
[----:B------:R-:W-:Y:S01]  /*d840*/  SHF.R.U64 R45, R30, 0x10, R31 ;  /* 0x000000101e2d7819 */ /* 0x000fe2000000121f */
[----:B------:R-:W-:Y:S02]  /*d850*/  HADD2.F32 R39, -RZ, R39.H0_H0 ;  /* 0x20000027ff277230 */ /* 0x000fe40000004100 */
        /* <DEDUP_REMOVED lines=33> */
.L_x_2883:
[----:B------:R-:W-:Y:S05]  /*da70*/  BSYNC B1 ;  /* 0x0000000000017941 */ /* 0x000fea0003800000 */
.L_x_2882:
[----:B------:R-:W-:Y:S04]  /*da80*/  BSSY B1, `(.L_x_2884) ;  /* 0x000002c000017945 */ /* 0x000fe80003800000 */
[----:B------:R-:W-:Y:S05]  /*da90*/  @P1 BRA `(.L_x_2885) ;  /* 0x0000000000a81947 */ /* 0x000fea0003800000 */
[----:B0-----:R-:W0:Y:S01]  /*daa0*/  LDS.128 R4, [R0+0x2000] ;  /* 0x0020000000047984 */ /* 0x001e220000000c00 */
        /* <DEDUP_REMOVED lines=41> */
.L_x_2885:
[----:B------:R-:W-:Y:S05]  /*dd40*/  BSYNC B1 ;  /* 0x0000000000017941 */ /* 0x000fea0003800000 */
.L_x_2884:
        /* <DEDUP_REMOVED lines=44> */
.L_x_2887:
[----:B------:R-:W-:Y:S05]  /*e010*/  BSYNC B1 ;  /* 0x0000000000017941 */ /* 0x000fea0003800000 */
.L_x_2886:
        /* <DEDUP_REMOVED lines=44> */
.L_x_2889:
[----:B------:R-:W-:Y:S05]  /*e2e0*/  BSYNC B1 ;  /* 0x0000000000017941 */ /* 0x000fea0003800000 */
.L_x_2888:
        /* <DEDUP_REMOVED lines=44> */
.L_x_2891:
[----:B------:R-:W-:Y:S05]  /*e5b0*/  BSYNC B1 ;  /* 0x0000000000017941 */ /* 0x000fea0003800000 */
.L_x_2890:
[----:B------:R-:W-:Y:S05]  /*e5c0*/  @P5 BRA `(.L_x_2881) ;  /* 0x0000003800145947 */ /* 0x000fea0003800000 */
[----:B01234-:R-:W0:Y:S01]  /*e5d0*/  LDS.128 R4, [R0+0xa000] ;  /* 0x00a0000000047984 */ /* 0x01fe220000000c00 */
[----:B------:R-:W-:Y:S01]  /*e5e0*/  SHF.R.U32.HI R13, RZ, 0x10, R11 ;  /* 0x00000010ff0d7819 */ /* 0x000fe2000001160b */
[--C-:B------:R-:W-:Y:S01]  /*e5f0*/  HADD2.F32 R12, -RZ, R64.reuse.H0_H0 ;  /* 0x20000040ff0c7230 */ /* 0x100fe20000004100 */
        /* <DEDUP_REMOVED lines=40> */
.L_x_2860:
[----:B------:R-:W0:Y:S01]  /*e880*/  S2R R0, SR_TID.X ;  /* 0x0000000000007919 */ /* 0x000e220000002100 */
[----:B------:R-:W1:Y:S01]  /*e890*/  LDC R69, c[0x0][0x448] ;  /* 0x00011200ff457b82 */ /* 0x000e620000000800 */
[----:B------:R-:W-:Y:S01]  /*e8a0*/  ULDC.64 UR4, c[0x0][0x3f8] ;  /* 0x0000fe0000047ab9 */ /* 0x000fe20000000a00 */
[----:B------:R-:W-:Y:S01]  /*e8b0*/  MOV R8, R24 ;  /* 0x0000001800087202 */ /* 0x000fe20000000f00 */
[----:B------:R-:W-:Y:S01]  /*e8c0*/  ULDC.64 UR6, c[0x0][0x408] ;  /* 0x0001020000067ab9 */ /* 0x000fe20000000a00 */
[----:B------:R-:W-:Y:S02]  /*e8d0*/  IMAD.MOV.U32 R9, RZ, RZ, R27 ;  /* 0x000000ffff097224 */ /* 0x000fe400078e001b */
[----:B------:R-:W-:Y:S01]  /*e8e0*/  IMAD.MOV.U32 R4, RZ, RZ, R144 ;  /* 0x000000ffff047224 */ /* 0x000fe200078e0090 */
[----:B-1----:R-:W-:Y:S01]  /*e8f0*/  ISETP.NE.AND P0, PT, R69, 0x1, PT ;  /* 0x000000014500780c */ /* 0x002fe20003f05270 */
[----:B0-----:R-:W-:-:S05]  /*e900*/  VIADD R0, R0, 0xffffff80 ;  /* 0xffffff8000007836 */ /* 0x001fca0000000000 */
[----:B------:R-:W-:-:S07]  /*e910*/  SHF.R.S32.HI R3, RZ, 0x1f, R0 ;  /* 0x0000001fff037819 */ /* 0x000fce0000011400 */
[----:B------:R-:W0:Y:S01]  /*e920*/  @P0 LDC R5, c[0x0][0x450] ;  /* 0x00011400ff050b82 */ /* 0x000e220000000800 */
[----:B------:R-:W-:-:S04]  /*e930*/  LEA.HI R3, R3, R0, RZ, 0x2 ;  /* 0x0000000003037211 */ /* 0x000fc800078f10ff */
[----:B------:R-:W-:-:S05]  /*e940*/  LOP3.LUT R3, R3, 0xfffffffc, RZ, 0xc0, !PT ;  /* 0xfffffffc03037812 */ /* 0x000fca00078ec0ff */
[----:B------:R-:W-:Y:S02]  /*e950*/  IMAD.IADD R3, R0, 0x1, -R3 ;  /* 0x0000000100037824 */ /* 0x000fe400078e0a03 */
[----:B------:R-:W1:Y:S02]  /*e960*/  @P0 LDC R0, c[0x0][0x44c] ;  /* 0x00011300ff000b82 */ /* 0x000e640000000800 */
[----:B------:R-:W-:-:S04]  /*e970*/  IMAD R3, R3, 0x40, R10 ;  /* 0x0000004003037824 */ /* 0x000fc800078e020a */
[----:B-1----:R-:W-:-:S05]  /*e980*/  @P0 IMAD.HI.U32 R0, R3, R0, RZ ;  /* 0x0000000003000227 */ /* 0x002fca00078e00ff */
[----:B0-----:R-:W-:Y:S01]  /*e990*/  @P0 SHF.R.U32.HI R3, RZ, R5, R0 ;  /* 0x00000005ff030219 */ /* 0x001fe20000011600 */
        /* <DEDUP_REMOVED lines=22> */
[----:B0-----:R-:W-:Y:S01]  /*eb00*/  IMAD.MOV.U32 R21, RZ, RZ, R3 ;  /* 0x000000ffff157224 */ /* 0x001fe200078e0003 */
[----:B-12---:R-:W-:-:S07]  /*eb10*/  MOV R20, R0 ;  /* 0x0000000000147202 */ /* 0x006fce0000000f00 */
.L_x_3153:
        /* <DEDUP_REMOVED lines=18> */
[----:B------:R-:W2:Y:S01]  /*ec40*/  LDL R3, [R1+0x58] ;  /* 0x0000580001037983 */ /* 0x000ea20000100800 */
[----:B------:R-:W-:-:S03]  /*ec50*/  ULDC UR4, c[0x0][0x3f4] ;  /* 0x0000fd0000047ab9 */ /* 0x000fc60000000800 */
[----:B------:R-:W3:Y:S01]  /*ec60*/  LDL R0, [R1+0x5c] ;  /* 0x00005c0001007983 */ /* 0x000ee20000100800 */
[----:B------:R-:W-:Y:S02]  /*ec70*/  ISETP.GE.AND P0, PT, R18, UR4, PT ;  /* 0x0000000412007c0c */ /* 0x000fe4000bf06270 */
[----:B------:R-:W-:Y:S02]  /*ec80*/  CS2R R32, SRZ ;  /* 0x0000000000207805 */ /* 0x000fe4000001ff00 */
[----:B------:R-:W-:Y:S02]  /*ec90*/  ISETP.GE.AND P1, PT, R206, UR4, PT ;  /* 0x00000004ce007c0c */ /* 0x000fe4000bf26270 */
[----:B------:R-:W-:Y:S02]  /*eca0*/  CS2R R34, SRZ ;  /* 0x0000000000227805 */ /* 0x000fe4000001ff00 */
[----:B------:R-:W-:Y:S02]  /*ecb0*/  ISETP.GE.AND P2, PT, R207, UR4, PT ;  /* 0x00000004cf007c0c */ /* 0x000fe4000bf46270 */
[----:B------:R-:W-:-:S02]  /*ecc0*/  CS2R R44, SRZ ;  /* 0x00000000002c7805 */ /* 0x000fc4000001ff00 */
[----:B------:R-:W-:Y:S02]  /*ecd0*/  CS2R R46, SRZ ;  /* 0x00000000002e7805 */ /* 0x000fe4000001ff00 */
[----:B------:R-:W-:Y:S02]  /*ece0*/  CS2R R28, SRZ ;  /* 0x00000000001c7805 */ /* 0x000fe4000001ff00 */
[----:B------:R-:W-:Y:S01]  /*ecf0*/  CS2R R30, SRZ ;  /* 0x00000000001e7805 */ /* 0x000fe2000001ff00 */
[----:B------:R-:W-:Y:S01]  /*ed00*/  @!P0 IMAD.WIDE R4, R18, 0x2, R20 ;  /* 0x0000000212048825 */ /* 0x000fe200078e0214 */
[----:B------:R-:W-:Y:S02]  /*ed10*/  CS2R R40, SRZ ;  /* 0x0000000000287805 */ /* 0x000fe4000001ff00 */
[----:B------:R-:W-:Y:S02]  /*ed20*/  CS2R R42, SRZ ;  /* 0x00000000002a7805 */ /* 0x000fe4000001ff00 */
[----:B------:R-:W-:-:S02]  /*ed30*/  CS2R R24, SRZ ;  /* 0x0000000000187805 */ /* 0x000fc4000001ff00 */
[----:B------:R-:W-:Y:S01]  /*ed40*/  CS2R R26, SRZ ;  /* 0x00000000001a7805 */ /* 0x000fe2000001ff00 */
[----:B------:R0:W5:Y:S01]  /*ed50*/  @!P0 LD.E.128 R32, desc[UR60][R4.64] ;  /* 0x0000003c04208980 */ /* 0x000162000c101d00 */
[----:B------:R-:W-:Y:S02]  /*ed60*/  CS2R R36, SRZ ;  /* 0x0000000000247805 */ /* 0x000fe4000001ff00 */
[----:B------:R-:W-:Y:S01]  /*ed70*/  CS2R R38, SRZ ;  /* 0x0000000000267805 */ /* 0x000fe2000001ff00 */
[----:B0-----:R-:W-:-:S05]  /*ed80*/  @!P0 IMAD.WIDE R4, R18, 0x2, R50 ;  /* 0x0000000212048825 */ /* 0x001fca00078e0232 */
[----:B------:R0:W5:Y:S01]  /*ed90*/  @!P0 LD.E.128 R44, desc[UR60][R4.64] ;  /* 0x0000003c042c8980 */ /* 0x000162000c101d00 */
[----:B--2---:R-:W-:Y:S02]  /*eda0*/  @!P1 IMAD.SHL.U32 R15, R3, 0x8, RZ ;  /* 0x00000008030f9824 */ /* 0x004fe400078e00ff */
[----:B---3--:R-:W-:Y:S02]  /*edb0*/  @!P2 IMAD.SHL.U32 R49, R0, 0x8, RZ ;  /* 0x000000080031a824 */ /* 0x008fe400078e00ff */
[----:B------:R-:W-:-:S04]  /*edc0*/  @!P1 IMAD.WIDE R12, R15, 0x2, R20 ;  /* 0x000000020f0c9825 */ /* 0x000fc800078e0214 */
[----:B------:R-:W-:Y:S01]  /*edd0*/  @!P2 IMAD.WIDE R20, R49, 0x2, R20 ;  /* 0x000000023114a825 */ /* 0x000fe200078e0214 */
[----:B------:R0:W5:Y:S03]  /*ede0*/  @!P1 LD.E.128 R28, desc[UR60][R12.64] ;  /* 0x0000003c0c1c9980 */ /* 0x000166000c101d00 */
[--C-:B------:R-:W-:Y:S01]  /*edf0*/  @!P1 IMAD.WIDE R14, R15, 0x2, R50.reuse ;  /* 0x000000020f0e9825 */ /* 0x100fe200078e0232 */
[----:B------:R0:W5:Y:S03]  /*ee00*/  @!P2 LD.E.128 R24, desc[UR60][R20.64] ;  /* 0x0000003c1418a980 */ /* 0x000166000c101d00 */
[----:B------:R-:W-:Y:S01]  /*ee10*/  @!P2 IMAD.WIDE R48, R49, 0x2, R50 ;  /* 0x000000023130a825 */ /* 0x000fe200078e0232 */
[----:B------:R0:W5:Y:S04]  /*ee20*/  @!P1 LD.E.128 R40, desc[UR60][R14.64] ;  /* 0x0000003c0e289980 */ /* 0x000168000c101d00 */
[----:B------:R0:W5:Y:S02]  /*ee30*/  @!P2 LD.E.128 R36, desc[UR60][R48.64] ;  /* 0x0000003c3024a980 */ /* 0x000164000c101d00 */
.L_x_2894:
[----:B------:R-:W-:Y:S05]  /*ee40*/  BSYNC B1 ;  /* 0x0000000000017941 */ /* 0x000fea0003800000 */
.L_x_2893:
[----:B0----5:R-:W-:Y:S01]  /*ee50*/  IMAD.MOV.U32 R5, RZ, RZ, R47 ;  /* 0x000000ffff057224 */ /* 0x021fe200078e002f */
[----:B------:R-:W-:Y:S01]  /*ee60*/  MOV R0, R44 ;  /* 0x0000002c00007202 */ /* 0x000fe20000000f00 */
[----:B------:R-:W-:Y:S01]  /*ee70*/  IMAD.MOV.U32 R3, RZ, RZ, R45 ;  /* 0x000000ffff037224 */ /* 0x000fe200078e002d */
        /* <DEDUP_REMOVED lines=36> */
[----:B------:R-:W-:Y:S02]  /*f0c0*/  PRMT R78, R4, 0x5410, R5 ;  /* 0x00005410044e7816 */ /* 0x000fe40000000005 */
[----:B------:R-:W-:Y:S02]  /*f0d0*/  CS2R R4, SRZ ;  /* 0x0000000000047805 */ /* 0x000fe4000001ff00 */
[----:B------:R-:W-:Y:S01]  /*f0e0*/  PRMT R77, R0, 0x5410, R3 ;  /* 0x00005410004d7816 */ /* 0x000fe20000000003 */
[----:B------:R-:W-:Y:S06]  /*f0f0*/  BRA.DIV UR4, `(.L_x_2895) ;  /* 0x000001e204fc7947 */ /* 0x000fec000b800000 */
[----:B------:R-:W0:Y:S04]  /*f100*/  SHFL.IDX PT, R3, R8, 0x1, 0x1c1f ;  /* 0x003c1f0008037f89 */ /* 0x000e2800000e0000 */
[----:B------:R-:W1:Y:S04]  /*f110*/  SHFL.IDX PT, R0, R6, 0x1, 0x1c1f ;  /* 0x003c1f0006007f89 */ /* 0x000e6800000e0000 */
[----:B------:R-:W2:Y:S04]  /*f120*/  SHFL.IDX PT, R7, R7, 0x1, 0x1c1f ;  /* 0x003c1f0007077f89 */ /* 0x000ea800000e0000 */
[----:B------:R3:W4:Y:S01]  /*f130*/  SHFL.IDX PT, R14, R9, 0x1, 0x1c1f ;  /* 0x003c1f00090e7f89 */ /* 0x00072200000e0000 */
[----:B0-----:R-:W-:Y:S01]  /*f140*/  IMAD.MOV.U32 R21, RZ, RZ, R3 ;  /* 0x000000ffff157224 */ /* 0x001fe200078e0003 */
[----:B-1-3--:R-:W-:-:S07]  /*f150*/  MOV R20, R0 ;  /* 0x0000000000147202 */ /* 0x00afce0000000f00 */
.L_x_3159:
        /* <DEDUP_REMOVED lines=27> */
[----:B------:R-:W-:Y:S01]  /*f310*/  CS2R R52, SRZ ;  /* 0x0000000000347805 */ /* 0x000fe2000001ff00 */
[----:B------:R-:W-:Y:S01]  /*f320*/  @!P0 IMAD.WIDE R12, R18, 0x2, R20 ;  /* 0x00000002120c8825 */ /* 0x000fe200078e0214 */
[----:B------:R-:W-:Y:S02]  /*f330*/  CS2R R54, SRZ ;  /* 0x0000000000367805 */ /* 0x000fe4000001ff00 */
[----:B------:R-:W-:Y:S02]  /*f340*/  CS2R R8, SRZ ;  /* 0x0000000000087805 */ /* 0x000fe4000001ff00 */
[----:B------:R-:W-:Y:S02]  /*f350*/  CS2R R10, SRZ ;  /* 0x00000000000a7805 */ /* 0x000fe4000001ff00 */
[----:B------:R-:W-:Y:S01]  /*f360*/  CS2R R56, SRZ ;  /* 0x0000000000387805 */ /* 0x000fe2000001ff00 */
[----:B------:R0:W5:Y:S01]  /*f370*/  @!P0 LD.E.128 R48, desc[UR60][R12.64] ;  /* 0x0000003c0c308980 */ /* 0x000162000c101d00 */
[----:B------:R-:W-:-:S02]  /*f380*/  CS2R R58, SRZ ;  /* 0x00000000003a7805 */ /* 0x000fc4000001ff00 */
[----:B------:R-:W-:Y:S02]  /*f390*/  CS2R R14, SRZ ;  /* 0x00000000000e7805 */ /* 0x000fe4000001ff00 */
[----:B0-----:R-:W-:Y:S01]  /*f3a0*/  CS2R R12, SRZ ;  /* 0x00000000000c7805 */ /* 0x001fe2000001ff00 */
[----:B--2---:R-:W-:Y:S01]  /*f3b0*/  @!P1 IMAD.SHL.U32 R65, R3, 0x8, RZ ;  /* 0x0000000803419824 */ /* 0x004fe200078e00ff */
[----:B---3--:R-:W-:-:S03]  /*f3c0*/  @!P2 SHF.L.U32 R67, R0, 0x3, RZ ;  /* 0x000000030043a819 */ /* 0x008fc600000006ff */
[----:B------:R-:W-:-:S04]  /*f3d0*/  @!P1 IMAD.WIDE R62, R65, 0x2, R20 ;  /* 0x00000002413e9825 */ /* 0x000fc800078e0214 */
[----:B------:R-:W-:Y:S01]  /*f3e0*/  @!P2 IMAD.WIDE R20, R67, 0x2, R20 ;  /* 0x000000024314a825 */ /* 0x000fe200078e0214 */
[----:B------:R0:W5:Y:S03]  /*f3f0*/  @!P1 LD.E.128 R52, desc[UR60][R62.64] ;  /* 0x0000003c3e349980 */ /* 0x000166000c101d00 */
[--C-:B------:R-:W-:Y:S01]  /*f400*/  @!P1 IMAD.WIDE R64, R65, 0x2, R60.reuse ;  /* 0x0000000241409825 */ /* 0x100fe200078e023c */
[----:B------:R0:W5:Y:S03]  /*f410*/  @!P2 LD.E.128 R56, desc[UR60][R20.64] ;  /* 0x0000003c1438a980 */ /* 0x000166000c101d00 */
[--C-:B------:R-:W-:Y:S01]  /*f420*/  @!P2 IMAD.WIDE R66, R67, 0x2, R60.reuse ;  /* 0x000000024342a825 */ /* 0x100fe200078e023c */
[----:B------:R0:W5:Y:S03]  /*f430*/  @!P1 LD.E.128 R8, desc[UR60][R64.64] ;  /* 0x0000003c40089980 */ /* 0x000166000c101d00 */
[----:B------:R-:W-:Y:S01]  /*f440*/  @!P0 IMAD.WIDE R60, R18, 0x2, R60 ;  /* 0x00000002123c8825 */ /* 0x000fe200078e023c */
[----:B------:R0:W5:Y:S04]  /*f450*/  @!P2 LD.E.128 R12, desc[UR60][R66.64] ;  /* 0x0000003c420ca980 */ /* 0x000168000c101d00 */
[----:B------:R0:W5:Y:S02]  /*f460*/  @!P0 LD.E.128 R4, desc[UR60][R60.64] ;  /* 0x0000003c3c048980 */ /* 0x000164000c101d00 */
.L_x_2897:
[----:B------:R-:W-:Y:S05]  /*f470*/  BSYNC B1 ;  /* 0x0000000000017941 */ /* 0x000fea0003800000 */
.L_x_2896:
[----:B-----5:R-:W-:Y:S01]  /*f480*/  IMAD.MOV.U32 R3, RZ, RZ, R4 ;  /* 0x000000ffff037224 */ /* 0x020fe200078e0004 */
[----:B------:R-:W-:Y:S01]  /*f490*/  LEA.HI R0, R236, R236, RZ, 0x1 ;  /* 0x000000ecec007211 */ /* 0x000fe200078f08ff */
[----:B0-----:R-:W-:Y:S01]  /*f4a0*/  IMAD.MOV.U32 R20, RZ, RZ, R5 ;  /* 0x000000ffff147224 */ /* 0x001fe200078e0005 */
[----:B------:R-:W-:Y:S01]  /*f4b0*/  BSSY B1, `(.L_x_2898) ;  /* 0x000002c000017945 */ /* 0x000fe20003800000 */
[----:B------:R-:W-:Y:S02]  /*f4c0*/  IMAD.MOV.U32 R21, RZ, RZ, R6 ;  /* 0x000000ffff157224 */ /* 0x000fe400078e0006 */
[----:B------:R-:W-:Y:S01]  /*f4d0*/  IMAD.MOV.U32 R60, RZ, RZ, R7 ;  /* 0x000000ffff3c7224 */ /* 0x000fe200078e0007 */
[----:B------:R-:W-:Y:S01]  /*f4e0*/  PRMT R79, R3, 0x5410, R20 ;  /* 0x00005410034f7816 */ /* 0x000fe20000000014 */
[----:B------:R-:W-:Y:S01]  /*f4f0*/  IMAD.MOV.U32 R20, RZ, RZ, R9 ;  /* 0x000000ffff147224 */ /* 0x000fe200078e0009 */
[----:B------:R-:W-:Y:S01]  /*f500*/  LOP3.LUT R3, R0, 0xfffffffe, RZ, 0xc0, !PT ;  /* 0xfffffffe00037812 */ /* 0x000fe200078ec0ff */
[----:B------:R-:W-:Y:S01]  /*f510*/  IMAD.MOV.U32 R62, RZ, RZ, R50 ;  /* 0x000000ffff3e7224 */ /* 0x000fe200078e0032 */
[----:B------:R-:W-:Y:S01]  /*f520*/  PRMT R80, R21, 0x5410, R60 ;  /* 0x0000541015507816 */ /* 0x000fe2000000003c */
[----:B------:R-:W-:Y:S01]  /*f530*/  IMAD.MOV.U32 R21, RZ, RZ, R10 ;  /* 0x000000ffff157224 */ /* 0x000fe200078e000a */
[----:B------:R-:W-:Y:S01]  /*f540*/  MOV R0, R8 ;  /* 0x0000000800007202 */ /* 0x000fe20000000f00 */
[----:B------:R-:W-:Y:S01]  /*f550*/  IMAD.IADD R3, R236, 0x1, -R3 ;  /* 0x00000001ec037824 */ /* 0x000fe200078e0a03 */
[----:B------:R-:W-:Y:S01]  /*f560*/  PRMT R82, R62, 0x7610, R82 ;  /* 0x000076103e527816 */ /* 0x000fe20000000052 */
        /* <DEDUP_REMOVED lines=8> */
[----:B------:R-:W-:Y:S01]  /*f5f0*/  MOV R21, R14 ;  /* 0x0000000e00157202 */ /* 0x000fe20000000f00 */
[----:B------:R-:W-:Y:S01]  /*f600*/  IMAD.MOV.U32 R62, RZ, RZ, R53 ;  /* 0x000000ffff3e7224 */ /* 0x000fe200078e0035 */
[--C-:B------:R-:W-:Y:S01]  /*f610*/  PRMT R3, R3, 0x5410, R20.reuse ;  /* 0x0000541003037816 */ /* 0x100fe20000000014 */
[----:B------:R-:W-:Y:S01]  /*f620*/  IMAD.MOV.U32 R63, RZ, RZ, R57 ;  /* 0x000000ffff3f7224 */ /* 0x000fe200078e0039 */
[----:B------:R-:W-:Y:S01]  /*f630*/  PRMT R20, R21, 0x7610, R20 ;  /* 0x0000761015147816 */ /* 0x000fe20000000014 */
[----:B------:R-:W-:Y:S01]  /*f640*/  IMAD.MOV.U32 R21, RZ, RZ, R48 ;  /* 0x000000ffff157224 */ /* 0x000fe200078e0030 */
[----:B------:R-:W-:Y:S01]  /*f650*/  PRMT R72, R72, 0x5410, R0 ;  /* 0x0000541048487816 */ /* 0x000fe20000000000 */
[----:B------:R-:W-:-:S03]  /*f660*/  IMAD.MOV.U32 R0, RZ, RZ, R15 ;  /* 0x000000ffff007224 */ /* 0x000fc600078e000f */
[----:B------:R-:W-:Y:S01]  /*f670*/  PRMT R81, R21, 0x5410, R60 ;  /* 0x0000541015517816 */ /* 0x000fe2000000003c */
[----:B------:R-:W-:Y:S01]  /*f680*/  IMAD.MOV.U32 R21, RZ, RZ, R51 ;  /* 0x000000ffff157224 */ /* 0x000fe200078e0033 */
[----:B------:R-:W-:Y:S02]  /*f690*/  MOV R60, R52 ;  /* 0x00000034003c7202 */ /* 0x000fe40000000f00 */
[----:B------:R-:W-:Y:S02]  /*f6a0*/  PRMT R20, R20, 0x5410, R0 ;  /* 0x0000541014147816 */ /* 0x000fe40000000000 */
[----:B------:R-:W-:Y:S01]  /*f6b0*/  PRMT R82, R82, 0x5410, R21 ;  /* 0x0000541052527816 */ /* 0x000fe20000000015 */
[----:B------:R-:W-:Y:S01]  /*f6c0*/  IMAD.MOV.U32 R21, RZ, RZ, R54 ;  /* 0x000000ffff157224 */ /* 0x000fe200078e0036 */
[----:B------:R-:W-:Y:S01]  /*f6d0*/  PRMT R73, R60, 0x5410, R62 ;  /* 0x000054103c497816 */ /* 0x000fe2000000003e */
[----:B------:R-:W-:Y:S01]  /*f6e0*/  IMAD.MOV.U32 R60, RZ, RZ, R55 ;  /* 0x000000ffff3c7224 */ /* 0x000fe200078e0037 */
[----:B------:R-:W-:Y:S01]  /*f6f0*/  VIADDMNMX R0, R69, -R222, 0x80, PT ;  /* 0x0000008045007446 */ /* 0x000fe200038009de */
[----:B------:R-:W-:-:S03]  /*f700*/  IMAD.MOV.U32 R62, RZ, RZ, R56 ;  /* 0x000000ffff3e7224 */ /* 0x000fc600078e0038 */
[----:B------:R-:W-:Y:S02]  /*f710*/  PRMT R74, R21, 0x5410, R60 ;  /* 0x00005410154a7816 */ /* 0x000fe4000000003c */
[----:B------:R-:W-:Y:S01]  /*f720*/  PRMT R21, R62, 0x5410, R63 ;  /* 0x000054103e157816 */ /* 0x000fe2000000003f */
[----:B------:R-:W-:Y:S01]  /*f730*/  IMAD.MOV.U32 R62, RZ, RZ, R59 ;  /* 0x000000ffff3e7224 */ /* 0x000fe200078e003b */
[----:B------:R-:W-:Y:S02]  /*f740*/  ISETP.GE.AND P1, PT, R204, R0, PT ;  /* 0x00000000cc00720c */ /* 0x000fe40003f26270 */
[----:B------:R-:W-:Y:S01]  /*f750*/  MOV R60, R58 ;  /* 0x0000003a003c7202 */ /* 0x000fe20000000f00 */
[----:B0-----:R-:W-:Y:S10]  /*f760*/  @!P0 BRA `(.L_x_2899) ;  /* 0x000001dc00d88947 */ /* 0x001ff40003800000 */
.L_x_3160:
[----:B------:R-:W-:Y:S05]  /*f770*/  BSYNC B1 ;  /* 0x0000000000017941 */ /* 0x000fea0003800000 */
.L_x_2898:
[----:B------:R-:W-:Y:S01]  /*f780*/  BSSY B1, `(.L_x_2900) ;  /* 0x0000136000017945 */ /* 0x000fe20003800000 */
[----:B------:R-:W-:-:S03]  /*f790*/  PRMT R69, R60, 0x5410, R62 ;  /* 0x000054103c457816 */ /* 0x000fc6000000003e */
[----:B------:R-:W-:Y:S05]  /*f7a0*/  @P1 BRA `(.L_x_2901) ;  /* 0x0000001000cc1947 */ /* 0x000fea0003800000 */
[----:B------:R-:W1:Y:S01]  /*f7b0*/  LDC R71, c[0x0][0x3f4] ;  /* 0x0000fd00ff477b82 */ /* 0x000e620000000800 */
[----:B------:R-:W-:Y:S01]  /*f7c0*/  BSSY B2, `(.L_x_2902) ;  /* 0x000006d000027945 */ /* 0x000fe20003800000 */
[-C--:B-1----:R-:W-:Y:S02]  /*f7d0*/  ISETP.GE.AND P0, PT, R18, R71.reuse, PT ;  /* 0x000000471200720c */ /* 0x082fe40003f06270 */
[-C--:B------:R-:W-:Y:S02]  /*f7e0*/  ISETP.GE.AND P1, PT, R206, R71.reuse, PT ;  /* 0x00000047ce00720c */ /* 0x080fe40003f26270 */
[----:B------:R-:W-:-:S09]  /*f7f0*/  ISETP.GE.AND P2, PT, R207, R71, PT ;  /* 0x00000047cf00720c */ /* 0x000fd20003f46270 */
[----:B------:R-:W-:Y:S05]  /*f800*/  @P0 BRA `(.L_x_2903) ;  /* 0x0000000400a00947 */ /* 0x000fea0003800000 */
[----:B------:R-:W1:Y:S01]  /*f810*/  S2R R64, SR_TID.X ;  /* 0x0000000000407919 */ /* 0x000e620000002100 */
[----:B------:R-:W-:Y:S01]  /*f820*/  LOP3.LUT R60, R216, 0x38, R18, 0xf8, !PT ;  /* 0x00000038d83c7812 */ /* 0x000fe200078ef812 */
[--C-:B------:R-:W-:Y:S01]  /*f830*/  HADD2.F32 R99, -RZ, R93.reuse.H0_H0 ;  /* 0x2000005dff637230 */ /* 0x100fe20000004100 */
[--C-:B------:R-:W-:Y:S01]  /*f840*/  SHF.R.U64 R44, R44, 0x10, R45.reuse ;  /* 0x000000102c2c7819 */ /* 0x100fe2000000122d */
[----:B------:R-:W-:Y:S01]  /*f850*/  HADD2.F32 R97, -RZ, R93.H1_H1 ;  /* 0x3000005dff617230 */ /* 0x000fe20000004100 */
[----:B0-----:R-:W-:Y:S01]  /*f860*/  LOP3.LUT R61, R60, R217, RZ, 0x3c, !PT ;  /* 0x000000d93c3d7212 */ /* 0x001fe200078e3cff */
[----:B------:R-:W-:Y:S01]  /*f870*/  HADD2.F32 R102, -RZ, R91.H1_H1 ;  /* 0x3000005bff667230 */ /* 0x000fe20000004100 */
[----:B------:R-:W-:Y:S02]  /*f880*/  SHF.R.U32.HI R100, RZ, 0x10, R45 ;  /* 0x00000010ff647819 */ /* 0x000fe4000001162d */
[----:B------:R-:W-:Y:S01]  /*f890*/  SHF.R.U64 R32, R32, 0x10, R33 ;  /* 0x0000001020207819 */ /* 0x000fe20000001221 */
[----:B------:R-:W-:Y:S01]  /*f8a0*/  IMAD.IADD R61, R218, 0x1, R61 ;  /* 0x00000001da3d7824 */ /* 0x000fe200078e023d */
[----:B------:R-:W-:Y:S01]  /*f8b0*/  SHF.R.U32.HI R98, RZ, 0x10, R33 ;  /* 0x00000010ff627819 */ /* 0x000fe20000011621 */
[----:B------:R-:W-:Y:S01]  /*f8c0*/  HADD2.F32 R100, -RZ, R100.H0_H0 ;  /* 0x20000064ff647230 */ /* 0x000fe20000004100 */
[----:B------:R-:W-:Y:S01]  /*f8d0*/  SHF.R.U64 R33, R34, 0x10, R35 ;  /* 0x0000001022217819 */ /* 0x000fe20000001223 */
[----:B------:R-:W-:Y:S01]  /*f8e0*/  IMAD R87, R61, 0x2, R16 ;  /* 0x000000023d577824 */ /* 0x000fe200078e0210 */
[----:B------:R-:W-:-:S02]  /*f8f0*/  SHF.R.U64 R34, R46, 0x10, R47 ;  /* 0x000000102e227819 */ /* 0x000fc4000000122f */
[----:B------:R-:W-:Y:S01]  /*f900*/  SHF.R.U32.HI R105, RZ, 0x10, R47 ;  /* 0x00000010ff697819 */ /* 0x000fe2000001162f */
[----:B------:R-:W-:Y:S01]  /*f910*/  HADD2.F32 R33, -RZ, R33.H0_H0 ;  /* 0x20000021ff217230 */ /* 0x000fe20000004100 */
[----:B------:R-:W-:-:S05]  /*f920*/  SHF.R.U32.HI R90, RZ, 0x10, R35 ;  /* 0x00000010ff5a7819 */ /* 0x000fca0000011623 */
[----:B------:R-:W-:Y:S02]  /*f930*/  HADD2.F32 R90, -RZ, R90.H0_H0 ;  /* 0x2000005aff5a7230 */ /* 0x000fe40000004100 */
[----:B-1----:R-:W-:-:S05]  /*f940*/  VIADD R64, R64, 0xffffff80 ;  /* 0xffffff8040407836 */ /* 0x002fca0000000000 */
[----:B------:R-:W-:-:S04]  /*f950*/  SHF.R.S32.HI R63, RZ, 0x1f, R64 ;  /* 0x0000001fff3f7819 */ /* 0x000fc80000011440 */
[----:B------:R-:W-:-:S04]  /*f960*/  LEA.HI R63, R63, R64, RZ, 0x2 ;  /* 0x000000403f3f7211 */ /* 0x000fc800078f10ff */
[----:B------:R-:W-:-:S05]  /*f970*/  LOP3.LUT R63, R63, 0xfffffffc, RZ, 0xc0, !PT ;  /* 0xfffffffc3f3f7812 */ /* 0x000fca00078ec0ff */
[----:B------:R-:W-:-:S05]  /*f980*/  IMAD.IADD R63, R64, 0x1, -R63 ;  /* 0x00000001403f7824 */ /* 0x000fca00078e0a3f */
[----:B------:R-:W-:-:S04]  /*f990*/  LEA.HI R62, R71, R63, RZ, 0x1d ;  /* 0x0000003f473e7211 */ /* 0x000fc800078fe8ff */
[----:B------:R-:W-:Y:S01]  /*f9a0*/  SHF.R.S32.HI R65, RZ, 0x1f, R62 ;  /* 0x0000001fff417819 */ /* 0x000fe2000001143e */
[----:B------:R-:W-:-:S03]  /*f9b0*/  IMAD.SHL.U32 R63, R62, 0x8, RZ ;  /* 0x000000083e3f7824 */ /* 0x000fc600078e00ff */
[----:B------:R-:W-:Y:S02]  /*f9c0*/  LEA.HI R65, R65, R62, RZ, 0x3 ;  /* 0x0000003e41417211 */ /* 0x000fe400078f18ff */
[----:B------:R-:W-:Y:S02]  /*f9d0*/  LOP3.LUT R60, R216, 0x38, R63, 0xf8, !PT ;  /* 0x00000038d83c7812 */ /* 0x000fe400078ef83f */
[----:B------:R-:W-:Y:S02]  /*f9e0*/  SHF.L.U32 R65, R65, 0xa, RZ ;  /* 0x0000000a41417819 */ /* 0x000fe400000006ff */
[----:B------:R-:W-:Y:S02]  /*f9f0*/  LOP3.LUT R64, R60, R217, RZ, 0x3c, !PT ;  /* 0x000000d93c407212 */ /* 0x000fe400078e3cff */
[----:B------:R-:W-:Y:S01]  /*fa00*/  LOP3.LUT R65, R65, 0x7fffe000, RZ, 0xc0, !PT ;  /* 0x7fffe00041417812 */ /* 0x000fe200078ec0ff */
[----:B------:R-:W0:Y:S03]  /*fa10*/  LDS.128 R60, [R87+0x15400] ;  /* 0x01540000573c7984 */ /* 0x000e260000000c00 */
[----:B------:R-:W-:-:S05]  /*fa20*/  IADD3 R65, R64, R65, R218 ;  /* 0x0000004140417210 */ /* 0x000fca0007ffe0da */
[----:B------:R-:W-:-:S05]  /*fa30*/  IMAD R88, R65, 0x2, R16 ;  /* 0x0000000241587824 */ /* 0x000fca00078e0210 */
        /* <DEDUP_REMOVED lines=14> */
[C---:B------:R-:W-:Y:S01]  /*fb20*/  FFMA.FTZ R45, R46.reuse, R97, -R101 ;  /* 0x000000612e2d7223 */ /* 0x040fe20000010865 */
[----:B------:R-:W-:Y:S02]  /*fb30*/  HADD2.F32 R97, -RZ, R98.H0_H0 ;  /* 0x20000062ff617230 */ /* 0x000fe40000004100 */
[C---:B------:R-:W-:Y:S01]  /*fb40*/  FMUL.FTZ R101, R93.reuse, R100 ;  /* 0x000000645d657220 */ /* 0x040fe20000410000 */
[--C-:B------:R-:W-:Y:S02]  /*fb50*/  HADD2.F32 R98, -RZ, R92.reuse.H0_H0 ;  /* 0x2000005cff627230 */ /* 0x100fe40000004100 */
[----:B------:R-:W-:Y:S01]  /*fb60*/  FFMA.FTZ R46, R46, R99, R103 ;  /* 0x000000632e2e7223 */ /* 0x000fe20000010067 */
[----:B------:R-:W-:Y:S02]  /*fb70*/  HADD2.F32 R92, -RZ, R92.H1_H1 ;  /* 0x3000005cff5c7230 */ /* 0x000fe40000004100 */
[-C--:B------:R-:W-:Y:S01]  /*fb80*/  FMUL.FTZ R93, R93, R97.reuse ;  /* 0x000000615d5d7220 */ /* 0x080fe20000410000 */
[----:B------:R-:W-:Y:S01]  /*fb90*/  FFMA.FTZ R106, R94, R97, -R101 ;  /* 0x000000615e6a7223 */ /* 0x000fe20000010865 */
[----:B------:R-:W-:Y:S01]  /*fba0*/  FMUL.FTZ R104, R65, R98 ;  /* 0x0000006241687220 */ /* 0x000fe20000410000 */
[----:B------:R-:W-:-:S02]  /*fbb0*/  HADD2.F32 R96, -RZ, R67.H0_H0 ;  /* 0x20000043ff607230 */ /* 0x000fc40000004100 */
[----:B------:R-:W-:Y:S01]  /*fbc0*/  FMUL.FTZ R65, R65, R92 ;  /* 0x0000005c41417220 */ /* 0x000fe20000410000 */
[----:B------:R-:W-:Y:S01]  /*fbd0*/  FFMA.FTZ R93, R94, R100, R93 ;  /* 0x000000645e5d7223 */ /* 0x000fe2000001005d */
[C---:B------:R-:W-:Y:S01]  /*fbe0*/  FFMA.FTZ R104, R61.reuse, R92, -R104 ;  /* 0x0000005c3d687223 */ /* 0x040fe20000010868 */
[----:B------:R-:W-:Y:S02]  /*fbf0*/  HADD2.F32 R92, -RZ, R91.H0_H0 ;  /* 0x2000005bff5c7230 */ /* 0x000fe40000004100 */
[----:B------:R-:W-:Y:S01]  /*fc00*/  FFMA.FTZ R65, R61, R98, R65 ;  /* 0x000000623d417223 */ /* 0x000fe20000010041 */
[--C-:B------:R-:W-:Y:S02]  /*fc10*/  HADD2.F32 R61, -RZ, R89.reuse.H1_H1 ;  /* 0x30000059ff3d7230 */ /* 0x100fe40000004100 */
[C---:B------:R-:W-:Y:S01]  /*fc20*/  FMUL.FTZ R94, R95.reuse, R102 ;  /* 0x000000665f5e7220 */ /* 0x040fe20000410000 */
[----:B------:R-:W-:Y:S02]  /*fc30*/  HADD2.F32 R89, -RZ, R89.H0_H0 ;  /* 0x20000059ff597230 */ /* 0x000fe40000004100 */
[----:B------:R-:W-:Y:S01]  /*fc40*/  FMUL.FTZ R98, R95, R92 ;  /* 0x0000005c5f627220 */ /* 0x000fe20000410000 */
[----:B------:R-:W-:-:S02]  /*fc50*/  HADD2.F32 R67, -RZ, R67.H1_H1 ;  /* 0x30000043ff437230 */ /* 0x000fc40000004100 */
[C---:B------:R-:W-:Y:S01]  /*fc60*/  FFMA.FTZ R94, R47.reuse, R92, -R94 ;  /* 0x0000005c2f5e7223 */ /* 0x040fe2000001085e */
[----:B------:R-:W-:Y:S02]  /*fc70*/  HADD2.F32 R92, -RZ, R105.H0_H0 ;  /* 0x20000069ff5c7230 */ /* 0x000fe40000004100 */
[C---:B------:R-:W-:Y:S01]  /*fc80*/  FMUL.FTZ R100, R96.reuse, R89 ;  /* 0x0000005960647220 */ /* 0x040fe20000410000 */
[-C--:B------:R-:W-:Y:S01]  /*fc90*/  FMUL.FTZ R96, R96, R61.reuse ;  /* 0x0000003d60607220 */ /* 0x080fe20000410000 */
[----:B------:R-:W-:Y:S01]  /*fca0*/  FFMA.FTZ R98, R47, R102, R98 ;  /* 0x000000662f627223 */ /* 0x000fe20000010062 */
[----:B------:R-:W-:Y:S02]  /*fcb0*/  HADD2.F32 R64, -RZ, R64.H1_H1 ;  /* 0x30000040ff407230 */ /* 0x000fe40000004100 */
[----:B------:R-:W-:Y:S01]  /*fcc0*/  FFMA.FTZ R100, R35, R61, -R100 ;  /* 0x0000003d23647223 */ /* 0x000fe20000010864 */
[----:B------:R-:W-:Y:S02]  /*fcd0*/  HADD2.F32 R66, -RZ, R66.H1_H1 ;  /* 0x30000042ff427230 */ /* 0x000fe40000004100 */
        /* <DEDUP_REMOVED lines=27> */
.L_x_2903:
[----:B------:R-:W-:Y:S05]  /*fe90*/  BSYNC B2 ;  /* 0x0000000000027941 */ /* 0x000fea0003800000 */
.L_x_2902:
[----:B------:R-:W-:Y:S04]  /*fea0*/  BSSY B2, `(.L_x_2904) ;  /* 0x0000062000027945 */ /* 0x000fe80003800000 */
[----:B------:R-:W-:Y:S05]  /*feb0*/  @P1 BRA `(.L_x_2905) ;  /* 0x0000000400801947 */ /* 0x000fea0003800000 */
[----:B-1----:R-:W2:Y:S04]  /*fec0*/  LDL R32, [R1+0x58] ;  /* 0x0000580001207983 */ /* 0x002ea80000100800 */
[----:B------:R-:W3:Y:S01]  /*fed0*/  LDL R95, [R1+0x84] ;  /* 0x00008400015f7983 */ /* 0x000ee20000100800 */
[----:B------:R-:W-:Y:S01]  /*fee0*/  SHF.R.U32.HI R64, RZ, 0x10, R41 ;  /* 0x00000010ff407819 */ /* 0x000fe20000011629 */
[----:B------:R-:W-:Y:S01]  /*fef0*/  HADD2.F32 R63, -RZ, R85.H1_H1 ;  /* 0x30000055ff3f7230 */ /* 0x000fe20000004100 */
[----:B------:R-:W-:Y:S01]  /*ff00*/  SHF.R.U64 R91, R42, 0x10, R43 ;  /* 0x000000102a5b7819 */ /* 0x000fe2000000122b */
[----:B------:R-:W-:Y:S01]  /*ff10*/  HADD2.F32 R65, -RZ, R83.H1_H1 ;  /* 0x30000053ff417230 */ /* 0x000fe20000004100 */
[----:B------:R-:W-:Y:S01]  /*ff20*/  SHF.R.U32.HI R62, RZ, 0x10, R29 ;  /* 0x00000010ff3e7819 */ /* 0x000fe2000001161d */
[----:B------:R-:W-:Y:S01]  /*ff30*/  HADD2.F32 R64, -RZ, R64.H0_H0 ;  /* 0x20000040ff407230 */ /* 0x000fe20000004100 */
[----:B------:R-:W-:-:S02]  /*ff40*/  SHF.R.U64 R94, R30, 0x10, R31 ;  /* 0x000000101e5e7819 */ /* 0x000fc4000000121f */
[----:B------:R-:W-:Y:S02]  /*ff50*/  SHF.R.U64 R92, R40, 0x10, R41 ;  /* 0x00000010285c7819 */ /* 0x000fe40000001229 */
[----:B------:R-:W-:Y:S02]  /*ff60*/  SHF.R.U64 R28, R28, 0x10, R29 ;  /* 0x000000101c1c7819 */ /* 0x000fe4000000121d */
[----:B------:R-:W-:Y:S02]  /*ff70*/  SHF.R.U32.HI R89, RZ, 0x10, R43 ;  /* 0x00000010ff597819 */ /* 0x000fe4000001162b */
[----:B------:R-:W-:Y:S02]  /*ff80*/  SHF.R.U32.HI R93, RZ, 0x10, R31 ;  /* 0x00000010ff5d7819 */ /* 0x000fe4000001161f */
[----:B--2---:R-:W-:-:S04]  /*ff90*/  LEA.HI R32, R71, R32, RZ, 0x1d ;  /* 0x0000002047207211 */ /* 0x004fc800078fe8ff */
[----:B------:R-:W-:Y:S01]  /*ffa0*/  SHF.R.S32.HI R35, RZ, 0x1f, R32 ;  /* 0x0000001fff237819 */ /* 0x000fe20000011420 */
[----:B------:R-:W-:-:S03]  /*ffb0*/  IMAD.SHL.U32 R33, R32, 0x8, RZ ;  /* 0x0000000820217824 */ /* 0x000fc600078e00ff */
[----:B------:R-:W-:Y:S02]  /*ffc0*/  LEA.HI R35, R35, R32, RZ, 0x3 ;  /* 0x0000002023237211 */ /* 0x000fe400078f18ff */
[----:B------:R-:W-:-:S03]  /*ffd0*/  LOP3.LUT R32, R216, 0x38, R33, 0xf8, !PT ;  /* 0x00000038d8207812 */ /* 0x000fc600078ef821 */
[----:B------:R-:W-:Y:S01]  /*ffe0*/  IMAD.SHL.U32 R35, R35, 0x400, RZ ;  /* 0x0000040023237824 */ /* 0x000fe200078e00ff */
[----:B------:R-:W-:-:S04]  /*fff0*/  LOP3.LUT R44, R32, R217, RZ, 0x3c, !PT ;  /* 0x000000d9202c7212 */ /* 0x000fc800078e3cff */
[----:B------:R-:W-:Y:S02]  /*10000*/  LOP3.LUT R45, R35, 0x7fffe000, RZ, 0xc0, !PT ;  /* 0x7fffe000232d7812 */ /* 0x000fe400078ec0ff */
[----:B---3--:R-:W1:Y:S02]  /*10010*/  LDS.128 R32, [R95] ;  /* 0x000000005f207984 */ /* 0x008e640000000c00 */
[----:B------:R-:W-:-:S05]  /*10020*/  IADD3 R45, R44, R45, R218 ;  /* 0x0000002d2c2d7210 */ /* 0x000fca0007ffe0da */
[----:B------:R-:W-:-:S05]  /*10030*/  IMAD R60, R45, 0x2, R16 ;  /* 0x000000022d3c7824 */ /* 0x000fca00078e0210 */
[----:B------:R-:W2:Y:S01]  /*10040*/  LDS.128 R44, [R60+0x15400] ;  /* 0x015400003c2c7984 */ /* 0x000ea20000000c00 */
[--C-:B-1----:R-:W-:Y:S02]  /*10050*/  HADD2.F32 R30, -RZ, R33.reuse.H0_H0 ;  /* 0x20000021ff1e7230 */ /* 0x102fe40000004100 */
[----:B------:R-:W-:Y:S02]  /*10060*/  HADD2.F32 R33, -RZ, R33.H1_H1 ;  /* 0x30000021ff217230 */ /* 0x000fe40000004100 */
[----:B------:R-:W-:Y:S02]  /*10070*/  HADD2.F32 R29, -RZ, R32.H0_H0 ;  /* 0x20000020ff1d7230 */ /* 0x000fe40000004100 */
[----:B------:R-:W-:Y:S02]  /*10080*/  HADD2.F32 R31, -RZ, R34.H0_H0 ;  /* 0x20000022ff1f7230 */ /* 0x000fe40000004100 */
[--C-:B------:R-:W-:Y:S02]  /*10090*/  HADD2.F32 R40, -RZ, R35.reuse.H0_H0 ;  /* 0x20000023ff287230 */ /* 0x100fe40000004100 */
[----:B------:R-:W-:-:S02]  /*100a0*/  HADD2.F32 R35, -RZ, R35.H1_H1 ;  /* 0x30000023ff237230 */ /* 0x000fc40000004100 */
[--C-:B--2---:R-:W-:Y:S02]  /*100b0*/  HADD2.F32 R42, -RZ, R45.reuse.H0_H0 ;  /* 0x2000002dff2a7230 */ /* 0x104fe40000004100 */
[----:B------:R-:W-:Y:S02]  /*100c0*/  HADD2.F32 R45, -RZ, R45.H1_H1 ;  /* 0x3000002dff2d7230 */ /* 0x000fe40000004100 */
[----:B------:R-:W-:Y:S02]  /*100d0*/  HADD2.F32 R41, -RZ, R44.H0_H0 ;  /* 0x2000002cff297230 */ /* 0x000fe40000004100 */
[C---:B------:R-:W-:Y:S01]  /*100e0*/  FMUL.FTZ R67, R42.reuse, R65 ;  /* 0x000000412a437220 */ /* 0x040fe20000410000 */
[-C--:B------:R-:W-:Y:S01]  /*100f0*/  FMUL.FTZ R87, R42, R63.reuse ;  /* 0x0000003f2a577220 */ /* 0x080fe20000410000 */
[----:B------:R-:W-:Y:S02]  /*10100*/  HADD2.F32 R42, -RZ, R62.H0_H0 ;  /* 0x2000003eff2a7230 */ /* 0x000fe40000004100 */
[----:B------:R-:W-:Y:S01]  /*10110*/  FMUL.FTZ R66, R45, R64 ;  /* 0x000000402d427220 */ /* 0x000fe20000410000 */
[----:B------:R-:W-:Y:S01]  /*10120*/  FFMA.FTZ R67, R30, R63, -R67 ;  /* 0x0000003f1e437223 */ /* 0x000fe20000010843 */
[----:B------:R-:W-:-:S02]  /*10130*/  HADD2.F32 R62, -RZ, R83.H0_H0 ;  /* 0x20000053ff3e7230 */ /* 0x000fc40000004100 */
[----:B------:R-:W-:Y:S01]  /*10140*/  FFMA.FTZ R87, R30, R65, R87 ;  /* 0x000000411e577223 */ /* 0x000fe20000010057 */
[----:B------:R-:W-:Y:S02]  /*10150*/  HADD2.F32 R30, -RZ, R85.H0_H0 ;  /* 0x20000055ff1e7230 */ /* 0x000fe40000004100 */
[-C--:B------:R-:W-:Y:S01]  /*10160*/  FFMA.FTZ R88, R33, R42.reuse, -R66 ;  /* 0x0000002a21587223 */ /* 0x080fe20000010842 */
[----:B------:R-:W-:Y:S01]  /*10170*/  FMUL.FTZ R90, R45, R42 ;  /* 0x0000002a2d5a7220 */ /* 0x000fe20000410000 */
[C---:B------:R-:W-:Y:S01]  /*10180*/  FMUL.FTZ R66, R41.reuse, R62 ;  /* 0x0000003e29427220 */ /* 0x040fe20000410000 */
[----:B------:R-:W-:Y:S02]  /*10190*/  HADD2.F32 R43, -RZ, R46.H0_H0 ;  /* 0x2000002eff2b7230 */ /* 0x000fe40000004100 */
[-C--:B------:R-:W-:Y:S01]  /*101a0*/  FMUL.FTZ R41, R41, R30.reuse ;  /* 0x0000001e29297220 */ /* 0x080fe20000410000 */
[----:B------:R-:W-:Y:S02]  /*101b0*/  HADD2.F32 R42, -RZ, R84.H0_H0 ;  /* 0x20000054ff2a7230 */ /* 0x000fe40000004100 */
[----:B------:R-:W-:Y:S01]  /*101c0*/  FFMA.FTZ R66, R29, R30, -R66 ;  /* 0x0000001e1d427223 */ /* 0x000fe20000010842 */
[----:B0-----:R-:W-:-:S02]  /*101d0*/  HADD2.F32 R61, -RZ, R47.H0_H0 ;  /* 0x2000002fff3d7230 */ /* 0x001fc40000004100 */
[----:B------:R-:W-:Y:S01]  /*101e0*/  FFMA.FTZ R45, R29, R62, R41 ;  /* 0x0000003e1d2d7223 */ /* 0x000fe20000010029 */
[----:B------:R-:W-:Y:S02]  /*101f0*/  HADD2.F32 R30, -RZ, R86.H0_H0 ;  /* 0x20000056ff1e7230 */ /* 0x000fe40000004100 */
[----:B------:R-:W-:Y:S01]  /*10200*/  FMUL.FTZ R62, R43, R42 ;  /* 0x0000002a2b3e7220 */ /* 0x000fe20000410000 */
[----:B------:R-:W-:Y:S02]  /*10210*/  HADD2.F32 R84, -RZ, R84.H1_H1 ;  /* 0x30000054ff547230 */ /* 0x000fe40000004100 */
[----:B------:R-:W-:Y:S01]  /*10220*/  FFMA.FTZ R90, R33, R64, R90 ;  /* 0x00000040215a7223 */ /* 0x000fe2000001005a */
[----:B------:R-:W-:Y:S02]  /*10230*/  HADD2.F32 R86, -RZ, R86.H1_H1 ;  /* 0x30000056ff567230 */ /* 0x000fe40000004100 */
[-C--:B------:R-:W-:Y:S01]  /*10240*/  FMUL.FTZ R64, R43, R30.reuse ;  /* 0x0000001e2b407220 */ /* 0x080fe20000410000 */
[----:B------:R-:W-:Y:S01]  /*10250*/  FFMA.FTZ R63, R31, R30, -R62 ;  /* 0x0000001e1f3f7223 */ /* 0x000fe2000001083e */
[----:B------:R-:W-:Y:S01]  /*10260*/  FMUL.FTZ R29, R61, R84 ;  /* 0x000000543d1d7220 */ /* 0x000fe20000410000 */
[----:B------:R-:W-:-:S02]  /*10270*/  HADD2.F32 R47, -RZ, R47.H1_H1 ;  /* 0x3000002fff2f7230 */ /* 0x000fc40000004100 */
[----:B------:R-:W-:Y:S01]  /*10280*/  FMUL.FTZ R61, R61, R86 ;  /* 0x000000563d3d7220 */ /* 0x000fe20000410000 */
[----:B------:R-:W-:Y:S02]  /*10290*/  HADD2.F32 R62, -RZ, R89.H0_H0 ;  /* 0x20000059ff3e7230 */ /* 0x000fe40000004100 */
[----:B------:R-:W-:Y:S01]  /*102a0*/  FFMA.FTZ R64, R31, R42, R64 ;  /* 0x0000002a1f407223 */ /* 0x000fe20000010040 */
[----:B------:R-:W-:Y:S02]  /*102b0*/  HADD2.F32 R30, -RZ, R93.H0_H0 ;  /* 0x2000005dff1e7230 */ /* 0x000fe40000004100 */
[C---:B------:R-:W-:Y:S01]  /*102c0*/  FFMA.FTZ R86, R40.reuse, R86, -R29 ;  /* 0x0000005628567223 */ /* 0x040fe2000001081d */
[----:B------:R-:W-:Y:S01]  /*102d0*/  FFMA.FTZ R61, R40, R84, R61 ;  /* 0x00000054283d7223 */ /* 0x000fe2000001003d */
[----:B------:R-:W-:Y:S02]  /*102e0*/  HADD2.F32 R44, -RZ, R44.H1_H1 ;  /* 0x3000002cff2c7230 */ /* 0x000fe40000004100 */
[----:B------:R-:W-:Y:S01]  /*102f0*/  FMUL.FTZ R42, R47, R62 ;  /* 0x0000003e2f2a7220 */ /* 0x000fe20000410000 */
[----:B------:R-:W-:-:S02]  /*10300*/  HADD2.F32 R46, -RZ, R46.H1_H1 ;  /* 0x3000002eff2e7230 */ /* 0x000fc40000004100 */
        /* <DEDUP_REMOVED lines=10> */
[----:B------:R-:W-:Y:S01]  /*103b0*/  FMUL.FTZ R44, R44, R29 ;  /* 0x0000001d2c2c7220 */ /* 0x000fe20000410000 */
[----:B------:R-:W-:Y:S02]  /*103c0*/  HADD2.F32 R34, -RZ, R34.H1_H1 ;  /* 0x30000022ff227230 */ /* 0x000fe40000004100 */
        /* <DEDUP_REMOVED lines=15> */
.L_x_2905:
[----:B------:R-:W-:Y:S05]  /*104c0*/  BSYNC B2 ;  /* 0x0000000000027941 */ /* 0x000fea0003800000 */
.L_x_2904:
[----:B------:R-:W-:Y:S05]  /*104d0*/  @P2 BRA `(.L_x_2901) ;  /* 0x0000000400802947 */ /* 0x000fea0003800000 */
[----:B--2---:R-:W2:Y:S04]  /*104e0*/  LDL R28, [R1+0x5c] ;  /* 0x00005c00011c7983 */ /* 0x004ea80000100800 */
[----:B------:R-:W3:Y:S01]  /*104f0*/  LDL R66, [R1+0x7c] ;  /* 0x00007c0001427983 */ /* 0x000ee20000100800 */
[--C-:B-1----:R-:W-:Y:S01]  /*10500*/  SHF.R.U32.HI R44, RZ, 0x10, R37.reuse ;  /* 0x00000010ff2c7819 */ /* 0x102fe20000011625 */
[----:B------:R-:W-:Y:S01]  /*10510*/  HADD2.F32 R41, -RZ, R77.H1_H1 ;  /* 0x3000004dff297230 */ /* 0x000fe20000004100 */
[----:B0-----:R-:W-:Y:S01]  /*10520*/  SHF.R.U64 R61, R36, 0x10, R37 ;  /* 0x00000010243d7819 */ /* 0x001fe20000001225 */
[--C-:B------:R-:W-:Y:S01]  /*10530*/  HADD2.F32 R42, -RZ, R75.reuse.H1_H1 ;  /* 0x3000004bff2a7230 */ /* 0x100fe20000004100 */
[--C-:B------:R-:W-:Y:S01]  /*10540*/  SHF.R.U32.HI R43, RZ, 0x10, R25.reuse ;  /* 0x00000010ff2b7819 */ /* 0x100fe20000011619 */
[----:B------:R-:W-:Y:S01]  /*10550*/  HADD2.F32 R44, -RZ, R44.H0_H0 ;  /* 0x2000002cff2c7230 */ /* 0x000fe20000004100 */
[----:B------:R-:W-:Y:S01]  /*10560*/  SHF.R.U64 R65, R24, 0x10, R25 ;  /* 0x0000001018417819 */ /* 0x000fe20000001219 */
[----:B------:R-:W-:Y:S01]  /*10570*/  HADD2.F32 R75, -RZ, R75.H0_H0 ;  /* 0x2000004bff4b7230 */ /* 0x000fe20000004100 */
[--C-:B------:R-:W-:Y:S01]  /*10580*/  SHF.R.U64 R47, R38, 0x10, R39.reuse ;  /* 0x00000010262f7819 */ /* 0x100fe20000001227 */
[----:B------:R-:W-:Y:S01]  /*10590*/  HADD2.F32 R77, -RZ, R77.H0_H0 ;  /* 0x2000004dff4d7230 */ /* 0x000fe20000004100 */
[----:B------:R-:W-:-:S02]  /*105a0*/  SHF.R.U32.HI R45, RZ, 0x10, R39 ;  /* 0x00000010ff2d7819 */ /* 0x000fc40000011627 */
[--C-:B------:R-:W-:Y:S02]  /*105b0*/  SHF.R.U32.HI R63, RZ, 0x10, R27.reuse ;  /* 0x00000010ff3f7819 */ /* 0x100fe4000001161b */
[----:B------:R-:W-:Y:S02]  /*105c0*/  SHF.R.U64 R64, R26, 0x10, R27 ;  /* 0x000000101a407819 */ /* 0x000fe4000000121b */
[----:B--2---:R-:W-:-:S04]  /*105d0*/  LEA.HI R71, R71, R28, RZ, 0x1d ;  /* 0x0000001c47477211 */ /* 0x004fc800078fe8ff */
[----:B------:R-:W-:Y:S02]  /*105e0*/  SHF.R.S32.HI R28, RZ, 0x1f, R71 ;  /* 0x0000001fff1c7819 */ /* 0x000fe40000011447 */
[----:B------:R-:W-:Y:S02]  /*105f0*/  SHF.L.U32 R29, R71, 0x3, RZ ;  /* 0x00000003471d7819 */ /* 0x000fe400000006ff */
[----:B------:R-:W-:Y:S02]  /*10600*/  LEA.HI R71, R28, R71, RZ, 0x3 ;  /* 0x000000471c477211 */ /* 0x000fe400078f18ff */
[----:B------:R-:W-:-:S03]  /*10610*/  LOP3.LUT R28, R216, 0x38, R29, 0xf8, !PT ;  /* 0x00000038d81c7812 */ /* 0x000fc600078ef81d */
[----:B------:R-:W-:Y:S01]  /*10620*/  IMAD.SHL.U32 R71, R71, 0x400, RZ ;  /* 0x0000040047477824 */ /* 0x000fe200078e00ff */
[----:B------:R-:W-:Y:S02]  /*10630*/  LOP3.LUT R32, R28, R217, RZ, 0x3c, !PT ;  /* 0x000000d91c207212 */ /* 0x000fe400078e3cff */
[----:B---3--:R-:W0:Y:S02]  /*10640*/  LDS.128 R28, [R66] ;  /* 0x00000000421c7984 */ /* 0x008e240000000c00 */
[----:B------:R-:W-:-:S04]  /*10650*/  LOP3.LUT R71, R71, 0x7fffe000, RZ, 0xc0, !PT ;  /* 0x7fffe00047477812 */ /* 0x000fc800078ec0ff */
        /* <DEDUP_REMOVED lines=72> */
.L_x_2901:
[----:B------:R-:W-:Y:S05]  /*10ae0*/  BSYNC B1 ;  /* 0x0000000000017941 */ /* 0x000fea0003800000 */
.L_x_2900:
[----:B------:R-:W-:-:S13]  /*10af0*/  ISETP.GE.AND P0, PT, R237, R0, PT ;  /* 0x00000000ed00720c */ /* 0x000fda0003f06270 */
[----:B------:R-:W-:Y:S05]  /*10b00*/  @P0 BRA `(.L_x_2881) ;  /* 0x0000001000c40947 */ /* 0x000fea0003800000 */
[----:B-12---:R-:W1:Y:S01]  /*10b10*/  LDC R33, c[0x0][0x3f4] ;  /* 0x0000fd00ff217b82 */ /* 0x006e620000000800 */
[----:B------:R-:W-:Y:S01]  /*10b20*/  BSSY B1, `(.L_x_2906) ;  /* 0x000006b000017945 */ /* 0x000fe20003800000 */
[----:B------:R-:W-:Y:S02]  /*10b30*/  SHF.R.U32.HI R60, RZ, 0x3, R215 ;  /* 0x00000003ff3c7819 */ /* 0x000fe400000116d7 */
[-C--:B-1----:R-:W-:Y:S02]  /*10b40*/  ISETP.GE.AND P0, PT, R18, R33.reuse, PT ;  /* 0x000000211200720c */ /* 0x082fe40003f06270 */
[-C--:B------:R-:W-:Y:S02]  /*10b50*/  ISETP.GE.AND P1, PT, R206, R33.reuse, PT ;  /* 0x00000021ce00720c */ /* 0x080fe40003f26270 */
[----:B------:R-:W-:-:S09]  /*10b60*/  ISETP.GE.AND P2, PT, R207, R33, PT ;  /* 0x00000021cf00720c */ /* 0x000fd20003f46270 */
[----:B------:R-:W-:Y:S05]  /*10b70*/  @P0 BRA `(.L_x_2907) ;  /* 0x0000000400940947 */ /* 0x000fea0003800000 */
[----:B0-----:R-:W2:Y:S01]  /*10b80*/  LDL R61, [R1+0x80] ;  /* 0x00008000013d7983 */ /* 0x001ea20000100800 */
[----:B---3--:R-:W0:Y:S02]  /*10b90*/  S2R R25, SR_TID.X ;  /* 0x0000000000197919 */ /* 0x008e240000002100 */
[----:B0-----:R-:W-:-:S05]  /*10ba0*/  VIADD R25, R25, 0xffffff80 ;  /* 0xffffff8019197836 */ /* 0x001fca0000000000 */
        /* <DEDUP_REMOVED lines=11> */
[----:B------:R-:W-:-:S04]  /*10c60*/  LOP3.LUT R0, R25, 0x7fffe000, RZ, 0xc0, !PT ;  /* 0x7fffe00019007812 */ /* 0x000fc800078ec0ff */
[----:B------:R-:W-:-:S05]  /*10c70*/  IADD3 R29, R29, R0, R220 ;  /* 0x000000001d1d7210 */ /* 0x000fca0007ffe0dc */
[----:B------:R-:W-:-:S05]  /*10c80*/  IMAD R0, R29, 0x2, R16 ;  /* 0x000000021d007824 */ /* 0x000fca00078e0210 */
[----:B------:R-:W0:Y:S01]  /*10c90*/  LDS.128 R28, [R0+0x15400] ;  /* 0x01540000001c7984 */ /* 0x000e220000000c00 */
[----:B------:R-:W-:Y:S01]  /*10ca0*/  SHF.R.U32.HI R39, RZ, 0x10, R5 ;  /* 0x00000010ff277819 */ /* 0x000fe20000011605 */
[----:B------:R-:W-:Y:S01]  /*10cb0*/  HADD2.F32 R37, -RZ, R81.H1_H1 ;  /* 0x30000051ff257230 */ /* 0x000fe20000004100 */
[--C-:B------:R-:W-:Y:S01]  /*10cc0*/  SHF.R.U64 R47, R48, 0x10, R49.reuse ;  /* 0x00000010302f7819 */ /* 0x100fe20000001231 */
[----:B------:R-:W-:Y:S01]  /*10cd0*/  HADD2.F32 R38, -RZ, R79.H1_H1 ;  /* 0x3000004fff267230 */ /* 0x000fe20000004100 */
[----:B------:R-:W-:Y:S01]  /*10ce0*/  SHF.R.U32.HI R48, RZ, 0x10, R49 ;  /* 0x00000010ff307819 */ /* 0x000fe20000011631 */
[----:B------:R-:W-:Y:S01]  /*10cf0*/  HADD2.F32 R39, -RZ, R39.H0_H0 ;  /* 0x20000027ff277230 */ /* 0x000fe20000004100 */
[----:B------:R-:W-:Y:S01]  /*10d00*/  SHF.R.U64 R45, R4, 0x10, R5 ;  /* 0x00000010042d7819 */ /* 0x000fe20000001205 */
[----:B------:R-:W-:Y:S02]  /*10d10*/  HADD2.F32 R79, -RZ, R79.H0_H0 ;  /* 0x2000004fff4f7230 */ /* 0x000fe40000004100 */
[----:B------:R-:W-:Y:S01]  /*10d20*/  HADD2.F32 R81, -RZ, R81.H0_H0 ;  /* 0x20000051ff517230 */ /* 0x000fe20000004100 */
[----:B------:R-:W-:-:S02]  /*10d30*/  SHF.R.U64 R46, R50, 0x10, R51 ;  /* 0x00000010322e7819 */ /* 0x000fc40000001233 */
[----:B------:R-:W-:Y:S02]  /*10d40*/  SHF.R.U64 R43, R6, 0x10, R7 ;  /* 0x00000010062b7819 */ /* 0x000fe40000001207 */
[----:B------:R-:W-:Y:S02]  /*10d50*/  SHF.R.U32.HI R50, RZ, 0x10, R51 ;  /* 0x00000010ff327819 */ /* 0x000fe40000011633 */
[----:B------:R-:W-:Y:S01]  /*10d60*/  SHF.R.U32.HI R41, RZ, 0x10, R7 ;  /* 0x00000010ff297819 */ /* 0x000fe20000011607 */
[--C-:B0-----:R-:W-:Y:S02]  /*10d70*/  HADD2.F32 R32, -RZ, R29.reuse.H0_H0 ;  /* 0x2000001dff207230 */ /* 0x101fe40000004100 */
[----:B------:R-:W-:Y:S02]  /*10d80*/  HADD2.F32 R34, -RZ, R29.H1_H1 ;  /* 0x3000001dff227230 */ /* 0x000fe40000004100 */
[----:B------:R-:W-:Y:S02]  /*10d90*/  HADD2.F32 R29, -RZ, R28.H0_H0 ;  /* 0x2000001cff1d7230 */ /* 0x000fe40000004100 */
[C---:B------:R-:W-:Y:S01]  /*10da0*/  FMUL.FTZ R40, R32.reuse, R38 ;  /* 0x0000002620287220 */ /* 0x040fe20000410000 */
[----:B------:R-:W-:Y:S01]  /*10db0*/  FMUL.FTZ R42, R32, R37 ;  /* 0x00000025202a7220 */ /* 0x000fe20000410000 */
[----:B------:R-:W-:-:S02]  /*10dc0*/  HADD2.F32 R32, -RZ, R48.H0_H0 ;  /* 0x20000030ff207230 */ /* 0x000fc40000004100 */
[----:B------:R-:W-:Y:S01]  /*10dd0*/  FMUL.FTZ R44, R34, R39 ;  /* 0x00000027222c7220 */ /* 0x000fe20000410000 */
[----:B------:R-:W-:Y:S02]  /*10de0*/  HADD2.F32 R35, -RZ, R30.H0_H0 ;  /* 0x2000001eff237230 */ /* 0x000fe40000004100 */
[--C-:B------:R-:W-:Y:S02]  /*10df0*/  HADD2.F32 R36, -RZ, R31.reuse.H0_H0 ;  /* 0x2000001fff247230 */ /* 0x100fe40000004100 */
[----:B------:R-:W-:Y:S02]  /*10e00*/  HADD2.F32 R31, -RZ, R31.H1_H1 ;  /* 0x3000001fff1f7230 */ /* 0x000fe40000004100 */
[----:B------:R-:W-:Y:S02]  /*10e10*/  HADD2.F32 R28, -RZ, R28.H1_H1 ;  /* 0x3000001cff1c7230 */ /* 0x000fe40000004100 */
[----:B------:R-:W-:Y:S01]  /*10e20*/  HADD2.F32 R30, -RZ, R30.H1_H1 ;  /* 0x3000001eff1e7230 */ /* 0x000fe20000004100 */
[----:B--2---:R-:W0:Y:S02]  /*10e30*/  LDS.128 R24, [R61] ;  /* 0x000000003d187984 */ /* 0x004e240000000c00 */
[----:B0-----:R-:W-:-:S02]  /*10e40*/  HADD2.F32 R5, -RZ, R25.H0_H0 ;  /* 0x20000019ff057230 */ /* 0x001fc40000004100 */
[----:B------:R-:W-:Y:S02]  /*10e50*/  HADD2.F32 R25, -RZ, R25.H1_H1 ;  /* 0x30000019ff197230 */ /* 0x000fe40000004100 */
[----:B------:R-:W-:Y:S02]  /*10e60*/  HADD2.F32 R4, -RZ, R24.H0_H0 ;  /* 0x20000018ff047230 */ /* 0x000fe40000004100 */
[C---:B------:R-:W-:Y:S01]  /*10e70*/  FFMA.FTZ R40, R5.reuse, R37, -R40 ;  /* 0x0000002505287223 */ /* 0x040fe20000010828 */
[----:B------:R-:W-:Y:S01]  /*10e80*/  FFMA.FTZ R42, R5, R38, R42 ;  /* 0x00000026052a7223 */ /* 0x000fe2000001002a */
[----:B------:R-:W-:Y:S01]  /*10e90*/  FMUL.FTZ R5, R29, R79 ;  /* 0x0000004f1d057220 */ /* 0x000fe20000410000 */
[-C--:B------:R-:W-:Y:S01]  /*10ea0*/  FMUL.FTZ R38, R34, R32.reuse ;  /* 0x0000002022267220 */ /* 0x080fe20000410000 */
[----:B------:R-:W-:Y:S01]  /*10eb0*/  FFMA.FTZ R37, R25, R32, -R44 ;  /* 0x0000002019257223 */ /* 0x000fe2000001082c */
[----:B------:R-:W-:Y:S02]  /*10ec0*/  HADD2.F32 R32, -RZ, R80.H0_H0 ;  /* 0x20000050ff207230 */ /* 0x000fe40000004100 */
[-C--:B------:R-:W-:Y:S01]  /*10ed0*/  FMUL.FTZ R34, R29, R81.reuse ;  /* 0x000000511d227220 */ /* 0x080fe20000410000 */
[----:B------:R-:W-:Y:S01]  /*10ee0*/  FFMA.FTZ R81, R4, R81, -R5 ;  /* 0x0000005104517223 */ /* 0x000fe20000010805 */
[----:B------:R-:W-:-:S02]  /*10ef0*/  HADD2.F32 R5, -RZ, R82.H0_H0 ;  /* 0x20000052ff057230 */ /* 0x000fc40000004100 */
[----:B------:R-:W-:Y:S01]  /*10f00*/  FFMA.FTZ R39, R25, R39, R38 ;  /* 0x0000002719277223 */ /* 0x000fe20000010026 */
[----:B------:R-:W-:Y:S02]  /*10f10*/  HADD2.F32 R6, -RZ, R26.H0_H0 ;  /* 0x2000001aff067230 */ /* 0x000fe40000004100 */
[C---:B------:R-:W-:Y:S01]  /*10f20*/  FMUL.FTZ R25, R35.reuse, R32 ;  /* 0x0000002023197220 */ /* 0x040fe20000410000 */
[----:B------:R-:W-:Y:S02]  /*10f30*/  HADD2.F32 R82, -RZ, R82.H1_H1 ;  /* 0x30000052ff527230 */ /* 0x000fe40000004100 */
[----:B------:R-:W-:Y:S02]  /*10f40*/  HADD2.F32 R80, -RZ, R80.H1_H1 ;  /* 0x30000050ff507230 */ /* 0x000fe40000004100 */
[----:B------:R-:W-:Y:S01]  /*10f50*/  FFMA.FTZ R79, R4, R79, R34 ;  /* 0x0000004f044f7223 */ /* 0x000fe20000010022 */
[----:B------:R-:W-:Y:S01]  /*10f60*/  FMUL.FTZ R29, R35, R5 ;  /* 0x00000005231d7220 */ /* 0x000fe20000410000 */
[----:B------:R-:W-:-:S02]  /*10f70*/  HADD2.F32 R7, -RZ, R27.H0_H0 ;  /* 0x2000001bff077230 */ /* 0x000fc40000004100 */
[----:B------:R-:W-:Y:S01]  /*10f80*/  FFMA.FTZ R35, R6, R5, -R25 ;  /* 0x0000000506237223 */ /* 0x000fe20000010819 */
[----:B------:R-:W-:Y:S02]  /*10f90*/  HADD2.F32 R34, -RZ, R41.H0_H0 ;  /* 0x20000029ff227230 */ /* 0x000fe40000004100 */
[C---:B------:R-:W-:Y:S01]  /*10fa0*/  FMUL.FTZ R38, R36.reuse, R80 ;  /* 0x0000005024267220 */ /* 0x040fe20000410000 */
[----:B------:R-:W-:Y:S02]  /*10fb0*/  HADD2.F32 R4, -RZ, R50.H0_H0 ;  /* 0x20000032ff047230 */ /* 0x000fe40000004100 */
[----:B------:R-:W-:Y:S01]  /*10fc0*/  FMUL.FTZ R5, R36, R82 ;  /* 0x0000005224057220 */ /* 0x000fe20000410000 */
[----:B------:R-:W-:Y:S02]  /*10fd0*/  HADD2.F32 R27, -RZ, R27.H1_H1 ;  /* 0x3000001bff1b7230 */ /* 0x000fe40000004100 */
[----:B------:R-:W-:Y:S01]  /*10fe0*/  FFMA.FTZ R32, R6, R32, R29 ;  /* 0x0000002006207223 */ /* 0x000fe2000001001d */
[----:B------:R-:W-:Y:S01]  /*10ff0*/  FMUL.FTZ R6, R31, R34 ;  /* 0x000000221f067220 */ /* 0x000fe20000410000 */
[C---:B------:R-:W-:Y:S01]  /*11000*/  FFMA.FTZ R38, R7.reuse, R82, -R38 ;  /* 0x0000005207267223 */ /* 0x040fe20000010826 */
[----:B------:R-:W-:Y:S01]  /*11010*/  FFMA.FTZ R80, R7, R80, R5 ;  /* 0x0000005007507223 */ /* 0x000fe20000010005 */
[----:B------:R-:W-:Y:S01]  /*11020*/  FMUL.FTZ R36, R31, R4 ;  /* 0x000000041f247220 */ /* 0x000fe20000410000 */
[----:B------:R-:W-:-:S02]  /*11030*/  HADD2.F32 R25, -RZ, R45.H0_H0 ;  /* 0x2000002dff197230 */ /* 0x000fc40000004100 */
[----:B------:R-:W-:Y:S02]  /*11040*/  HADD2.F32 R29, -RZ, R43.H0_H0 ;  /* 0x2000002bff1d7230 */ /* 0x000fe40000004100 */
[----:B------:R-:W-:Y:S02]  /*11050*/  HADD2.F32 R5, -RZ, R47.H0_H0 ;  /* 0x2000002fff057230 */ /* 0x000fe40000004100 */
[----:B------:R-:W-:Y:S02]  /*11060*/  HADD2.F32 R7, -RZ, R46.H0_H0 ;  /* 0x2000002eff077230 */ /* 0x000fe40000004100 */
[C---:B------:R-:W-:Y:S01]  /*11070*/  FFMA.FTZ R41, R27.reuse, R4, -R6 ;  /* 0x000000041b297223 */ /* 0x040fe20000010806 */
[----:B------:R-:W-:Y:S02]  /*11080*/  HADD2.F32 R24, -RZ, R24.H1_H1 ;  /* 0x30000018ff187230 */ /* 0x000fe40000004100 */
[----:B------:R-:W-:Y:S01]  /*11090*/  FFMA.FTZ R43, R27, R34, R36 ;  /* 0x000000221b2b7223 */ /* 0x000fe20000010024 */
[----:B------:R-:W-:-:S02]  /*110a0*/  HADD2.F32 R26, -RZ, R26.H1_H1 ;  /* 0x3000001aff1a7230 */ /* 0x000fc40000004100 */
        /* <DEDUP_REMOVED lines=8> */
[----:B------:R-:W-:Y:S02]  /*11130*/  F2FP.F16.F32.PACK_AB R7, R41, R38 ;  /* 0x000000262907723e */ /* 0x000fe400000000ff */
[----:B------:R-:W-:-:S02]  /*11140*/  F2FP.F16.F32.PACK_AB R5, R37, R40 ;  /* 0x000000282505723e */ /* 0x000fc400000000ff */
[----:B------:R-:W-:Y:S02]  /*11150*/  F2FP.F16.F32.PACK_AB R4, R4, R81 ;  /* 0x000000510404723e */ /* 0x000fe400000000ff */
[----:B------:R-:W-:Y:S02]  /*11160*/  F2FP.F16.F32.PACK_AB R6, R6, R35 ;  /* 0x000000230606723e */ /* 0x000fe400000000ff */
[----:B------:R-:W-:Y:S02]  /*11170*/  F2FP.F16.F32.PACK_AB R27, R43, R80 ;  /* 0x000000502b1b723e */ /* 0x000fe400000000ff */
[----:B------:R-:W-:Y:S02]  /*11180*/  F2FP.F16.F32.PACK_AB R25, R39, R42 ;  /* 0x0000002a2719723e */ /* 0x000fe400000000ff */
[----:B------:R-:W-:Y:S02]  /*11190*/  F2FP.F16.F32.PACK_AB R24, R24, R79 ;  /* 0x0000004f1818723e */ /* 0x000fe400000000ff */
[----:B------:R-:W-:Y:S01]  /*111a0*/  F2FP.F16.F32.PACK_AB R26, R29, R32 ;  /* 0x000000201d1a723e */ /* 0x000fe200000000ff */
[----:B------:R1:W-:Y:S04]  /*111b0*/  STS.128 [R61], R4 ;  /* 0x000000043d007388 */ /* 0x0003e80000000c00 */
[----:B------:R1:W-:Y:S02]  /*111c0*/  STS.128 [R0+0x15400], R24 ;  /* 0x0154001800007388 */ /* 0x0003e40000000c00 */
.L_x_2907:
[----:B------:R-:W-:Y:S05]  /*111d0*/  BSYNC B1 ;  /* 0x0000000000017941 */ /* 0x000fea0003800000 */
.L_x_2906:
[----:B------:R-:W-:Y:S04]  /*111e0*/  BSSY B1, `(.L_x_2908) ;  /* 0x0000062000017945 */ /* 0x000fe80003800000 */
[----:B------:R-:W-:Y:S05]  /*111f0*/  @P1 BRA `(.L_x_2909) ;  /* 0x0000000400801947 */ /* 0x000fea0003800000 */
[----:B-1----:R-:W2:Y:S04]  /*11200*/  LDL R0, [R1+0x58] ;  /* 0x0000580001007983 */ /* 0x002ea80000100800 */
[----:B------:R-:W4:Y:S01]  /*11210*/  LDL R47, [R1+0x78] ;  /* 0x00007800012f7983 */ /* 0x000f220000100800 */
[----:B------:R-:W-:Y:S01]  /*11220*/  SHF.R.U64 R46, R52, 0x10, R53 ;  /* 0x00000010342e7819 */ /* 0x000fe20000001235 */
[----:B------:R-:W-:Y:S01]  /*11230*/  HADD2.F32 R35, -RZ, R73.H1_H1 ;  /* 0x30000049ff237230 */ /* 0x000fe20000004100 */
[----:B------:R-:W-:Y:S01]  /*11240*/  SHF.R.U32.HI R32, RZ, 0x10, R9 ;  /* 0x00000010ff207819 */ /* 0x000fe20000011609 */
[--C-:B------:R-:W-:Y:S01]  /*11250*/  HADD2.F32 R37, -RZ, R70.reuse.H1_H1 ;  /* 0x30000046ff257230 */ /* 0x100fe20000004100 */
[----:B------:R-:W-:Y:S01]  /*11260*/  SHF.R.U32.HI R52, RZ, 0x10, R53 ;  /* 0x00000010ff347819 */ /* 0x000fe20000011635 */
[----:B------:R-:W-:Y:S01]  /*11270*/  HADD2.F32 R70, -RZ, R70.H0_H0 ;  /* 0x20000046ff467230 */ /* 0x000fe20000004100 */
[----:B------:R-:W-:Y:S01]  /*11280*/  SHF.R.U64 R44, R8, 0x10, R9 ;  /* 0x00000010082c7819 */ /* 0x000fe20000001209 */
[----:B------:R-:W-:Y:S01]  /*11290*/  HADD2.F32 R32, -RZ, R32.H0_H0 ;  /* 0x20000020ff207230 */ /* 0x000fe20000004100 */
[----:B------:R-:W-:-:S02]  /*112a0*/  SHF.R.U32.HI R38, RZ, 0x10, R11 ;  /* 0x00000010ff267819 */ /* 0x000fc4000001160b */
[--C-:B------:R-:W-:Y:S02]  /*112b0*/  SHF.R.U64 R45, R54, 0x10, R55.reuse ;  /* 0x00000010362d7819 */ /* 0x100fe40000001237 */
[----:B------:R-:W-:Y:S02]  /*112c0*/  SHF.R.U32.HI R54, RZ, 0x10, R55 ;  /* 0x00000010ff367819 */ /* 0x000fe40000011637 */
[----:B------:R-:W-:Y:S02]  /*112d0*/  SHF.R.U64 R43, R10, 0x10, R11 ;  /* 0x000000100a2b7819 */ /* 0x000fe4000000120b */
[----:B--2---:R-:W-:-:S04]  /*112e0*/  LEA.HI R0, R33, R0, RZ, 0x1d ;  /* 0x0000000021007211 */ /* 0x004fc800078fe8ff */
[----:B------:R-:W-:Y:S01]  /*112f0*/  SHF.R.S32.HI R5, RZ, 0x1f, R0 ;  /* 0x0000001fff057819 */ /* 0x000fe20000011400 */
[----:B------:R-:W-:-:S03]  /*11300*/  IMAD.SHL.U32 R4, R0, 0x8, RZ ;  /* 0x0000000800047824 */ /* 0x000fc600078e00ff */
[----:B------:R-:W-:Y:S02]  /*11310*/  LEA.HI R5, R5, R0, RZ, 0x3 ;  /* 0x0000000005057211 */ /* 0x000fe400078f18ff */
[----:B------:R-:W-:-:S03]  /*11320*/  LOP3.LUT R0, R215, 0x38, R4, 0xf8, !PT ;  /* 0x00000038d7007812 */ /* 0x000fc600078ef804 */
[----:B------:R-:W-:Y:S01]  /*11330*/  IMAD.SHL.U32 R5, R5, 0x400, RZ ;  /* 0x0000040005057824 */ /* 0x000fe200078e00ff */
[----:B---3--:R-:W-:-:S04]  /*11340*/  LOP3.LUT R25, R0, R60, RZ, 0x3c, !PT ;  /* 0x0000003c00197212 */ /* 0x008fc800078e3cff */
[----:B------:R-:W-:Y:S02]  /*11350*/  LOP3.LUT R0, R5, 0x7fffe000, RZ, 0xc0, !PT ;  /* 0x7fffe00005007812 */ /* 0x000fe400078ec0ff */
[----:B----4-:R-:W1:Y:S02]  /*11360*/  LDS.128 R4, [R47] ;  /* 0x000000002f047984 */ /* 0x010e640000000c00 */
        /* <DEDUP_REMOVED lines=16> */
[C---:B------:R-:W-:Y:S01]  /*11470*/  FFMA.FTZ R39, R8.reuse, R35, -R39 ;  /* 0x0000002308277223 */ /* 0x040fe20000010827 */
[----:B------:R-:W-:Y:S01]  /*11480*/  FFMA.FTZ R41, R8, R37, R41 ;  /* 0x0000002508297223 */ /* 0x000fe20000010029 */
[----:B------:R-:W-:-:S02]  /*11490*/  HADD2.F32 R8, -RZ, R73.H0_H0 ;  /* 0x20000049ff087230 */ /* 0x000fc40000004100 */
[-C--:B------:R-:W-:Y:S01]  /*114a0*/  FMUL.FTZ R36, R29, R28.reuse ;  /* 0x0000001c1d247220 */ /* 0x080fe20000410000 */
[----:B------:R-:W-:Y:S01]  /*114b0*/  FFMA.FTZ R34, R9, R28, -R34 ;  /* 0x0000001c09227223 */ /* 0x000fe20000010822 */
[----:B------:R-:W-:Y:S01]  /*114c0*/  FMUL.FTZ R28, R25, R70 ;  /* 0x00000046191c7220 */ /* 0x000fe20000410000 */
[----:B------:R-:W-:Y:S02]  /*114d0*/  HADD2.F32 R29, -RZ, R72.H0_H0 ;  /* 0x20000048ff1d7230 */ /* 0x000fe40000004100 */
[----:B------:R-:W-:Y:S01]  /*114e0*/  FFMA.FTZ R36, R9, R32, R36 ;  /* 0x0000002009247223 */ /* 0x000fe20000010024 */
[----:B------:R-:W-:Y:S02]  /*114f0*/  HADD2.F32 R30, -RZ, R26.H0_H0 ;  /* 0x2000001aff1e7230 */ /* 0x000fe40000004100 */
[-C--:B------:R-:W-:Y:S01]  /*11500*/  FMUL.FTZ R25, R25, R8.reuse ;  /* 0x0000000819197220 */ /* 0x080fe20000410000 */
[----:B------:R-:W-:Y:S02]  /*11510*/  HADD2.F32 R31, -RZ, R27.H0_H0 ;  /* 0x2000001bff1f7230 */ /* 0x000fe40000004100 */
[----:B------:R-:W-:Y:S01]  /*11520*/  FFMA.FTZ R32, R5, R8, -R28 ;  /* 0x0000000805207223 */ /* 0x000fe2000001081c */
[----:B------:R-:W-:-:S02]  /*11530*/  HADD2.F32 R9, -RZ, R74.H0_H0 ;  /* 0x2000004aff097230 */ /* 0x000fc40000004100 */
[----:B------:R-:W-:Y:S01]  /*11540*/  FFMA.FTZ R70, R5, R70, R25 ;  /* 0x0000004605467223 */ /* 0x000fe20000010019 */
[----:B------:R-:W-:Y:S02]  /*11550*/  HADD2.F32 R72, -RZ, R72.H1_H1 ;  /* 0x30000048ff487230 */ /* 0x000fe40000004100 */
[C---:B------:R-:W-:Y:S01]  /*11560*/  FMUL.FTZ R5, R30.reuse, R29 ;  /* 0x0000001d1e057220 */ /* 0x040fe20000410000 */
[----:B------:R-:W-:Y:S02]  /*11570*/  HADD2.F32 R74, -RZ, R74.H1_H1 ;  /* 0x3000004aff4a7230 */ /* 0x000fe40000004100 */
[----:B------:R-:W-:Y:S01]  /*11580*/  FMUL.FTZ R25, R30, R9 ;  /* 0x000000091e197220 */ /* 0x000fe20000410000 */
[----:B------:R-:W-:Y:S02]  /*11590*/  HADD2.F32 R28, -RZ, R38.H0_H0 ;  /* 0x20000026ff1c7230 */ /* 0x000fe40000004100 */
[----:B------:R-:W-:Y:S01]  /*115a0*/  FMUL.FTZ R38, R31, R72 ;  /* 0x000000481f267220 */ /* 0x000fe20000410000 */
[----:B------:R-:W-:-:S02]  /*115b0*/  HADD2.F32 R27, -RZ, R27.H1_H1 ;  /* 0x3000001bff1b7230 */ /* 0x000fc40000004100 */
[-C--:B------:R-:W-:Y:S01]  /*115c0*/  FMUL.FTZ R31, R31, R74.reuse ;  /* 0x0000004a1f1f7220 */ /* 0x080fe20000410000 */
[----:B------:R-:W-:Y:S02]  /*115d0*/  HADD2.F32 R8, -RZ, R54.H0_H0 ;  /* 0x20000036ff087230 */ /* 0x000fe40000004100 */
[C---:B------:R-:W-:Y:S01]  /*115e0*/  FFMA.FTZ R30, R10.reuse, R9, -R5 ;  /* 0x000000090a1e7223 */ /* 0x040fe20000010805 */
[----:B------:R-:W-:Y:S01]  /*115f0*/  FFMA.FTZ R10, R10, R29, R25 ;  /* 0x0000001d0a0a7223 */ /* 0x000fe20000010019 */
        /* <DEDUP_REMOVED lines=32> */
.L_x_2909:
[----:B------:R-:W-:Y:S05]  /*11800*/  BSYNC B1 ;  /* 0x0000000000017941 */ /* 0x000fea0003800000 */
.L_x_2908:
[----:B------:R-:W-:Y:S05]  /*11810*/  @P2 BRA `(.L_x_2881) ;  /* 0x0000000400802947 */ /* 0x000fea0003800000 */
[----:B-12---:R-:W2:Y:S04]  /*11820*/  LDL R0, [R1+0x5c] ;  /* 0x00005c0001007983 */ /* 0x006ea80000100800 */
[----:B------:R-:W4:Y:S01]  /*11830*/  LDL R41, [R1+0x74] ;  /* 0x0000740001297983 */ /* 0x000f220000100800 */
[----:B---3--:R-:W-:Y:S01]  /*11840*/  SHF.R.U32.HI R30, RZ, 0x10, R13 ;  /* 0x00000010ff1e7819 */ /* 0x008fe2000001160d */
[----:B------:R-:W-:Y:S01]  /*11850*/  HADD2.F32 R29, -RZ, R21.H1_H1 ;  /* 0x30000015ff1d7230 */ /* 0x000fe20000004100 */
[--C-:B------:R-:W-:Y:S01]  /*11860*/  SHF.R.U64 R40, R56, 0x10, R57.reuse ;  /* 0x0000001038287819 */ /* 0x100fe20000001239 */
[--C-:B------:R-:W-:Y:S01]  /*11870*/  HADD2.F32 R31, -RZ, R3.reuse.H1_H1 ;  /* 0x30000003ff1f7230 */ /* 0x100fe20000004100 */
[----:B------:R-:W-:Y:S01]  /*11880*/  SHF.R.U32.HI R56, RZ, 0x10, R57 ;  /* 0x00000010ff387819 */ /* 0x000fe20000011639 */
        /* <DEDUP_REMOVED lines=9> */
[----:B------:R-:W-:Y:S01]  /*11920*/  SHF.R.S32.HI R4, RZ, 0x1f, R33 ;  /* 0x0000001fff047819 */ /* 0x000fe20000011421 */
[----:B------:R-:W-:-:S03]  /*11930*/  IMAD.SHL.U32 R0, R33, 0x8, RZ ;  /* 0x0000000821007824 */ /* 0x000fc600078e00ff */
[----:B------:R-:W-:Y:S02]  /*11940*/  LEA.HI R4, R4, R33, RZ, 0x3 ;  /* 0x0000002104047211 */ /* 0x000fe400078f18ff */
[----:B------:R-:W-:Y:S02]  /*11950*/  LOP3.LUT R0, R215, 0x38, R0, 0xf8, !PT ;  /* 0x00000038d7007812 */ /* 0x000fe400078ef800 */
[----:B------:R-:W-:Y:S02]  /*11960*/  SHF.L.U32 R4, R4, 0xa, RZ ;  /* 0x0000000a04047819 */ /* 0x000fe400000006ff */
[----:B------:R-:W-:Y:S02]  /*11970*/  LOP3.LUT R9, R0, R60, RZ, 0x3c, !PT ;  /* 0x0000003c00097212 */ /* 0x000fe400078e3cff */
        /* <DEDUP_REMOVED lines=28> */
[----:B------:R-:W-:Y:S01]  /*11b40*/  FFMA.FTZ R13, R5, R12, -R24 ;  /* 0x0000000c050d7223 */ /* 0x000fe20000010818 */
[----:B------:R-:W-:-:S02]  /*11b50*/  HADD2.F32 R27, -RZ, R11.H0_H0 ;  /* 0x2000000bff1b7230 */ /* 0x000fc40000004100 */
[----:B------:R-:W-:Y:S02]  /*11b60*/  HADD2.F32 R24, -RZ, R20.H1_H1 ;  /* 0x30000014ff187230 */ /* 0x000fe40000004100 */
[----:B------:R-:W-:Y:S01]  /*11b70*/  FFMA.FTZ R28, R5, R28, R9 ;  /* 0x0000001c051c7223 */ /* 0x000fe20000010009 */
[C---:B------:R-:W-:Y:S01]  /*11b80*/  FMUL.FTZ R5, R26.reuse, R21 ;  /* 0x000000151a057220 */ /* 0x040fe20000410000 */
[----:B------:R-:W-:Y:S02]  /*11b90*/  HADD2.F32 R12, -RZ, R69.H1_H1 ;  /* 0x30000045ff0c7230 */ /* 0x000fe40000004100 */
[----:B------:R-:W-:Y:S01]  /*11ba0*/  FMUL.FTZ R9, R26, R3 ;  /* 0x000000031a097220 */ /* 0x000fe20000410000 */
[----:B------:R-:W-:Y:S02]  /*11bb0*/  HADD2.F32 R11, -RZ, R11.H1_H1 ;  /* 0x3000000bff0b7230 */ /* 0x000fe40000004100 */
[----:B------:R-:W-:Y:S01]  /*11bc0*/  FMUL.FTZ R30, R27, R24 ;  /* 0x000000181b1e7220 */ /* 0x000fe20000410000 */
[----:B------:R-:W-:-:S02]  /*11bd0*/  HADD2.F32 R26, -RZ, R36.H0_H0 ;  /* 0x20000024ff1a7230 */ /* 0x000fc40000004100 */
[C---:B------:R-:W-:Y:S01]  /*11be0*/  FFMA.FTZ R25, R14.reuse, R3, -R5 ;  /* 0x000000030e197223 */ /* 0x040fe20000010805 */
[----:B------:R-:W-:Y:S02]  /*11bf0*/  HADD2.F32 R20, -RZ, R58.H0_H0 ;  /* 0x2000003aff147230 */ /* 0x000fe40000004100 */
[-C--:B------:R-:W-:Y:S01]  /*11c00*/  FMUL.FTZ R27, R27, R12.reuse ;  /* 0x0000000c1b1b7220 */ /* 0x080fe20000410000 */
[----:B------:R-:W-:Y:S01]  /*11c10*/  FFMA.FTZ R30, R15, R12, -R30 ;  /* 0x0000000c0f1e7223 */ /* 0x000fe2000001081e */
[----:B------:R-:W-:Y:S01]  /*11c20*/  FFMA.FTZ R14, R14, R21, R9 ;  /* 0x000000150e0e7223 */ /* 0x000fe20000010009 */
[C---:B------:R-:W-:Y:S01]  /*11c30*/  FMUL.FTZ R36, R11.reuse, R26 ;  /* 0x0000001a0b247220 */ /* 0x040fe20000410000 */
[----:B------:R-:W-:Y:S01]  /*11c40*/  FMUL.FTZ R12, R11, R20 ;  /* 0x000000140b0c7220 */ /* 0x000fe20000410000 */
[----:B------:R-:W-:Y:S02]  /*11c50*/  HADD2.F32 R8, -RZ, R8.H1_H1 ;  /* 0x30000008ff087230 */ /* 0x000fe40000004100 */
[----:B------:R-:W-:Y:S01]  /*11c60*/  FFMA.FTZ R27, R15, R24, R27 ;  /* 0x000000180f1b7223 */ /* 0x000fe2000001001b */
[----:B------:R-:W-:-:S02]  /*11c70*/  HADD2.F32 R10, -RZ, R10.H1_H1 ;  /* 0x3000000aff0a7230 */ /* 0x000fc40000004100 */
[C---:B------:R-:W-:Y:S01]  /*11c80*/  FFMA.FTZ R21, R7.reuse, R20, -R36 ;  /* 0x0000001407157223 */ /* 0x040fe20000010824 */
[----:B------:R-:W-:Y:S02]  /*11c90*/  HADD2.F32 R9, -RZ, R38.H0_H0 ;  /* 0x20000026ff097230 */ /* 0x000fe40000004100 */
[----:B------:R-:W-:Y:S01]  /*11ca0*/  FFMA.FTZ R26, R7, R26, R12 ;  /* 0x0000001a071a7223 */ /* 0x000fe2000001000c */
[----:B------:R-:W-:Y:S02]  /*11cb0*/  HADD2.F32 R11, -RZ, R37.H0_H0 ;  /* 0x20000025ff0b7230 */ /* 0x000fe40000004100 */
        /* <DEDUP_REMOVED lines=22> */
.L_x_2881:
[----:B------:R-:W-:Y:S05]  /*11e20*/  BSYNC B0 ;  /* 0x0000000000007941 */ /* 0x000fea0003800000 */
.L_x_2859:
        /* <DEDUP_REMOVED lines=8> */
.L_x_2857:
[----:B01234-:R-:W2:Y:S02]  /*11eb0*/  LDL R0, [R1+0x4c] ;  /* 0x00004c0001007983 */ /* 0x01fea40000100800 */
[----:B--2---:R-:W-:-:S13]  /*11ec0*/  R2UR UR4, R0 ;  /* 0x00000000000472ca */ /* 0x004fda00000e0000 */
[----:B------:R-:W-:-:S05]  /*11ed0*/  IMAD.U32 R0, RZ, RZ, UR4 ;  /* 0x00000004ff007e24 */ /* 0x000fca000f8e00ff */
[----:B------:R-:W-:-:S13]  /*11ee0*/  ISETP.NE.AND P0, PT, R0, 0x3, PT ;  /* 0x000000030000780c */ /* 0x000fda0003f05270 */
[----:B------:R-:W-:Y:S05]  /*11ef0*/  @!P0 BRA `(.L_x_2910) ;  /* 0x0000000000048947 */ /* 0x000fea0003800000 */
[----:B------:R-:W-:Y:S01]  /*11f00*/  BPT.TRAP 0x1 ;  /* 0x000000040000795c */ /* 0x000fe20000300000 */
.L_x_2910:
[----:B------:R-:W-:Y:S01]  /*11f10*/  IMAD R3, R205, 0x8, R16 ;  /* 0x00000008cd037824 */ /* 0x000fe200078e0210 */
[----:B------:R-:W-:-:S04]  /*11f20*/  SHF.L.U32 R0, R208, 0x1f, RZ ;  /* 0x0000001fd0007819 */ /* 0x000fc800000006ff */
[----:B------:R0:W1:Y:S01]  /*11f30*/  SYNCS.PHASECHK.TRANS64.TRYWAIT P2, [R3+URZ+0x36830], R0 ;  /* 0x03683000030075a7 */ /* 0x000062000804017f */
[----:B------:R-:W-:Y:S05]  /*11f40*/  @!P0 BRA `(.L_x_2911) ;  /* 0x0000000000048947 */ /* 0x000fea0003800000 */
[----:B------:R-:W-:Y:S01]  /*11f50*/  BPT.TRAP 0x1 ;  /* 0x000000040000795c */ /* 0x000fe20000300000 */
.L_x_2911:
[----:B------:R-:W2:Y:S02]  /*11f60*/  S2R R4, SR_TID.X ;  /* 0x0000000000047919 */ /* 0x000ea40000002100 */
[----:B--2---:R-:W-:-:S04]  /*11f70*/  LOP3.LUT R4, R4, 0x7f, RZ, 0xc0, !PT ;  /* 0x0000007f04047812 */ /* 0x004fc800078ec0ff */
[----:B------:R-:W-:Y:S01]  /*11f80*/  ISETP.NE.AND P1, PT, R4, RZ, PT ;  /* 0x000000ff0400720c */ /* 0x000fe20003f25270 */
[----:B-1----:R-:W-:-:S12]  /*11f90*/  @P2 BRA `(.L_x_2912) ;  /* 0x0000000000082947 */ /* 0x002fd80003800000 */
[----:B------:R-:W1:Y:S02]  /*11fa0*/  SYNCS.PHASECHK.TRANS64.TRYWAIT P2, [R3+URZ+0x36830], R0 ;  /* 0x03683000030075a7 */ /* 0x000e64000804017f */
[----:B-1----:R-:W-:Y:S05]  /*11fb0*/  @!P2 BRA `(.L_x_2913) ;  /* 0x000001b400d8a947 */ /* 0x002fea0003800000 */
.L_x_2912:
        /* <DEDUP_REMOVED lines=11> */
[----:B------:R-:W-:Y:S01]  /*12070*/  UMOV UR5, UR17 ;  /* 0x0000001100057c82 */ /* 0x000fe20008000000 */
[----:B------:R-:W-:Y:S01]  /*12080*/  R2UR UR7, R7 ;  /* 0x00000000070772ca */ /* 0x000fe200000e0000 */
[----:B------:R-:W-:Y:S01]  /*12090*/  IMAD.MOV.U32 R7, RZ, RZ, 0x40000040 ;  /* 0x40000040ff077424 */ /* 0x000fe200078e00ff */
[----:B------:R-:W-:Y:S01]  /*120a0*/  LOP3.LUT R219, R0, 0x10000, RZ, 0xfc, !PT ;  /* 0x0001000000db7812 */ /* 0x000fe200078efcff */
[----:B------:R-:W-:Y:S01]  /*120b0*/  ULOP3.LUT UR20, UR20, 0x10000, URZ, 0xfc, !UPT ;  /* 0x0001000014147892 */ /* 0x000fe2000f8efc3f */
[----:B------:R-:W-:Y:S01]  /*120c0*/  IMAD.U32 R15, RZ, RZ, UR9 ;  /* 0x00000009ff0f7e24 */ /* 0x000fe2000f8e00ff */
[----:B------:R-:W-:Y:S01]  /*120d0*/  UMOV UR13, UR17 ;  /* 0x00000011000d7c82 */ /* 0x000fe20008000000 */
[----:B------:R-:W-:Y:S01]  /*120e0*/  IMAD.MOV.U32 R9, RZ, RZ, 0x40000040 ;  /* 0x40000040ff097424 */ /* 0x000fe200078e00ff */
[----:B------:R-:W-:Y:S01]  /*120f0*/  UMOV UR25, 0x40000040 ;  /* 0x4000004000197882 */ /* 0x000fe20000000000 */
[----:B------:R-:W-:Y:S01]  /*12100*/  IMAD R4, R205, 0xa80, R219 ;  /* 0x00000a80cd047824 */ /* 0x000fe200078e02db */
[----:B------:R-:W-:Y:S01]  /*12110*/  UMOV UR23, UR25 ;  /* 0x0000001900177c82 */ /* 0x000fe20008000000 */
[----:B------:R-:W-:Y:S01]  /*12120*/  UMOV UR8, UR20 ;  /* 0x0000001400087c82 */ /* 0x000fe20008000000 */
[----:B------:R-:W-:Y:S01]  /*12130*/  R2UR UR15, R9 ;  /* 0x00000000090f72ca */ /* 0x000fe200000e0000 */
[----:B------:R-:W-:Y:S01]  /*12140*/  UMOV UR16, UR8 ;  /* 0x0000000800107c82 */ /* 0x000fe20008000000 */
[C---:B------:R-:W-:Y:S01]  /*12150*/  R2UR UR10, R4.reuse ;  /* 0x00000000040a72ca */ /* 0x040fe200000e0000 */
[----:B------:R-:W-:Y:S01]  /*12160*/  UMOV UR4, UR16 ;  /* 0x0000001000047c82 */ /* 0x000fe20008000000 */
[C---:B------:R-:W-:Y:S01]  /*12170*/  IADD3 R6, R4.reuse, 0x80, RZ ;  /* 0x0000008004067810 */ /* 0x040fe20007ffe0ff */
[----:B------:R-:W-:Y:S01]  /*12180*/  IMAD.U32 R14, RZ, RZ, UR8 ;  /* 0x00000008ff0e7e24 */ /* 0x000fe2000f8e00ff */
[----:B------:R-:W-:Y:S01]  /*12190*/  UMOV UR12, UR16 ;  /* 0x00000010000c7c82 */ /* 0x000fe20008000000 */
[----:B------:R-:W-:Y:S01]  /*121a0*/  VIADD R8, R4, 0x200 ;  /* 0x0000020004087836 */ /* 0x000fe20000000000 */
[----:B------:R-:W-:Y:S01]  /*121b0*/  R2UR UR6, R6 ;  /* 0x00000000060672ca */ /* 0x000fe200000e0000 */
[----:B------:R-:W-:Y:S01]  /*121c0*/  VIADD R6, R4, 0x100 ;  /* 0x0000010004067836 */ /* 0x000fe20000000000 */
[----:B------:R0:W-:Y:S01]  /*121d0*/  STL.64 [R1+0x38], R14 ;  /* 0x0000380e01007387 */ /* 0x0001e20000100a00 */
[----:B------:R-:W-:Y:S01]  /*121e0*/  IMAD.MOV.U32 R9, RZ, RZ, 0x40000040 ;  /* 0x40000040ff097424 */ /* 0x000fe200078e00ff */
[----:B------:R-:W-:Y:S01]  /*121f0*/  R2UR UR14, R8 ;  /* 0x00000000080e72ca */ /* 0x000fe200000e0000 */
[----:B------:R-:W-:Y:S01]  /*12200*/  VIADD R8, R4, 0x300 ;  /* 0x0000030004087836 */ /* 0x000fe20000000000 */
[----:B------:R-:W-:Y:S01]  /*12210*/  UIADD3 UR52, UR20, 0x406, URZ ;  /* 0x0000040614347890 */ /* 0x000fe2000fffe03f */
[----:B------:R-:W-:Y:S01]  /*12220*/  HGMMA.64x16x16.F32 R72, gdesc[UR8], RZ, !UPT, gsb0 ;  /* 0x00200000084879f0 */ /* 0x000fe2000c0008ff */
[----:B------:R-:W-:Y:S01]  /*12230*/  UMOV UR8, UR16 ;  /* 0x0000001000087c82 */ /* 0x000fe20008000000 */
[----:B------:R-:W-:Y:S01]  /*12240*/  UMOV UR9, UR17 ;  /* 0x0000001100097c82 */ /* 0x000fe20008000000 */
[----:B------:R-:W-:Y:S01]  /*12250*/  R2UR UR18, R8 ;  /* 0x00000000081272ca */ /* 0x000fe200000e0000 */
[C---:B------:R-:W-:Y:S01]  /*12260*/  VIADD R8, R4.reuse, 0x202 ;  /* 0x0000020204087836 */ /* 0x040fe20000000000 */
[----:B------:R-:W-:Y:S01]  /*12270*/  R2UR UR19, R9 ;  /* 0x00000000091372ca */ /* 0x000fe200000e0000 */
[----:B------:R-:W-:Y:S01]  /*12280*/  IMAD.MOV.U32 R9, RZ, RZ, 0x40000040 ;  /* 0x40000040ff097424 */ /* 0x000fe200078e00ff */
[----:B------:R-:W-:Y:S01]  /*12290*/  UMOV UR53, 0x40000040 ;  /* 0x4000004000357882 */ /* 0x000fe20000000000 */
[----:B0-----:R-:W-:Y:S01]  /*122a0*/  IMAD.U32 R15, RZ, RZ, UR25 ;  /* 0x00000019ff0f7e24 */ /* 0x001fe2000f8e00ff */
[----:B------:R-:W-:Y:S01]  /*122b0*/  UIADD3 UR48, UR20, 0x800, URZ ;  /* 0x0000080014307890 */ /* 0x000fe2000fffe03f */
[----:B------:R-:W-:Y:S01]  /*122c0*/  IMAD.MOV.U32 R11, RZ, RZ, 0x40000040 ;  /* 0x40000040ff0b7424 */ /* 0x000fe200078e00ff */
[----:B------:R-:W-:Y:S01]  /*122d0*/  UMOV UR49, 0x40000040 ;  /* 0x4000004000317882 */ /* 0x000fe20000000000 */
[----:B------:R-:W-:Y:S01]  /*122e0*/  UIADD3 UR44, UR20, 0x802, URZ ;  /* 0x00000802142c7890 */ /* 0x000fe2000fffe03f */
[C---:B------:R-:W-:Y:S01]  /*122f0*/  IADD3 R10, R4.reuse, 0xa04, RZ ;  /* 0x00000a04040a7810 */ /* 0x040fe20007ffe0ff */
[----:B------:R-:W-:Y:S01]  /*12300*/  UMOV UR45, 0x40000040 ;  /* 0x40000040002d7882 */ /* 0x000fe20000000000 */
[----:B------:R-:W-:Y:S01]  /*12310*/  UIADD3 UR40, UR20, 0x804, URZ ;  /* 0x0000080414287890 */ /* 0x000fe2000fffe03f */
[----:B------:R-:W0:Y:S01]  /*12320*/  LDC R0, c[0x0][0x448] ;  /* 0x00011200ff007b82 */ /* 0x000e220000000800 */
[----:B------:R-:W-:Y:S01]  /*12330*/  UMOV UR41, 0x40000040 ;  /* 0x4000004000297882 */ /* 0x000fe20000000000 */
[----:B------:R-:W-:Y:S01]  /*12340*/  UIADD3 UR36, UR20, 0x806, URZ ;  /* 0x0000080614247890 */ /* 0x000fe2000fffe03f */
[----:B------:R-:W-:Y:S01]  /*12350*/  VIADD R12, R4, 0x986 ;  /* 0x00000986040c7836 */ /* 0x000fe20000000000 */
[----:B------:R-:W-:Y:S01]  /*12360*/  UMOV UR37, 0x40000040 ;  /* 0x4000004000257882 */ /* 0x000fe20000000000 */
[----:B------:R-:W-:Y:S01]  /*12370*/  MOV R13, 0x40000040 ;  /* 0x40000040000d7802 */ /* 0x000fe20000000f00 */
[----:B------:R-:W-:Y:S01]  /*12380*/  @!P1 VIADD R3, R3, 0x36840 ;  /* 0x0003684003039836 */ /* 0x000fe20000000000 */
[----:B------:R-:W-:Y:S01]  /*12390*/  BSSY B0, `(.L_x_2914) ;  /* 0x0000a05000007945 */ /* 0x000fe20003800000 */
        /* <DEDUP_REMOVED lines=11> */
[----:B0-----:R-:W-:Y:S01]  /*12450*/  ISETP.NE.AND P2, PT, R0, 0x1, PT ;  /* 0x000000010000780c */ /* 0x001fe20003f45270 */
[----:B------:R-:W-:Y:S01]  /*12460*/  IMAD.IADD R0, R228, 0x1, R222 ;  /* 0x00000001e4007824 */ /* 0x000fe200078e02de */
[----:B------:R-:W-:-:S02]  /*12470*/  WARPGROUP.DEPBAR.LE gsb0, 0x0 ;  /* 0x00008000000079c5 */ /* 0x000fc40000010000 */
[----:B------:R-:W-:-:S09]  /*12480*/  WARPGROUP.ARRIVE ;  /* 0x00000000000079c5 */ /* 0x000fd20000000000 */
[----:B------:R-:W0:Y:S01]  /*12490*/  @P2 LDC R5, c[0x0][0x44c] ;  /* 0x00011300ff052b82 */ /* 0x000e220000000800 */
        /* <DEDUP_REMOVED lines=9> */
[----:B------:R-:W-:Y:S02]  /*12530*/  R2UR UR11, R7 ;  /* 0x00000000070b72ca */ /* 0x000fe400000e0000 */
[----:B------:R-:W-:Y:S01]  /*12540*/  MOV R7, 0x40000040 ;  /* 0x4000004000077802 */ /* 0x000fe20000000f00 */
[----:B0-----:R-:W-:Y:S01]  /*12550*/  @P2 IMAD.HI.U32 R5, R0, R5, RZ ;  /* 0x0000000500052227 */ /* 0x001fe200078e00ff */
        /* <DEDUP_REMOVED lines=8> */
[----:B------:R-:W-:-:S03]  /*125e0*/  IMAD.MOV.U32 R7, RZ, RZ, 0x40000040 ;  /* 0x40000040ff077424 */ /* 0x000fc600078e00ff */
[----:B------:R-:W-:Y:S01]  /*125f0*/  R2UR UR26, R6 ;  /* 0x00000000061a72ca */ /* 0x000fe200000e0000 */
[----:B------:R-:W-:Y:S01]  /*12600*/  VIADD R6, R4, 0x82 ;  /* 0x0000008204067836 */ /* 0x000fe20000000000 */
[----:B------:R-:W-:Y:S01]  /*12610*/  R2UR UR27, R7 ;  /* 0x00000000071b72ca */ /* 0x000fe200000e0000 */
[----:B------:R-:W-:Y:S01]  /*12620*/  IMAD.MOV.U32 R7, RZ, RZ, 0x40000040 ;  /* 0x40000040ff077424 */ /* 0x000fe200078e00ff */
[----:B------:R-:W-:Y:S02]  /*12630*/  WARPGROUP.DEPBAR.LE gsb0, 0x0 ;  /* 0x00008000000079c5 */ /* 0x000fe40000010000 */
[----:B------:R-:W-:-:S06]  /*12640*/  WARPGROUP.ARRIVE ;  /* 0x00000000000079c5 */ /* 0x000fcc0000000000 */
[----:B------:R-:W-:Y:S01]  /*12650*/  HGMMA.64x16x16.F32 R48, gdesc[UR8], RZ, !UPT, gsb0 ;  /* 0x00200000083079f0 */ /* 0x000fe2000c0008ff */
[----:B------:R-:W-:Y:S02]  /*12660*/  UMOV UR9, UR23 ;  /* 0x0000001700097c82 */ /* 0x000fe40008000000 */
[----:B------:R-:W-:Y:S02]  /*12670*/  WARPGROUP.DEPBAR.LE gsb0, 0x0 ;  /* 0x00008000000079c5 */ /* 0x000fe40000010000 */
[----:B------:R-:W-:-:S06]  /*12680*/  WARPGROUP.ARRIVE ;  /* 0x00000000000079c5 */ /* 0x000fcc0000000000 */
[----:B------:R-:W-:Y:S01]  /*12690*/  HGMMA.64x16x16.F32 R40, gdesc[UR12], RZ, !UPT, gsb0 ;  /* 0x002000000c2879f0 */ /* 0x000fe2000c0008ff */
[----:B------:R-:W-:Y:S02]  /*126a0*/  UMOV UR13, UR23 ;  /* 0x00000017000d7c82 */ /* 0x000fe40008000000 */
[----:B------:R-:W-:Y:S02]  /*126b0*/  WARPGROUP.DEPBAR.LE gsb0, 0x0 ;  /* 0x00008000000079c5 */ /* 0x000fe40000010000 */
[----:B------:R-:W-:-:S06]  /*126c0*/  WARPGROUP.ARRIVE ;  /* 0x00000000000079c5 */ /* 0x000fcc0000000000 */
[----:B------:R-:W-:Y:S01]  /*126d0*/  HGMMA.64x16x16.F32 R32, gdesc[UR4], RZ, !UPT, gsb0 ;  /* 0x00200000042079f0 */ /* 0x000fe2000c0008ff */
[----:B------:R-:W-:Y:S01]  /*126e0*/  UIADD3 UR4, UR20, 0x2, URZ ;  /* 0x0000000214047890 */ /* 0x000fe2000fffe03f */
[----:B------:R-:W-:Y:S01]  /*126f0*/  R2UR UR6, R6 ;  /* 0x00000000060672ca */ /* 0x000fe200000e0000 */
[----:B------:R-:W-:Y:S01]  /*12700*/  UMOV UR5, UR23 ;  /* 0x0000001700057c82 */ /* 0x000fe20008000000 */
[----:B------:R-:W-:Y:S01]  /*12710*/  R2UR UR7, R7 ;  /* 0x00000000070772ca */ /* 0x000fe200000e0000 */
[----:B------:R-:W-:Y:S02]  /*12720*/  VIADD R6, R4, 0x102 ;  /* 0x0000010204067836 */ /* 0x000fe40000000000 */
[----:B------:R-:W-:Y:S01]  /*12730*/  IMAD.MOV.U32 R7, RZ, RZ, 0x40000040 ;  /* 0x40000040ff077424 */ /* 0x000fe200078e00ff */
[----:B------:R-:W-:Y:S02]  /*12740*/  UMOV UR24, UR4 ;  /* 0x0000000400187c82 */ /* 0x000fe40008000000 */
[----:B------:R-:W-:Y:S01]  /*12750*/  UMOV UR22, UR24 ;  /* 0x0000001800167c82 */ /* 0x000fe20008000000 */
[----:B------:R-:W-:Y:S01]  /*12760*/  R2UR UR10, R6 ;  /* 0x00000000060a72ca */ /* 0x000fe200000e0000 */
[----:B------:R-:W-:Y:S01]  /*12770*/  UMOV UR4, UR22 ;  /* 0x0000001600047c82 */ /* 0x000fe20008000000 */
[----:B------:R-:W-:Y:S01]  /*12780*/  R2UR UR11, R7 ;  /* 0x00000000070b72ca */ /* 0x000fe200000e0000 */
[----:B------:R-:W-:Y:S01]  /*12790*/  UMOV UR8, UR22 ;  /* 0x0000001600087c82 */ /* 0x000fe20008000000 */
[----:B------:R-:W-:Y:S01]  /*127a0*/  VIADD R6, R4, 0x182 ;  /* 0x0000018204067836 */ /* 0x000fe20000000000 */
[----:B------:R-:W-:Y:S01]  /*127b0*/  MOV R7, 0x40000040 ;  /* 0x4000004000077802 */ /* 0x000fe20000000f00 */
[----:B------:R-:W-:Y:S01]  /*127c0*/  UMOV UR12, UR22 ;  /* 0x00000016000c7c82 */ /* 0x000fe20008000000 */
[----:B------:R-:W-:-:S02]  /*127d0*/  MOV R14, UR24 ;  /* 0x00000018000e7c02 */ /* 0x000fc40008000f00 */
[----:B------:R-:W-:Y:S01]  /*127e0*/  R2UR UR14, R6 ;  /* 0x00000000060e72ca */ /* 0x000fe200000e0000 */
[----:B------:R-:W-:Y:S01]  /*127f0*/  VIADD R6, R4, 0x282 ;  /* 0x0000028204067836 */ /* 0x000fe20000000000 */
[----:B------:R-:W-:Y:S01]  /*12800*/  R2UR UR15, R7 ;  /* 0x00000000070f72ca */ /* 0x000fe200000e0000 */
[----:B------:R-:W-:Y:S01]  /*12810*/  IMAD.MOV.U32 R7, RZ, RZ, 0x40000040 ;  /* 0x40000040ff077424 */ /* 0x000fe200078e00ff */
        /* <DEDUP_REMOVED lines=26> */
[----:B------:R-:W-:Y:S01]  /*129c0*/  VIADD R8, R4, 0x302 ;  /* 0x0000030204087836 */ /* 0x000fe20000000000 */
        /* <DEDUP_REMOVED lines=13> */
[----:B------:R-:W-:Y:S02]  /*12aa0*/  UMOV UR13, UR25 ;  /* 0x00000019000d7c82 */ /* 0x000fe40008000000 */
        /* <DEDUP_REMOVED lines=12> */
[----:B------:R-:W-:-:S04]  /*12b70*/  UMOV UR4, UR12 ;  /* 0x0000000c00047c82 */ /* 0x000fc80008000000 */
[----:B------:R0:W-:Y:S01]  /*12b80*/  STL.64 [R1+0x28], R14 ;  /* 0x0000280e01007387 */ /* 0x0001e20000100a00 */
[----:B------:R-:W-:Y:S02]  /*12b90*/  WARPGROUP.DEPBAR.LE gsb0, 0x0 ;  /* 0x00008000000079c5 */ /* 0x000fe40000010000 */
[----:B------:R-:W-:-:S06]  /*12ba0*/  WARPGROUP.ARRIVE ;  /* 0x00000000000079c5 */ /* 0x000fcc0000000000 */
[----:B------:R-:W-:Y:S01]  /*12bb0*/  HGMMA.64x16x16.F32 R32, gdesc[UR16], R32, gsb0 ;  /* 0x00200000102079f0 */ /* 0x000fe20008000820 */
[----:B------:R-:W-:Y:S01]  /*12bc0*/  UMOV UR16, UR12 ;  /* 0x0000000c00107c82 */ /* 0x000fe20008000000 */
        /* <DEDUP_REMOVED lines=16> */
[----:B------:R-:W-:Y:S01]  /*12cd0*/  HGMMA.64x16x16.F32 R72, gdesc[UR24], R72, gsb0 ;  /* 0x00200000184879f0 */ /* 0x000fe20008000848 */
[----:B------:R-:W-:Y:S02]  /*12ce0*/  UMOV UR25, 0x40000040 ;  /* 0x4000004000197882 */ /* 0x000fe40000000000 */
        /* <DEDUP_REMOVED lines=23> */
[----:B------:R-:W-:Y:S02]  /*12e60*/  R2UR UR26, R6 ;  /* 0x00000000061a72ca */ /* 0x000fe400000e0000 */
[----:B------:R-:W-:Y:S01]  /*12e70*/  R2UR UR27, R7 ;  /* 0x00000000071b72ca */ /* 0x000fe200000e0000 */
[----:B------:R-:W-:Y:S01]  /*12e80*/  IMAD.MOV.U32 R7, RZ, RZ, 0x40000040 ;  /* 0x40000040ff077424 */ /* 0x000fe200078e00ff */
[----:B------:R-:W-:Y:S01]  /*12e90*/  IADD3 R6, R4, 0x86, RZ ;  /* 0x0000008604067810 */ /* 0x000fe20007ffe0ff */
[----:B------:R-:W-:Y:S02]  /*12ea0*/  WARPGROUP.DEPBAR.LE gsb0, 0x0 ;  /* 0x00008000000079c5 */ /* 0x000fe40000010000 */
[----:B------:R-:W-:-:S06]  /*12eb0*/  WARPGROUP.ARRIVE ;  /* 0x00000000000079c5 */ /* 0x000fcc0000000000 */
[----:B------:R-:W-:Y:S03]  /*12ec0*/  HGMMA.64x16x16.F32 R48, gdesc[UR16], R48, gsb0 ;  /* 0x00200000103079f0 */ /* 0x000fe60008000830 */
[----:B------:R-:W-:Y:S02]  /*12ed0*/  WARPGROUP.DEPBAR.LE gsb0, 0x0 ;  /* 0x00008000000079c5 */ /* 0x000fe40000010000 */
[----:B------:R-:W-:-:S06]  /*12ee0*/  WARPGROUP.ARRIVE ;  /* 0x00000000000079c5 */ /* 0x000fcc0000000000 */
[----:B------:R-:W-:Y:S01]  /*12ef0*/  HGMMA.64x16x16.F32 R40, gdesc[UR4], R40, gsb0 ;  /* 0x00200000042879f0 */ /* 0x000fe20008000828 */
[----:B------:R-:W-:Y:S01]  /*12f00*/  UIADD3 UR4, UR20, 0x6, URZ ;  /* 0x0000000614047890 */ /* 0x000fe2000fffe03f */
[----:B------:R-:W-:Y:S01]  /*12f10*/  R2UR UR6, R6 ;  /* 0x00000000060672ca */ /* 0x000fe200000e0000 */
[----:B------:R-:W-:Y:S01]  /*12f20*/  VIADD R6, R4, 0x106 ;  /* 0x0000010604067836 */ /* 0x000fe20000000000 */
[----:B------:R-:W-:Y:S01]  /*12f30*/  R2UR UR7, R7 ;  /* 0x00000000070772ca */ /* 0x000fe200000e0000 */
[----:B------:R-:W-:-:S03]  /*12f40*/  IMAD.MOV.U32 R7, RZ, RZ, 0x40000040 ;  /* 0x40000040ff077424 */ /* 0x000fc600078e00ff */
[----:B------:R-:W-:Y:S02]  /*12f50*/  UMOV UR24, UR4 ;  /* 0x0000000400187c82 */ /* 0x000fe40008000000 */
[----:B------:R-:W-:-:S05]  /*12f60*/  IMAD.U32 R14, RZ, RZ, UR24 ;  /* 0x00000018ff0e7e24 */ /* 0x000fca000f8e00ff */
[----:B------:R0:W-:Y:S01]  /*12f70*/  STL.64 [R1+0x18], R14 ;  /* 0x0000180e01007387 */ /* 0x0001e20000100a00 */
[----:B------:R-:W-:Y:S02]  /*12f80*/  WARPGROUP.DEPBAR.LE gsb0, 0x0 ;  /* 0x00008000000079c5 */ /* 0x000fe40000010000 */
[----:B------:R-:W-:-:S06]  /*12f90*/  WARPGROUP.ARRIVE ;  /* 0x00000000000079c5 */ /* 0x000fcc0000000000 */
[----:B------:R-:W-:Y:S01]  /*12fa0*/  HGMMA.64x16x16.F32 R32, gdesc[UR8], R32, gsb0 ;  /* 0x00200000082079f0 */ /* 0x000fe20008000820 */
[----:B------:R-:W-:Y:S02]  /*12fb0*/  R2UR UR10, R6 ;  /* 0x00000000060a72ca */ /* 0x000fe400000e0000 */
[----:B------:R-:W-:Y:S01]  /*12fc0*/  R2UR UR11, R7 ;  /* 0x00000000070b72ca */ /* 0x000fe200000e0000 */
[----:B------:R-:W-:Y:S01]  /*12fd0*/  IMAD.MOV.U32 R7, RZ, RZ, 0x40000040 ;  /* 0x40000040ff077424 */ /* 0x000fe200078e00ff */
[----:B------:R-:W-:-:S04]  /*12fe0*/  IADD3 R6, R4, 0x186, RZ ;  /* 0x0000018604067810 */ /* 0x000fc80007ffe0ff */
[----:B------:R-:W-:Y:S01]  /*12ff0*/  R2UR UR18, R6 ;  /* 0x00000000061272ca */ /* 0x000fe200000e0000 */
[----:B------:R-:W-:Y:S01]  /*13000*/  VIADD R6, R4, 0x286 ;  /* 0x0000028604067836 */ /* 0x000fe20000000000 */
[----:B------:R-:W-:Y:S02]  /*13010*/  R2UR UR19, R7 ;  /* 0x00000000071372ca */ /* 0x000fe400000e0000 */
[----:B------:R-:W-:Y:S01]  /*13020*/  MOV R7, 0x40000040 ;  /* 0x4000004000077802 */ /* 0x000fe20000000f00 */
[----:B------:R-:W-:Y:S02]  /*13030*/  WARPGROUP.DEPBAR.LE gsb0, 0x0 ;  /* 0x00008000000079c5 */ /* 0x000fe40000010000 */
[----:B------:R-:W-:-:S06]  /*13040*/  WARPGROUP.ARRIVE ;  /* 0x00000000000079c5 */ /* 0x000fcc0000000000 */
[----:B------:R-:W-:Y:S01]  /*13050*/  HGMMA.64x16x16.F32 R24, gdesc[UR12], R24, gsb0 ;  /* 0x002000000c1879f0 */ /* 0x000fe20008000818 */
[----:B------:R-:W-:Y:S01]  /*13060*/  UMOV UR12, UR24 ;  /* 0x00000018000c7c82 */ /* 0x000fe20008000000 */
[----:B------:R-:W-:Y:S01]  /*13070*/  UMOV UR13, UR25 ;  /* 0x00000019000d7c82 */ /* 0x000fe20008000000 */
[----:B------:R-:W-:Y:S01]  /*13080*/  UMOV UR4, UR12 ;  /* 0x0000000c00047c82 */ /* 0x000fe20008000000 */
[----:B------:R-:W-:Y:S01]  /*13090*/  UMOV UR5, UR13 ;  /* 0x0000000d00057c82 */ /* 0x000fe20008000000 */
[----:B------:R-:W-:Y:S01]  /*130a0*/  UMOV UR8, UR12 ;  /* 0x0000000c00087c82 */ /* 0x000fe20008000000 */
[----:B------:R-:W-:Y:S01]  /*130b0*/  UMOV UR9, UR13 ;  /* 0x0000000d00097c82 */ /* 0x000fe20008000000 */
[----:B------:R-:W-:Y:S01]  /*130c0*/  UMOV UR16, UR12 ;  /* 0x0000000c00107c82 */ /* 0x000fe20008000000 */
[----:B------:R-:W-:Y:S01]  /*130d0*/  UMOV UR17, UR13 ;  /* 0x0000000d00117c82 */ /* 0x000fe20008000000 */
        /* <DEDUP_REMOVED lines=43> */
[----:B------:R-:W-:-:S05]  /*13390*/  MOV R14, UR24 ;  /* 0x00000018000e7c02 */ /* 0x000fca0008000f00 */
[----:B------:R0:W-:Y:S01]  /*133a0*/  STL.64 [R1+0x10], R14 ;  /* 0x0000100e01007387 */ /* 0x0001e20000100a00 */
[----:B------:R-:W-:Y:S02]  /*133b0*/  WARPGROUP.DEPBAR.LE gsb0, 0x0 ;  /* 0x00008000000079c5 */ /* 0x000fe40000010000 */
[----:B------:R-:W-:-:S06]  /*133c0*/  WARPGROUP.ARRIVE ;  /* 0x00000000000079c5 */ /* 0x000fcc0000000000 */
[----:B------:R-:W-:Y:S01]  /*133d0*/  HGMMA.64x16x16.F32 R32, gdesc[UR8], R32, gsb0 ;  /* 0x00200000082079f0 */ /* 0x000fe20008000820 */
[----:B------:R-:W-:Y:S01]  /*133e0*/  R2UR UR10, R6 ;  /* 0x00000000060a72ca */ /* 0x000fe200000e0000 */
[----:B------:R-:W-:Y:S01]  /*133f0*/  VIADD R6, R4, 0x500 ;  /* 0x0000050004067836 */ /* 0x000fe20000000000 */
[----:B------:R-:W-:Y:S02]  /*13400*/  R2UR UR11, R7 ;  /* 0x00000000070b72ca */ /* 0x000fe400000e0000 */
[----:B------:R-:W-:Y:S02]  /*13410*/  MOV R7, 0x40000040 ;  /* 0x4000004000077802 */ /* 0x000fe40000000f00 */
[----:B------:R-:W-:Y:S01]  /*13420*/  R2UR UR18, R6 ;  /* 0x00000000061272ca */ /* 0x000fe200000e0000 */
[----:B------:R-:W-:Y:S01]  /*13430*/  VIADD R6, R4, 0x600 ;  /* 0x0000060004067836 */ /* 0x000fe20000000000 */
[----:B------:R-:W-:Y:S01]  /*13440*/  R2UR UR19, R7 ;  /* 0x00000000071372ca */ /* 0x000fe200000e0000 */
[----:B------:R-:W-:Y:S01]  /*13450*/  IMAD.MOV.U32 R7, RZ, RZ, 0x40000040 ;  /* 0x40000040ff077424 */ /* 0x000fe200078e00ff */
[----:B------:R-:W-:-:S02]  /*13460*/  WARPGROUP.DEPBAR.LE gsb0, 0x0 ;  /* 0x00008000000079c5 */ /* 0x000fc40000010000 */
        /* <DEDUP_REMOVED lines=23> */
[----:B------:R-:W-:-:S04]  /*135e0*/  MOV R9, 0x40000040 ;  /* 0x4000004000097802 */ /* 0x000fc80000000f00 */
[----:B------:R-:W-:Y:S01]  /*135f0*/  R2UR UR14, R8 ;  /* 0x00000000080e72ca */ /* 0x000fe200000e0000 */
[----:B------:R-:W-:Y:S01]  /*13600*/  VIADD R8, R4, 0x582 ;  /* 0x0000058204087836 */ /* 0x000fe20000000000 */
[----:B------:R-:W-:Y:S02]  /*13610*/  R2UR UR15, R9 ;  /* 0x00000000090f72ca */ /* 0x000fe400000e0000 */
        /* <DEDUP_REMOVED lines=21> */
[----:B------:R-:W-:Y:S02]  /*13770*/  R2UR UR6, R6 ;  /* 0x00000000060672ca */ /* 0x000fe400000e0000 */
[----:B------:R-:W-:Y:S01]  /*13780*/  R2UR UR7, R7 ;  /* 0x00000000070772ca */ /* 0x000fe200000e0000 */
[----:B------:R-:W-:Y:S01]  /*13790*/  IMAD.MOV.U32 R7, RZ, RZ, 0x40000040 ;  /* 0x40000040ff077424 */ /* 0x000fe200078e00ff */
[----:B------:R-:W-:Y:S02]  /*137a0*/  IADD3 R6, R4, 0x482, RZ ;  /* 0x0000048204067810 */ /* 0x000fe40007ffe0ff */
[----:B------:R-:W-:Y:S02]  /*137b0*/  UMOV UR24, UR4 ;  /* 0x0000000400187c82 */ /* 0x000fe40008000000 */
[----:B------:R-:W-:-:S05]  /*137c0*/  IMAD.U32 R14, RZ, RZ, UR24 ;  /* 0x00000018ff0e7e24 */ /* 0x000fca000f8e00ff */
[----:B------:R0:W-:Y:S01]  /*137d0*/  STL.64 [R1+0x8], R14 ;  /* 0x0000080e01007387 */ /* 0x0001e20000100a00 */
[----:B------:R-:W-:Y:S02]  /*137e0*/  WARPGROUP.DEPBAR.LE gsb0, 0x0 ;  /* 0x00008000000079c5 */ /* 0x000fe40000010000 */
[----:B------:R-:W-:-:S06]  /*137f0*/  WARPGROUP.ARRIVE ;  /* 0x00000000000079c5 */ /* 0x000fcc0000000000 */
[----:B------:R-:W-:Y:S01]  /*13800*/  HGMMA.64x16x16.F32 R32, gdesc[UR8], R32, gsb0 ;  /* 0x00200000082079f0 */ /* 0x000fe20008000820 */
[----:B------:R-:W-:Y:S01]  /*13810*/  R2UR UR10, R6 ;  /* 0x00000000060a72ca */ /* 0x000fe200000e0000 */
[----:B------:R-:W-:Y:S01]  /*13820*/  VIADD R6, R4, 0x502 ;  /* 0x0000050204067836 */ /* 0x000fe20000000000 */
[----:B------:R-:W-:Y:S01]  /*13830*/  R2UR UR11, R7 ;  /* 0x00000000070b72ca */ /* 0x000fe200000e0000 */
        /* <DEDUP_REMOVED lines=60> */
[----:B------:R-:W-:Y:S01]  /*13c00*/  STL.64 [R1], R14 ;  /* 0x0000000e01007387 */ /* 0x000fe20000100a00 */
        /* <DEDUP_REMOVED lines=216> */
[----:B------:R-:W-:Y:S02]  /*14990*/  MOV R7, 0x40000040 ;  /* 0x4000004000077802 */ /* 0x000fe40000000f00 */
        /* <DEDUP_REMOVED lines=60> */
[----:B------:R-:W-:-:S03]  /*14d60*/  IMAD.MOV.U32 R7, RZ, RZ, 0x40000040 ;  /* 0x40000040ff077424 */ /* 0x000fc600078e00ff */
[----:B------:R-:W-:Y:S01]  /*14d70*/  R2UR UR10, R6 ;  /* 0x00000000060a72ca */ /* 0x000fe200000e0000 */
[----:B------:R-:W-:Y:S01]  /*14d80*/  VIADD R6, R4, 0x706 ;  /* 0x0000070604067836 */ /* 0x000fe20000000000 */
[----:B------:R-:W-:Y:S01]  /*14d90*/  R2UR UR11, R7 ;  /* 0x00000000070b72ca */ /* 0x000fe200000e0000 */
[----:B------:R-:W-:-:S03]  /*14da0*/  IMAD.MOV.U32 R7, RZ, RZ, 0x40000040 ;  /* 0x40000040ff077424 */ /* 0x000fc600078e00ff */
[----:B------:R-:W-:Y:S02]  /*14db0*/  R2UR UR38, R6 ;  /* 0x00000000062672ca */ /* 0x000fe400000e0000 */
[----:B------:R-:W-:Y:S01]  /*14dc0*/  R2UR UR39, R7 ;  /* 0x00000000072772ca */ /* 0x000fe200000e0000 */
[----:B------:R-:W0:Y:S01]  /*14dd0*/  @P2 LDC R6, c[0x0][0x450] ;  /* 0x00011400ff062b82 */ /* 0x000e220000000800 */
[----:B------:R-:W-:Y:S01]  /*14de0*/  IMAD.MOV.U32 R7, RZ, RZ, -0x70 ;  /* 0xffffff90ff077424 */ /* 0x000fe200078e00ff */
[----:B0-----:R-:W-:Y:S01]  /*14df0*/  @P2 SHF.R.U32.HI R0, RZ, R6, R5 ;  /* 0x00000006ff002219 */ /* 0x001fe20000011605 */
[----:B------:R-:W-:Y:S01]  /*14e00*/  IMAD R5, R2, -0x70, R225 ;  /* 0xffffff9002057824 */ /* 0x000fe200078e02e1 */
        /* <DEDUP_REMOVED lines=30> */
[C---:B------:R-:W-:Y:S02]  /*14ff0*/  VIADD R8, R4.reuse, 0x806 ;  /* 0x0000080604087836 */ /* 0x040fe40000000000 */
[----:B------:R-:W-:Y:S02]  /*15000*/  IMAD.MOV.U32 R9, RZ, RZ, 0x40000040 ;  /* 0x40000040ff097424 */ /* 0x000fe400078e00ff */
[----:B------:R-:W-:Y:S01]  /*15010*/  VIADD R4, R4, 0xa06 ;  /* 0x00000a0604047836 */ /* 0x000fe20000000000 */
[----:B------:R-:W-:-:S02]  /*15020*/  WARPGROUP.DEPBAR.LE gsb0, 0x0 ;  /* 0x00008000000079c5 */ /* 0x000fc40000010000 */
        /* <DEDUP_REMOVED lines=9> */
[----:B------:R-:W-:Y:S01]  /*150c0*/  IMAD R8, R2, R7, 0x71 ;  /* 0x0000007102087424 */ /* 0x000fe200078e0207 */
[----:B------:R-:W0:Y:S01]  /*150d0*/  SHFL.IDX PT, R9, R0, 0x1, 0x1c1f ;  /* 0x003c1f0000097f89 */ /* 0x000e2200000e0000 */
[----:B------:R-:W-:Y:S02]  /*150e0*/  IMAD.MOV.U32 R7, RZ, RZ, 0x40000040 ;  /* 0x40000040ff077424 */ /* 0x000fe400078e00ff */
[----:B------:R-:W-:-:S05]  /*150f0*/  IMAD R8, R227, -0x2, R8 ;  /* 0xfffffffee3087824 */ /* 0x000fca00078e0208 */
[----:B------:R-:W-:Y:S01]  /*15100*/  IADD3 R81, -R224, R8, R225 ;  /* 0x00000008e0517210 */ /* 0x000fe20007ffe1e1 */
        /* <DEDUP_REMOVED lines=8> */
[----:B------:R-:W-:Y:S02]  /*15190*/  IMAD.MOV.U32 R5, RZ, RZ, 0x40000040 ;  /* 0x40000040ff057424 */ /* 0x000fe400078e00ff */
[----:B------:R-:W-:-:S05]  /*151a0*/  IMAD R6, R227, -0x2, R6 ;  /* 0xfffffffee3067824 */ /* 0x000fca00078e0206 */
[----:B0-----:R-:W-:-:S04]  /*151b0*/  VIADDMNMX R8, R9, R81, R6, PT ;  /* 0x0000005109087246 */ /* 0x001fc80003800106 */
        /* <DEDUP_REMOVED lines=8> */
[C---:B------:R-:W-:Y:S02]  /*15240*/  ISETP.GT.AND P4, PT, R8.reuse, 0x10, PT ;  /* 0x000000100800780c */ /* 0x040fe40003f84270 */
[----:B------:R-:W-:Y:S02]  /*15250*/  FSEL R91, R79, -INF , P3 ;  /* 0xff8000004f5b7808 */ /* 0x000fe40001800000 */
[----:B------:R-:W-:Y:S02]  /*15260*/  FMNMX.FTZ R10, R89, R10, !PT ;  /* 0x0000000a590a7209 */ /* 0x000fe40007810000 */
[----:B------:R-:W-:-:S02]  /*15270*/  ISETP.GT.AND P3, PT, R8, 0x11, PT ;  /* 0x000000110800780c */ /* 0x000fc40003f64270 */
[----:B------:R-:W-:Y:S02]  /*15280*/  FSEL R93, R66, -INF , P4 ;  /* 0xff800000425d7808 */ /* 0x000fe40002000000 */
[----:B------:R-:W-:Y:S02]  /*15290*/  FMNMX.FTZ R10, R91, R10, !PT ;  /* 0x0000000a5b0a7209 */ /* 0x000fe40007810000 */
[C---:B------:R-:W-:Y:S02]  /*152a0*/  ISETP.GT.AND P4, PT, R8.reuse, 0x18, PT ;  /* 0x000000180800780c */ /* 0x040fe40003f84270 */
[----:B------:R-:W-:Y:S02]  /*152b0*/  FSEL R95, R67, -INF , P3 ;  /* 0xff800000435f7808 */ /* 0x000fe40001800000 */
[----:B------:R-:W-:Y:S01]  /*152c0*/  FMNMX.FTZ R10, R93, R10, !PT ;  /* 0x0000000a5d0a7209 */ /* 0x000fe20007810000 */
[----:B------:R-:W-:Y:S02]  /*152d0*/  WARPGROUP.DEPBAR.LE gsb0, 0x0 ;  /* 0x00008000000079c5 */ /* 0x000fe40000010000 */
[----:B------:R-:W-:Y:S01]  /*152e0*/  WARPGROUP.ARRIVE ;  /* 0x00000000000079c5 */ /* 0x000fe20000000000 */
[----:B------:R-:W-:-:S02]  /*152f0*/  ISETP.GT.AND P3, PT, R8, 0x19, PT ;  /* 0x000000190800780c */ /* 0x000fc40003f64270 */
[----:B------:R-:W-:Y:S02]  /*15300*/  FSEL R87, R70, -INF , P4 ;  /* 0xff80000046577808 */ /* 0x000fe40002000000 */
[----:B------:R-:W-:Y:S01]  /*15310*/  FMNMX.FTZ R10, R95, R10, !PT ;  /* 0x0000000a5f0a7209 */ /* 0x000fe20007810000 */
[----:B------:R-:W-:Y:S01]  /*15320*/  HGMMA.64x16x16.F32 R48, gdesc[UR4], R48, gsb0 ;  /* 0x00200000043079f0 */ /* 0x000fe20008000830 */
[----:B------:R-:W-:Y:S01]  /*15330*/  R2UR UR6, R12 ;  /* 0x000000000c0672ca */ /* 0x000fe200000e0000 */
[----:B------:R-:W-:Y:S01]  /*15340*/  UMOV UR4, UR36 ;  /* 0x0000002400047c82 */ /* 0x000fe20008000000 */
[----:B------:R-:W-:Y:S01]  /*15350*/  R2UR UR7, R13 ;  /* 0x000000000d0772ca */ /* 0x000fe200000e0000 */
[----:B------:R-:W-:Y:S01]  /*15360*/  UMOV UR5, UR37 ;  /* 0x0000002500057c82 */ /* 0x000fe20008000000 */
[----:B------:R-:W-:Y:S02]  /*15370*/  ISETP.GT.AND P4, PT, R8, 0x20, PT ;  /* 0x000000200800780c */ /* 0x000fe40003f84270 */
[----:B------:R-:W-:-:S02]  /*15380*/  FSEL R79, R71, -INF , P3 ;  /* 0xff800000474f7808 */ /* 0x000fc40001800000 */
[----:B------:R-:W-:Y:S02]  /*15390*/  FMNMX.FTZ R10, R87, R10, !PT ;  /* 0x0000000a570a7209 */ /* 0x000fe40007810000 */
[----:B------:R-:W-:Y:S02]  /*153a0*/  ISETP.GT.AND P3, PT, R8, 0x21, PT ;  /* 0x000000210800780c */ /* 0x000fe40003f64270 */
[----:B------:R-:W-:Y:S02]  /*153b0*/  FSEL R75, R58, -INF , P4 ;  /* 0xff8000003a4b7808 */ /* 0x000fe40002000000 */
[----:B------:R-:W-:Y:S02]  /*153c0*/  FMNMX.FTZ R10, R79, R10, !PT ;  /* 0x0000000a4f0a7209 */ /* 0x000fe40007810000 */
        /* <DEDUP_REMOVED lines=16> */
[----:B------:R-:W-:Y:S01]  /*154d0*/  HGMMA.64x16x16.F32 R40, gdesc[UR8], R40, gsb0 ;  /* 0x00200000082879f0 */ /* 0x000fe20008000828 */
[----:B------:R-:W-:Y:S02]  /*154e0*/  FMNMX.FTZ R10, R7, R10, !PT ;  /* 0x0000000a070a7209 */ /* 0x000fe40007810000 */
[C---:B------:R-:W-:Y:S02]  /*154f0*/  ISETP.GT.AND P3, PT, R8.reuse, 0x39, PT ;  /* 0x000000390800780c */ /* 0x040fe40003f64270 */
[----:B------:R-:W-:Y:S02]  /*15500*/  FMNMX.FTZ R10, R51, R10, !PT ;  /* 0x0000000a330a7209 */ /* 0x000fe40007810000 */
[----:B------:R-:W-:Y:S02]  /*15510*/  FSEL R55, R55, -INF , P3 ;  /* 0xff80000037377808 */ /* 0x000fe40001800000 */
[----:B------:R-:W-:Y:S01]  /*15520*/  ISETP.GT.AND P3, PT, R8, 0x41, PT ;  /* 0x000000410800780c */ /* 0x000fe20003f64270 */
[----:B------:R-:W-:-:S02]  /*15530*/  WARPGROUP.DEPBAR.LE gsb0, 0x0 ;  /* 0x00008000000079c5 */ /* 0x000fc40000010000 */
[----:B------:R-:W-:Y:S01]  /*15540*/  WARPGROUP.ARRIVE ;  /* 0x00000000000079c5 */ /* 0x000fe20000000000 */
[----:B------:R-:W-:Y:S02]  /*15550*/  FSEL R43, R43, -INF , P3 ;  /* 0xff8000002b2b7808 */ /* 0x000fe40001800000 */
[----:B------:R-:W-:-:S03]  /*15560*/  ISETP.GT.AND P3, PT, R8, 0x49, PT ;  /* 0x000000490800780c */ /* 0x000fc60003f64270 */
[----:B------:R-:W-:Y:S01]  /*15570*/  HGMMA.64x16x16.F32 R32, gdesc[UR4], R32, gsb0 ;  /* 0x00200000042079f0 */ /* 0x000fe20008000820 */
[----:B------:R-:W-:Y:S01]  /*15580*/  R2UR UR6, R4 ;  /* 0x00000000040672ca */ /* 0x000fe200000e0000 */
[----:B------:R-:W-:Y:S01]  /*15590*/  UMOV UR4, UR36 ;  /* 0x0000002400047c82 */ /* 0x000fe20008000000 */
[----:B------:R-:W-:Y:S01]  /*155a0*/  R2UR UR7, R5 ;  /* 0x00000000050772ca */ /* 0x000fe200000e0000 */
[----:B------:R-:W-:Y:S01]  /*155b0*/  UMOV UR5, UR37 ;  /* 0x0000002500057c82 */ /* 0x000fe20008000000 */
[----:B------:R-:W-:Y:S02]  /*155c0*/  FSEL R5, R54, -INF , P4 ;  /* 0xff80000036057808 */ /* 0x000fe40002000000 */
[----:B------:R-:W-:Y:S02]  /*155d0*/  ISETP.GT.AND P4, PT, R8, 0x40, PT ;  /* 0x000000400800780c */ /* 0x000fe40003f84270 */
[----:B------:R-:W-:Y:S02]  /*155e0*/  FMNMX.FTZ R10, R5, R10, !PT ;  /* 0x0000000a050a7209 */ /* 0x000fe40007810000 */
[----:B------:R-:W-:-:S02]  /*155f0*/  FSEL R9, R42, -INF , P4 ;  /* 0xff8000002a097808 */ /* 0x000fc40002000000 */
[----:B------:R-:W-:Y:S02]  /*15600*/  FMNMX.FTZ R10, R55, R10, !PT ;  /* 0x0000000a370a7209 */ /* 0x000fe40007810000 */
[----:B------:R-:W-:Y:S02]  /*15610*/  ISETP.GT.AND P4, PT, R8, 0x48, PT ;  /* 0x000000480800780c */ /* 0x000fe40003f84270 */
[----:B------:R-:W-:Y:S02]  /*15620*/  FMNMX.FTZ R10, R9, R10, !PT ;  /* 0x0000000a090a7209 */ /* 0x000fe40007810000 */
[----:B------:R-:W-:Y:S02]  /*15630*/  FSEL R11, R46, -INF , P4 ;  /* 0xff8000002e0b7808 */ /* 0x000fe40002000000 */
[----:B------:R-:W-:Y:S02]  /*15640*/  FMNMX.FTZ R10, R43, R10, !PT ;  /* 0x0000000a2b0a7209 */ /* 0x000fe40007810000 */
[----:B------:R-:W-:-:S02]  /*15650*/  ISETP.GT.AND P4, PT, R8, 0x50, PT ;  /* 0x000000500800780c */ /* 0x000fc40003f84270 */
        /* <DEDUP_REMOVED lines=21> */
[----:B------:R-:W-:-:S02]  /*157b0*/  FSEL R21, R26, -INF , P4 ;  /* 0xff8000001a157808 */ /* 0x000fc40002000000 */
[C---:B------:R-:W-:Y:S02]  /*157c0*/  ISETP.GT.AND P4, PT, R8.reuse, 0x68, PT ;  /* 0x000000680800780c */ /* 0x040fe40003f84270 */
[----:B------:R-:W-:Y:S02]  /*157d0*/  FSEL R27, R27, -INF , P3 ;  /* 0xff8000001b1b7808 */ /* 0x000fe40001800000 */
[----:B------:R-:W-:Y:S02]  /*157e0*/  FMNMX.FTZ R10, R21, R10, !PT ;  /* 0x0000000a150a7209 */ /* 0x000fe40007810000 */
[----:B------:R-:W-:Y:S02]  /*157f0*/  ISETP.GT.AND P3, PT, R8, 0x69, PT ;  /* 0x000000690800780c */ /* 0x000fe40003f64270 */
[----:B------:R-:W-:Y:S01]  /*15800*/  FSEL R67, R30, -INF , P4 ;  /* 0xff8000001e437808 */ /* 0x000fe20002000000 */
[----:B------:R0:W1:Y:S01]  /*15810*/  SHFL.IDX PT, R8, R0, RZ, 0x1c1f ;  /* 0x001c1fff00087589 */ /* 0x00006200000e0000 */
[----:B------:R-:W-:-:S02]  /*15820*/  FMNMX.FTZ R10, R27, R10, !PT ;  /* 0x0000000a1b0a7209 */ /* 0x000fc40007810000 */
[----:B------:R-:W-:Y:S02]  /*15830*/  FSEL R31, R31, -INF , P3 ;  /* 0xff8000001f1f7808 */ /* 0x000fe40001800000 */
[----:B------:R-:W-:Y:S01]  /*15840*/  FMNMX.FTZ R10, R67, R10, !PT ;  /* 0x0000000a430a7209 */ /* 0x000fe20007810000 */
[----:B0-----:R-:W-:-:S03]  /*15850*/  IMAD.U32 R0, RZ, RZ, UR4 ;  /* 0x00000004ff007e24 */ /* 0x001fc6000f8e00ff */
[----:B------:R-:W-:-:S05]  /*15860*/  FMNMX.FTZ R10, R31, R10, !PT ;  /* 0x0000000a1f0a7209 */ /* 0x000fca0007810000 */
[----:B------:R-:W0:Y:S01]  /*15870*/  SHFL.BFLY PT, R97, R10, 0x2, 0x1f ;  /* 0x0c401f000a617f89 */ /* 0x000e2200000e0000 */
[----:B-1----:R-:W-:-:S04]  /*15880*/  VIADDMNMX R34, R8, R81, R6, PT ;  /* 0x0000005108227246 */ /* 0x002fc80003800106 */
[C---:B------:R-:W-:Y:S02]  /*15890*/  ISETP.GT.AND P4, PT, R34.reuse, 0x1, PT ;  /* 0x000000012200780c */ /* 0x040fe40003f84270 */
[----:B------:R-:W-:Y:S02]  /*158a0*/  ISETP.GT.AND P5, PT, R34, 0x8, PT ;  /* 0x000000082200780c */ /* 0x000fe40003fa4270 */
[----:B------:R-:W-:Y:S02]  /*158b0*/  FSEL R6, R73, -INF , P4 ;  /* 0xff80000049067808 */ /* 0x000fe40002000000 */
[----:B------:R-:W-:Y:S02]  /*158c0*/  FSEL R73, R76, -INF , P5 ;  /* 0xff8000004c497808 */ /* 0x000fe40002800000 */
[----:B------:R-:W-:Y:S02]  /*158d0*/  ISETP.GT.AND P4, PT, R34, 0x11, PT ;  /* 0x000000112200780c */ /* 0x000fe40003f84270 */
[----:B0-----:R-:W-:-:S02]  /*158e0*/  FMNMX.FTZ R97, R10, R97, !PT ;  /* 0x000000610a617209 */ /* 0x001fc40007810000 */
[----:B------:R-:W-:Y:S02]  /*158f0*/  FSEL R65, R65, -INF , P4 ;  /* 0xff80000041417808 */ /* 0x000fe40002000000 */
[C---:B------:R-:W-:Y:S01]  /*15900*/  ISETP.GT.AND P4, PT, R34.reuse, 0x19, PT ;  /* 0x000000192200780c */ /* 0x040fe20003f84270 */
[----:B------:R-:W0:Y:S03]  /*15910*/  SHFL.BFLY PT, R4, R97, 0x1, 0x1f ;  /* 0x0c201f0061047f89 */ /* 0x000e2600000e0000 */
        /* <DEDUP_REMOVED lines=9> */
[----:B------:R-:W-:Y:S02]  /*159b0*/  CS2R R96, SRZ ;  /* 0x0000000000607805 */ /* 0x000fe4000001ff00 */
[----:B------:R-:W-:Y:S02]  /*159c0*/  FSEL R53, R53, -INF , P4 ;  /* 0xff80000035357808 */ /* 0x000fe40002000000 */
[C---:B------:R-:W-:Y:S01]  /*159d0*/  FSETP.NEU.FTZ.AND P3, PT, R4.reuse, -INF , PT ;  /* 0xff8000000400780b */ /* 0x040fe20003f7d000 */
[----:B------:R-:W-:Y:S01]  /*159e0*/  FMUL.FTZ R30, R4, R0 ;  /* 0x00000000041e7220 */ /* 0x000fe20000410000 */
[----:B------:R-:W-:-:S04]  /*159f0*/  ISETP.GT.AND P4, PT, R34, 0x41, PT ;  /* 0x000000412200780c */ /* 0x000fc80003f84270 */
[----:B------:R-:W-:Y:S02]  /*15a00*/  FSEL R30, R30, RZ, P3 ;  /* 0x000000ff1e1e7208 */ /* 0x000fe40001800000 */
[----:B------:R-:W-:-:S03]  /*15a10*/  ISETP.GT.AND P3, PT, R34, RZ, PT ;  /* 0x000000ff2200720c */ /* 0x000fc60003f64270 */
[-CC-:B------:R-:W-:Y:S01]  /*15a20*/  FFMA.FTZ R201, R83, R0.reuse, -R30.reuse ;  /* 0x0000000053c97223 */ /* 0x180fe2000001081e */
[----:B------:R-:W-:Y:S01]  /*15a30*/  FSEL R81, R72, -INF , P3 ;  /* 0xff80000048517808 */ /* 0x000fe20001800000 */
[-CC-:B------:R-:W-:Y:S01]  /*15a40*/  FFMA.FTZ R8, R85, R0.reuse, -R30.reuse ;  /* 0x0000000055087223 */ /* 0x180fe2000001081e */
[C---:B------:R-:W-:Y:S01]  /*15a50*/  ISETP.GT.AND P3, PT, R34.reuse, 0x9, PT ;  /* 0x000000092200780c */ /* 0x040fe20003f64270 */
[--C-:B------:R-:W-:Y:S01]  /*15a60*/  FFMA.FTZ R203, R89, R0, -R30.reuse ;  /* 0x0000000059cb7223 */ /* 0x100fe2000001081e */
[----:B------:R-:W-:Y:S01]  /*15a70*/  FMNMX.FTZ R10, R81, R6, !PT ;  /* 0x00000006510a7209 */ /* 0x000fe20007810000 */
[-CC-:B------:R-:W-:Y:S01]  /*15a80*/  FFMA.FTZ R91, R91, R0.reuse, -R30.reuse ;  /* 0x000000005b5b7223 */ /* 0x180fe2000001081e */
[----:B------:R-:W-:Y:S01]  /*15a90*/  FSEL R77, R77, -INF , P3 ;  /* 0xff8000004d4d7808 */ /* 0x000fe20001800000 */
[-CC-:B------:R-:W-:Y:S01]  /*15aa0*/  FFMA.FTZ R197, R93, R0.reuse, -R30.reuse ;  /* 0x000000005dc57223 */ /* 0x180fe2000001081e */
[----:B------:R-:W-:Y:S01]  /*15ab0*/  ISETP.GT.AND P3, PT, R34, 0x10, PT ;  /* 0x000000102200780c */ /* 0x000fe20003f64270 */
[--C-:B------:R-:W-:Y:S01]  /*15ac0*/  FFMA.FTZ R199, R87, R0, -R30.reuse ;  /* 0x0000000057c77223 */ /* 0x100fe2000001081e */
[----:B------:R-:W-:Y:S01]  /*15ad0*/  FMNMX.FTZ R10, R73, R10, !PT ;  /* 0x0000000a490a7209 */ /* 0x000fe20007810000 */
[-CC-:B------:R-:W-:Y:S01]  /*15ae0*/  FFMA.FTZ R26, R79, R0.reuse, -R30.reuse ;  /* 0x000000004f1a7223 */ /* 0x180fe2000001081e */
[----:B------:R-:W-:Y:S01]  /*15af0*/  FSEL R83, R64, -INF , P3 ;  /* 0xff80000040537808 */ /* 0x000fe20001800000 */
[--C-:B------:R-:W-:Y:S01]  /*15b00*/  FFMA.FTZ R193, R75, R0, -R30.reuse ;  /* 0x000000004bc17223 */ /* 0x100fe2000001081e */
[----:B------:R-:W-:Y:S01]  /*15b10*/  FMNMX.FTZ R10, R77, R10, !PT ;  /* 0x0000000a4d0a7209 */ /* 0x000fe20007810000 */
        /* <DEDUP_REMOVED lines=8> */
[--C-:B------:R-:W-:Y:S01]  /*15ba0*/  FFMA.FTZ R189, R7, R0, -R30.reuse ;  /* 0x0000000007bd7223 */ /* 0x100fe2000001081e */
[----:B------:R-:W-:Y:S01]  /*15bb0*/  ISETP.GT.AND P3, PT, R34, 0x20, PT ;  /* 0x000000202200780c */ /* 0x000fe20003f64270 */
[----:B------:R0:W-:Y:S01]  /*15bc0*/  MUFU.EX2 R10, R91 ;  /* 0x0000005b000a7308 */ /* 0x0001e20000000800 */
[----:B------:R-:W-:Y:S01]  /*15bd0*/  FMNMX.FTZ R12, R85, R12, !PT ;  /* 0x0000000c550c7209 */ /* 0x000fe20007810000 */
[-CC-:B------:R-:W-:Y:S01]  /*15be0*/  FFMA.FTZ R185, R9, R0.reuse, -R30.reuse ;  /* 0x0000000009b97223 */ /* 0x180fe2000001081e */
[----:B------:R-:W-:Y:S01]  /*15bf0*/  FSEL R89, R56, -INF , P3 ;  /* 0xff80000038597808 */ /* 0x000fe20001800000 */
[--C-:B------:R-:W-:Y:S01]  /*15c00*/  FFMA.FTZ R187, R11, R0, -R30.reuse ;  /* 0x000000000bbb7223 */ /* 0x100fe2000001081e */
[----:B------:R-:W-:Y:S01]  /*15c10*/  FMNMX.FTZ R12, R69, R12, !PT ;  /* 0x0000000c450c7209 */ /* 0x000fe20007810000 */
[--C-:B------:R-:W-:Y:S01]  /*15c20*/  FFMA.FTZ R181, R13, R0, -R30.reuse ;  /* 0x000000000db57223 */ /* 0x100fe2000001081e */
[----:B------:R-:W-:Y:S01]  /*15c30*/  ISETP.GT.AND P3, PT, R34, 0x28, PT ;  /* 0x000000282200780c */ /* 0x000fe20003f64270 */
[----:B------:R-:W-:Y:S01]  /*15c40*/  MUFU.EX2 R201, R201 ;  /* 0x000000c900c97308 */ /* 0x000fe20000000800 */
[----:B------:R-:W-:Y:S01]  /*15c50*/  FMNMX.FTZ R12, R89, R12, !PT ;  /* 0x0000000c590c7209 */ /* 0x000fe20007810000 */
[-CC-:B------:R-:W-:Y:S01]  /*15c60*/  FFMA.FTZ R183, R15, R0.reuse, -R30.reuse ;  /* 0x000000000fb77223 */ /* 0x180fe2000001081e */
[----:B0-----:R-:W-:Y:S01]  /*15c70*/  FSEL R91, R60, -INF , P3 ;  /* 0xff8000003c5b7808 */ /* 0x001fe20001800000 */
[--C-:B------:R-:W-:Y:S01]  /*15c80*/  FFMA.FTZ R177, R21, R0, -R30.reuse ;  /* 0x0000000015b17223 */ /* 0x100fe2000001081e */
[----:B------:R-:W-:Y:S01]  /*15c90*/  FMNMX.FTZ R14, R57, R12, !PT ;  /* 0x0000000c390e7209 */ /* 0x000fe20007810000 */
[--C-:B------:R-:W-:Y:S01]  /*15ca0*/  FFMA.FTZ R27, R27, R0, -R30.reuse ;  /* 0x000000001b1b7223 */ /* 0x100fe2000001081e */
[----:B------:R-:W-:Y:S01]  /*15cb0*/  ISETP.GT.AND P3, PT, R34, 0x30, PT ;  /* 0x000000302200780c */ /* 0x000fe20003f64270 */
[----:B------:R-:W-:Y:S01]  /*15cc0*/  MUFU.EX2 R12, R95 ;  /* 0x0000005f000c7308 */ /* 0x000fe20000000800 */
[----:B------:R-:W-:Y:S01]  /*15cd0*/  FMNMX.FTZ R14, R91, R14, !PT ;  /* 0x0000000e5b0e7209 */ /* 0x000fe20007810000 */
[----:B------:R-:W-:Y:S01]  /*15ce0*/  FFMA.FTZ R179, R67, R0, -R30 ;  /* 0x0000000043b37223 */ /* 0x000fe2000001081e */
[----:B------:R-:W-:-:S02]  /*15cf0*/  FSEL R93, R48, -INF , P3 ;  /* 0xff800000305d7808 */ /* 0x000fc40001800000 */
[----:B------:R-:W-:Y:S02]  /*15d00*/  CS2R R66, SRZ ;  /* 0x0000000000427805 */ /* 0x000fe4000001ff00 */
[----:B------:R-:W-:Y:S02]  /*15d10*/  FMNMX.FTZ R14, R61, R14, !PT ;  /* 0x0000000e3d0e7209 */ /* 0x000fe40007810000 */
[----:B------:R-:W-:Y:S01]  /*15d20*/  ISETP.GT.AND P3, PT, R34, 0x38, PT ;  /* 0x000000382200780c */ /* 0x000fe20003f64270 */
[----:B------:R-:W0:Y:S01]  /*15d30*/  MUFU.EX2 R8, R8 ;  /* 0x0000000800087308 */ /* 0x000e220000000800 */
[----:B------:R-:W-:Y:S02]  /*15d40*/  FMNMX.FTZ R14, R93, R14, !PT ;  /* 0x0000000e5d0e7209 */ /* 0x000fe40007810000 */
[----:B------:R-:W-:Y:S02]  /*15d50*/  FSEL R87, R52, -INF , P3 ;  /* 0xff80000034577808 */ /* 0x000fe40001800000 */
[----:B------:R-:W-:-:S02]  /*15d60*/  FMNMX.FTZ R20, R49, R14, !PT ;  /* 0x0000000e31147209 */ /* 0x000fc40007810000 */
[----:B------:R-:W-:Y:S01]  /*15d70*/  ISETP.GT.AND P3, PT, R34, 0x40, PT ;  /* 0x000000402200780c */ /* 0x000fe20003f64270 */
[----:B------:R1:W-:Y:S01]  /*15d80*/  MUFU.EX2 R14, R26 ;  /* 0x0000001a000e7308 */ /* 0x0003e20000000800 */
[----:B------:R-:W-:Y:S02]  /*15d90*/  FMNMX.FTZ R20, R87, R20, !PT ;  /* 0x0000001457147209 */ /* 0x000fe40007810000 */
[----:B------:R-:W-:Y:S02]  /*15da0*/  FSEL R79, R40, -INF , P3 ;  /* 0xff800000284f7808 */ /* 0x000fe40001800000 */
[----:B------:R-:W-:Y:S02]  /*15db0*/  FMNMX.FTZ R20, R53, R20, !PT ;  /* 0x0000001435147209 */ /* 0x000fe40007810000 */
[----:B------:R-:W-:Y:S01]  /*15dc0*/  ISETP.GT.AND P3, PT, R34, 0x48, PT ;  /* 0x000000482200780c */ /* 0x000fe20003f64270 */
[----:B------:R-:W2:Y:S01]  /*15dd0*/  MUFU.EX2 R203, R203 ;  /* 0x000000cb00cb7308 */ /* 0x000ea20000000800 */
[----:B------:R-:W-:-:S02]  /*15de0*/  FSEL R75, R41, -INF , P4 ;  /* 0xff800000294b7808 */ /* 0x000fc40002000000 */
[----:B------:R-:W-:Y:S02]  /*15df0*/  FMNMX.FTZ R20, R79, R20, !PT ;  /* 0x000000144f147209 */ /* 0x000fe40007810000 */
[----:B------:R-:W-:Y:S02]  /*15e00*/  ISETP.GT.AND P4, PT, R34, 0x49, PT ;  /* 0x000000492200780c */ /* 0x000fe40003f84270 */
[----:B------:R-:W-:Y:S01]  /*15e10*/  FSEL R41, R44, -INF , P3 ;  /* 0xff8000002c297808 */ /* 0x000fe20001800000 */
[----:B------:R-:W3:Y:S01]  /*15e20*/  MUFU.EX2 R197, R197 ;  /* 0x000000c500c57308 */ /* 0x000ee20000000800 */
[----:B-1----:R-:W-:Y:S01]  /*15e30*/  FMNMX.FTZ R26, R75, R20, !PT ;  /* 0x000000144b1a7209 */ /* 0x002fe20007810000 */
[----:B------:R-:W1:Y:S01]  /*15e40*/  @P2 LDC R44, c[0x0][0x450] ;  /* 0x00011400ff2c2b82 */ /* 0x000e620000000800 */
[----:B------:R-:W-:Y:S02]  /*15e50*/  FSEL R45, R45, -INF , P4 ;  /* 0xff8000002d2d7808 */ /* 0x000fe40002000000 */
[----:B------:R-:W-:-:S02]  /*15e60*/  ISETP.GT.AND P3, PT, R34, 0x50, PT ;  /* 0x000000502200780c */ /* 0x000fc40003f64270 */
[----:B------:R-:W-:Y:S01]  /*15e70*/  FMNMX.FTZ R26, R41, R26, !PT ;  /* 0x0000001a291a7209 */ /* 0x000fe20007810000 */
[----:B------:R4:W-:Y:S01]  /*15e80*/  MUFU.EX2 R20, R38 ;  /* 0x0000002600147308 */ /* 0x0009e20000000800 */
[----:B------:R-:W-:Y:S02]  /*15e90*/  ISETP.GT.AND P4, PT, R34, 0x51, PT ;  /* 0x000000512200780c */ /* 0x000fe40003f84270 */
[----:B------:R-:W-:Y:S02]  /*15ea0*/  FSEL R71, R32, -INF , P3 ;  /* 0xff80000020477808 */ /* 0x000fe40001800000 */
[----:B------:R-:W-:Y:S02]  /*15eb0*/  FMNMX.FTZ R26, R45, R26, !PT ;  /* 0x0000001a2d1a7209 */ /* 0x000fe40007810000 */
[C---:B------:R-:W-:Y:S01]  /*15ec0*/  ISETP.GT.AND P3, PT, R34.reuse, 0x58, PT ;  /* 0x000000582200780c */ /* 0x040fe20003f64270 */
[----:B------:R-:W5:Y:S01]  /*15ed0*/  MUFU.EX2 R199, R199 ;  /* 0x000000c700c77308 */ /* 0x000f620000000800 */
[----:B------:R-:W-:Y:S01]  /*15ee0*/  FSEL R33, R33, -INF , P4 ;  /* 0xff80000021217808 */ /* 0x000fe20002000000 */
[----:B----4-:R-:W-:Y:S01]  /*15ef0*/  FFMA.FTZ R38, R39, R0, -R30 ;  /* 0x0000000027267223 */ /* 0x010fe2000001081e */
[----:B------:R-:W-:Y:S01]  /*15f00*/  FMNMX.FTZ R26, R71, R26, !PT ;  /* 0x0000001a471a7209 */ /* 0x000fe20007810000 */
[----:B------:R-:W4:Y:S01]  /*15f10*/  @P2 LDC R39, c[0x0][0x44c] ;  /* 0x00011300ff272b82 */ /* 0x000f220000000800 */
[----:B------:R-:W-:-:S02]  /*15f20*/  ISETP.GT.AND P4, PT, R34, 0x59, PT ;  /* 0x000000592200780c */ /* 0x000fc40003f84270 */
[----:B------:R-:W-:Y:S01]  /*15f30*/  FSEL R59, R36, -INF , P3 ;  /* 0xff800000243b7808 */ /* 0x000fe20001800000 */
[--C-:B------:R-:W-:Y:S01]  /*15f40*/  FFMA.FTZ R36, R63, R0, -R30.reuse ;  /* 0x000000003f247223 */ /* 0x100fe2000001081e */
[----:B------:R-:W-:Y:S01]  /*15f50*/  FMNMX.FTZ R32, R33, R26, !PT ;  /* 0x0000001a21207209 */ /* 0x000fe20007810000 */
[----:B------:R-:W-:Y:S01]  /*15f60*/  MUFU.EX2 R193, R193 ;  /* 0x000000c100c17308 */ /* 0x000fe20000000800 */
[----:B------:R-:W-:Y:S02]  /*15f70*/  FSEL R37, R37, -INF , P4 ;  /* 0xff80000025257808 */ /* 0x000fe40002000000 */
[C---:B------:R-:W-:Y:S02]  /*15f80*/  ISETP.GT.AND P3, PT, R34.reuse, 0x60, PT ;  /* 0x000000602200780c */ /* 0x040fe40003f64270 */
[----:B------:R-:W-:Y:S02]  /*15f90*/  FMNMX.FTZ R32, R59, R32, !PT ;  /* 0x000000203b207209 */ /* 0x000fe40007810000 */
[----:B------:R-:W-:Y:S01]  /*15fa0*/  ISETP.GT.AND P4, PT, R34, 0x61, PT ;  /* 0x000000612200780c */ /* 0x000fe20003f84270 */
[----:B------:R0:W-:Y:S01]  /*15fb0*/  MUFU.EX2 R26, R36 ;  /* 0x00000024001a7308 */ /* 0x0001e20000000800 */
[----:B------:R-:W-:Y:S01]  /*15fc0*/  FSEL R63, R24, -INF , P3 ;  /* 0xff800000183f7808 */ /* 0x000fe20001800000 */
[----:B------:R-:W-:Y:S01]  /*15fd0*/  FFMA.FTZ R24, R51, R0, -R30 ;  /* 0x0000000033187223 */ /* 0x000fe2000001081e */
[----:B------:R-:W-:-:S02]  /*15fe0*/  FMNMX.FTZ R32, R37, R32, !PT ;  /* 0x0000002025207209 */ /* 0x000fc40007810000 */
[----:B------:R-:W-:Y:S02]  /*15ff0*/  CS2R R50, SRZ ;  /* 0x0000000000327805 */ /* 0x000fe4000001ff00 */
[----:B------:R-:W-:Y:S02]  /*16000*/  ISETP.GT.AND P3, PT, R34, 0x68, PT ;  /* 0x000000682200780c */ /* 0x000fe40003f64270 */
[----:B------:R-:W-:Y:S01]  /*16010*/  FSEL R25, R25, -INF , P4 ;  /* 0xff80000019197808 */ /* 0x000fe20002000000 */
[----:B------:R-:W-:Y:S01]  /*16020*/  MUFU.EX2 R195, R195 ;  /* 0x000000c300c37308 */ /* 0x000fe20000000800 */
[----:B------:R-:W-:Y:S01]  /*16030*/  FMNMX.FTZ R32, R63, R32, !PT ;  /* 0x000000203f207209 */ /* 0x000fe20007810000 */
[----:B----4-:R-:W-:Y:S01]  /*16040*/  @P2 IMAD.HI.U32 R39, R222, R39, RZ ;  /* 0x00000027de272227 */ /* 0x010fe200078e00ff */
[----:B------:R-:W-:-:S03]  /*16050*/  ISETP.GT.AND P4, PT, R34, 0x69, PT ;  /* 0x000000692200780c */ /* 0x000fc60003f84270 */
[----:B------:R-:W-:Y:S01]  /*16060*/  FFMA.FTZ R34, R47, R0, -R30 ;  /* 0x000000002f227223 */ /* 0x000fe2000001081e */
[----:B------:R-:W-:Y:S01]  /*16070*/  FSEL R95, R28, -INF , P3 ;  /* 0xff8000001c5f7808 */ /* 0x000fe20001800000 */
[----:B------:R-:W-:Y:S01]  /*16080*/  IMAD.MOV.U32 R47, RZ, RZ, R222 ;  /* 0x000000ffff2f7224 */ /* 0x000fe200078e00de */
[----:B------:R-:W-:Y:S01]  /*16090*/  FMNMX.FTZ R32, R25, R32, !PT ;  /* 0x0000002019207209 */ /* 0x000fe20007810000 */
[----:B------:R-:W-:Y:S01]  /*160a0*/  MUFU.EX2 R189, R189 ;  /* 0x000000bd00bd7308 */ /* 0x000fe20000000800 */
[----:B------:R-:W-:Y:S01]  /*160b0*/  FSEL R29, R29, -INF , P4 ;  /* 0xff8000001d1d7808 */ /* 0x000fe20002000000 */
[----:B------:R-:W-:Y:S01]  /*160c0*/  FFMA.FTZ R28, R55, R0, -R30 ;  /* 0x00000000371c7223 */ /* 0x000fe2000001081e */
[----:B------:R-:W-:Y:S02]  /*160d0*/  FMNMX.FTZ R32, R95, R32, !PT ;  /* 0x000000205f207209 */ /* 0x000fe40007810000 */
[----:B------:R-:W-:Y:S02]  /*160e0*/  CS2R R54, SRZ ;  /* 0x0000000000367805 */ /* 0x000fe4000001ff00 */
[----:B-1----:R-:W-:-:S02]  /*160f0*/  @P2 SHF.R.U32.HI R47, RZ, R44, R39 ;  /* 0x0000002cff2f2219 */ /* 0x002fc40000011627 */
[----:B------:R-:W-:Y:S01]  /*16100*/  FMNMX.FTZ R5, R29, R32, !PT ;  /* 0x000000201d057209 */ /* 0x000fe20007810000 */
[--C-:B------:R-:W-:Y:S01]  /*16110*/  FFMA.FTZ R32, R43, R0, -R30.reuse ;  /* 0x000000002b207223 */ /* 0x100fe2000001081e */
[----:B------:R-:W-:Y:S03]  /*16120*/  MUFU.EX2 R24, R24 ;  /* 0x0000001800187308 */ /* 0x000fe60000000800 */
[----:B0-----:R-:W0:Y:S05]  /*16130*/  SHFL.BFLY PT, R36, R5, 0x2, 0x1f ;  /* 0x0c401f0005247f89 */ /* 0x001e2a00000e0000 */
[----:B------:R-:W-:Y:S08]  /*16140*/  MUFU.EX2 R191, R191 ;  /* 0x000000bf00bf7308 */ /* 0x000ff00000000800 */
[----:B------:R-:W-:Y:S08]  /*16150*/  MUFU.EX2 R28, R28 ;  /* 0x0000001c001c7308 */ /* 0x000ff00000000800 */
[----:B------:R-:W-:Y:S01]  /*16160*/  MUFU.EX2 R185, R185 ;  /* 0x000000b900b97308 */ /* 0x000fe20000000800 */
[----:B0-----:R-:W-:Y:S01]  /*16170*/  FMNMX.FTZ R7, R5, R36, !PT ;  /* 0x0000002405077209 */ /* 0x001fe20007810000 */
[-CC-:B------:R-:W-:Y:S01]  /*16180*/  FFMA.FTZ R36, R35, R0.reuse, -R30.reuse ;  /* 0x0000000023247223 */ /* 0x180fe2000001081e */
[----:B------:R-:W-:-:S03]  /*16190*/  FFMA.FTZ R30, R31, R0, -R30 ;  /* 0x000000001f1e7223 */ /* 0x000fc6000001081e */
[----:B------:R-:W0:Y:S02]  /*161a0*/  SHFL.BFLY PT, R40, R7, 0x1, 0x1f ;  /* 0x0c201f0007287f89 */ /* 0x000e2400000e0000 */
[----:B------:R-:W-:Y:S08]  /*161b0*/  MUFU.EX2 R32, R32 ;  /* 0x0000002000207308 */ /* 0x000ff00000000800 */
[----:B------:R-:W-:Y:S08]  /*161c0*/  MUFU.EX2 R187, R187 ;  /* 0x000000bb00bb7308 */ /* 0x000ff00000000800 */
[----:B------:R-:W-:Y:S01]  /*161d0*/  MUFU.EX2 R34, R34 ;  /* 0x0000002200227308 */ /* 0x000fe20000000800 */
[----:B0-----:R-:W-:-:S07]  /*161e0*/  FMNMX.FTZ R5, R7, R40, !PT ;  /* 0x0000002807057209 */ /* 0x001fce0007810000 */
[----:B------:R-:W-:Y:S01]  /*161f0*/  MUFU.EX2 R181, R181 ;  /* 0x000000b500b57308 */ /* 0x000fe20000000800 */
[C---:B------:R-:W-:Y:S01]  /*16200*/  FSETP.NEU.FTZ.AND P3, PT, R5.reuse, -INF , PT ;  /* 0xff8000000500780b */ /* 0x040fe20003f7d000 */
[----:B------:R-:W-:-:S06]  /*16210*/  FMUL.FTZ R7, R5, R0 ;  /* 0x0000000005077220 */ /* 0x000fcc0000410000 */
[----:B------:R0:W-:Y:S01]  /*16220*/  MUFU.EX2 R40, R27 ;  /* 0x0000001b00287308 */ /* 0x0001e20000000800 */
[----:B------:R-:W-:-:S05]  /*16230*/  FSEL R42, R7, RZ, P3 ;  /* 0x000000ff072a7208 */ /* 0x000fca0001800000 */
[-CC-:B------:R-:W-:Y:S01]  /*16240*/  FFMA.FTZ R200, R81, R0.reuse, -R42.reuse ;  /* 0x0000000051c87223 */ /* 0x180fe2000001082a */
[-CC-:B------:R-:W-:Y:S01]  /*16250*/  FFMA.FTZ R9, R6, R0.reuse, -R42.reuse ;  /* 0x0000000006097223 */ /* 0x180fe2000001082a */
[-C--:B------:R-:W-:Y:S01]  /*16260*/  FFMA.FTZ R202, R73, R0.reuse, -R42 ;  /* 0x0000000049ca7223 */ /* 0x080fe2000001082a */
[----:B------:R-:W-:Y:S01]  /*16270*/  FADD.FTZ R6, R201, R8 ;  /* 0x00000008c9067221 */ /* 0x000fe20000010000 */
[-CC-:B------:R-:W-:Y:S01]  /*16280*/  FFMA.FTZ R11, R77, R0.reuse, -R42.reuse ;  /* 0x000000004d0b7223 */ /* 0x180fe2000001082a */
[-C--:B------:R-:W-:Y:S01]  /*16290*/  FFMA.FTZ R196, R83, R0.reuse, -R42 ;  /* 0x0000000053c47223 */ /* 0x080fe2000001082a */
[----:B------:R-:W-:Y:S01]  /*162a0*/  MUFU.EX2 R200, R200 ;  /* 0x000000c800c87308 */ /* 0x000fe20000000800 */
[----:B--2---:R-:W-:Y:S01]  /*162b0*/  FADD.FTZ R7, R203, R6 ;  /* 0x00000006cb077221 */ /* 0x004fe20000010000 */
[-CC-:B------:R-:W-:Y:S01]  /*162c0*/  FFMA.FTZ R13, R65, R0.reuse, -R42.reuse ;  /* 0x00000000410d7223 */ /* 0x180fe2000001082a */
[-CC-:B------:R-:W-:Y:S01]  /*162d0*/  FFMA.FTZ R198, R85, R0.reuse, -R42.reuse ;  /* 0x0000000055c67223 */ /* 0x180fe2000001082a */
[-CC-:B------:R-:W-:Y:S01]  /*162e0*/  FFMA.FTZ R15, R69, R0.reuse, -R42.reuse ;  /* 0x00000000450f7223 */ /* 0x180fe2000001082a */
[----:B------:R-:W-:Y:S01]  /*162f0*/  FADD.FTZ R6, R10, R7 ;  /* 0x000000070a067221 */ /* 0x000fe20000010000 */
[-CC-:B------:R-:W-:Y:S01]  /*16300*/  FFMA.FTZ R192, R89, R0.reuse, -R42.reuse ;  /* 0x0000000059c07223 */ /* 0x180fe2000001082a */
[-C--:B------:R-:W-:Y:S01]  /*16310*/  FFMA.FTZ R21, R57, R0.reuse, -R42 ;  /* 0x0000000039157223 */ /* 0x080fe2000001082a */
[----:B------:R-:W1:Y:S01]  /*16320*/  MUFU.EX2 R9, R9 ;  /* 0x0000000900097308 */ /* 0x000e620000000800 */
[----:B---3--:R-:W-:Y:S01]  /*16330*/  FADD.FTZ R7, R197, R6 ;  /* 0x00000006c5077221 */ /* 0x008fe20000010000 */
[-CC-:B------:R-:W-:Y:S01]  /*16340*/  FFMA.FTZ R194, R91, R0.reuse, -R42.reuse ;  /* 0x000000005bc27223 */ /* 0x180fe2000001082a */
[-CC-:B0-----:R-:W-:Y:S01]  /*16350*/  FFMA.FTZ R27, R61, R0.reuse, -R42.reuse ;  /* 0x000000003d1b7223 */ /* 0x181fe2000001082a */
[-CC-:B------:R-:W-:Y:S01]  /*16360*/  FFMA.FTZ R188, R93, R0.reuse, -R42.reuse ;  /* 0x000000005dbc7223 */ /* 0x180fe2000001082a */
[----:B------:R-:W-:Y:S01]  /*16370*/  FADD.FTZ R6, R12, R7 ;  /* 0x000000070c067221 */ /* 0x000fe20000010000 */
[-CC-:B------:R-:W-:Y:S01]  /*16380*/  FFMA.FTZ R31, R49, R0.reuse, -R42.reuse ;  /* 0x00000000311f7223 */ /* 0x180fe2000001082a */
[-C--:B------:R-:W-:Y:S01]  /*16390*/  FFMA.FTZ R190, R87, R0.reuse, -R42 ;  /* 0x0000000057be7223 */ /* 0x080fe2000001082a */
[----:B------:R-:W0:Y:S01]  /*163a0*/  MUFU.EX2 R202, R202 ;  /* 0x000000ca00ca7308 */ /* 0x000e220000000800 */
[----:B-----5:R-:W-:Y:S01]  /*163b0*/  FADD.FTZ R39, R199, R6 ;  /* 0x00000006c7277221 */ /* 0x020fe20000010000 */
[----:B------:R-:W-:Y:S01]  /*163c0*/  @!P1 PRMT R6, RZ, 0x654, R3 ;  /* 0x00000654ff069816 */ /* 0x000fe20000000003 */
[-CC-:B------:R-:W-:Y:S01]  /*163d0*/  FFMA.FTZ R35, R53, R0.reuse, -R42.reuse ;  /* 0x0000000035237223 */ /* 0x180fe2000001082a */
[-CC-:B------:R-:W-:Y:S01]  /*163e0*/  FFMA.FTZ R184, R79, R0.reuse, -R42.reuse ;  /* 0x000000004fb87223 */ /* 0x180fe2000001082a */
[----:B------:R-:W-:Y:S01]  /*163f0*/  FADD.FTZ R46, R14, R39 ;  /* 0x000000270e2e7221 */ /* 0x000fe20000010000 */
[----:B------:R2:W-:Y:S01]  /*16400*/  @!P1 SYNCS.ARRIVE.TRANS64.RED.A1T0 RZ, [R6+URZ], RZ ;  /* 0x000000ff06ff99a7 */ /* 0x0005e2000810043f */
[-C--:B------:R-:W-:Y:S01]  /*16410*/  FFMA.FTZ R75, R75, R0.reuse, -R42 ;  /* 0x000000004b4b7223 */ /* 0x080fe2000001082a */
[----:B------:R-:W3:Y:S01]  /*16420*/  MUFU.EX2 R11, R11 ;  /* 0x0000000b000b7308 */ /* 0x000ee20000000800 */
[----:B-1----:R-:W-:Y:S01]  /*16430*/  FADD.FTZ R7, R200, R9 ;  /* 0x00000009c8077221 */ /* 0x002fe20000010000 */
[----:B------:R-:W-:Y:S01]  /*16440*/  FADD.FTZ R43, R193, R46 ;  /* 0x0000002ec12b7221 */ /* 0x000fe20000010000 */
[-CC-:B------:R-:W-:Y:S01]  /*16450*/  FFMA.FTZ R41, R41, R0.reuse, -R42.reuse ;  /* 0x0000000029297223 */ /* 0x180fe2000001082a */
[-CC-:B------:R-:W-:Y:S01]  /*16460*/  FFMA.FTZ R45, R45, R0.reuse, -R42.reuse ;  /* 0x000000002d2d7223 */ /* 0x180fe2000001082a */
[-C--:B------:R-:W-:Y:S01]  /*16470*/  FFMA.FTZ R71, R71, R0.reuse, -R42 ;  /* 0x0000000047477223 */ /* 0x080fe2000001082a */
[----:B--2---:R-:W-:Y:S01]  /*16480*/  MOV R6, RZ ;  /* 0x000000ff00067202 */ /* 0x004fe20000000f00 */
[----:B------:R-:W-:Y:S01]  /*16490*/  FADD.FTZ R46, R20, R43 ;  /* 0x0000002b142e7221 */ /* 0x000fe20000010000 */
[----:B------:R-:W1:Y:S01]  /*164a0*/  MUFU.EX2 R196, R196 ;  /* 0x000000c400c47308 */ /* 0x000e620000000800 */
[----:B0-----:R-:W-:Y:S01]  /*164b0*/  FADD.FTZ R44, R202, R7 ;  /* 0x00000007ca2c7221 */ /* 0x001fe20000010000 */
[----:B------:R-:W-:Y:S01]  /*164c0*/  IADD3 R7, R47, R225, -R224 ;  /* 0x000000e12f077210 */ /* 0x000fe20007ffe8e0 */
[----:B------:R-:W-:Y:S01]  /*164d0*/  FADD.FTZ R43, R195, R46 ;  /* 0x0000002ec32b7221 */ /* 0x000fe20000010000 */
[-CC-:B------:R-:W-:Y:S01]  /*164e0*/  FFMA.FTZ R33, R33, R0.reuse, -R42.reuse ;  /* 0x0000000021217223 */ /* 0x180fe2000001082a */
[-CC-:B------:R-:W-:Y:S01]  /*164f0*/  FFMA.FTZ R59, R59, R0.reuse, -R42.reuse ;  /* 0x000000003b3b7223 */ /* 0x180fe2000001082a */
[-C--:B------:R-:W-:Y:S01]  /*16500*/  FFMA.FTZ R37, R37, R0.reuse, -R42 ;  /* 0x0000000025257223 */ /* 0x080fe2000001082a */
[----:B------:R-:W-:Y:S01]  /*16510*/  IMAD.HI R221, R7, -0x6db6db6d, R6 ;  /* 0x9249249307dd7827 */ /* 0x000fe200078e0206 */
[----:B------:R-:W0:Y:S03]  /*16520*/  MUFU.EX2 R13, R13 ;  /* 0x0000000d000d7308 */ /* 0x000e260000000800 */
[----:B---3--:R-:W-:Y:S01]  /*16530*/  FADD.FTZ R39, R11, R44 ;  /* 0x0000002c0b277221 */ /* 0x008fe20000010000 */
[----:B------:R-:W-:Y:S01]  /*16540*/  FADD.FTZ R46, R26, R43 ;  /* 0x0000002b1a2e7221 */ /* 0x000fe20000010000 */
[-CC-:B------:R-:W-:Y:S01]  /*16550*/  FFMA.FTZ R63, R63, R0.reuse, -R42.reuse ;  /* 0x000000003f3f7223 */ /* 0x180fe2000001082a */
[-CC-:B------:R-:W-:Y:S01]  /*16560*/  FFMA.FTZ R25, R25, R0.reuse, -R42.reuse ;  /* 0x0000000019197223 */ /* 0x180fe2000001082a */
[-CC-:B------:R-:W-:Y:S01]  /*16570*/  FFMA.FTZ R95, R95, R0.reuse, -R42.reuse ;  /* 0x000000005f5f7223 */ /* 0x180fe2000001082a */
[----:B------:R-:W-:Y:S01]  /*16580*/  FFMA.FTZ R29, R29, R0, -R42 ;  /* 0x000000001d1d7223 */ /* 0x000fe2000001082a */
[----:B------:R-:W-:Y:S01]  /*16590*/  F2FP.F16.F32.PACK_AB R201, R8, R201 ;  /* 0x000000c908c9723e */ /* 0x000fe200000000ff */
[----:B------:R-:W2:Y:S01]  /*165a0*/  MUFU.EX2 R198, R198 ;  /* 0x000000c600c67308 */ /* 0x000ea20000000800 */
[----:B-1----:R-:W-:Y:S01]  /*165b0*/  FADD.FTZ R44, R196, R39 ;  /* 0x00000027c42c7221 */ /* 0x002fe20000010000 */
[----:B------:R-:W-:Y:S01]  /*165c0*/  F2FP.F16.F32.PACK_AB R203, R10, R203 ;  /* 0x000000cb0acb723e */ /* 0x000fe200000000ff */
[----:B------:R-:W-:Y:S01]  /*165d0*/  VIADD R10, R2, 0xfffffffe ;  /* 0xfffffffe020a7836 */ /* 0x000fe20000000000 */
[----:B------:R-:W-:Y:S01]  /*165e0*/  F2FP.F16.F32.PACK_AB R195, R26, R195 ;  /* 0x000000c31ac3723e */ /* 0x000fe200000000ff */
[----:B------:R-:W-:Y:S01]  /*165f0*/  IMAD.MOV.U32 R2, RZ, RZ, 0x3f800000 ;  /* 0x3f800000ff027424 */ /* 0x000fe200078e00ff */
[----:B------:R-:W-:-:S02]  /*16600*/  F2FP.F16.F32.PACK_AB R197, R12, R197 ;  /* 0x000000c50cc5723e */ /* 0x000fc400000000ff */
[----:B------:R-:W-:Y:S01]  /*16610*/  CS2R R92, SRZ ;  /* 0x00000000005c7805 */ /* 0x000fe2000001ff00 */
[----:B------:R-:W1:Y:S01]  /*16620*/  MUFU.EX2 R15, R15 ;  /* 0x0000000f000f7308 */ /* 0x000e620000000800 */
[----:B0-----:R-:W-:Y:S01]  /*16630*/  FADD.FTZ R39, R13, R44 ;  /* 0x0000002c0d277221 */ /* 0x001fe20000010000 */
[----:B------:R-:W-:Y:S02]  /*16640*/  F2FP.F16.F32.PACK_AB R199, R14, R199 ;  /* 0x000000c70ec7723e */ /* 0x000fe400000000ff */
[----:B------:R-:W-:Y:S02]  /*16650*/  CS2R R90, SRZ ;  /* 0x00000000005a7805 */ /* 0x000fe4000001ff00 */
[----:B------:R-:W-:Y:S02]  /*16660*/  F2FP.F16.F32.PACK_AB R193, R20, R193 ;  /* 0x000000c114c1723e */ /* 0x000fe400000000ff */
[----:B------:R-:W-:Y:S02]  /*16670*/  CS2R R88, SRZ ;  /* 0x0000000000587805 */ /* 0x000fe4000001ff00 */
[----:B------:R-:W-:-:S02]  /*16680*/  F2FP.F16.F32.PACK_AB R200, R9, R200 ;  /* 0x000000c809c8723e */ /* 0x000fc400000000ff */
[----:B------:R-:W-:Y:S01]  /*16690*/  CS2R R86, SRZ ;  /* 0x0000000000567805 */ /* 0x000fe2000001ff00 */
[----:B------:R-:W0:Y:S01]  /*166a0*/  MUFU.EX2 R192, R192 ;  /* 0x000000c000c07308 */ /* 0x000e220000000800 */
[----:B--2---:R-:W-:Y:S01]  /*166b0*/  FADD.FTZ R44, R198, R39 ;  /* 0x00000027c62c7221 */ /* 0x004fe20000010000 */
[----:B------:R-:W-:Y:S01]  /*166c0*/  FADD.FTZ R39, R189, R46 ;  /* 0x0000002ebd277221 */ /* 0x000fe20000010000 */
[----:B------:R-:W-:Y:S02]  /*166d0*/  F2FP.F16.F32.PACK_AB R189, R24, R189 ;  /* 0x000000bd18bd723e */ /* 0x000fe400000000ff */
[----:B------:R-:W-:Y:S02]  /*166e0*/  CS2R R84, SRZ ;  /* 0x0000000000547805 */ /* 0x000fe4000001ff00 */
[----:B------:R-:W-:Y:S02]  /*166f0*/  F2FP.F16.F32.PACK_AB R202, R11, R202 ;  /* 0x000000ca0bca723e */ /* 0x000fe400000000ff */
[----:B------:R-:W-:-:S02]  /*16700*/  CS2R R82, SRZ ;  /* 0x0000000000527805 */ /* 0x000fc4000001ff00 */
[----:B------:R-:W-:Y:S01]  /*16710*/  F2FP.F16.F32.PACK_AB R196, R13, R196 ;  /* 0x000000c40dc4723e */ /* 0x000fe200000000ff */
[----:B------:R-:W2:Y:S01]  /*16720*/  MUFU.EX2 R21, R21 ;  /* 0x0000001500157308 */ /* 0x000ea20000000800 */
[C---:B-1----:R-:W-:Y:S01]  /*16730*/  FADD.FTZ R7, R15.reuse, R44 ;  /* 0x0000002c0f077221 */ /* 0x042fe20000010000 */
[----:B------:R-:W-:Y:S01]  /*16740*/  FADD.FTZ R44, R24, R39 ;  /* 0x00000027182c7221 */ /* 0x000fe20000010000 */
[----:B------:R-:W-:Y:S02]  /*16750*/  F2FP.F16.F32.PACK_AB R198, R15, R198 ;  /* 0x000000c60fc6723e */ /* 0x000fe400000000ff */
[----:B------:R-:W-:Y:S02]  /*16760*/  CS2R R80, SRZ ;  /* 0x0000000000507805 */ /* 0x000fe4000001ff00 */
[----:B------:R-:W-:Y:S01]  /*16770*/  CS2R R78, SRZ ;  /* 0x00000000004e7805 */ /* 0x000fe2000001ff00 */
[----:B------:R-:W-:Y:S01]  /*16780*/  FADD.FTZ R39, R191, R44 ;  /* 0x0000002cbf277221 */ /* 0x000fe20000010000 */
[----:B------:R-:W-:Y:S01]  /*16790*/  F2FP.F16.F32.PACK_AB R191, R28, R191 ;  /* 0x000000bf1cbf723e */ /* 0x000fe200000000ff */
[----:B------:R-:W1:Y:S01]  /*167a0*/  MUFU.EX2 R194, R194 ;  /* 0x000000c200c27308 */ /* 0x000e620000000800 */
[----:B0-----:R-:W-:Y:S01]  /*167b0*/  FADD.FTZ R6, R192, R7 ;  /* 0x00000007c0067221 */ /* 0x001fe20000010000 */
[----:B------:R-:W-:Y:S01]  /*167c0*/  FADD.FTZ R44, R28, R39 ;  /* 0x000000271c2c7221 */ /* 0x000fe20000010000 */
[----:B------:R-:W-:-:S02]  /*167d0*/  CS2R R76, SRZ ;  /* 0x00000000004c7805 */ /* 0x000fc4000001ff00 */
[----:B------:R-:W-:Y:S02]  /*167e0*/  CS2R R72, SRZ ;  /* 0x0000000000487805 */ /* 0x000fe4000001ff00 */
[----:B------:R-:W-:Y:S01]  /*167f0*/  CS2R R68, SRZ ;  /* 0x0000000000447805 */ /* 0x000fe2000001ff00 */
[----:B------:R-:W-:Y:S01]  /*16800*/  FADD.FTZ R39, R185, R44 ;  /* 0x0000002cb9277221 */ /* 0x000fe20000010000 */
[----:B------:R-:W-:Y:S01]  /*16810*/  SHF.R.U32.HI R44, RZ, 0x1f, R221 ;  /* 0x0000001fff2c7819 */ /* 0x000fe200000116dd */
[----:B------:R-:W0:Y:S01]  /*16820*/  MUFU.EX2 R27, R27 ;  /* 0x0000001b001b7308 */ /* 0x000e220000000800 */
[----:B--2---:R-:W-:Y:S01]  /*16830*/  FADD.FTZ R7, R21, R6 ;  /* 0x0000000615077221 */ /* 0x004fe20000010000 */
[----:B------:R-:W-:Y:S01]  /*16840*/  FADD.FTZ R42, R32, R39 ;  /* 0x00000027202a7221 */ /* 0x000fe20000010000 */
[----:B------:R-:W-:Y:S02]  /*16850*/  LEA.HI.SX32 R221, R221, R44, 0x1a ;  /* 0x0000002cdddd7211 */ /* 0x000fe400078fd2ff */
[----:B------:R-:W-:-:S02]  /*16860*/  CS2R R64, SRZ ;  /* 0x0000000000407805 */ /* 0x000fc4000001ff00 */
[----:B------:R-:W-:Y:S01]  /*16870*/  F2FP.F16.F32.PACK_AB R185, R32, R185 ;  /* 0x000000b920b9723e */ /* 0x000fe200000000ff */
[----:B------:R-:W-:Y:S01]  /*16880*/  FADD.FTZ R39, R187, R42 ;  /* 0x0000002abb277221 */ /* 0x000fe20000010000 */
[----:B------:R-:W-:Y:S01]  /*16890*/  VIMNMX R221, RZ, R221, !PT ;  /* 0x000000ddffdd7248 */ /* 0x000fe20007fe0100 */
[----:B------:R-:W2:Y:S01]  /*168a0*/  MUFU.EX2 R188, R188 ;  /* 0x000000bc00bc7308 */ /* 0x000ea20000000800 */
[----:B-1----:R-:W-:Y:S01]  /*168b0*/  FADD.FTZ R6, R194, R7 ;  /* 0x00000007c2067221 */ /* 0x002fe20000010000 */
[----:B------:R-:W-:Y:S01]  /*168c0*/  FADD.FTZ R8, R34, R39 ;  /* 0x0000002722087221 */ /* 0x000fe20000010000 */
[----:B------:R-:W-:Y:S02]  /*168d0*/  ISETP.GE.AND P3, PT, R10, R221, PT ;  /* 0x000000dd0a00720c */ /* 0x000fe40003f66270 */
[----:B------:R-:W-:Y:S02]  /*168e0*/  CS2R R60, SRZ ;  /* 0x00000000003c7805 */ /* 0x000fe4000001ff00 */
[----:B------:R-:W-:-:S02]  /*168f0*/  F2FP.F16.F32.PACK_AB R187, R34, R187 ;  /* 0x000000bb22bb723e */ /* 0x000fc400000000ff */
[----:B------:R-:W-:Y:S02]  /*16900*/  CS2R R56, SRZ ;  /* 0x0000000000387805 */ /* 0x000fe4000001ff00 */
[----:B------:R-:W-:Y:S01]  /*16910*/  F2FP.F16.F32.PACK_AB R192, R21, R192 ;  /* 0x000000c015c0723e */ /* 0x000fe200000000ff */
[----:B------:R-:W1:Y:S01]  /*16920*/  MUFU.EX2 R31, R31 ;  /* 0x0000001f001f7308 */ /* 0x000e620000000800 */
[C---:B0-----:R-:W-:Y:S01]  /*16930*/  FADD.FTZ R7, R27.reuse, R6 ;  /* 0x000000061b077221 */ /* 0x041fe20000010000 */
[----:B------:R-:W-:Y:S02]  /*16940*/  F2FP.F16.F32.PACK_AB R194, R27, R194 ;  /* 0x000000c21bc2723e */ /* 0x000fe400000000ff */
[----:B------:R-:W-:Y:S02]  /*16950*/  CS2R R52, SRZ ;  /* 0x0000000000347805 */ /* 0x000fe4000001ff00 */
[----:B------:R-:W-:Y:S02]  /*16960*/  CS2R R48, SRZ ;  /* 0x0000000000307805 */ /* 0x000fe4000001ff00 */
[----:B------:R-:W-:-:S02]  /*16970*/  CS2R R46, SRZ ;  /* 0x00000000002e7805 */ /* 0x000fc4000001ff00 */
[----:B------:R-:W-:Y:S02]  /*16980*/  CS2R R42, SRZ ;  /* 0x00000000002a7805 */ /* 0x000fe4000001ff00 */
[----:B------:R-:W-:Y:S01]  /*16990*/  CS2R R26, SRZ ;  /* 0x00000000001a7805 */ /* 0x000fe2000001ff00 */
[----:B------:R-:W0:Y:S01]  /*169a0*/  MUFU.EX2 R190, R190 ;  /* 0x000000be00be7308 */ /* 0x000e220000000800 */
[----:B--2---:R-:W-:-:S07]  /*169b0*/  FADD.FTZ R6, R188, R7 ;  /* 0x00000007bc067221 */ /* 0x004fce0000010000 */
[----:B------:R-:W2:Y:S01]  /*169c0*/  MUFU.EX2 R35, R35 ;  /* 0x0000002300237308 */ /* 0x000ea20000000800 */
[C---:B-1----:R-:W-:Y:S01]  /*169d0*/  FADD.FTZ R7, R31.reuse, R6 ;  /* 0x000000061f077221 */ /* 0x042fe20000010000 */
[----:B------:R-:W-:-:S06]  /*169e0*/  F2FP.F16.F32.PACK_AB R188, R31, R188 ;  /* 0x000000bc1fbc723e */ /* 0x000fcc00000000ff */
[----:B------:R-:W1:Y:S01]  /*169f0*/  MUFU.EX2 R184, R184 ;  /* 0x000000b800b87308 */ /* 0x000e620000000800 */
[----:B0-----:R-:W-:-:S07]  /*16a00*/  FADD.FTZ R6, R190, R7 ;  /* 0x00000007be067221 */ /* 0x001fce0000010000 */
[----:B------:R0:W3:Y:S01]  /*16a10*/  MUFU.EX2 R3, R75 ;  /* 0x0000004b00037308 */ /* 0x0000e20000000800 */
[C---:B--2---:R-:W-:Y:S01]  /*16a20*/  FADD.FTZ R7, R35.reuse, R6 ;  /* 0x0000000623077221 */ /* 0x044fe20000010000 */
[----:B------:R-:W-:Y:S02]  /*16a30*/  F2FP.F16.F32.PACK_AB R190, R35, R190 ;  /* 0x000000be23be723e */ /* 0x000fe400000000ff */
[----:B------:R-:W-:-:S04]  /*16a40*/  CS2R R34, SRZ ;  /* 0x0000000000227805 */ /* 0x000fc8000001ff00 */
[----:B------:R-:W-:Y:S01]  /*16a50*/  MUFU.EX2 R36, R36 ;  /* 0x0000002400247308 */ /* 0x000fe20000000800 */
[----:B-1----:R-:W-:Y:S01]  /*16a60*/  FADD.FTZ R6, R184, R7 ;  /* 0x00000007b8067221 */ /* 0x002fe20000010000 */
[----:B0-----:R-:W-:-:S06]  /*16a70*/  CS2R R74, SRZ ;  /* 0x00000000004a7805 */ /* 0x001fcc000001ff00 */
[----:B------:R-:W0:Y:S01]  /*16a80*/  MUFU.EX2 R41, R41 ;  /* 0x0000002900297308 */ /* 0x000e220000000800 */
[C---:B---3--:R-:W-:Y:S01]  /*16a90*/  FADD.FTZ R6, R3.reuse, R6 ;  /* 0x0000000603067221 */ /* 0x048fe20000010000 */
[----:B------:R-:W-:Y:S01]  /*16aa0*/  F2FP.F16.F32.PACK_AB R184, R3, R184 ;  /* 0x000000b803b8723e */ /* 0x000fe200000000ff */
[----:B------:R-:W-:-:S05]  /*16ab0*/  IMAD.MOV.U32 R3, RZ, RZ, 0x3f800000 ;  /* 0x3f800000ff037424 */ /* 0x000fca00078e00ff */
[----:B------:R-:W-:Y:S08]  /*16ac0*/  MUFU.EX2 R183, R183 ;  /* 0x000000b700b77308 */ /* 0x000ff00000000800 */
[----:B------:R1:W2:Y:S01]  /*16ad0*/  MUFU.EX2 R186, R45 ;  /* 0x0000002d00ba7308 */ /* 0x0002a20000000800 */
[----:B0-----:R-:W-:-:S07]  /*16ae0*/  FADD.FTZ R7, R41, R6 ;  /* 0x0000000629077221 */ /* 0x001fce0000010000 */
[----:B------:R-:W-:Y:S01]  /*16af0*/  MUFU.EX2 R38, R38 ;  /* 0x0000002600267308 */ /* 0x000fe20000000800 */
[----:B-1----:R-:W-:-:S07]  /*16b00*/  CS2R R44, SRZ ;  /* 0x00000000002c7805 */ /* 0x002fce000001ff00 */
[----:B------:R-:W0:Y:S01]  /*16b10*/  MUFU.EX2 R71, R71 ;  /* 0x0000004700477308 */ /* 0x000e220000000800 */
[C---:B--2---:R-:W-:Y:S01]  /*16b20*/  FADD.FTZ R6, R186.reuse, R7 ;  /* 0x00000007ba067221 */ /* 0x044fe20000010000 */
[----:B------:R-:W-:-:S06]  /*16b30*/  F2FP.F16.F32.PACK_AB R186, R186, R41 ;  /* 0x00000029baba723e */ /* 0x000fcc00000000ff */
[----:B------:R-:W-:Y:S08]  /*16b40*/  MUFU.EX2 R177, R177 ;  /* 0x000000b100b17308 */ /* 0x000ff00000000800 */
[----:B------:R1:W2:Y:S01]  /*16b50*/  MUFU.EX2 R180, R33 ;  /* 0x0000002100b47308 */ /* 0x0002a20000000800 */
[----:B0-----:R-:W-:-:S07]  /*16b60*/  FADD.FTZ R7, R71, R6 ;  /* 0x0000000647077221 */ /* 0x001fce0000010000 */
[----:B------:R-:W0:Y:S01]  /*16b70*/  MUFU.EX2 R59, R59 ;  /* 0x0000003b003b7308 */ /* 0x000e220000000800 */
[----:B-1----:R-:W-:Y:S01]  /*16b80*/  FADD.FTZ R33, R181, R8 ;  /* 0x00000008b5217221 */ /* 0x002fe20000010000 */
[----:B------:R-:W-:-:S03]  /*16b90*/  F2FP.F16.F32.PACK_AB R181, R36, R181 ;  /* 0x000000b524b5723e */ /* 0x000fc600000000ff */
[----:B------:R-:W-:-:S03]  /*16ba0*/  FADD.FTZ R8, R36, R33 ;  /* 0x0000002124087221 */ /* 0x000fc60000010000 */
[----:B------:R-:W1:Y:S01]  /*16bb0*/  MUFU.EX2 R179, R179 ;  /* 0x000000b300b37308 */ /* 0x000e620000000800 */
[----:B------:R-:W-:Y:S01]  /*16bc0*/  FADD.FTZ R33, R183, R8 ;  /* 0x00000008b7217221 */ /* 0x000fe20000010000 */
[----:B--2---:R-:W-:Y:S01]  /*16bd0*/  FADD.FTZ R6, R180, R7 ;  /* 0x00000007b4067221 */ /* 0x004fe20000010000 */
[C---:B------:R-:W-:Y:S02]  /*16be0*/  F2FP.F16.F32.PACK_AB R183, R38.reuse, R183 ;  /* 0x000000b726b7723e */ /* 0x040fe400000000ff */
[----:B------:R-:W-:Y:S01]  /*16bf0*/  FADD.FTZ R8, R38, R33 ;  /* 0x0000002126087221 */ /* 0x000fe20000010000 */
[----:B------:R-:W-:Y:S02]  /*16c00*/  F2FP.F16.F32.PACK_AB R180, R180, R71 ;  /* 0x00000047b4b4723e */ /* 0x000fe400000000ff */
[----:B------:R-:W-:Y:S01]  /*16c10*/  CS2R R70, SRZ ;  /* 0x0000000000467805 */ /* 0x000fe2000001ff00 */
[----:B------:R2:W3:Y:S01]  /*16c20*/  MUFU.EX2 R182, R37 ;  /* 0x0000002500b67308 */ /* 0x0004e20000000800 */
[----:B------:R-:W-:Y:S01]  /*16c30*/  FADD.FTZ R33, R177, R8 ;  /* 0x00000008b1217221 */ /* 0x000fe20000010000 */
[----:B0-----:R-:W-:Y:S01]  /*16c40*/  FADD.FTZ R7, R59, R6 ;  /* 0x000000063b077221 */ /* 0x001fe20000010000 */
[----:B------:R-:W-:-:S02]  /*16c50*/  F2FP.F16.F32.PACK_AB R177, R40, R177 ;  /* 0x000000b128b1723e */ /* 0x000fc400000000ff */
[----:B------:R-:W-:Y:S01]  /*16c60*/  CS2R R38, SRZ ;  /* 0x0000000000267805 */ /* 0x000fe2000001ff00 */
[----:B------:R-:W-:Y:S01]  /*16c70*/  FADD.FTZ R8, R40, R33 ;  /* 0x0000002128087221 */ /* 0x000fe20000010000 */
[----:B------:R-:W-:Y:S01]  /*16c80*/  CS2R R40, SRZ ;  /* 0x0000000000287805 */ /* 0x000fe2000001ff00 */
[----:B------:R-:W0:Y:S02]  /*16c90*/  MUFU.EX2 R63, R63 ;  /* 0x0000003f003f7308 */ /* 0x000e240000000800 */
[----:B-1----:R-:W-:Y:S01]  /*16ca0*/  FADD.FTZ R33, R179, R8 ;  /* 0x00000008b3217221 */ /* 0x002fe20000010000 */
[----:B--2---:R-:W-:-:S05]  /*16cb0*/  CS2R R36, SRZ ;  /* 0x0000000000247805 */ /* 0x004fca000001ff00 */
[----:B------:R1:W2:Y:S01]  /*16cc0*/  MUFU.EX2 R176, R25 ;  /* 0x0000001900b07308 */ /* 0x0002a20000000800 */
[C---:B---3--:R-:W-:Y:S01]  /*16cd0*/  FADD.FTZ R8, R182.reuse, R7 ;  /* 0x00000007b6087221 */ /* 0x048fe20000010000 */
[----:B------:R-:W-:Y:S02]  /*16ce0*/  F2FP.F16.F32.PACK_AB R182, R182, R59 ;  /* 0x0000003bb6b6723e */ /* 0x000fe400000000ff */
[----:B------:R-:W-:-:S04]  /*16cf0*/  CS2R R58, SRZ ;  /* 0x00000000003a7805 */ /* 0x000fc8000001ff00 */
[----:B------:R-:W3:Y:S01]  /*16d00*/  MUFU.EX2 R95, R95 ;  /* 0x0000005f005f7308 */ /* 0x000ee20000000800 */
[----:B0-----:R-:W-:Y:S01]  /*16d10*/  FADD.FTZ R7, R63, R8 ;  /* 0x000000083f077221 */ /* 0x001fe20000010000 */
[----:B-1----:R-:W-:-:S06]  /*16d20*/  CS2R R24, SRZ ;  /* 0x0000000000187805 */ /* 0x002fcc000001ff00 */
[----:B------:R0:W1:Y:S01]  /*16d30*/  MUFU.EX2 R178, R29 ;  /* 0x0000001d00b27308 */ /* 0x0000620000000800 */
[C---:B--2---:R-:W-:Y:S01]  /*16d40*/  FADD.FTZ R8, R176.reuse, R7 ;  /* 0x00000007b0087221 */ /* 0x044fe20000010000 */
[----:B------:R-:W-:Y:S02]  /*16d50*/  F2FP.F16.F32.PACK_AB R176, R176, R63 ;  /* 0x0000003fb0b0723e */ /* 0x000fe400000000ff */
[----:B------:R-:W-:-:S04]  /*16d60*/  CS2R R62, SRZ ;  /* 0x00000000003e7805 */ /* 0x000fc8000001ff00 */
[----:B------:R-:W2:Y:S01]  /*16d70*/  MUFU.EX2 R30, R30 ;  /* 0x0000001e001e7308 */ /* 0x000ea20000000800 */
[----:B---3--:R-:W-:Y:S01]  /*16d80*/  FADD.FTZ R7, R95, R8 ;  /* 0x000000085f077221 */ /* 0x008fe20000010000 */
[----:B0-----:R-:W-:-:S03]  /*16d90*/  CS2R R28, SRZ ;  /* 0x00000000001c7805 */ /* 0x001fc6000001ff00 */
[C---:B-1----:R-:W-:Y:S01]  /*16da0*/  FADD.FTZ R7, R178.reuse, R7 ;  /* 0x00000007b2077221 */ /* 0x042fe20000010000 */
[----:B------:R-:W-:Y:S02]  /*16db0*/  F2FP.F16.F32.PACK_AB R178, R178, R95 ;  /* 0x0000005fb2b2723e */ /* 0x000fe400000000ff */
[----:B------:R-:W-:Y:S01]  /*16dc0*/  CS2R R94, SRZ ;  /* 0x00000000005e7805 */ /* 0x000fe2000001ff00 */
[C---:B--2---:R-:W-:Y:S01]  /*16dd0*/  FADD.FTZ R6, R30.reuse, R33 ;  /* 0x000000211e067221 */ /* 0x044fe20000010000 */
[----:B------:R-:W-:Y:S02]  /*16de0*/  F2FP.F16.F32.PACK_AB R179, R30, R179 ;  /* 0x000000b31eb3723e */ /* 0x000fe400000000ff */
[----:B------:R-:W-:Y:S02]  /*16df0*/  CS2R R32, SRZ ;  /* 0x0000000000207805 */ /* 0x000fe4000001ff00 */
[----:B------:R-:W-:Y:S01]  /*16e00*/  CS2R R30, SRZ ;  /* 0x00000000001e7805 */ /* 0x000fe2000001ff00 */
[----:B------:R-:W-:Y:S06]  /*16e10*/  @!P3 BRA `(.L_x_2915) ;  /* 0x000000540070b947 */ /* 0x000fec0003800000 */
[----:B------:R-:W-:Y:S01]  /*16e20*/  BSSY B1, `(.L_x_2915) ;  /* 0x000055b000017945 */ /* 0x000fe20003800000 */
[----:B------:R-:W-:Y:S01]  /*16e30*/  IMAD.MOV.U32 R8, RZ, RZ, R4 ;  /* 0x000000ffff087224 */ /* 0x000fe200078e0004 */
[----:B------:R-:W-:Y:S01]  /*16e40*/  MOV R11, R208 ;  /* 0x000000d0000b7202 */ /* 0x000fe20000000f00 */
[----:B------:R-:W-:Y:S02]  /*16e50*/  IMAD.MOV.U32 R9, RZ, RZ, R5 ;  /* 0x000000ffff097224 */ /* 0x000fe400078e0005 */
[----:B------:R-:W-:Y:S02]  /*16e60*/  IMAD.MOV.U32 R12, RZ, RZ, R205 ;  /* 0x000000ffff0c7224 */ /* 0x000fe400078e00cd */
[----:B------:R-:W-:Y:S02]  /*16e70*/  IMAD.MOV.U32 R3, RZ, RZ, 0x3f800000 ;  /* 0x3f800000ff037424 */ /* 0x000fe400078e00ff */
[----:B------:R-:W-:-:S07]  /*16e80*/  IMAD.MOV.U32 R119, RZ, RZ, RZ ;  /* 0x000000ffff777224 */ /* 0x000fce00078e00ff */
.L_x_2926:
[----:B------:R-:W-:-:S05]  /*16e90*/  VIADD R0, R12, 0x1 ;  /* 0x000000010c007836 */ /* 0x000fca0000000000 */
[----:B------:R-:W-:-:S04]  /*16ea0*/  ISETP.NE.AND P3, PT, R0, 0x2, PT ;  /* 0x000000020000780c */ /* 0x000fc80003f65270 */
[----:B------:R-:W-:Y:S02]  /*16eb0*/  SEL R208, RZ, 0x1, P3 ;  /* 0x00000001ffd07807 */ /* 0x000fe40001800000 */
[----:B------:R-:W-:Y:S02]  /*16ec0*/  SEL R205, R0, RZ, P3 ;  /* 0x000000ff00cd7207 */ /* 0x000fe40001800000 */
[----:B------:R-:W-:Y:S01]  /*16ed0*/  LOP3.LUT R208, R11, R208, RZ, 0x3c, !PT ;  /* 0x000000d00bd07212 */ /* 0x000fe200078e3cff */
[----:B------:R-:W-:Y:S06]  /*16ee0*/  @!P0 BRA `(.L_x_2916) ;  /* 0x0000000000048947 */ /* 0x000fec0003800000 */
[----:B------:R-:W-:Y:S01]  /*16ef0*/  BPT.TRAP 0x1 ;  /* 0x000000040000795c */ /* 0x000fe20000300000 */
.L_x_2916:
[----:B------:R-:W-:Y:S01]  /*16f00*/  IMAD R13, R205, 0x8, R16 ;  /* 0x00000008cd0d7824 */ /* 0x000fe200078e0210 */
[----:B------:R-:W-:-:S04]  /*16f10*/  SHF.L.U32 R4, R208, 0x1f, RZ ;  /* 0x0000001fd0047819 */ /* 0x000fc800000006ff */
[----:B------:R0:W1:Y:S01]  /*16f20*/  SYNCS.PHASECHK.TRANS64.TRYWAIT P3, [R13+URZ+0x36830], R4 ;  /* 0x036830040d0075a7 */ /* 0x000062000806017f */
[----:B------:R-:W-:Y:S05]  /*16f30*/  @!P0 BRA `(.L_x_2917) ;  /* 0x0000000000048947 */ /* 0x000fea0003800000 */
[----:B------:R-:W-:Y:S01]  /*16f40*/  BPT.TRAP 0x1 ;  /* 0x000000040000795c */ /* 0x000fe20000300000 */
.L_x_2917:
[----:B------:R-:W-:Y:S01]  /*16f50*/  IMAD R0, R205, 0xa80, R219 ;  /* 0x00000a80cd007824 */ /* 0x000fe200078e02db */
[----:B------:R-:W-:Y:S03]  /*16f60*/  BSSY B2, `(.L_x_2918) ;  /* 0x0000006000027945 */ /* 0x000fe60003800000 */
[C---:B------:R-:W-:Y:S01]  /*16f70*/  VIADD R120, R0.reuse, 0x100 ;  /* 0x0000010000787836 */ /* 0x040fe20000000000 */
[----:B------:R-:W-:Y:S01]  /*16f80*/  IADD3 R20, R0, 0x80, RZ ;  /* 0x0000008000147810 */ /* 0x000fe20007ffe0ff */
[----:B-1----:R-:W-:Y:S06]  /*16f90*/  @P3 BRA `(.L_x_2919) ;  /* 0x0000000000083947 */ /* 0x002fec0003800000 */
[----:B------:R-:W1:Y:S02]  /*16fa0*/  SYNCS.PHASECHK.TRANS64.TRYWAIT P3, [R13+URZ+0x36830], R4 ;  /* 0x036830040d0075a7 */ /* 0x000e64000806017f */
[----:B-1----:R-:W-:Y:S05]  /*16fb0*/  @!P3 BRA `(.L_x_2920) ;  /* 0x0000016400ecb947 */ /* 0x002fea0003800000 */
.L_x_2919:
[----:B------:R-:W-:Y:S05]  /*16fc0*/  BSYNC B2 ;  /* 0x0000000000027941 */ /* 0x000fea0003800000 */
.L_x_2918:
[----:B------:R-:W2:Y:S04]  /*16fd0*/  LDL.64 R14, [R1+0x30] ;  /* 0x00003000010e7983 */ /* 0x000ea80000100a00 */
[----:B------:R-:W3:Y:S01]  /*16fe0*/  LDL.64 R122, [R1+0x38] ;  /* 0x00003800017a7983 */ /* 0x000ee20000100a00 */
[----:B------:R-:W-:Y:S01]  /*16ff0*/  WARPGROUP.ARRIVE ;  /* 0x00000000000079c5 */ /* 0x000fe20000000000 */
[----:B------:R-:W-:Y:S01]  /*17000*/  IMAD.MOV.U32 R21, RZ, RZ, 0x40000040 ;  /* 0x40000040ff157424 */ /* 0x000fe200078e00ff */
[----:B------:R-:W-:-:S04]  /*17010*/  R2UR UR6, R20 ;  /* 0x00000000140672ca */ /* 0x000fc800000e0000 */
[C---:B------:R-:W-:Y:S02]  /*17020*/  R2UR UR7, R21.reuse ;  /* 0x00000000150772ca */ /* 0x040fe400000e0000 */
[----:B------:R-:W-:Y:S02]  /*17030*/  MOV R20, R120 ;  /* 0x0000007800147202 */ /* 0x000fe40000000f00 */
[C---:B------:R-:W-:Y:S02]  /*17040*/  R2UR UR19, R21.reuse ;  /* 0x00000000151372ca */ /* 0x040fe400000e0000 */
        /* <DEDUP_REMOVED lines=36> */
[----:B------:R-:W-:Y:S01]  /*17290*/  VIADD R120, R0, 0x280 ;  /* 0x0000028000787836 */ /* 0x000fe20000000000 */
[----:B------:R-:W-:Y:S02]  /*172a0*/  WARPGROUP.DEPBAR.LE gsb0, 0x0 ;  /* 0x00008000000079c5 */ /* 0x000fe40000010000 */
[----:B------:R-:W-:-:S06]  /*172b0*/  WARPGROUP.ARRIVE ;  /* 0x00000000000079c5 */ /* 0x000fcc0000000000 */
[----:B------:R-:W-:Y:S01]  /*172c0*/  HGMMA.64x16x16.F32 R136, gdesc[UR12], RZ, !UPT, gsb0 ;  /* 0x002000000c8879f0 */ /* 0x000fe2000c0008ff */
[----:B------:R-:W-:Y:S01]  /*172d0*/  IMAD.MOV.U32 R121, RZ, RZ, 0x40000040 ;  /* 0x40000040ff797424 */ /* 0x000fe200078e00ff */
[----:B------:R-:W-:-:S04]  /*172e0*/  R2UR UR10, R120 ;  /* 0x00000000780a72ca */ /* 0x000fc800000e0000 */
[----:B------:R-:W-:Y:S01]  /*172f0*/  R2UR UR11, R121 ;  /* 0x00000000790b72ca */ /* 0x000fe200000e0000 */
[----:B------:R-:W-:Y:S01]  /*17300*/  UMOV UR8, UR28 ;  /* 0x0000001c00087c82 */ /* 0x000fe20008000000 */
[----:B------:R-:W-:Y:S01]  /*17310*/  UMOV UR9, UR29 ;  /* 0x0000001d00097c82 */ /* 0x000fe20008000000 */
[----:B------:R-:W-:Y:S02]  /*17320*/  WARPGROUP.DEPBAR.LE gsb0, 0x0 ;  /* 0x00008000000079c5 */ /* 0x000fe40000010000 */
[----:B------:R-:W-:-:S08]  /*17330*/  WARPGROUP.ARRIVE ;  /* 0x00000000000079c5 */ /* 0x000fd00000000000 */
[----:B------:R-:W-:Y:S01]  /*17340*/  HGMMA.64x16x16.F32 R128, gdesc[UR8], RZ, !UPT, gsb0 ;  /* 0x00200000088079f0 */ /* 0x000fe2000c0008ff */
[C---:B------:R-:W-:Y:S01]  /*17350*/  VIADD R14, R0.reuse, 0x300 ;  /* 0x00000300000e7836 */ /* 0x040fe20000000000 */
[----:B------:R-:W-:Y:S01]  /*17360*/  MOV R121, 0x40000040 ;  /* 0x4000004000797802 */ /* 0x000fe20000000f00 */
[----:B------:R-:W-:Y:S01]  /*17370*/  VIADD R120, R0, 0x182 ;  /* 0x0000018200787836 */ /* 0x000fe20000000000 */
        /* <DEDUP_REMOVED lines=62> */
[----:B------:R-:W-:Y:S01]  /*17760*/  MOV R5, UR45 ;  /* 0x0000002d00057c02 */ /* 0x000fe20008000f00 */
[----:B------:R-:W-:Y:S02]  /*17770*/  WARPGROUP.DEPBAR.LE gsb0, 0x0 ;  /* 0x00008000000079c5 */ /* 0x000fe40000010000 */
[----:B------:R-:W-:Y:S01]  /*17780*/  WARPGROUP.ARRIVE ;  /* 0x00000000000079c5 */ /* 0x000fe20000000000 */
[----:B01----:R-:W-:Y:S01]  /*17790*/  MOV R4, UR44 ;  /* 0x0000002c00047c02 */ /* 0x003fe20008000f00 */
[----:B------:R-:W-:Y:S01]  /*177a0*/  VIADD R14, R0, 0x4 ;  /* 0x00000004000e7836 */ /* 0x000fe20000000000 */
[----:B------:R-:W-:Y:S01]  /*177b0*/  UMOV UR12, UR38 ;  /* 0x00000026000c7c82 */ /* 0x000fe20008000000 */
[----:B------:R-:W-:Y:S01]  /*177c0*/  IMAD.MOV.U32 R15, RZ, RZ, 0x40000040 ;  /* 0x40000040ff0f7424 */ /* 0x000fe200078e00ff */
[----:B------:R-:W-:-:S02]  /*177d0*/  UMOV UR13, UR39 ;  /* 0x00000027000d7c82 */ /* 0x000fc40008000000 */
[----:B------:R-:W-:Y:S01]  /*177e0*/  HGMMA.64x16x16.F32 R128, gdesc[UR16], R128, gsb0 ;  /* 0x00200000108079f0 */ /* 0x000fe20008000880 */
[----:B------:R-:W-:Y:S01]  /*177f0*/  UMOV UR44, UR42 ;  /* 0x0000002a002c7c82 */ /* 0x000fe20008000000 */
[----:B------:R-:W-:Y:S01]  /*17800*/  UMOV UR45, UR43 ;  /* 0x0000002b002d7c82 */ /* 0x000fe20008000000 */
[----:B------:R-:W-:Y:S01]  /*17810*/  UMOV UR8, UR38 ;  /* 0x0000002600087c82 */ /* 0x000fe20008000000 */
[----:B------:R-:W-:Y:S01]  /*17820*/  UMOV UR9, UR39 ;  /* 0x0000002700097c82 */ /* 0x000fe20008000000 */
[----:B------:R-:W2:Y:S01]  /*17830*/  LDL.64 R20, [R1+0x18] ;  /* 0x0000180001147983 */ /* 0x000ea20000100a00 */
[----:B------:R-:W-:Y:S02]  /*17840*/  WARPGROUP.DEPBAR.LE gsb0, 0x0 ;  /* 0x00008000000079c5 */ /* 0x000fe40000010000 */
        /* <DEDUP_REMOVED lines=8> */
[----:B------:R-:W-:Y:S01]  /*178d0*/  IMAD.MOV.U32 R15, RZ, RZ, 0x40000040 ;  /* 0x40000040ff0f7424 */ /* 0x000fe200078e00ff */
[----:B------:R-:W-:-:S04]  /*178e0*/  R2UR UR10, R14 ;  /* 0x000000000e0a72ca */ /* 0x000fc800000e0000 */
        /* <DEDUP_REMOVED lines=188> */
[----:B------:R-:W2:Y:S01]  /*184b0*/  LDL.64 R20, [R1] ;  /* 0x0000000001147983 */ /* 0x000ea20000100a00 */
        /* <DEDUP_REMOVED lines=531> */
.L_x_2921:
[----:B------:R-:W-:Y:S01]  /*1a5f0*/  SHF.L.U32 R0, R11, 0x1f, RZ ;  /* 0x0000001f0b007819 */ /* 0x000fe200000006ff */
[----:B------:R-:W-:-:S04]  /*1a600*/  IMAD R11, R12, 0x8, R16 ;  /* 0x000000080c0b7824 */ /* 0x000fc800078e0210 */
[----:B------:R0:W1:Y:S01]  /*1a610*/  SYNCS.PHASECHK.TRANS64.TRYWAIT P3, [R11+URZ+0x36850], R0 ;  /* 0x036850000b0075a7 */ /* 0x000062000806017f */
[----:B------:R-:W-:Y:S05]  /*1a620*/  @!P0 BRA `(.L_x_2922) ;  /* 0x0000000000048947 */ /* 0x000fea0003800000 */
[----:B------:R-:W-:Y:S01]  /*1a630*/  BPT.TRAP 0x1 ;  /* 0x000000040000795c */ /* 0x000fe20000300000 */
.L_x_2922:
[----:B------:R-:W-:Y:S04]  /*1a640*/  BSSY B2, `(.L_x_2923) ;  /* 0x0000004000027945 */ /* 0x000fe80003800000 */
[----:B-1----:R-:W-:Y:S05]  /*1a650*/  @P3 BRA `(.L_x_2924) ;  /* 0x0000000000083947 */ /* 0x002fea0003800000 */
[----:B------:R-:W1:Y:S02]  /*1a660*/  SYNCS.PHASECHK.TRANS64.TRYWAIT P3, [R11+URZ+0x36850], R0 ;  /* 0x036850000b0075a7 */ /* 0x000e64000806017f */
[----:B-1----:R-:W-:Y:S05]  /*1a670*/  @!P3 BRA `(.L_x_2925) ;  /* 0x000001300050b947 */ /* 0x002fea0003800000 */
.L_x_2924:
[----:B------:R-:W-:Y:S05]  /*1a680*/  BSYNC B2 ;  /* 0x0000000000027941 */ /* 0x000fea0003800000 */
.L_x_2923:
[----:B01----:R-:W-:Y:S01]  /*1a690*/  VIADD R0, R16, 0x400 ;  /* 0x0000040010007836 */ /* 0x003fe20000000000 */
[----:B------:R-:W-:Y:S01]  /*1a6a0*/  WARPGROUP.ARRIVE ;  /* 0x00000000000079c5 */ /* 0x000fe20000000000 */
[----:B------:R-:W-:Y:S01]  /*1a6b0*/  IMAD.MOV.U32 R3, RZ, RZ, 0x40000040 ;  /* 0x40000040ff037424 */ /* 0x000fe200078e00ff */
[----:B------:R-:W-:Y:S01]  /*1a6c0*/  ULDC UR4, c[0x0][0x988] ;  /* 0x0002620000047ab9 */ /* 0x000fe20000000800 */
[----:B------:R-:W-:Y:S01]  /*1a6d0*/  IMAD.MOV.U32 R5, RZ, RZ, 0x40000040 ;  /* 0x40000040ff057424 */ /* 0x000fe200078e00ff */
[----:B------:R-:W-:Y:S01]  /*1a6e0*/  SHF.R.U32.HI R0, RZ, 0x4, R0 ;  /* 0x00000004ff007819 */ /* 0x000fe20000011600 */
[----:B------:R-:W-:Y:S01]  /*1a6f0*/  @!P1 VIADD R11, R11, 0x36860 ;  /* 0x000368600b0b9836 */ /* 0x000fe20000000000 */
[----:B------:R-:W-:Y:S02]  /*1a700*/  R2UR UR7, R3 ;  /* 0x00000000030772ca */ /* 0x000fe400000e0000 */
[----:B------:R-:W-:Y:S01]  /*1a710*/  LOP3.LUT R0, R0, 0x3fff, RZ, 0xc0, !PT ;  /* 0x00003fff00007812 */ /* 0x000fe200078ec0ff */
[----:B------:R-:W0:Y:S01]  /*1a720*/  @P2 LDC R3, c[0x0][0x450] ;  /* 0x00011400ff032b82 */ /* 0x000e220000000800 */
[----:B------:R-:W-:-:S02]  /*1a730*/  @!P1 IADD3 R13, R13, 0x36840, RZ ;  /* 0x000368400d0d9810 */ /* 0x000fc40007ffe0ff */
[----:B------:R-:W-:Y:S02]  /*1a740*/  LOP3.LUT R0, R0, 0x3800000, RZ, 0xfc, !PT ;  /* 0x0380000000007812 */ /* 0x000fe400078efcff */
[----:B------:R-:W-:Y:S02]  /*1a750*/  @!P1 PRMT R13, RZ, 0x654, R13 ;  /* 0x00000654ff0d9816 */ /* 0x000fe4000000000d */
[----:B------:R-:W-:Y:S01]  /*1a760*/  @!P1 PRMT R11, RZ, 0x654, R11 ;  /* 0x00000654ff0b9816 */ /* 0x000fe2000000000b */
[----:B------:R-:W-:Y:S02]  /*1a770*/  IMAD R2, R12, 0xa80, R0 ;  /* 0x00000a800c027824 */ /* 0x000fe400078e0200 */
[----:B------:R-:W1:Y:S03]  /*1a780*/  @P2 LDC R0, c[0x0][0x44c] ;  /* 0x00011300ff002b82 */ /* 0x000e660000000800 */
[----:B------:R-:W-:-:S02]  /*1a790*/  R2UR UR6, R2 ;  /* 0x00000000020672ca */ /* 0x000fc400000e0000 */
[----:B------:R-:W-:-:S11]  /*1a7a0*/  IADD3 R4, R2, 0x80, RZ ;  /* 0x0000008002047810 */ /* 0x000fd60007ffe0ff */
        /* <DEDUP_REMOVED lines=16> */
[----:B------:R-:W-:Y:S02]  /*1a8b0*/  R2UR UR7, R5 ;  /* 0x00000000050772ca */ /* 0x000fe400000e0000 */
[----:B------:R-:W-:-:S05]  /*1a8c0*/  IADD3 R4, R228, R222, RZ ;  /* 0x000000dee4047210 */ /* 0x000fca0007ffe0ff */
[----:B-1----:R-:W-:-:S04]  /*1a8d0*/  @P2 IMAD.HI.U32 R5, R4, R0, RZ ;  /* 0x0000000004052227 */ /* 0x002fc800078e00ff */
[----:B------:R-:W-:Y:S01]  /*1a8e0*/  IMAD.MOV.U32 R0, RZ, RZ, R4 ;  /* 0x000000ffff007224 */ /* 0x000fe200078e0004 */
[----:B0-----:R-:W-:Y:S01]  /*1a8f0*/  @P2 SHF.R.U32.HI R0, RZ, R3, R5 ;  /* 0x00000003ff002219 */ /* 0x001fe20000011605 */
[----:B------:R-:W-:Y:S02]  /*1a900*/  VIADD R4, R2, 0x200 ;  /* 0x0000020002047836 */ /* 0x000fe40000000000 */
[----:B------:R-:W-:Y:S02]  /*1a910*/  IMAD.MOV.U32 R3, RZ, RZ, -0x70 ;  /* 0xffffff90ff037424 */ /* 0x000fe400078e00ff */
[----:B------:R-:W-:Y:S02]  /*1a920*/  IMAD.MOV.U32 R5, RZ, RZ, 0x40000040 ;  /* 0x40000040ff057424 */ /* 0x000fe400078e00ff */
[----:B------:R-:W-:-:S04]  /*1a930*/  IMAD R3, R10, R3, 0x1 ;  /* 0x000000010a037424 */ /* 0x000fc800078e0203 */
[----:B------:R-:W-:-:S05]  /*1a940*/  IMAD R3, R227, -0x2, R3 ;  /* 0xfffffffee3037824 */ /* 0x000fca00078e0203 */
[----:B------:R-:W-:Y:S01]  /*1a950*/  IADD3 R3, -R224, R3, R225 ;  /* 0x00000003e0037210 */ /* 0x000fe20007ffe1e1 */
[----:B------:R-:W-:Y:S02]  /*1a960*/  WARPGROUP.DEPBAR.LE gsb0, 0x0 ;  /* 0x00008000000079c5 */ /* 0x000fe40000010000 */
[----:B------:R-:W-:-:S06]  /*1a970*/  WARPGROUP.ARRIVE ;  /* 0x00000000000079c5 */ /* 0x000fcc0000000000 */
[----:B------:R-:W-:Y:S01]  /*1a980*/  HGMMA.64x192x16.F32 R24, R188, gdesc[UR4].tnspB, R24, gsb0 ;  /* 0x42e00004bc187df0 */ /* 0x000fe20008000818 */
[----:B------:R-:W-:Y:S02]  /*1a990*/  R2UR UR6, R4 ;  /* 0x00000000040672ca */ /* 0x000fe400000e0000 */
[----:B------:R-:W0:Y:S01]  /*1a9a0*/  SHFL.IDX PT, R4, R0, RZ, 0x1c1f ;  /* 0x001c1fff00047589 */ /* 0x000e2200000e0000 */
[----:B------:R-:W-:Y:S01]  /*1a9b0*/  R2UR UR7, R5 ;  /* 0x00000000050772ca */ /* 0x000fe200000e0000 */
[----:B0-----:R-:W-:-:S05]  /*1a9c0*/  IMAD.IADD R4, R3, 0x1, R4 ;  /* 0x0000000103047824 */ /* 0x001fca00078e0204 */
[C---:B------:R-:W-:Y:S02]  /*1a9d0*/  ISETP.GT.AND P3, PT, R4.reuse, RZ, PT ;  /* 0x000000ff0400720c */ /* 0x040fe40003f64270 */
[----:B------:R-:W-:Y:S02]  /*1a9e0*/  ISETP.GT.AND P4, PT, R4, 0x1, PT ;  /* 0x000000010400780c */ /* 0x000fe40003f84270 */
        /* <DEDUP_REMOVED lines=77> */
[----:B------:R-:W-:Y:S02]  /*1aec0*/  FMNMX.FTZ R5, R121, R5, !PT ;  /* 0x0000000579057209 */ /* 0x000fe40007810000 */
[----:B------:R-:W-:Y:S02]  /*1aed0*/  ISETP.GT.AND P5, PT, R4, 0x69, PT ;  /* 0x000000690400780c */ /* 0x000fe40003fa4270 */
[----:B------:R-:W-:Y:S02]  /*1aee0*/  FMNMX.FTZ R5, R124, R5, !PT ;  /* 0x000000057c057209 */ /* 0x000fe40007810000 */
[----:B------:R-:W-:Y:S02]  /*1aef0*/  FSEL R125, R125, -INF , P5 ;  /* 0xff8000007d7d7808 */ /* 0x000fe40002800000 */
[----:B------:R-:W-:-:S02]  /*1af00*/  IADD3 R4, R2, 0x280, RZ ;  /* 0x0000028002047810 */ /* 0x000fc40007ffe0ff */
[----:B------:R-:W-:Y:S02]  /*1af10*/  FMNMX.FTZ R12, R125, R5, !PT ;  /* 0x000000057d0c7209 */ /* 0x000fe40007810000 */
[----:B------:R-:W0:Y:S01]  /*1af20*/  SHFL.IDX PT, R5, R0, 0x1, 0x1c1f ;  /* 0x003c1f0000057f89 */ /* 0x000e2200000e0000 */
[----:B------:R-:W-:Y:S02]  /*1af30*/  WARPGROUP.DEPBAR.LE gsb0, 0x0 ;  /* 0x00008000000079c5 */ /* 0x000fe40000010000 */
[----:B------:R-:W-:Y:S01]  /*1af40*/  WARPGROUP.ARRIVE ;  /* 0x00000000000079c5 */ /* 0x000fe20000000000 */
[----:B------:R-:W1:Y:S05]  /*1af50*/  SHFL.BFLY PT, R0, R12, 0x2, 0x1f ;  /* 0x0c401f000c007f89 */ /* 0x000e6a00000e0000 */
[----:B------:R-:W-:Y:S01]  /*1af60*/  HGMMA.64x192x16.F32 R24, R184, gdesc[UR4].tnspB, R24, gsb0 ;  /* 0x42e00004b8187df0 */ /* 0x000fe20008000818 */
[----:B------:R-:W-:Y:S01]  /*1af70*/  R2UR UR6, R4 ;  /* 0x00000000040672ca */ /* 0x000fe200000e0000 */
[----:B0-----:R-:W-:-:S02]  /*1af80*/  IMAD.IADD R3, R3, 0x1, R5 ;  /* 0x0000000103037824 */ /* 0x001fc400078e0205 */
[----:B------:R-:W-:-:S03]  /*1af90*/  IMAD.MOV.U32 R5, RZ, RZ, 0x40000040 ;  /* 0x40000040ff057424 */ /* 0x000fc600078e00ff */
[C---:B------:R-:W-:Y:S02]  /*1afa0*/  ISETP.GT.AND P6, PT, R3.reuse, 0x9, PT ;  /* 0x000000090300780c */ /* 0x040fe40003fc4270 */
[----:B------:R-:W-:Y:S02]  /*1afb0*/  ISETP.GT.AND P4, PT, R3, 0x1, PT ;  /* 0x000000010300780c */ /* 0x000fe40003f84270 */
[----:B------:R-:W-:Y:S02]  /*1afc0*/  FSEL R175, R175, -INF , P6 ;  /* 0xff800000afaf7808 */ /* 0x000fe40003000000 */
[C---:B------:R-:W-:Y:S02]  /*1afd0*/  ISETP.GT.AND P6, PT, R3.reuse, 0x19, PT ;  /* 0x000000190300780c */ /* 0x040fe40003fc4270 */
[----:B------:R-:W-:Y:S02]  /*1afe0*/  ISETP.GT.AND P5, PT, R3, 0x8, PT ;  /* 0x000000080300780c */ /* 0x000fe40003fa4270 */
[----:B------:R-:W-:-:S02]  /*1aff0*/  FSEL R167, R167, -INF , P6 ;  /* 0xff800000a7a77808 */ /* 0x000fc40003000000 */
[----:B------:R-:W-:Y:S02]  /*1b000*/  ISETP.GT.AND P6, PT, R3, 0x29, PT ;  /* 0x000000290300780c */ /* 0x000fe40003fc4270 */
[----:B------:R-:W-:Y:S02]  /*1b010*/  FSEL R171, R171, -INF , P4 ;  /* 0xff800000abab7808 */ /* 0x000fe40002000000 */
[----:B------:R-:W-:Y:S02]  /*1b020*/  FSEL R174, R174, -INF , P5 ;  /* 0xff800000aeae7808 */ /* 0x000fe40002800000 */
[----:B------:R-:W-:Y:S02]  /*1b030*/  FSEL R159, R159, -INF , P6 ;  /* 0xff8000009f9f7808 */ /* 0x000fe40003000000 */
[C---:B------:R-:W-:Y:S02]  /*1b040*/  ISETP.GT.AND P4, PT, R3.reuse, 0x11, PT ;  /* 0x000000110300780c */ /* 0x040fe40003f84270 */
[----:B------:R-:W-:-:S02]  /*1b050*/  ISETP.GT.AND P5, PT, R3, 0x18, PT ;  /* 0x000000180300780c */ /* 0x000fc40003fa4270 */
[----:B------:R-:W-:Y:S02]  /*1b060*/  ISETP.GT.AND P6, PT, R3, 0x39, PT ;  /* 0x000000390300780c */ /* 0x000fe40003fc4270 */
[----:B------:R-:W-:Y:S02]  /*1b070*/  FSEL R163, R163, -INF , P4 ;  /* 0xff800000a3a37808 */ /* 0x000fe40002000000 */
[----:B------:R-:W-:Y:S02]  /*1b080*/  FSEL R166, R166, -INF , P5 ;  /* 0xff800000a6a67808 */ /* 0x000fe40002800000 */
[----:B------:R-:W-:Y:S02]  /*1b090*/  FSEL R151, R151, -INF , P6 ;  /* 0xff80000097977808 */ /* 0x000fe40003000000 */
[C---:B------:R-:W-:Y:S02]  /*1b0a0*/  ISETP.GT.AND P3, PT, R3.reuse, RZ, PT ;  /* 0x000000ff0300720c */ /* 0x040fe40003f64270 */
[----:B------:R-:W-:-:S02]  /*1b0b0*/  ISETP.GT.AND P4, PT, R3, 0x21, PT ;  /* 0x000000210300780c */ /* 0x000fc40003f84270 */
[C---:B------:R-:W-:Y:S02]  /*1b0c0*/  ISETP.GT.AND P5, PT, R3.reuse, 0x28, PT ;  /* 0x000000280300780c */ /* 0x040fe40003fa4270 */
[----:B------:R-:W-:Y:S02]  /*1b0d0*/  ISETP.GT.AND P6, PT, R3, 0x49, PT ;  /* 0x000000490300780c */ /* 0x000fe40003fc4270 */
[----:B------:R-:W-:Y:S02]  /*1b0e0*/  FSEL R170, R170, -INF , P3 ;  /* 0xff800000aaaa7808 */ /* 0x000fe40001800000 */
[----:B------:R-:W-:Y:S02]  /*1b0f0*/  FSEL R155, R155, -INF , P4 ;  /* 0xff8000009b9b7808 */ /* 0x000fe40002000000 */
[----:B------:R-:W-:Y:S02]  /*1b100*/  FSEL R158, R158, -INF , P5 ;  /* 0xff8000009e9e7808 */ /* 0x000fe40002800000 */
[----:B------:R-:W-:-:S02]  /*1b110*/  FSEL R143, R143, -INF , P6 ;  /* 0xff8000008f8f7808 */ /* 0x000fc40003000000 */
[C---:B------:R-:W-:Y:S02]  /*1b120*/  ISETP.GT.AND P3, PT, R3.reuse, 0x10, PT ;  /* 0x000000100300780c */ /* 0x040fe40003f64270 */
[C---:B------:R-:W-:Y:S02]  /*1b130*/  ISETP.GT.AND P4, PT, R3.reuse, 0x31, PT ;  /* 0x000000310300780c */ /* 0x040fe40003f84270 */
[C---:B------:R-:W-:Y:S02]  /*1b140*/  ISETP.GT.AND P5, PT, R3.reuse, 0x38, PT ;  /* 0x000000380300780c */ /* 0x040fe40003fa4270 */
[----:B------:R-:W-:Y:S02]  /*1b150*/  ISETP.GT.AND P6, PT, R3, 0x50, PT ;  /* 0x000000500300780c */ /* 0x000fe40003fc4270 */
[----:B------:R-:W-:Y:S02]  /*1b160*/  FSEL R162, R162, -INF , P3 ;  /* 0xff800000a2a27808 */ /* 0x000fe40001800000 */
[----:B------:R-:W-:-:S02]  /*1b170*/  FSEL R147, R147, -INF , P4 ;  /* 0xff80000093937808 */ /* 0x000fc40002000000 */
[----:B------:R-:W-:Y:S02]  /*1b180*/  FSEL R150, R150, -INF , P5 ;  /* 0xff80000096967808 */ /* 0x000fe40002800000 */
[----:B------:R-:W-:Y:S02]  /*1b190*/  FSEL R130, R130, -INF , P6 ;  /* 0xff80000082827808 */ /* 0x000fe40003000000 */
[C---:B------:R-:W-:Y:S02]  /*1b1a0*/  ISETP.GT.AND P3, PT, R3.reuse, 0x20, PT ;  /* 0x000000200300780c */ /* 0x040fe40003f64270 */
[C---:B------:R-:W-:Y:S02]  /*1b1b0*/  ISETP.GT.AND P4, PT, R3.reuse, 0x41, PT ;  /* 0x000000410300780c */ /* 0x040fe40003f84270 */
[C---:B------:R-:W-:Y:S02]  /*1b1c0*/  ISETP.GT.AND P5, PT, R3.reuse, 0x48, PT ;  /* 0x000000480300780c */ /* 0x040fe40003fa4270 */
[----:B------:R-:W-:-:S02]  /*1b1d0*/  ISETP.GT.AND P6, PT, R3, 0x59, PT ;  /* 0x000000590300780c */ /* 0x000fc40003fc4270 */
[----:B------:R-:W-:Y:S02]  /*1b1e0*/  FSEL R154, R154, -INF , P3 ;  /* 0xff8000009a9a7808 */ /* 0x000fe40001800000 */
[----:B------:R-:W-:Y:S02]  /*1b1f0*/  FSEL R139, R139, -INF , P4 ;  /* 0xff8000008b8b7808 */ /* 0x000fe40002000000 */
[----:B------:R-:W-:Y:S02]  /*1b200*/  FSEL R142, R142, -INF , P5 ;  /* 0xff8000008e8e7808 */ /* 0x000fe40002800000 */
[----:B------:R-:W-:Y:S02]  /*1b210*/  FSEL R135, R135, -INF , P6 ;  /* 0xff80000087877808 */ /* 0x000fe40003000000 */
[C---:B------:R-:W-:Y:S02]  /*1b220*/  ISETP.GT.AND P3, PT, R3.reuse, 0x30, PT ;  /* 0x000000300300780c */ /* 0x040fe40003f64270 */
        /* <DEDUP_REMOVED lines=11> */
[----:B------:R-:W-:Y:S02]  /*1b2e0*/  FMNMX.FTZ R3, R170, R8, !PT ;  /* 0x00000008aa037209 */ /* 0x000fe40007810000 */
[----:B------:R-:W-:-:S02]  /*1b2f0*/  R2UR UR7, R5 ;  /* 0x00000000050772ca */ /* 0x000fc400000e0000 */
[----:B------:R-:W-:Y:S02]  /*1b300*/  FMNMX.FTZ R3, R171, R3, !PT ;  /* 0x00000003ab037209 */ /* 0x000fe40007810000 */
[----:B-1----:R-:W-:Y:S02]  /*1b310*/  FMNMX.FTZ R5, R12, R0, !PT ;  /* 0x000000000c057209 */ /* 0x002fe40007810000 */
[----:B------:R-:W-:Y:S02]  /*1b320*/  FMNMX.FTZ R3, R174, R3, !PT ;  /* 0x00000003ae037209 */ /* 0x000fe40007810000 */
[----:B------:R-:W-:Y:S01]  /*1b330*/  FSEL R138, R138, -INF , P3 ;  /* 0xff8000008a8a7808 */ /* 0x000fe20001800000 */
[----:B------:R-:W0:Y:S01]  /*1b340*/  SHFL.BFLY PT, R0, R5, 0x1, 0x1f ;  /* 0x0c201f0005007f89 */ /* 0x000e2200000e0000 */
[----:B------:R-:W-:-:S04]  /*1b350*/  FMNMX.FTZ R3, R175, R3, !PT ;  /* 0x00000003af037209 */ /* 0x000fc80007810000 */
[----:B------:R-:W-:-:S04]  /*1b360*/  FMNMX.FTZ R3, R162, R3, !PT ;  /* 0x00000003a2037209 */ /* 0x000fc80007810000 */
[----:B------:R-:W-:-:S04]  /*1b370*/  FMNMX.FTZ R3, R163, R3, !PT ;  /* 0x00000003a3037209 */ /* 0x000fc80007810000 */
[----:B------:R-:W-:-:S04]  /*1b380*/  FMNMX.FTZ R3, R166, R3, !PT ;  /* 0x00000003a6037209 */ /* 0x000fc80007810000 */
[----:B------:R-:W-:-:S04]  /*1b390*/  FMNMX.FTZ R3, R167, R3, !PT ;  /* 0x00000003a7037209 */ /* 0x000fc80007810000 */
[----:B------:R-:W-:Y:S02]  /*1b3a0*/  FMNMX.FTZ R3, R154, R3, !PT ;  /* 0x000000039a037209 */ /* 0x000fe40007810000 */
[----:B0-----:R-:W-:Y:S01]  /*1b3b0*/  FMNMX.FTZ R5, R5, R0, !PT ;  /* 0x0000000005057209 */ /* 0x001fe20007810000 */
[----:B------:R-:W-:Y:S01]  /*1b3c0*/  IMAD.U32 R0, RZ, RZ, UR4 ;  /* 0x00000004ff007e24 */ /* 0x000fe2000f8e00ff */
[----:B------:R-:W-:Y:S02]  /*1b3d0*/  FMNMX.FTZ R3, R155, R3, !PT ;  /* 0x000000039b037209 */ /* 0x000fe40007810000 */
[C---:B------:R-:W-:Y:S01]  /*1b3e0*/  FSETP.NEU.FTZ.AND P3, PT, R5.reuse, -INF , PT ;  /* 0xff8000000500780b */ /* 0x040fe20003f7d000 */
[----:B------:R-:W-:Y:S01]  /*1b3f0*/  FMUL.FTZ R15, R5, R0 ;  /* 0x00000000050f7220 */ /* 0x000fe20000410000 */
[----:B------:R-:W-:-:S04]  /*1b400*/  FMNMX.FTZ R3, R158, R3, !PT ;  /* 0x000000039e037209 */ /* 0x000fc80007810000 */
[----:B------:R-:W-:Y:S02]  /*1b410*/  FMNMX.FTZ R3, R159, R3, !PT ;  /* 0x000000039f037209 */ /* 0x000fe40007810000 */
[----:B------:R-:W-:Y:S02]  /*1b420*/  FSEL R15, R15, RZ, P3 ;  /* 0x000000ff0f0f7208 */ /* 0x000fe40001800000 */
[----:B------:R-:W-:-:S03]  /*1b430*/  FMNMX.FTZ R3, R146, R3, !PT ;  /* 0x0000000392037209 */ /* 0x000fc60007810000 */
[-CC-:B------:R-:W-:Y:S01]  /*1b440*/  FFMA.FTZ R192, R152, R0.reuse, -R15.reuse ;  /* 0x0000000098c07223 */ /* 0x180fe2000001080f */
[----:B------:R-:W-:Y:S01]  /*1b450*/  FMNMX.FTZ R3, R147, R3, !PT ;  /* 0x0000000393037209 */ /* 0x000fe20007810000 */
[-CC-:B------:R-:W-:Y:S01]  /*1b460*/  FFMA.FTZ R152, R153, R0.reuse, -R15.reuse ;  /* 0x0000000099987223 */ /* 0x180fe2000001080f */
[----:B------:R-:W-:Y:S01]  /*1b470*/  FSEL R153, R123, -INF , P5 ;  /* 0xff8000007b997808 */ /* 0x000fe20002800000 */
        /* <DEDUP_REMOVED lines=11> */
[-CC-:B------:R-:W-:Y:S01]  /*1b530*/  FFMA.FTZ R202, R172, R0.reuse, -R15.reuse ;  /* 0x00000000acca7223 */ /* 0x180fe2000001080f */
        /* <DEDUP_REMOVED lines=15> */
[----:B------:R-:W-:Y:S01]  /*1b630*/  FFMA.FTZ R124, R124, R0, -R15 ;  /* 0x000000007c7c7223 */ /* 0x000fe2000001080f */
[----:B------:R-:W-:Y:S01]  /*1b640*/  MUFU.EX2 R200, R200 ;  /* 0x000000c800c87308 */ /* 0x000fe20000000800 */
[----:B------:R-:W-:-:S02]  /*1b650*/  WARPGROUP.DEPBAR.LE gsb0, 0x0 ;  /* 0x00008000000079c5 */ /* 0x000fc40000010000 */
[----:B------:R-:W-:Y:S01]  /*1b660*/  WARPGROUP.ARRIVE ;  /* 0x00000000000079c5 */ /* 0x000fe20000000000 */
[----:B------:R-:W-:Y:S01]  /*1b670*/  FMNMX.FTZ R3, R131, R3, !PT ;  /* 0x0000000383037209 */ /* 0x000fe20007810000 */
[-CC-:B------:R-:W-:Y:S01]  /*1b680*/  FFMA.FTZ R184, R136, R0.reuse, -R15.reuse ;  /* 0x0000000088b87223 */ /* 0x180fe2000001080f */
[----:B------:R-:W-:Y:S02]  /*1b690*/  FFMA.FTZ R186, R140, R0, -R15 ;  /* 0x000000008cba7223 */ /* 0x000fe4000001080f */
[----:B------:R-:W-:Y:S01]  /*1b6a0*/  FMNMX.FTZ R3, R134, R3, !PT ;  /* 0x0000000386037209 */ /* 0x000fe20007810000 */
[----:B------:R-:W-:Y:S01]  /*1b6b0*/  HGMMA.64x192x16.F32 R24, R180, gdesc[UR4].tnspB, R24, gsb0 ;  /* 0x42e00004b4187df0 */ /* 0x000fe20008000818 */
        /* <DEDUP_REMOVED lines=18> */
[----:B0-----:R-:W-:-:S04]  /*1b7e0*/  FMNMX.FTZ R4, R4, R3, !PT ;  /* 0x0000000304047209 */ /* 0x001fc80007810000 */
[C---:B------:R-:W-:Y:S01]  /*1b7f0*/  FSETP.NEU.FTZ.AND P4, PT, R4.reuse, -INF , PT ;  /* 0xff8000000400780b */ /* 0x040fe20003f9d000 */
[----:B------:R-:W-:Y:S02]  /*1b800*/  FMUL.FTZ R3, R4, R0 ;  /* 0x0000000004037220 */ /* 0x000fe40000410000 */
        /* <DEDUP_REMOVED lines=14> */
[----:B------:R-:W-:Y:S01]  /*1b8f0*/  FFMA.FTZ R133, R121, R0, -R15 ;  /* 0x0000000079857223 */ /* 0x000fe2000001080f */
[----:B------:R-:W-:Y:S02]  /*1b900*/  FSEL R121, R4, RZ, P4 ;  /* 0x000000ff04797208 */ /* 0x000fe40002000000 */
[----:B------:R0:W-:Y:S01]  /*1b910*/  MUFU.EX2 R180, R128 ;  /* 0x0000008000b47308 */ /* 0x0001e20000000800 */
[----:B------:R-:W-:Y:S02]  /*1b920*/  WARPGROUP.ARRIVE ;  /* 0x00000000000079c5 */ /* 0x000fe40000000000 */
[----:B------:R-:W-:Y:S01]  /*1b930*/  FADD.FTZ R8, -R121, R8 ;  /* 0x0000000879087221 */ /* 0x000fe20000010100 */
[----:B------:R-:W-:-:S03]  /*1b940*/  IMAD.MOV.U32 R121, RZ, RZ, 0x40000040 ;  /* 0x40000040ff797424 */ /* 0x000fc600078e00ff */
[-C--:B------:R-:W-:Y:S01]  /*1b950*/  FMUL.FTZ R8, R8, R0.reuse ;  /* 0x0000000008087220 */ /* 0x080fe20000410000 */
[-CC-:B0-----:R-:W-:Y:S01]  /*1b960*/  FFMA.FTZ R128, R120, R0.reuse, -R15.reuse ;  /* 0x0000000078807223 */ /* 0x181fe2000001080f */
[----:B------:R-:W-:Y:S01]  /*1b970*/  VIADD R120, R2, 0x300 ;  /* 0x0000030002787836 */ /* 0x000fe20000000000 */
[----:B------:R-:W-:Y:S01]  /*1b980*/  R2UR UR7, R121 ;  /* 0x00000000790772ca */ /* 0x000fe200000e0000 */
[-C--:B------:R-:W-:Y:S01]  /*1b990*/  FFMA.FTZ R15, R125, R0.reuse, -R15 ;  /* 0x000000007d0f7223 */ /* 0x080fe2000001080f */
[----:B------:R-:W-:Y:S01]  /*1b9a0*/  FSEL R125, R3, RZ, P4 ;  /* 0x000000ff037d7208 */ /* 0x000fe20002000000 */
[----:B------:R-:W-:Y:S01]  /*1b9b0*/  MUFU.EX2 R182, R182 ;  /* 0x000000b600b67308 */ /* 0x000fe20000000800 */
[----:B------:R-:W-:Y:S02]  /*1b9c0*/  R2UR UR6, R120 ;  /* 0x00000000780672ca */ /* 0x000fe400000e0000 */
        /* <DEDUP_REMOVED lines=8> */
[-CC-:B------:R-:W-:Y:S01]  /*1ba50*/  FFMA.FTZ R148, R163, R0.reuse, -R125.reuse ;  /* 0x00000000a3947223 */ /* 0x180fe2000001087d */
[-C--:B------:R-:W-:Y:S01]  /*1ba60*/  FMUL.FTZ R3, R3, R0.reuse ;  /* 0x0000000003037220 */ /* 0x080fe20000410000 */
[-CC-:B------:R-:W-:Y:S01]  /*1ba70*/  FFMA.FTZ R199, R166, R0.reuse, -R125.reuse ;  /* 0x00000000a6c77223 */ /* 0x180fe2000001087d */
[----:B------:R-:W-:Y:S01]  /*1ba80*/  HGMMA.64x192x16.F32 R24, R176, gdesc[UR4].tnspB, R24, gsb0 ;  /* 0x42e00004b0187df0 */ /* 0x000fe20008000818 */
        /* <DEDUP_REMOVED lines=10> */
[-CC-:B------:R-:W-:Y:S01]  /*1bb30*/  FFMA.FTZ R139, R139, R0.reuse, -R125.reuse ;  /* 0x000000008b8b7223 */ /* 0x180fe2000001087d */
[----:B------:R1:W2:Y:S01]  /*1bb40*/  MUFU.EX2 R3, R8 ;  /* 0x0000000800037308 */ /* 0x0002a20000000800 */
[-CC-:B------:R-:W-:Y:S01]  /*1bb50*/  FFMA.FTZ R187, R142, R0.reuse, -R125.reuse ;  /* 0x000000008ebb7223 */ /* 0x180fe2000001087d */
[-CC-:B------:R-:W-:Y:S01]  /*1bb60*/  FFMA.FTZ R181, R130, R0.reuse, -R125.reuse ;  /* 0x0000000082b57223 */ /* 0x180fe2000001087d */
[-CC-:B------:R-:W-:Y:S01]  /*1bb70*/  FFMA.FTZ R183, R134, R0.reuse, -R125.reuse ;  /* 0x0000000086b77223 */ /* 0x180fe2000001087d */
[-CC-:B------:R-:W-:Y:S01]  /*1bb80*/  FFMA.FTZ R135, R135, R0.reuse, -R125.reuse ;  /* 0x0000000087877223 */ /* 0x180fe2000001087d */
[-CC-:B------:R-:W-:Y:S01]  /*1bb90*/  FFMA.FTZ R122, R122, R0.reuse, -R125.reuse ;  /* 0x000000007a7a7223 */ /* 0x180fe2000001087d */
[-CC-:B------:R-:W-:Y:S01]  /*1bba0*/  FFMA.FTZ R153, R153, R0.reuse, -R125.reuse ;  /* 0x0000000099997223 */ /* 0x180fe2000001087d */
[-CC-:B------:R-:W-:Y:S01]  /*1bbb0*/  FFMA.FTZ R145, R145, R0.reuse, -R125.reuse ;  /* 0x0000000091917223 */ /* 0x180fe2000001087d */
[----:B------:R-:W3:Y:S01]  /*1bbc0*/  MUFU.EX2 R136, R136 ;  /* 0x0000008800887308 */ /* 0x000ee20000000800 */
[----:B0-----:R-:W-:Y:S01]  /*1bbd0*/  FFMA.FTZ R7, R2, R7, R200 ;  /* 0x0000000702077223 */ /* 0x001fe200000100c8 */
[----:B-1----:R-:W-:Y:S01]  /*1bbe0*/  FFMA.FTZ R8, R151, R0, -R125 ;  /* 0x0000000097087223 */ /* 0x002fe2000001087d */
[----:B------:R-:W-:-:S02]  /*1bbf0*/  F2FP.F16.F32.PACK_AB R200, R14, R200 ;  /* 0x000000c80ec8723e */ /* 0x000fc400000000ff */
[----:B------:R-:W-:Y:S01]  /*1bc00*/  FADD.FTZ R7, R14, R7 ;  /* 0x000000070e077221 */ /* 0x000fe20000010000 */
[C---:B------:R-:W-:Y:S01]  /*1bc10*/  ISETP.GT.AND P3, PT, R10.reuse, R221, PT ;  /* 0x000000dd0a00720c */ /* 0x040fe20003f64270 */
[----:B------:R-:W-:Y:S01]  /*1bc20*/  VIADD R10, R10, 0xffffffff ;  /* 0xffffffff0a0a7836 */ /* 0x000fe20000000000 */
[----:B------:R-:W0:Y:S01]  /*1bc30*/  MUFU.EX2 R203, R203 ;  /* 0x000000cb00cb7308 */ /* 0x000e220000000800 */
[----:B--2---:R-:W-:Y:S01]  /*1bc40*/  FFMA.FTZ R6, R3, R6, R201 ;  /* 0x0000000603067223 */ /* 0x004fe200000100c9 */
[----:B------:R-:W-:Y:S01]  /*1bc50*/  FADD.FTZ R7, R202, R7 ;  /* 0x00000007ca077221 */ /* 0x000fe20000010000 */
[----:B------:R-:W-:-:S03]  /*1bc60*/  F2FP.F16.F32.PACK_AB R202, R168, R202 ;  /* 0x000000caa8ca723e */ /* 0x000fc600000000ff */
[----:B------:R-:W-:Y:S02]  /*1bc70*/  FADD.FTZ R7, R168, R7 ;  /* 0x00000007a8077221 */ /* 0x000fe40000010000 */
[----:B------:R-:W1:Y:S01]  /*1bc80*/  MUFU.EX2 R137, R137 ;  /* 0x0000008900897308 */ /* 0x000e620000000800 */
[C---:B---3--:R-:W-:Y:S01]  /*1bc90*/  FADD.FTZ R6, R136.reuse, R6 ;  /* 0x0000000688067221 */ /* 0x048fe20000010000 */
[----:B------:R-:W-:-:S06]  /*1bca0*/  F2FP.F16.F32.PACK_AB R201, R136, R201 ;  /* 0x000000c988c9723e */ /* 0x000fcc00000000ff */
        /* <DEDUP_REMOVED lines=20> */
[----:B------:R-:W2:Y:S01]  /*1bdf0*/  MUFU.EX2 R133, R133 ;  /* 0x0000008500857308 */ /* 0x000ea20000000800 */
[----:B------:R-:W-:-:S02]  /*1be00*/  WARPGROUP.DEPBAR.LE gsb0, 0x0 ;  /* 0x00008000000079c5 */ /* 0x000fc40000010000 */
[----:B------:R0:W-:Y:S05]  /*1be10*/  @!P1 SYNCS.ARRIVE.TRANS64.RED.A1T0 RZ, [R13+URZ], RZ ;  /* 0x000000ff0dff99a7 */ /* 0x0001ea000810043f */
[----:B------:R-:W-:Y:S01]  /*1be20*/  MUFU.EX2 R153, R153 ;  /* 0x0000009900997308 */ /* 0x000fe20000000800 */
[----:B0-----:R-:W-:Y:S01]  /*1be30*/  FADD.FTZ R13, R203, R6 ;  /* 0x00000006cb0d7221 */ /* 0x001fe20000010000 */
[----:B------:R0:W-:Y:S01]  /*1be40*/  @!P1 SYNCS.ARRIVE.TRANS64.RED.A1T0 RZ, [R11+URZ], RZ ;  /* 0x000000ff0bff99a7 */ /* 0x0001e2000810043f */
[C---:B-1----:R-:W-:Y:S02]  /*1be50*/  F2FP.F16.F32.PACK_AB R203, R137.reuse, R203 ;  /* 0x000000cb89cb723e */ /* 0x042fe400000000ff */
[----:B------:R-:W-:-:S03]  /*1be60*/  FADD.FTZ R13, R137, R13 ;  /* 0x0000000d890d7221 */ /* 0x000fc60000010000 */
[----:B------:R-:W1:Y:S01]  /*1be70*/  MUFU.EX2 R6, R139 ;  /* 0x0000008b00067308 */ /* 0x000e620000000800 */
[----:B--2---:R-:W-:Y:S01]  /*1be80*/  F2FP.F16.F32.PACK_AB R176, R133, R128 ;  /* 0x0000008085b0723e */ /* 0x004fe200000000ff */
[----:B------:R-:W-:Y:S01]  /*1be90*/  FADD.FTZ R13, R197, R13 ;  /* 0x0000000dc50d7221 */ /* 0x000fe20000010000 */
[----:B0-----:R-:W-:Y:S01]  /*1bea0*/  FADD.FTZ R11, R196, R7 ;  /* 0x00000007c40b7221 */ /* 0x001fe20000010000 */
[----:B------:R-:W-:Y:S01]  /*1beb0*/  FFMA.FTZ R7, R143, R0, -R125 ;  /* 0x000000008f077223 */ /* 0x000fe2000001087d */
[----:B------:R-:W-:Y:S01]  /*1bec0*/  F2FP.F16.F32.PACK_AB R196, R20, R196 ;  /* 0x000000c414c4723e */ /* 0x000fe200000000ff */
[----:B------:R-:W-:Y:S01]  /*1bed0*/  FADD.FTZ R13, R148, R13 ;  /* 0x0000000d940d7221 */ /* 0x000fe20000010000 */
[----:B------:R-:W-:Y:S01]  /*1bee0*/  FADD.FTZ R11, R20, R11 ;  /* 0x0000000b140b7221 */ /* 0x000fe20000010000 */
[----:B------:R-:W-:Y:S01]  /*1bef0*/  MUFU.EX2 R145, R145 ;  /* 0x0000009100917308 */ /* 0x000fe20000000800 */
[----:B------:R-:W-:Y:S01]  /*1bf00*/  F2FP.F16.F32.PACK_AB R197, R148, R197 ;  /* 0x000000c594c5723e */ /* 0x000fe200000000ff */
[----:B------:R-:W-:Y:S01]  /*1bf10*/  FADD.FTZ R13, R199, R13 ;  /* 0x0000000dc70d7221 */ /* 0x000fe20000010000 */
[----:B------:R-:W-:Y:S01]  /*1bf20*/  FADD.FTZ R120, R198, R11 ;  /* 0x0000000bc6787221 */ /* 0x000fe20000010000 */
[----:B------:R-:W-:Y:S01]  /*1bf30*/  FFMA.FTZ R11, R131, R0, -R125 ;  /* 0x00000000830b7223 */ /* 0x000fe2000001087d */
[----:B------:R-:W-:Y:S01]  /*1bf40*/  F2FP.F16.F32.PACK_AB R198, R12, R198 ;  /* 0x000000c60cc6723e */ /* 0x000fe200000000ff */
[----:B------:R-:W-:Y:S01]  /*1bf50*/  FADD.FTZ R13, R140, R13 ;  /* 0x0000000d8c0d7221 */ /* 0x000fe20000010000 */
[----:B------:R-:W-:Y:S01]  /*1bf60*/  FADD.FTZ R120, R12, R120 ;  /* 0x000000780c787221 */ /* 0x000fe20000010000 */
[----:B------:R-:W0:Y:S01]  /*1bf70*/  MUFU.EX2 R7, R7 ;  /* 0x0000000700077308 */ /* 0x000e220000000800 */
[----:B------:R-:W-:Y:S01]  /*1bf80*/  FFMA.FTZ R125, R156, R0, -R125 ;  /* 0x000000009c7d7223 */ /* 0x000fe2000001087d */
[----:B------:R-:W-:Y:S01]  /*1bf90*/  FADD.FTZ R13, R193, R13 ;  /* 0x0000000dc10d7221 */ /* 0x000fe20000010000 */
[----:B------:R-:W-:Y:S01]  /*1bfa0*/  FADD.FTZ R120, R192, R120 ;  /* 0x00000078c0787221 */ /* 0x000fe20000010000 */
[----:B------:R-:W-:-:S02]  /*1bfb0*/  F2FP.F16.F32.PACK_AB R199, R140, R199 ;  /* 0x000000c78cc7723e */ /* 0x000fc400000000ff */
[----:B------:R-:W-:Y:S01]  /*1bfc0*/  FADD.FTZ R13, R141, R13 ;  /* 0x0000000d8d0d7221 */ /* 0x000fe20000010000 */
[C---:B------:R-:W-:Y:S01]  /*1bfd0*/  FADD.FTZ R120, R152.reuse, R120 ;  /* 0x0000007898787221 */ /* 0x040fe20000010000 */
[----:B------:R-:W2:Y:S01]  /*1bfe0*/  MUFU.EX2 R11, R11 ;  /* 0x0000000b000b7308 */ /* 0x000ea20000000800 */
[----:B------:R-:W-:Y:S01]  /*1bff0*/  F2FP.F16.F32.PACK_AB R192, R152, R192 ;  /* 0x000000c098c0723e */ /* 0x000fe200000000ff */
[----:B------:R-:W-:Y:S01]  /*1c000*/  FADD.FTZ R13, R195, R13 ;  /* 0x0000000dc30d7221 */ /* 0x000fe20000010000 */
[----:B------:R-:W-:Y:S01]  /*1c010*/  FADD.FTZ R120, R194, R120 ;  /* 0x00000078c2787221 */ /* 0x000fe20000010000 */
[----:B------:R-:W-:Y:S02]  /*1c020*/  F2FP.F16.F32.PACK_AB R193, R141, R193 ;  /* 0x000000c18dc1723e */ /* 0x000fe400000000ff */
[----:B------:R-:W-:Y:S01]  /*1c030*/  FADD.FTZ R13, R149, R13 ;  /* 0x0000000d950d7221 */ /* 0x000fe20000010000 */
[C---:B------:R-:W-:Y:S01]  /*1c040*/  FADD.FTZ R120, R21.reuse, R120 ;  /* 0x0000007815787221 */ /* 0x040fe20000010000 */
[----:B------:R-:W-:Y:S01]  /*1c050*/  MUFU.EX2 R15, R15 ;  /* 0x0000000f000f7308 */ /* 0x000fe20000000800 */
[----:B------:R-:W-:Y:S01]  /*1c060*/  F2FP.F16.F32.PACK_AB R194, R21, R194 ;  /* 0x000000c215c2723e */ /* 0x000fe200000000ff */
        /* <DEDUP_REMOVED lines=11> */
[----:B------:R-:W3:Y:S01]  /*1c120*/  MUFU.EX2 R8, R125 ;  /* 0x0000007d00087308 */ /* 0x000ee20000000800 */
[----:B------:R-:W-:Y:S01]  /*1c130*/  F2FP.F16.F32.PACK_AB R188, R123, R188 ;  /* 0x000000bc7bbc723e */ /* 0x000fe200000000ff */
        /* <DEDUP_REMOVED lines=8> */
[C---:B0-----:R-:W-:Y:S02]  /*1c1c0*/  F2FP.F16.F32.PACK_AB R187, R7.reuse, R187 ;  /* 0x000000bb07bb723e */ /* 0x041fe400000000ff */
[----:B------:R-:W-:Y:S01]  /*1c1d0*/  FADD.FTZ R12, R7, R12 ;  /* 0x0000000c070c7221 */ /* 0x000fe20000010000 */
[----:B------:R-:W-:Y:S01]  /*1c1e0*/  FADD.FTZ R13, R126, R120 ;  /* 0x000000787e0d7221 */ /* 0x000fe20000010000 */
[----:B------:R-:W-:-:S02]  /*1c1f0*/  F2FP.F16.F32.PACK_AB R184, R127, R184 ;  /* 0x000000b87fb8723e */ /* 0x000fc400000000ff */
[----:B------:R-:W-:Y:S01]  /*1c200*/  FADD.FTZ R12, R181, R12 ;  /* 0x0000000cb50c7221 */ /* 0x000fe20000010000 */
[----:B------:R-:W-:Y:S01]  /*1c210*/  FADD.FTZ R14, R180, R13 ;  /* 0x0000000db40e7221 */ /* 0x000fe20000010000 */
[C---:B--2---:R-:W-:Y:S02]  /*1c220*/  F2FP.F16.F32.PACK_AB R181, R11.reuse, R181 ;  /* 0x000000b50bb5723e */ /* 0x044fe400000000ff */
[----:B------:R-:W-:Y:S01]  /*1c230*/  FADD.FTZ R12, R11, R12 ;  /* 0x0000000c0b0c7221 */ /* 0x000fe20000010000 */
[----:B------:R-:W-:Y:S01]  /*1c240*/  FADD.FTZ R9, R129, R14 ;  /* 0x0000000e81097221 */ /* 0x000fe20000010000 */
[----:B---3--:R-:W-:Y:S01]  /*1c250*/  F2FP.F16.F32.PACK_AB R179, R8, R145 ;  /* 0x0000009108b3723e */ /* 0x008fe200000000ff */
[----:B------:R-:W-:Y:S02]  /*1c260*/  IMAD.MOV.U32 R11, RZ, RZ, R208 ;  /* 0x000000ffff0b7224 */ /* 0x000fe400078e00d0 */
        /* <DEDUP_REMOVED lines=14> */
[----:B------:R-:W-:Y:S01]  /*1c350*/  F2FP.F16.F32.PACK_AB R177, R153, R122 ;  /* 0x0000007a99b1723e */ /* 0x000fe200000000ff */
[----:B------:R-:W-:Y:S01]  /*1c360*/  IMAD.MOV.U32 R12, RZ, RZ, R205 ;  /* 0x000000ffff0c7224 */ /* 0x000fe200078e00cd */
[C---:B------:R-:W-:Y:S01]  /*1c370*/  F2FP.F16.F32.PACK_AB R178, R15.reuse, R124 ;  /* 0x0000007c0fb2723e */ /* 0x040fe200000000ff */
[----:B------:R-:W-:Y:S01]  /*1c380*/  FADD.FTZ R7, R15, R6 ;  /* 0x000000060f077221 */ /* 0x000fe20000010000 */
[----:B------:R-:W-:Y:S01]  /*1c390*/  FADD.FTZ R6, R8, R9 ;  /* 0x0000000908067221 */ /* 0x000fe20000010000 */
[----:B------:R-:W-:Y:S01]  /*1c3a0*/  IMAD.MOV.U32 R8, RZ, RZ, R4 ;  /* 0x000000ffff087224 */ /* 0x000fe200078e0004 */
[----:B------:R-:W-:Y:S01]  /*1c3b0*/  MOV R9, R5 ;  /* 0x0000000500097202 */ /* 0x000fe20000000f00 */
[----:B------:R-:W-:Y:S06]  /*1c3c0*/  @P3 BRA `(.L_x_2926) ;  /* 0xffffffa800b03947 */ /* 0x000fec000383ffff */
[----:B------:R-:W-:Y:S05]  /*1c3d0*/  BSYNC B1 ;  /* 0x0000000000017941 */ /* 0x000fea0003800000 */
.L_x_2915:
[----:B------:R-:W-:Y:S05]  /*1c3e0*/  BSYNC B0 ;  /* 0x0000000000007941 */ /* 0x000fea0003800000 */
.L_x_2914:
[----:B------:R-:W-:Y:S01]  /*1c3f0*/  ISETP.GE.AND P2, PT, R10, RZ, PT ;  /* 0x000000ff0a00720c */ /* 0x000fe20003f46270 */
[----:B------:R-:W-:-:S12]  /*1c400*/  BSSY B0, `(.L_x_2927) ;  /* 0x00004d8000007945 */ /* 0x000fd80003800000 */
[----:B------:R-:W-:Y:S05]  /*1c410*/  @!P2 BRA `(.L_x_2928) ;  /* 0x0000004c0058a947 */ /* 0x000fea0003800000 */
[----:B------:R-:W-:Y:S02]  /*1c420*/  IMAD.MOV.U32 R8, RZ, RZ, R4 ;  /* 0x000000ffff087224 */ /* 0x000fe400078e0004 */
[----:B------:R-:W-:Y:S02]  /*1c430*/  IMAD.MOV.U32 R9, RZ, RZ, R5 ;  /* 0x000000ffff097224 */ /* 0x000fe400078e0005 */
[----:B------:R-:W-:Y:S02]  /*1c440*/  IMAD.MOV.U32 R11, RZ, RZ, R208 ;  /* 0x000000ffff0b7224 */ /* 0x000fe400078e00d0 */
[----:B------:R-:W-:-:S07]  /*1c450*/  IMAD.MOV.U32 R12, RZ, RZ, R205 ;  /* 0x000000ffff0c7224 */ /* 0x000fce00078e00cd */
.L_x_2939:
[----:B------:R-:W-:-:S05]  /*1c460*/  VIADD R13, R12, 0x1 ;  /* 0x000000010c0d7836 */ /* 0x000fca0000000000 */
[----:B------:R-:W-:-:S04]  /*1c470*/  ISETP.NE.AND P2, PT, R13, 0x2, PT ;  /* 0x000000020d00780c */ /* 0x000fc80003f45270 */
[----:B------:R-:W-:Y:S02]  /*1c480*/  SEL R208, RZ, 0x1, P2 ;  /* 0x00000001ffd07807 */ /* 0x000fe40001000000 */
[----:B------:R-:W-:Y:S02]  /*1c490*/  SEL R13, R13, RZ, P2 ;  /* 0x000000ff0d0d7207 */ /* 0x000fe40001000000 */
[----:B------:R-:W-:Y:S02]  /*1c4a0*/  LOP3.LUT R208, R11, R208, RZ, 0x3c, !PT ;  /* 0x000000d00bd07212 */ /* 0x000fe400078e3cff */
[----:B------:R-:W-:Y:S01]  /*1c4b0*/  MOV R205, R13 ;  /* 0x0000000d00cd7202 */ /* 0x000fe20000000f00 */
[----:B------:R-:W-:Y:S06]  /*1c4c0*/  @!P0 BRA `(.L_x_2929) ;  /* 0x0000000000048947 */ /* 0x000fec0003800000 */
[----:B------:R-:W-:Y:S01]  /*1c4d0*/  BPT.TRAP 0x1 ;  /* 0x000000040000795c */ /* 0x000fe20000300000 */
.L_x_2929:
[----:B------:R-:W-:Y:S01]  /*1c4e0*/  IMAD R4, R205, 0x8, R16 ;  /* 0x00000008cd047824 */ /* 0x000fe200078e0210 */
[----:B------:R-:W-:-:S04]  /*1c4f0*/  SHF.L.U32 R5, R208, 0x1f, RZ ;  /* 0x0000001fd0057819 */ /* 0x000fc800000006ff */
[----:B------:R0:W1:Y:S01]  /*1c500*/  SYNCS.PHASECHK.TRANS64.TRYWAIT P2, [R4+URZ+0x36830], R5 ;  /* 0x03683005040075a7 */ /* 0x000062000804017f */
[----:B------:R-:W-:Y:S05]  /*1c510*/  @!P0 BRA `(.L_x_2930) ;  /* 0x0000000000048947 */ /* 0x000fea0003800000 */
[----:B------:R-:W-:Y:S01]  /*1c520*/  BPT.TRAP 0x1 ;  /* 0x000000040000795c */ /* 0x000fe20000300000 */
.L_x_2930:
[----:B------:R-:W-:Y:S01]  /*1c530*/  IMAD R0, R205, 0xa80, R219 ;  /* 0x00000a80cd007824 */ /* 0x000fe200078e02db */
[----:B------:R-:W-:Y:S03]  /*1c540*/  BSSY B1, `(.L_x_2931) ;  /* 0x0000006000017945 */ /* 0x000fe60003800000 */
[C---:B------:R-:W-:Y:S02]  /*1c550*/  VIADD R20, R0.reuse, 0x80 ;  /* 0x0000008000147836 */ /* 0x040fe40000000000 */
[----:B------:R-:W-:Y:S01]  /*1c560*/  VIADD R120, R0, 0x100 ;  /* 0x0000010000787836 */ /* 0x000fe20000000000 */
[----:B-1----:R-:W-:Y:S06]  /*1c570*/  @P2 BRA `(.L_x_2932) ;  /* 0x0000000000082947 */ /* 0x002fec0003800000 */
[----:B------:R-:W1:Y:S02]  /*1c580*/  SYNCS.PHASECHK.TRANS64.TRYWAIT P2, [R4+URZ+0x36830], R5 ;  /* 0x03683005040075a7 */ /* 0x000e64000804017f */
[----:B-1----:R-:W-:Y:S05]  /*1c590*/  @!P2 BRA `(.L_x_2933) ;  /* 0x00000110009ca947 */ /* 0x002fea0003800000 */
.L_x_2932:
[----:B------:R-:W-:Y:S05]  /*1c5a0*/  BSYNC B1 ;  /* 0x0000000000017941 */ /* 0x000fea0003800000 */
.L_x_2931:
[----:B------:R-:W2:Y:S04]  /*1c5b0*/  LDL.64 R14, [R1+0x30] ;  /* 0x00003000010e7983 */ /* 0x000ea80000100a00 */
[----:B------:R-:W3:Y:S01]  /*1c5c0*/  LDL.64 R122, [R1+0x38] ;  /* 0x00003800017a7983 */ /* 0x000ee20000100a00 */
[----:B------:R-:W-:Y:S01]  /*1c5d0*/  WARPGROUP.ARRIVE ;  /* 0x00000000000079c5 */ /* 0x000fe20000000000 */
[----:B------:R-:W-:Y:S02]  /*1c5e0*/  MOV R21, 0x40000040 ;  /* 0x4000004000157802 */ /* 0x000fe40000000f00 */
[----:B------:R-:W-:Y:S01]  /*1c5f0*/  R2UR UR6, R20 ;  /* 0x00000000140672ca */ /* 0x000fe200000e0000 */
[----:B------:R-:W4:Y:S01]  /*1c600*/  LDL.64 R224, [R1+0x10] ;  /* 0x0000100001e07983 */ /* 0x000f220000100a00 */
        /* <DEDUP_REMOVED lines=43> */
[----:B------:R-:W-:Y:S02]  /*1c8c0*/  MOV R121, 0x40000040 ;  /* 0x4000004000797802 */ /* 0x000fe40000000f00 */
        /* <DEDUP_REMOVED lines=58> */
[----:B------:R-:W-:Y:S02]  /*1cc70*/  MOV R15, 0x40000040 ;  /* 0x40000040000f7802 */ /* 0x000fe40000000f00 */
        /* <DEDUP_REMOVED lines=13> */
[----:B01----:R-:W-:Y:S01]  /*1cd50*/  MOV R5, UR45 ;  /* 0x0000002d00057c02 */ /* 0x003fe20008000f00 */
[----:B------:R-:W-:Y:S02]  /*1cd60*/  WARPGROUP.DEPBAR.LE gsb0, 0x0 ;  /* 0x00008000000079c5 */ /* 0x000fe40000010000 */
[----:B------:R-:W-:Y:S01]  /*1cd70*/  WARPGROUP.ARRIVE ;  /* 0x00000000000079c5 */ /* 0x000fe20000000000 */
[----:B------:R-:W-:Y:S01]  /*1cd80*/  MOV R4, UR44 ;  /* 0x0000002c00047c02 */ /* 0x000fe20008000f00 */
        /* <DEDUP_REMOVED lines=138> */
[----:B----4-:R-:W-:Y:S02]  /*1d630*/  R2UR UR38, R224 ;  /* 0x00000000e02672ca */ /* 0x010fe400000e0000 */
        /* <DEDUP_REMOVED lines=601> */
.L_x_2934:
[----:B------:R-:W-:Y:S01]  /*1fbd0*/  SHF.L.U32 R0, R11, 0x1f, RZ ;  /* 0x0000001f0b007819 */ /* 0x000fe200000006ff */
[----:B------:R-:W-:-:S04]  /*1fbe0*/  IMAD R11, R12, 0x8, R16 ;  /* 0x000000080c0b7824 */ /* 0x000fc800078e0210 */
[----:B------:R0:W1:Y:S01]  /*1fbf0*/  SYNCS.PHASECHK.TRANS64.TRYWAIT P2, [R11+URZ+0x36850], R0 ;  /* 0x036850000b0075a7 */ /* 0x000062000804017f */
[----:B------:R-:W-:Y:S05]  /*1fc00*/  @!P0 BRA `(.L_x_2935) ;  /* 0x0000000000048947 */ /* 0x000fea0003800000 */
[----:B------:R-:W-:Y:S01]  /*1fc10*/  BPT.TRAP 0x1 ;  /* 0x000000040000795c */ /* 0x000fe20000300000 */
.L_x_2935:
[----:B------:R-:W-:Y:S04]  /*1fc20*/  BSSY B1, `(.L_x_2936) ;  /* 0x0000004000017945 */ /* 0x000fe80003800000 */
[----:B-1----:R-:W-:Y:S05]  /*1fc30*/  @P2 BRA `(.L_x_2937) ;  /* 0x0000000000082947 */ /* 0x002fea0003800000 */
[----:B------:R-:W1:Y:S02]  /*1fc40*/  SYNCS.PHASECHK.TRANS64.TRYWAIT P2, [R11+URZ+0x36850], R0 ;  /* 0x036850000b0075a7 */ /* 0x000e64000804017f */
[----:B-1----:R-:W-:Y:S05]  /*1fc50*/  @!P2 BRA `(.L_x_2938) ;  /* 0x000000dc0000a947 */ /* 0x002fea0003800000 */
.L_x_2937:
[----:B------:R-:W-:Y:S05]  /*1fc60*/  BSYNC B1 ;  /* 0x0000000000017941 */ /* 0x000fea0003800000 */
.L_x_2936:
        /* <DEDUP_REMOVED lines=11> */
[----:B------:R-:W-:-:S02]  /*1fd20*/  ISETP.GT.AND P2, PT, R10, RZ, PT ;  /* 0x000000ff0a00720c */ /* 0x000fc40003f44270 */
[----:B------:R-:W-:Y:S02]  /*1fd30*/  LOP3.LUT R0, R0, 0x3800000, RZ, 0xfc, !PT ;  /* 0x0380000000007812 */ /* 0x000fe400078efcff */
[----:B------:R-:W-:Y:S02]  /*1fd40*/  @!P1 PRMT R11, RZ, 0x654, R11 ;  /* 0x00000654ff0b9816 */ /* 0x000fe4000000000b */
[----:B------:R-:W-:Y:S01]  /*1fd50*/  IADD3 R10, R10, -0x1, RZ ;  /* 0xffffffff0a0a7810 */ /* 0x000fe20007ffe0ff */
        /* <DEDUP_REMOVED lines=41> */
[----:B------:R-:W-:-:S04]  /*1fff0*/  FADD.FTZ R4, -R5, R9 ;  /* 0x0000000905047221 */ /* 0x000fc80000010100 */
[----:B------:R-:W-:Y:S01]  /*20000*/  FMUL.FTZ R4, R4, R0 ;  /* 0x0000000004047220 */ /* 0x000fe20000410000 */
[----:B------:R-:W-:Y:S02]  /*20010*/  WARPGROUP.DEPBAR.LE gsb0, 0x0 ;  /* 0x00008000000079c5 */ /* 0x000fe40000010000 */
[----:B------:R-:W-:-:S06]  /*20020*/  WARPGROUP.ARRIVE ;  /* 0x00000000000079c5 */ /* 0x000fcc0000000000 */
        /* <DEDUP_REMOVED lines=23> */
[----:B------:R0:W-:Y:S01]  /*201a0*/  MUFU.EX2 R2, R4 ;  /* 0x0000000400027308 */ /* 0x0001e20000000800 */
[----:B------:R-:W-:Y:S01]  /*201b0*/  R2UR UR7, R3 ;  /* 0x00000000030772ca */ /* 0x000fe200000e0000 */
[----:B------:R-:W-:-:S04]  /*201c0*/  FMUL.FTZ R3, R5, R0 ;  /* 0x0000000005037220 */ /* 0x000fc80000410000 */
[-CC-:B------:R-:W-:Y:S01]  /*201d0*/  FFMA.FTZ R12, R145, R0.reuse, -R3.reuse ;  /* 0x00000000910c7223 */ /* 0x180fe20000010803 */
[-CC-:B------:R-:W-:Y:S01]  /*201e0*/  FFMA.FTZ R200, R168, R0.reuse, -R3.reuse ;  /* 0x00000000a8c87223 */ /* 0x180fe20000010803 */
[--C-:B------:R-:W-:Y:S01]  /*201f0*/  FFMA.FTZ R192, R152, R0, -R3.reuse ;  /* 0x0000000098c07223 */ /* 0x100fe20000010803 */
[----:B0-----:R-:W-:Y:S01]  /*20200*/  FMNMX.FTZ R4, R170, R8, !PT ;  /* 0x00000008aa047209 */ /* 0x001fe20007810000 */
        /* <DEDUP_REMOVED lines=21> */
[----:B------:R-:W0:Y:S02]  /*20360*/  MUFU.EX2 R200, R200 ;  /* 0x000000c800c87308 */ /* 0x000e240000000800 */
[----:B------:R-:W-:-:S04]  /*20370*/  FMNMX.FTZ R4, R166, R4, !PT ;  /* 0x00000004a6047209 */ /* 0x000fc80007810000 */
[----:B------:R-:W-:Y:S02]  /*20380*/  FMNMX.FTZ R4, R167, R4, !PT ;  /* 0x00000004a7047209 */ /* 0x000fe40007810000 */
[----:B------:R-:W1:Y:S02]  /*20390*/  MUFU.EX2 R15, R15 ;  /* 0x0000000f000f7308 */ /* 0x000e640000000800 */
[----:B------:R-:W-:-:S04]  /*203a0*/  FMNMX.FTZ R4, R154, R4, !PT ;  /* 0x000000049a047209 */ /* 0x000fc80007810000 */
[----:B------:R-:W-:Y:S02]  /*203b0*/  FMNMX.FTZ R4, R155, R4, !PT ;  /* 0x000000049b047209 */ /* 0x000fe40007810000 */
[----:B------:R-:W2:Y:S01]  /*203c0*/  MUFU.EX2 R202, R202 ;  /* 0x000000ca00ca7308 */ /* 0x000ea20000000800 */
[----:B0-----:R-:W-:Y:S01]  /*203d0*/  FFMA.FTZ R7, R2, R7, R200 ;  /* 0x0000000702077223 */ /* 0x001fe200000100c8 */
[----:B------:R-:W-:-:S04]  /*203e0*/  FMNMX.FTZ R4, R158, R4, !PT ;  /* 0x000000049e047209 */ /* 0x000fc80007810000 */
[----:B------:R-:W-:Y:S02]  /*203f0*/  FMNMX.FTZ R4, R159, R4, !PT ;  /* 0x000000049f047209 */ /* 0x000fe40007810000 */
[----:B------:R-:W0:Y:S01]  /*20400*/  MUFU.EX2 R168, R168 ;  /* 0x000000a800a87308 */ /* 0x000e220000000800 */
[C---:B-1----:R-:W-:Y:S01]  /*20410*/  FADD.FTZ R7, R15.reuse, R7 ;  /* 0x000000070f077221 */ /* 0x042fe20000010000 */
[----:B------:R-:W-:Y:S02]  /*20420*/  FMNMX.FTZ R4, R146, R4, !PT ;  /* 0x0000000492047209 */ /* 0x000fe40007810000 */
[----:B------:R-:W-:Y:S02]  /*20430*/  F2FP.F16.F32.PACK_AB R200, R15, R200 ;  /* 0x000000c80fc8723e */ /* 0x000fe400000000ff */
[----:B------:R-:W-:Y:S02]  /*20440*/  FMNMX.FTZ R4, R147, R4, !PT ;  /* 0x0000000493047209 */ /* 0x000fe40007810000 */
[----:B------:R-:W-:Y:S01]  /*20450*/  MUFU.EX2 R196, R196 ;  /* 0x000000c400c47308 */ /* 0x000fe20000000800 */
[----:B--2---:R-:W-:Y:S01]  /*20460*/  FADD.FTZ R7, R202, R7 ;  /* 0x00000007ca077221 */ /* 0x004fe20000010000 */
[----:B------:R-:W-:-:S04]  /*20470*/  FMNMX.FTZ R4, R150, R4, !PT ;  /* 0x0000000496047209 */ /* 0x000fc80007810000 */
[----:B------:R-:W-:Y:S02]  /*20480*/  FMNMX.FTZ R4, R151, R4, !PT ;  /* 0x0000000497047209 */ /* 0x000fe40007810000 */
[----:B------:R-:W-:Y:S01]  /*20490*/  MUFU.EX2 R20, R20 ;  /* 0x0000001400147308 */ /* 0x000fe20000000800 */
[----:B0-----:R-:W-:Y:S01]  /*204a0*/  FADD.FTZ R7, R168, R7 ;  /* 0x00000007a8077221 */ /* 0x001fe20000010000 */
        /* <DEDUP_REMOVED lines=18> */
[----:B------:R-:W-:Y:S03]  /*205d0*/  MUFU.EX2 R21, R21 ;  /* 0x0000001500157308 */ /* 0x000fe60000000800 */
[----:B------:R-:W0:Y:S05]  /*205e0*/  SHFL.BFLY PT, R145, R4, 0x2, 0x1f ;  /* 0x0c401f0004917f89 */ /* 0x000e2a00000e0000 */
[----:B------:R-:W-:Y:S08]  /*205f0*/  MUFU.EX2 R188, R188 ;  /* 0x000000bc00bc7308 */ /* 0x000ff00000000800 */
[----:B------:R-:W-:Y:S08]  /*20600*/  MUFU.EX2 R12, R12 ;  /* 0x0000000c000c7308 */ /* 0x000ff00000000800 */
[----:B------:R-:W-:Y:S01]  /*20610*/  MUFU.EX2 R190, R190 ;  /* 0x000000be00be7308 */ /* 0x000fe20000000800 */
[----:B0-----:R-:W-:-:S07]  /*20620*/  FMNMX.FTZ R4, R4, R145, !PT ;  /* 0x0000009104047209 */ /* 0x001fce0007810000 */
        /* <DEDUP_REMOVED lines=8> */
[----:B------:R-:W0:Y:S01]  /*206b0*/  SHFL.BFLY PT, R140, R4, 0x1, 0x1f ;  /* 0x0c201f00048c7f89 */ /* 0x000e2200000e0000 */
[----:B------:R-:W-:Y:S02]  /*206c0*/  FFMA.FTZ R136, R141, R0, -R3 ;  /* 0x000000008d887223 */ /* 0x000fe40000010803 */
[----:B------:R-:W-:Y:S01]  /*206d0*/  HGMMA.64x192x16.F32 R24, R180, gdesc[UR4].tnspB, R24, gsb0 ;  /* 0x42e00004b4187df0 */ /* 0x000fe20008000818 */
[----:B------:R-:W-:Y:S08]  /*206e0*/  MUFU.EX2 R186, R186 ;  /* 0x000000ba00ba7308 */ /* 0x000ff00000000800 */
[----:B------:R-:W-:Y:S08]  /*206f0*/  MUFU.EX2 R184, R184 ;  /* 0x000000b800b87308 */ /* 0x000ff00000000800 */
[----:B------:R-:W-:Y:S01]  /*20700*/  MUFU.EX2 R136, R136 ;  /* 0x0000008800887308 */ /* 0x000fe20000000800 */
[----:B0-----:R-:W-:Y:S01]  /*20710*/  FMNMX.FTZ R4, R4, R140, !PT ;  /* 0x0000008c04047209 */ /* 0x001fe20007810000 */
[----:B------:R-:W-:-:S02]  /*20720*/  WARPGROUP.DEPBAR.LE gsb0, 0x0 ;  /* 0x00008000000079c5 */ /* 0x000fc40000010000 */
[-CC-:B------:R-:W-:Y:S01]  /*20730*/  FFMA.FTZ R182, R132, R0.reuse, -R3.reuse ;  /* 0x0000000084b67223 */ /* 0x180fe20000010803 */
[-CC-:B------:R-:W-:Y:S01]  /*20740*/  FFMA.FTZ R180, R128, R0.reuse, -R3.reuse ;  /* 0x0000000080b47223 */ /* 0x180fe20000010803 */
[-CC-:B------:R-:W-:Y:S01]  /*20750*/  FFMA.FTZ R132, R124, R0.reuse, -R3.reuse ;  /* 0x000000007c847223 */ /* 0x180fe20000010803 */
[-CC-:B------:R-:W-:Y:S01]  /*20760*/  FFMA.FTZ R128, R129, R0.reuse, -R3.reuse ;  /* 0x0000000081807223 */ /* 0x180fe20000010803 */
[----:B------:R-:W-:Y:S01]  /*20770*/  FADD.FTZ R124, -R4, R8 ;  /* 0x00000008047c7221 */ /* 0x000fe20000010100 */
[-CC-:B------:R-:W-:Y:S01]  /*20780*/  FFMA.FTZ R129, R133, R0.reuse, -R3.reuse ;  /* 0x0000000085817223 */ /* 0x180fe20000010803 */
[-C--:B------:R-:W-:Y:S01]  /*20790*/  FFMA.FTZ R3, R125, R0.reuse, -R3 ;  /* 0x000000007d037223 */ /* 0x080fe20000010803 */
[----:B------:R-:W-:Y:S02]  /*207a0*/  IMAD.MOV.U32 R125, RZ, RZ, 0x40000040 ;  /* 0x40000040ff7d7424 */ /* 0x000fe400078e00ff */
[-C--:B------:R-:W-:Y:S01]  /*207b0*/  FMUL.FTZ R124, R124, R0.reuse ;  /* 0x000000007c7c7220 */ /* 0x080fe20000410000 */
[----:B------:R-:W-:Y:S01]  /*207c0*/  WARPGROUP.ARRIVE ;  /* 0x00000000000079c5 */ /* 0x000fe20000000000 */
[----:B------:R-:W-:Y:S01]  /*207d0*/  MUFU.EX2 R8, R3 ;  /* 0x0000000300087308 */ /* 0x000fe20000000800 */
[----:B------:R-:W-:Y:S01]  /*207e0*/  FMUL.FTZ R133, R4, R0 ;  /* 0x0000000004857220 */ /* 0x000fe20000410000 */
[----:B------:R-:W-:-:S03]  /*207f0*/  R2UR UR7, R125 ;  /* 0x000000007d0772ca */ /* 0x000fc600000e0000 */
        /* <DEDUP_REMOVED lines=12> */
[----:B0-----:R-:W-:Y:S01]  /*208c0*/  IADD3 R124, R14, 0x300, RZ ;  /* 0x000003000e7c7810 */ /* 0x001fe20007ffe0ff */
[-CC-:B------:R-:W-:Y:S01]  /*208d0*/  FFMA.FTZ R195, R158, R0.reuse, -R133.reuse ;  /* 0x000000009ec37223 */ /* 0x180fe20000010885 */
[-CC-:B------:R-:W-:Y:S01]  /*208e0*/  FFMA.FTZ R153, R159, R0.reuse, -R133.reuse ;  /* 0x000000009f997223 */ /* 0x180fe20000010885 */
[-CC-:B------:R-:W-:Y:S01]  /*208f0*/  FFMA.FTZ R189, R146, R0.reuse, -R133.reuse ;  /* 0x0000000092bd7223 */ /* 0x180fe20000010885 */
[----:B------:R-:W-:Y:S01]  /*20900*/  R2UR UR6, R124 ;  /* 0x000000007c0672ca */ /* 0x000fe200000e0000 */
[-C--:B------:R-:W-:Y:S01]  /*20910*/  FFMA.FTZ R14, R147, R0.reuse, -R133 ;  /* 0x00000000930e7223 */ /* 0x080fe20000010885 */
[----:B------:R-:W-:Y:S01]  /*20920*/  @!P1 PRMT R124, RZ, 0x654, R13 ;  /* 0x00000654ff7c9816 */ /* 0x000fe2000000000d */
        /* <DEDUP_REMOVED lines=9> */
[----:B-1----:R-:W-:Y:S01]  /*209c0*/  FFMA.FTZ R6, R3, R6, R201 ;  /* 0x0000000603067223 */ /* 0x002fe200000100c9 */
[----:B------:R-:W-:Y:S01]  /*209d0*/  HGMMA.64x192x16.F32 R24, R176, gdesc[UR4].tnspB, R24, gsb0 ;  /* 0x42e00004b0187df0 */ /* 0x000fe20008000818 */
[-CC-:B------:R-:W-:Y:S01]  /*209e0*/  FFMA.FTZ R135, R135, R0.reuse, -R133.reuse ;  /* 0x0000000087877223 */ /* 0x180fe20000010885 */
[-CC-:B------:R-:W-:Y:S01]  /*209f0*/  FFMA.FTZ R122, R122, R0.reuse, -R133.reuse ;  /* 0x000000007a7a7223 */ /* 0x180fe20000010885 */
[-CC-:B------:R-:W-:Y:S01]  /*20a00*/  FFMA.FTZ R123, R123, R0.reuse, -R133.reuse ;  /* 0x000000007b7b7223 */ /* 0x180fe20000010885 */
[-CC-:B------:R-:W-:Y:S01]  /*20a10*/  FFMA.FTZ R126, R126, R0.reuse, -R133.reuse ;  /* 0x000000007e7e7223 */ /* 0x180fe20000010885 */
[----:B------:R-:W-:Y:S01]  /*20a20*/  FFMA.FTZ R127, R127, R0, -R133 ;  /* 0x000000007f7f7223 */ /* 0x000fe20000010885 */
[----:B------:R-:W-:Y:S01]  /*20a30*/  MUFU.EX2 R141, R141 ;  /* 0x0000008d008d7308 */ /* 0x000fe20000000800 */
[C---:B0-----:R-:W-:Y:S01]  /*20a40*/  FADD.FTZ R6, R140.reuse, R6 ;  /* 0x000000068c067221 */ /* 0x041fe20000010000 */
        /* <DEDUP_REMOVED lines=24> */
[----:B------:R-:W1:Y:S01]  /*20bd0*/  MUFU.EX2 R132, R132 ;  /* 0x0000008400847308 */ /* 0x000e620000000800 */
[----:B------:R-:W-:-:S02]  /*20be0*/  WARPGROUP.DEPBAR.LE gsb0, 0x0 ;  /* 0x00008000000079c5 */ /* 0x000fc40000010000 */
[----:B------:R2:W-:Y:S05]  /*20bf0*/  @!P1 SYNCS.ARRIVE.TRANS64.RED.A1T0 RZ, [R124+URZ], RZ ;  /* 0x000000ff7cff99a7 */ /* 0x0005ea000810043f */
[----:B------:R-:W-:Y:S01]  /*20c00*/  MUFU.EX2 R126, R126 ;  /* 0x0000007e007e7308 */ /* 0x000fe20000000800 */
[----:B------:R-:W-:Y:S02]  /*20c10*/  F2FP.F16.F32.PACK_AB R176, R121, R120 ;  /* 0x0000007879b0723e */ /* 0x000fe400000000ff */
[----:B0-----:R-:W-:Y:S02]  /*20c20*/  F2FP.F16.F32.PACK_AB R177, R123, R122 ;  /* 0x0000007a7bb1723e */ /* 0x001fe400000000ff */
[----:B-1----:R-:W-:Y:S01]  /*20c30*/  F2FP.F16.F32.PACK_AB R178, R8, R132 ;  /* 0x0000008408b2723e */ /* 0x002fe200000000ff */
[----:B--2---:R-:W-:Y:S01]  /*20c40*/  FADD.FTZ R124, R203, R6 ;  /* 0x00000006cb7c7221 */ /* 0x004fe20000010000 */
[----:B------:R0:W-:Y:S01]  /*20c50*/  @!P1 SYNCS.ARRIVE.TRANS64.RED.A1T0 RZ, [R11+URZ], RZ ;  /* 0x000000ff0bff99a7 */ /* 0x0001e2000810043f */
[----:B------:R-:W1:Y:S01]  /*20c60*/  MUFU.EX2 R6, R139 ;  /* 0x0000008b00067308 */ /* 0x000e620000000800 */
[C---:B------:R-:W-:Y:S01]  /*20c70*/  F2FP.F16.F32.PACK_AB R203, R141.reuse, R203 ;  /* 0x000000cb8dcb723e */ /* 0x040fe200000000ff */
[----:B------:R-:W-:-:S04]  /*20c80*/  FADD.FTZ R124, R141, R124 ;  /* 0x0000007c8d7c7221 */ /* 0x000fc80000010000 */
[----:B------:R-:W-:Y:S01]  /*20c90*/  FADD.FTZ R124, R197, R124 ;  /* 0x0000007cc57c7221 */ /* 0x000fe20000010000 */
[----:B0-----:R-:W-:Y:S01]  /*20ca0*/  FADD.FTZ R11, R196, R7 ;  /* 0x00000007c40b7221 */ /* 0x001fe20000010000 */
[----:B------:R-:W-:Y:S01]  /*20cb0*/  FFMA.FTZ R7, R143, R0, -R133 ;  /* 0x000000008f077223 */ /* 0x000fe20000010885 */
[C---:B------:R-:W-:Y:S01]  /*20cc0*/  F2FP.F16.F32.PACK_AB R196, R20.reuse, R196 ;  /* 0x000000c414c4723e */ /* 0x040fe200000000ff */
[C---:B------:R-:W-:Y:S01]  /*20cd0*/  FADD.FTZ R124, R149.reuse, R124 ;  /* 0x0000007c957c7221 */ /* 0x040fe20000010000 */
        /* <DEDUP_REMOVED lines=10> */
[----:B------:R-:W-:Y:S01]  /*20d80*/  F2FP.F16.F32.PACK_AB R199, R145, R199 ;  /* 0x000000c791c7723e */ /* 0x000fe200000000ff */
[----:B------:R-:W-:Y:S01]  /*20d90*/  FADD.FTZ R124, R193, R124 ;  /* 0x0000007cc17c7221 */ /* 0x000fe20000010000 */
[----:B------:R-:W-:Y:S01]  /*20da0*/  FADD.FTZ R125, R192, R125 ;  /* 0x0000007dc07d7221 */ /* 0x000fe20000010000 */
[----:B------:R-:W-:-:S02]  /*20db0*/  F2FP.F16.F32.PACK_AB R192, R152, R192 ;  /* 0x000000c098c0723e */ /* 0x000fc400000000ff */
[----:B------:R-:W-:Y:S01]  /*20dc0*/  FADD.FTZ R124, R148, R124 ;  /* 0x0000007c947c7221 */ /* 0x000fe20000010000 */
[----:B------:R-:W-:Y:S01]  /*20dd0*/  FADD.FTZ R125, R152, R125 ;  /* 0x0000007d987d7221 */ /* 0x000fe20000010000 */
[----:B------:R-:W2:Y:S01]  /*20de0*/  MUFU.EX2 R11, R11 ;  /* 0x0000000b000b7308 */ /* 0x000ea20000000800 */
[----:B------:R-:W-:Y:S01]  /*20df0*/  F2FP.F16.F32.PACK_AB R193, R148, R193 ;  /* 0x000000c194c1723e */ /* 0x000fe200000000ff */
        /* <DEDUP_REMOVED lines=15> */
[C---:B------:R-:W-:Y:S01]  /*20ef0*/  FADD.FTZ R124, R13.reuse, R124 ;  /* 0x0000007c0d7c7221 */ /* 0x040fe20000010000 */
[----:B------:R-:W-:Y:S01]  /*20f00*/  FADD.FTZ R125, R144, R125 ;  /* 0x0000007d907d7221 */ /* 0x000fe20000010000 */
[----:B------:R-:W-:Y:S02]  /*20f10*/  F2FP.F16.F32.PACK_AB R191, R13, R191 ;  /* 0x000000bf0dbf723e */ /* 0x000fe400000000ff */
[----:B------:R-:W-:Y:S01]  /*20f20*/  FADD.FTZ R9, R185, R124 ;  /* 0x0000007cb9097221 */ /* 0x000fe20000010000 */
[----:B------:R-:W-:Y:S01]  /*20f30*/  FADD.FTZ R125, R184, R125 ;  /* 0x0000007db87d7221 */ /* 0x000fe20000010000 */
[C---:B-1----:R-:W-:Y:S02]  /*20f40*/  F2FP.F16.F32.PACK_AB R185, R6.reuse, R185 ;  /* 0x000000b906b9723e */ /* 0x042fe400000000ff */
[----:B------:R-:W-:Y:S01]  /*20f50*/  FADD.FTZ R20, R6, R9 ;  /* 0x0000000906147221 */ /* 0x000fe20000010000 */
[C---:B------:R-:W-:Y:S01]  /*20f60*/  FADD.FTZ R125, R137.reuse, R125 ;  /* 0x0000007d897d7221 */ /* 0x040fe20000010000 */
[----:B------:R-:W-:-:S02]  /*20f70*/  F2FP.F16.F32.PACK_AB R184, R137, R184 ;  /* 0x000000b889b8723e */ /* 0x000fc400000000ff */
[----:B------:R-:W-:Y:S01]  /*20f80*/  FADD.FTZ R20, R187, R20 ;  /* 0x00000014bb147221 */ /* 0x000fe20000010000 */
[----:B------:R-:W-:Y:S01]  /*20f90*/  FADD.FTZ R125, R186, R125 ;  /* 0x0000007dba7d7221 */ /* 0x000fe20000010000 */
[C---:B0-----:R-:W-:Y:S02]  /*20fa0*/  F2FP.F16.F32.PACK_AB R187, R7.reuse, R187 ;  /* 0x000000bb07bb723e */ /* 0x041fe400000000ff */
[----:B------:R-:W-:Y:S01]  /*20fb0*/  FADD.FTZ R20, R7, R20 ;  /* 0x0000001407147221 */ /* 0x000fe20000010000 */
[C---:B------:R-:W-:Y:S01]  /*20fc0*/  FADD.FTZ R125, R136.reuse, R125 ;  /* 0x0000007d887d7221 */ /* 0x040fe20000010000 */
[----:B------:R-:W-:Y:S02]  /*20fd0*/  F2FP.F16.F32.PACK_AB R186, R136, R186 ;  /* 0x000000ba88ba723e */ /* 0x000fe400000000ff */
[----:B------:R-:W-:Y:S01]  /*20fe0*/  FADD.FTZ R20, R181, R20 ;  /* 0x00000014b5147221 */ /* 0x000fe20000010000 */
[----:B------:R-:W-:Y:S01]  /*20ff0*/  FADD.FTZ R125, R180, R125 ;  /* 0x0000007db47d7221 */ /* 0x000fe20000010000 */
[----:B--2---:R-:W-:-:S02]  /*21000*/  F2FP.F16.F32.PACK_AB R181, R11, R181 ;  /* 0x000000b50bb5723e */ /* 0x004fc400000000ff */
[----:B------:R-:W-:Y:S01]  /*21010*/  FADD.FTZ R20, R11, R20 ;  /* 0x000000140b147221 */ /* 0x000fe20000010000 */
[C---:B------:R-:W-:Y:S01]  /*21020*/  FADD.FTZ R125, R128.reuse, R125 ;  /* 0x0000007d807d7221 */ /* 0x040fe20000010000 */
        /* <DEDUP_REMOVED lines=13> */
[----:B------:R-:W-:Y:S02]  /*21100*/  IMAD.MOV.U32 R12, RZ, RZ, R205 ;  /* 0x000000ffff0c7224 */ /* 0x000fe400078e00cd */
[----:B------:R-:W-:Y:S01]  /*21110*/  FADD.FTZ R6, R126, R9 ;  /* 0x000000097e067221 */ /* 0x000fe20000010000 */
[----:B------:R-:W-:Y:S01]  /*21120*/  FADD.FTZ R7, R132, R7 ;  /* 0x0000000784077221 */ /* 0x000fe20000010000 */
[----:B------:R-:W-:-:S02]  /*21130*/  IMAD.MOV.U32 R9, RZ, RZ, R5 ;  /* 0x000000ffff097224 */ /* 0x000fc400078e0005 */
[----:B------:R-:W-:Y:S01]  /*21140*/  FADD.FTZ R6, R127, R6 ;  /* 0x000000067f067221 */ /* 0x000fe20000010000 */
[----:B------:R-:W-:Y:S01]  /*21150*/  FADD.FTZ R7, R8, R7 ;  /* 0x0000000708077221 */ /* 0x000fe20000010000 */
[----:B------:R-:W-:Y:S01]  /*21160*/  IMAD.MOV.U32 R8, RZ, RZ, R4 ;  /* 0x000000ffff087224 */ /* 0x000fe200078e0004 */
[----:B------:R-:W-:Y:S06]  /*21170*/  @P2 BRA `(.L_x_2939) ;  /* 0xffffffb000b82947 */ /* 0x000fec000383ffff */
.L_x_2928:
[----:B------:R-:W-:Y:S05]  /*21180*/  BSYNC B0 ;  /* 0x0000000000007941 */ /* 0x000fea0003800000 */
.L_x_2927:
        /* <DEDUP_REMOVED lines=99> */
.L_x_2940:
[----:B------:R-:W-:Y:S02]  /*217c0*/  LEA R8, R205, R16, 0x3 ;  /* 0x00000010cd087211 */ /* 0x000fe400078e18ff */
[----:B------:R-:W-:-:S04]  /*217d0*/  SHF.L.U32 R3, R208, 0x1f, RZ ;  /* 0x0000001fd0037819 */ /* 0x000fc800000006ff */
[----:B------:R0:W1:Y:S01]  /*217e0*/  SYNCS.PHASECHK.TRANS64.TRYWAIT P2, [R8+URZ+0x36850], R3 ;  /* 0x03685003080075a7 */ /* 0x000062000804017f */
[----:B------:R-:W-:Y:S05]  /*217f0*/  @!P0 BRA `(.L_x_2941) ;  /* 0x0000000000048947 */ /* 0x000fea0003800000 */
[----:B------:R-:W-:Y:S01]  /*21800*/  BPT.TRAP 0x1 ;  /* 0x000000040000795c */ /* 0x000fe20000300000 */
.L_x_2941:
        /* <DEDUP_REMOVED lines=9> */
.L_x_2943:
[----:B------:R-:W-:Y:S05]  /*218a0*/  BSYNC B0 ;  /* 0x0000000000007941 */ /* 0x000fea0003800000 */
.L_x_2942:
[----:B------:R-:W-:Y:S01]  /*218b0*/  IMAD.MOV.U32 R2, RZ, RZ, R9 ;  /* 0x000000ffff027224 */ /* 0x000fe200078e0009 */
[----:B------:R-:W-:Y:S01]  /*218c0*/  WARPGROUP.ARRIVE ;  /* 0x00000000000079c5 */ /* 0x000fe20000000000 */
[----:B01----:R-:W-:Y:S02]  /*218d0*/  IMAD.MOV.U32 R3, RZ, RZ, 0x40000040 ;  /* 0x40000040ff037424 */ /* 0x003fe400078e00ff */
[----:B------:R-:W-:Y:S01]  /*218e0*/  @!P1 VIADD R12, R8, 0x36860 ;  /* 0x00036860080c9836 */ /* 0x000fe20000000000 */
[----:B------:R-:W-:Y:S01]  /*218f0*/  R2UR UR6, R2 ;  /* 0x00000000020672ca */ /* 0x000fe200000e0000 */
[----:B------:R-:W-:Y:S01]  /*21900*/  VIADD R2, R9, 0x80 ;  /* 0x0000008009027836 */ /* 0x000fe20000000000 */
[----:B------:R-:W-:Y:S01]  /*21910*/  R2UR UR7, R3 ;  /* 0x00000000030772ca */ /* 0x000fe200000e0000 */
[----:B------:R-:W-:Y:S01]  /*21920*/  VIADD R205, R205, 0x1 ;  /* 0x00000001cdcd7836 */ /* 0x000fe20000000000 */
[----:B------:R-:W-:Y:S01]  /*21930*/  MOV R3, 0x40000040 ;  /* 0x4000004000037802 */ /* 0x000fe20000000f00 */
[----:B------:R-:W-:Y:S01]  /*21940*/  VIADD R236, R236, 0x1 ;  /* 0x00000001ecec7836 */ /* 0x000fe20000000000 */
[----:B------:R-:W-:-:S02]  /*21950*/  @!P1 PRMT R12, RZ, 0x654, R12 ;  /* 0x00000654ff0c9816 */ /* 0x000fc4000000000c */
[----:B------:R-:W-:-:S04]  /*21960*/  ISETP.NE.AND P2, PT, R205, 0x2, PT ;  /* 0x00000002cd00780c */ /* 0x000fc80003f45270 */
[----:B------:R-:W-:-:S03]  /*21970*/  SEL R205, R205, RZ, P2 ;  /* 0x000000ffcdcd7207 */ /* 0x000fc60001000000 */
        /* <DEDUP_REMOVED lines=31> */
[----:B------:R-:W-:Y:S02]  /*21b70*/  R2UR UR7, R3 ;  /* 0x00000000030772ca */ /* 0x000fe400000e0000 */
[----:B------:R-:W-:Y:S01]  /*21b80*/  MOV R3, 0x40000040 ;  /* 0x4000004000037802 */ /* 0x000fe20000000f00 */
[----:B------:R-:W-:Y:S02]  /*21b90*/  WARPGROUP.DEPBAR.LE gsb0, 0x0 ;  /* 0x00008000000079c5 */ /* 0x000fe40000010000 */
[----:B------:R-:W-:-:S12]  /*21ba0*/  WARPGROUP.ARRIVE ;  /* 0x00000000000079c5 */ /* 0x000fd80000000000 */
[----:B------:R-:W-:Y:S01]  /*21bb0*/  HGMMA.64x192x16.F32 R24, R180, gdesc[UR4].tnspB, R24, gsb0 ;  /* 0x42e00004b4187df0 */ /* 0x000fe20008000818 */
[----:B------:R-:W-:Y:S02]  /*21bc0*/  R2UR UR6, R2 ;  /* 0x00000000020672ca */ /* 0x000fe400000e0000 */
[----:B------:R-:W-:Y:S01]  /*21bd0*/  R2UR UR7, R3 ;  /* 0x00000000030772ca */ /* 0x000fe200000e0000 */
[----:B------:R-:W0:Y:S04]  /*21be0*/  SHFL.BFLY PT, R2, R7, 0x2, 0x1f ;  /* 0x0c401f0007027f89 */ /* 0x000e2800000e0000 */
[----:B------:R-:W1:Y:S01]  /*21bf0*/  SHFL.BFLY PT, R3, R6, 0x2, 0x1f ;  /* 0x0c401f0006037f89 */ /* 0x000e6200000e0000 */
[----:B0-----:R-:W-:Y:S01]  /*21c00*/  FADD.FTZ R2, R2, R7 ;  /* 0x0000000702027221 */ /* 0x001fe20000010000 */
[----:B------:R-:W-:-:S02]  /*21c10*/  IMAD.MOV.U32 R7, RZ, RZ, RZ ;  /* 0x000000ffff077224 */ /* 0x000fc400078e00ff */
[----:B-1----:R-:W-:Y:S01]  /*21c20*/  FADD.FTZ R9, R3, R6 ;  /* 0x0000000603097221 */ /* 0x002fe20000010000 */
[----:B------:R-:W-:Y:S01]  /*21c30*/  IMAD.MOV.U32 R6, RZ, RZ, -0x800000 ;  /* 0xff800000ff067424 */ /* 0x000fe200078e00ff */
[----:B------:R-:W0:Y:S04]  /*21c40*/  SHFL.BFLY PT, R3, R2, 0x1, 0x1f ;  /* 0x0c201f0002037f89 */ /* 0x000e2800000e0000 */
[----:B------:R-:W1:Y:S01]  /*21c50*/  SHFL.BFLY PT, R10, R9, 0x1, 0x1f ;  /* 0x0c201f00090a7f89 */ /* 0x000e6200000e0000 */
[----:B0-----:R-:W-:Y:S01]  /*21c60*/  FADD.FTZ R13, R2, R3 ;  /* 0x00000003020d7221 */ /* 0x001fe20000010000 */
[----:B------:R-:W-:Y:S02]  /*21c70*/  MOV R2, RZ ;  /* 0x000000ff00027202 */ /* 0x000fe40000000f00 */
[----:B------:R-:W-:Y:S01]  /*21c80*/  SEL R3, RZ, 0x1, P2 ;  /* 0x00000001ff037807 */ /* 0x000fe20001000000 */
[----:B-1----:R-:W-:Y:S01]  /*21c90*/  FADD.FTZ R14, R9, R10 ;  /* 0x0000000a090e7221 */ /* 0x002fe20000010000 */
[----:B------:R-:W-:-:S02]  /*21ca0*/  FSETP.NE.FTZ.AND P0, PT, R13, RZ, PT ;  /* 0x000000ff0d00720b */ /* 0x000fc40003f15000 */
        /* <DEDUP_REMOVED lines=115> */
.L_x_2851:
        /* <DEDUP_REMOVED lines=53> */
[C---:B------:R-:W-:Y:S02]  /*22730*/  IADD3 R139, P2, R8.reuse, 0x20, RZ ;  /* 0x00000020088b7810 */ /* 0x040fe40007f5e0ff */
[C---:B------:R-:W-:Y:S02]  /*22740*/  IADD3 R141, P1, R8.reuse, 0x40, RZ ;  /* 0x00000040088d7810 */ /* 0x040fe40007f3e0ff */
[----:B------:R-:W-:Y:S01]  /*22750*/  LOP3.LUT R14, R139, 0x380, RZ, 0xc0, !PT ;  /* 0x000003808b0e7812 */ /* 0x000fe200078ec0ff */
[--C-:B------:R-:W-:Y:S01]  /*22760*/  IMAD.X R15, RZ, RZ, R9.reuse, P2 ;  /* 0x000000ffff0f7224 */ /* 0x100fe200010e0609 */
[----:B------:R-:W-:Y:S02]  /*22770*/  IADD3 R145, P5, R8, 0x4000, RZ ;  /* 0x0000400008917810 */ /* 0x000fe40007fbe0ff */
[----:B------:R-:W-:Y:S02]  /*22780*/  SHF.R.U64 R14, R14, 0x3, RZ ;  /* 0x000000030e0e7819 */ /* 0x000fe400000012ff */
[C---:B------:R-:W-:Y:S01]  /*22790*/  IADD3 R38, P0, R8.reuse, 0x4020, RZ ;  /* 0x0000402008267810 */ /* 0x040fe20007f1e0ff */
[----:B------:R-:W-:Y:S01]  /*227a0*/  IMAD.X R35, RZ, RZ, R9, P5 ;  /* 0x000000ffff237224 */ /* 0x000fe200028e0609 */
[----:B------:R-:W-:-:S02]  /*227b0*/  LOP3.LUT R5, R8, 0x380, RZ, 0xc0, !PT ;  /* 0x0000038008057812 */ /* 0x000fc400078ec0ff */
[----:B------:R-:W-:Y:S01]  /*227c0*/  IADD3 R143, P6, R8, 0x60, RZ ;  /* 0x00000060088f7810 */ /* 0x000fe20007fde0ff */
[--C-:B------:R-:W-:Y:S01]  /*227d0*/  IMAD.X R39, RZ, RZ, R9.reuse, P0 ;  /* 0x000000ffff277224 */ /* 0x100fe200000e0609 */
[----:B------:R-:W-:Y:S02]  /*227e0*/  LOP3.LUT R20, R141, 0x380, RZ, 0xc0, !PT ;  /* 0x000003808d147812 */ /* 0x000fe400078ec0ff */
[----:B------:R-:W-:Y:S01]  /*227f0*/  LOP3.LUT R14, R14, R139, RZ, 0x3c, !PT ;  /* 0x0000008b0e0e7212 */ /* 0x000fe200078e3cff */
[----:B------:R-:W-:Y:S01]  /*22800*/  IMAD.X R31, RZ, RZ, R9, P6 ;  /* 0x000000ffff1f7224 */ /* 0x000fe200030e0609 */
[----:B------:R-:W-:Y:S02]  /*22810*/  LOP3.LUT R34, R145, 0x380, RZ, 0xc0, !PT ;  /* 0x0000038091227812 */ /* 0x000fe400078ec0ff */
[----:B------:R-:W-:Y:S02]  /*22820*/  LOP3.LUT R139, R38, 0x380, RZ, 0xc0, !PT ;  /* 0x00000380268b7812 */ /* 0x000fe400078ec0ff */
[----:B------:R-:W-:-:S02]  /*22830*/  SHF.R.U64 R5, R5, 0x3, RZ ;  /* 0x0000000305057819 */ /* 0x000fc400000012ff */
[----:B------:R-:W-:Y:S02]  /*22840*/  SHF.R.U64 R20, R20, 0x3, RZ ;  /* 0x0000000314147819 */ /* 0x000fe400000012ff */
[----:B------:R-:W-:Y:S02]  /*22850*/  IADD3 R42, P4, R8, 0x4040, RZ ;  /* 0x00004040082a7810 */ /* 0x000fe40007f9e0ff */
[----:B------:R-:W-:Y:S02]  /*22860*/  IADD3.X R21, RZ, R9, RZ, P1, !PT ;  /* 0x00000009ff157210 */ /* 0x000fe40000ffe4ff */
[----:B------:R-:W-:Y:S01]  /*22870*/  SHF.R.U64 R34, R34, 0x3, RZ ;  /* 0x0000000322227819 */ /* 0x000fe200000012ff */
[----:B------:R-:W-:Y:S01]  /*22880*/  IMAD.X R43, RZ, RZ, R9, P4 ;  /* 0x000000ffff2b7224 */ /* 0x000fe200020e0609 */
[----:B------:R-:W-:Y:S02]  /*22890*/  SHF.R.U64 R139, R139, 0x3, RZ ;  /* 0x000000038b8b7819 */ /* 0x000fe400000012ff */
[----:B------:R-:W-:-:S02]  /*228a0*/  IADD3 R46, P3, R8, 0x4060, RZ ;  /* 0x00004060082e7810 */ /* 0x000fc40007f7e0ff */
[C---:B------:R-:W-:Y:S02]  /*228b0*/  IADD3 R50, P2, R8.reuse, 0x8000, RZ ;  /* 0x0000800008327810 */ /* 0x040fe40007f5e0ff */
[C---:B------:R-:W-:Y:S02]  /*228c0*/  IADD3 R2, P1, R8.reuse, 0x8020, RZ ;  /* 0x0000802008027810 */ /* 0x040fe40007f3e0ff */
[C---:B-1----:R-:W-:Y:S01]  /*228d0*/  IADD3 R24, P6, R8.reuse, 0x8040, RZ ;  /* 0x0000804008187810 */ /* 0x042fe20007fde0ff */
[--C-:B------:R-:W-:Y:S01]  /*228e0*/  IMAD.X R51, RZ, RZ, R9.reuse, P2 ;  /* 0x000000ffff337224 */ /* 0x100fe200010e0609 */
[----:B------:R-:W-:Y:S01]  /*228f0*/  IADD3 R86, P5, R8, 0x8060, RZ ;  /* 0x0000806008567810 */ /* 0x000fe20007fbe0ff */
[--C-:B------:R-:W-:Y:S01]  /*22900*/  IMAD.X R55, RZ, RZ, R9.reuse, P1 ;  /* 0x000000ffff377224 */ /* 0x100fe200008e0609 */
[----:B------:R-:W-:Y:S01]  /*22910*/  LOP3.LUT R30, R143, 0x380, RZ, 0xc0, !PT ;  /* 0x000003808f1e7812 */ /* 0x000fe200078ec0ff */
[--C-:B------:R-:W-:Y:S01]  /*22920*/  IMAD.X R59, RZ, RZ, R9.reuse, P6 ;  /* 0x000000ffff3b7224 */ /* 0x100fe200030e0609 */
[----:B------:R-:W-:Y:S01]  /*22930*/  LOP3.LUT R8, R5, R8, RZ, 0x3c, !PT ;  /* 0x0000000805087212 */ /* 0x000fe200078e3cff */
[----:B------:R-:W-:Y:S01]  /*22940*/  IMAD.X R5, RZ, RZ, R9, P5 ;  /* 0x000000ffff057224 */ /* 0x000fe200028e0609 */
[----:B------:R-:W-:-:S02]  /*22950*/  LOP3.LUT R20, R20, R141, RZ, 0x3c, !PT ;  /* 0x0000008d14147212 */ /* 0x000fc400078e3cff */
[----:B------:R-:W-:Y:S02]  /*22960*/  LOP3.LUT R34, R34, R145, RZ, 0x3c, !PT ;  /* 0x0000009122227212 */ /* 0x000fe400078e3cff */
[----:B------:R-:W-:Y:S02]  /*22970*/  LOP3.LUT R141, R42, 0x380, RZ, 0xc0, !PT ;  /* 0x000003802a8d7812 */ /* 0x000fe400078ec0ff */
[----:B------:R-:W-:Y:S02]  /*22980*/  LOP3.LUT R38, R139, R38, RZ, 0x3c, !PT ;  /* 0x000000268b267212 */ /* 0x000fe400078e3cff */
[----:B------:R-:W-:Y:S02]  /*22990*/  SHF.R.U64 R30, R30, 0x3, RZ ;  /* 0x000000031e1e7819 */ /* 0x000fe400000012ff */
[----:B------:R-:W-:Y:S02]  /*229a0*/  LOP3.LUT R145, R50, 0x380, RZ, 0xc0, !PT ;  /* 0x0000038032917812 */ /* 0x000fe400078ec0ff */
[----:B------:R-:W-:-:S02]  /*229b0*/  LOP3.LUT R139, R24, 0x380, RZ, 0xc0, !PT ;  /* 0x00000380188b7812 */ /* 0x000fc400078ec0ff */
[----:B------:R-:W-:Y:S02]  /*229c0*/  MOV R94, R8 ;  /* 0x00000008005e7202 */ /* 0x000fe40000000f00 */
[----:B------:R-:W-:Y:S02]  /*229d0*/  F2FP.F16.F32.PACK_AB R8, R4, R0 ;  /* 0x000000000408723e */ /* 0x000fe400000000ff */
[----:B------:R-:W-:Y:S02]  /*229e0*/  SHF.R.U64 R141, R141, 0x3, RZ ;  /* 0x000000038d8d7819 */ /* 0x000fe400000012ff */
[----:B------:R-:W-:Y:S02]  /*229f0*/  LOP3.LUT R0, R2, 0x380, RZ, 0xc0, !PT ;  /* 0x0000038002007812 */ /* 0x000fe400078ec0ff */
[----:B------:R-:W-:Y:S02]  /*22a00*/  IADD3.X R47, RZ, R9, RZ, P3, !PT ;  /* 0x00000009ff2f7210 */ /* 0x000fe40001ffe4ff */
[----:B------:R-:W-:-:S02]  /*22a10*/  LOP3.LUT R30, R30, R143, RZ, 0x3c, !PT ;  /* 0x0000008f1e1e7212 */ /* 0x000fc400078e3cff */
[----:B------:R-:W-:Y:S02]  /*22a20*/  SHF.R.U64 R145, R145, 0x3, RZ ;  /* 0x0000000391917819 */ /* 0x000fe400000012ff */
[----:B------:R-:W-:Y:S02]  /*22a30*/  SHF.R.U64 R139, R139, 0x3, RZ ;  /* 0x000000038b8b7819 */ /* 0x000fe400000012ff */
[----:B------:R-:W-:Y:S02]  /*22a40*/  LOP3.LUT R143, R46, 0x380, RZ, 0xc0, !PT ;  /* 0x000003802e8f7812 */ /* 0x000fe400078ec0ff */
[----:B------:R-:W-:Y:S02]  /*22a50*/  F2FP.F16.F32.PACK_AB R9, R138, R10 ;  /* 0x0000000a8a09723e */ /* 0x000fe400000000ff */
[----:B------:R-:W-:Y:S02]  /*22a60*/  F2FP.F16.F32.PACK_AB R10, R29, R28 ;  /* 0x0000001c1d0a723e */ /* 0x000fe400000000ff */
[----:B------:R-:W-:-:S02]  /*22a70*/  LOP3.LUT R42, R141, R42, RZ, 0x3c, !PT ;  /* 0x0000002a8d2a7212 */ /* 0x000fc400078e3cff */
[----:B------:R-:W-:Y:S01]  /*22a80*/  SHF.R.U64 R29, R0, 0x3, RZ ;  /* 0x00000003001d7819 */ /* 0x000fe200000012ff */
[----:B------:R1:W-:Y:S01]  /*22a90*/  STSM.16.M88.4 [R94], R8 ;  /* 0x000000085e007844 */ /* 0x0003e20000000200 */
[----:B------:R-:W-:Y:S02]  /*22aa0*/  LOP3.LUT R50, R145, R50, RZ, 0x3c, !PT ;  /* 0x0000003291327212 */ /* 0x000fe400078e3cff */
[----:B------:R-:W-:Y:S02]  /*22ab0*/  LOP3.LUT R58, R139, R24, RZ, 0x3c, !PT ;  /* 0x000000188b3a7212 */ /* 0x000fe400078e3cff */
[----:B------:R-:W-:Y:S02]  /*22ac0*/  SHF.R.U64 R143, R143, 0x3, RZ ;  /* 0x000000038f8f7819 */ /* 0x000fe400000012ff */
[----:B------:R-:W-:Y:S02]  /*22ad0*/  LOP3.LUT R141, R86, 0x380, RZ, 0xc0, !PT ;  /* 0x00000380568d7812 */ /* 0x000fe400078ec0ff */
[----:B------:R-:W-:-:S02]  /*22ae0*/  MOV R24, R14 ;  /* 0x0000000e00187202 */ /* 0x000fc40000000f00 */
[----:B------:R-:W-:Y:S02]  /*22af0*/  MOV R15, R34 ;  /* 0x00000022000f7202 */ /* 0x000fe40000000f00 */
[----:B------:R-:W-:Y:S02]  /*22b00*/  LOP3.LUT R54, R29, R2, RZ, 0x3c, !PT ;  /* 0x000000021d367212 */ /* 0x000fe400078e3cff */
[----:B------:R-:W-:Y:S02]  /*22b10*/  MOV R14, R42 ;  /* 0x0000002a000e7202 */ /* 0x000fe40000000f00 */
[----:B------:R-:W-:Y:S02]  /*22b20*/  F2FP.F16.F32.PACK_AB R34, R37, R36 ;  /* 0x000000242522723e */ /* 0x000fe400000000ff */
[----:B------:R-:W-:Y:S02]  /*22b30*/  F2FP.F16.F32.PACK_AB R35, R135, R124 ;  /* 0x0000007c8723723e */ /* 0x000fe400000000ff */
[----:B------:R-:W-:-:S02]  /*22b40*/  MOV R20, R20 ;  /* 0x0000001400147202 */ /* 0x000fc40000000f00 */
        /* <DEDUP_REMOVED lines=17> */
[----:B------:R-:W-:Y:S02]  /*22c60*/  MOV R46, R46 ;  /* 0x0000002e002e7202 */ /* 0x000fe40000000f00 */
[----:B------:R-:W-:Y:S01]  /*22c70*/  ISETP.NE.U32.AND P0, PT, RZ, UR4, PT ;  /* 0x00000004ff007c0c */ /* 0x000fe2000bf05070 */
[----:B------:R-:W-:Y:S01]  /*22c80*/  STSM.16.M88.4 [R38], R64 ;  /* 0x0000004026007844 */ /* 0x000fe20000000200 */
[----:B-1----:R-:W-:Y:S02]  /*22c90*/  IADD3 R8, P1, R233, UR4, RZ ;  /* 0x00000004e9087c10 */ /* 0x002fe4000ff3e0ff */
[----:B------:R-:W-:Y:S01]  /*22ca0*/  MOV R54, R54 ;  /* 0x0000003600367202 */ /* 0x000fe20000000f00 */
[----:B------:R-:W-:Y:S01]  /*22cb0*/  STSM.16.M88.4 [R14], R72 ;  /* 0x000000480e007844 */ /* 0x000fe20000000200 */
[----:B------:R-:W-:-:S02]  /*22cc0*/  MOV R10, R4 ;  /* 0x00000004000a7202 */ /* 0x000fc40000000f00 */
[----:B------:R-:W-:Y:S01]  /*22cd0*/  ISETP.NE.AND.EX P0, PT, RZ, UR5, PT, P0 ;  /* 0x00000005ff007c0c */ /* 0x000fe2000bf05300 */
[----:B------:R-:W-:Y:S01]  /*22ce0*/  STSM.16.M88.4 [R46], R80 ;  /* 0x000000502e007844 */ /* 0x000fe20000000200 */
[----:B------:R-:W-:Y:S01]  /*22cf0*/  IADD3.X R9, R234, UR5, RZ, P1, !PT ;  /* 0x00000005ea097c10 */ /* 0x000fe20008ffe4ff */
[----:B------:R-:W-:Y:S01]  /*22d00*/  ULDC.64 UR4, c[0x0][0xc08] ;  /* 0x0003020000047ab9 */ /* 0x000fe20000000a00 */
[----:B--2---:R-:W-:Y:S01]  /*22d10*/  MOV R20, RZ ;  /* 0x000000ff00147202 */ /* 0x004fe20000000f00 */
[----:B------:R1:W-:Y:S01]  /*22d20*/  STSM.16.M88.4 [R2], R88 ;  /* 0x0000005802007844 */ /* 0x0003e20000000200 */
[----:B------:R-:W-:-:S03]  /*22d30*/  ISETP.NE.U32.AND P2, PT, RZ, UR4, PT ;  /* 0x00000004ff007c0c */ /* 0x000fc6000bf45070 */
[----:B------:R2:W-:Y:S04]  /*22d40*/  STSM.16.M88.4 [R54], R96 ;  /* 0x0000006036007844 */ /* 0x0005e80000000200 */
[----:B------:R2:W-:Y:S01]  /*22d50*/  STSM.16.M88.4 [R0], R104 ;  /* 0x0000006800007844 */ /* 0x0005e20000000200 */
[----:B------:R-:W-:-:S03]  /*22d60*/  ISETP.NE.AND.EX P2, PT, RZ, UR5, PT, P2 ;  /* 0x00000005ff007c0c */ /* 0x000fc6000bf45320 */
[----:B------:R2:W-:Y:S01]  /*22d70*/  STSM.16.M88.4 [R10], R112 ;  /* 0x000000700a007844 */ /* 0x0005e20000000200 */
[----:B------:R-:W-:Y:S09]  /*22d80*/  BAR.SYNC.DEFER_BLOCKING 0x1, 0x100 ;  /* 0x0044000000007b1d */ /* 0x000ff20000010000 */
[----:B------:R-:W-:Y:S01]  /*22d90*/  @P2 IADD3 R4, P3, R233, UR4, RZ ;  /* 0x00000004e9042c10 */ /* 0x000fe2000ff7e0ff */
[----:B------:R-:W-:Y:S01]  /*22da0*/  ULDC UR4, c[0x0][0xa88] ;  /* 0x0002a20000047ab9 */ /* 0x000fe20000000800 */
[----:B-1----:R-:W1:Y:S01]  /*22db0*/  LDC R2, c[0x0][0xbe8] ;  /* 0x0002fa00ff027b82 */ /* 0x002e620000000800 */
[----:B------:R-:W-:Y:S01]  /*22dc0*/  IMAD.U32 R7, RZ, RZ, UR4 ;  /* 0x00000004ff077e24 */ /* 0x000fe2000f8e00ff */
[----:B------:R-:W-:Y:S01]  /*22dd0*/  @P2 IADD3.X R5, R234, UR5, RZ, P3, !PT ;  /* 0x00000005ea052c10 */ /* 0x000fe20009ffe4ff */
[----:B------:R2:W5:Y:S04]  /*22de0*/  @P0 LDG.E R20, desc[UR60][R8.64] ;  /* 0x0000003c08140981 */ /* 0x000568000c1e1900 */
[----:B------:R2:W5:Y:S01]  /*22df0*/  @P2 LDG.E R7, desc[UR60][R4.64] ;  /* 0x0000003c04072981 */ /* 0x000562000c1e1900 */
[----:B-1----:R-:W-:-:S13]  /*22e00*/  ISETP.NE.AND P1, PT, R2, 0x1, PT ;  /* 0x000000010200780c */ /* 0x002fda0003f25270 */
[----:B------:R-:W1:Y:S08]  /*22e10*/  @P1 LDC R11, c[0x0][0xbec] ;  /* 0x0002fb00ff0b1b82 */ /* 0x000e700000000800 */
[----:B------:R-:W3:Y:S01]  /*22e20*/  @P1 LDC R29, c[0x0][0xbf0] ;  /* 0x0002fc00ff1d1b82 */ /* 0x000ee20000000800 */
[----:B--2---:R-:W-:Y:S05]  /*22e30*/  @P2 BRA `(.L_x_2947) ;  /* 0x0000000000102947 */ /* 0x004fea0003800000 */
[----:B------:R-:W-:Y:S05]  /*22e40*/  @!P0 BRA `(.L_x_2947) ;  /* 0x00000000000c8947 */ /* 0x000fea0003800000 */
[----:B------:R-:W2:Y:S04]  /*22e50*/  LDG.E R0, desc[UR60][R8.64] ;  /* 0x0000003c08007981 */ /* 0x000ea8000c1e1900 */
[----:B-----5:R-:W2:Y:S02]  /*22e60*/  LDG.E R7, desc[UR60][R8.64+0x4] ;  /* 0x0000043c08077981 */ /* 0x020ea4000c1e1900 */
[----:B--2---:R-:W-:-:S07]  /*22e70*/  IMAD.IADD R7, R7, 0x1, -R0 ;  /* 0x0000000107077824 */ /* 0x004fce00078e0a00 */
.L_x_2947:
[----:B------:R-:W2:Y:S01]  /*22e80*/  LDL.LU R8, [R1+0x54] ;  /* 0x0000540001087983 */ /* 0x000ea20000300800 */
[----:B------:R-:W-:Y:S01]  /*22e90*/  SHF.R.S32.HI R24, RZ, 0x1f, R232 ;  /* 0x0000001fff187819 */ /* 0x000fe200000114e8 */
[----:B------:R-:W-:Y:S01]  /*22ea0*/  IMAD.IADD R10, R228, 0x1, R222 ;  /* 0x00000001e40a7824 */ /* 0x000fe200078e02de */
[----:B------:R-:W-:Y:S01]  /*22eb0*/  ULDC.64 UR4, c[0x0][0xb90] ;  /* 0x0002e40000047ab9 */ /* 0x000fe20000000a00 */
[----:B------:R-:W4:Y:S01]  /*22ec0*/  LDL R31, [R1+0x8c] ;  /* 0x00008c00011f7983 */ /* 0x000f220000100800 */
[----:B-----5:R-:W-:Y:S01]  /*22ed0*/  SHF.R.S32.HI R21, RZ, 0x1f, R20 ;  /* 0x0000001fff157819 */ /* 0x020fe20000011414 */
[----:B------:R-:W-:Y:S01]  /*22ee0*/  IMAD R5, R24, UR4, RZ ;  /* 0x0000000418057c24 */ /* 0x000fe2000f8e02ff */
[----:B------:R-:W-:Y:S01]  /*22ef0*/  MOV R9, R10 ;  /* 0x0000000a00097202 */ /* 0x000fe20000000f00 */
[----:B------:R-:W0:Y:S01]  /*22f00*/  S2R R35, SR_TID.X ;  /* 0x0000000000237919 */ /* 0x000e220000002100 */
[----:B-1----:R-:W-:Y:S01]  /*22f10*/  @P1 IMAD.HI.U32 R0, R10, R11, RZ ;  /* 0x0000000b0a001227 */ /* 0x002fe200078e00ff */
[----:B------:R-:W-:Y:S01]  /*22f20*/  SEL R235, R235, RZ, !P0 ;  /* 0x000000ffebeb7207 */ /* 0x000fe20004000000 */
[----:B------:R-:W1:Y:S02]  /*22f30*/  @P1 LDC R67, c[0x0][0xbec] ;  /* 0x0002fb00ff431b82 */ /* 0x000e640000000800 */
[C---:B------:R-:W-:Y:S01]  /*22f40*/  IMAD R15, R232.reuse, UR5, R5 ;  /* 0x00000005e80f7c24 */ /* 0x040fe2000f8e0205 */
[----:B---3--:R-:W-:Y:S01]  /*22f50*/  @P1 SHF.R.U32.HI R9, RZ, R29, R0 ;  /* 0x0000001dff091219 */ /* 0x008fe20000011600 */
[----:B------:R-:W-:Y:S01]  /*22f60*/  IMAD.WIDE.U32 R4, R232, UR4, R20 ;  /* 0x00000004e8047c25 */ /* 0x000fe2000f8e0014 */
[----:B------:R-:W-:-:S03]  /*22f70*/  ULDC.64 UR4, c[0x0][0xb98] ;  /* 0x0002e60000047ab9 */ /* 0x000fc60000000a00 */
[----:B------:R-:W-:Y:S01]  /*22f80*/  IMAD.IADD R5, R5, 0x1, R15 ;  /* 0x0000000105057824 */ /* 0x000fe200078e020f */
[----:B------:R-:W3:Y:S01]  /*22f90*/  @P1 LDC R69, c[0x0][0xbf0] ;  /* 0x0002fc00ff451b82 */ /* 0x000ee20000000800 */
[----:B------:R-:W-:Y:S02]  /*22fa0*/  IMAD.MOV R15, RZ, RZ, -R9 ;  /* 0x000000ffff0f7224 */ /* 0x000fe400078e0a09 */
[----:B0-----:R-:W-:-:S05]  /*22fb0*/  VIADD R35, R35, 0xffffff80 ;  /* 0xffffff8023237836 */ /* 0x001fca0000000000 */
[----:B------:R-:W-:-:S04]  /*22fc0*/  SHF.R.S32.HI R68, RZ, 0x1f, R35 ;  /* 0x0000001fff447819 */ /* 0x000fc80000011423 */
[----:B------:R-:W-:-:S04]  /*22fd0*/  LEA.HI R68, R68, R35, RZ, 0x3 ;  /* 0x0000002344447211 */ /* 0x000fc800078f18ff */
[----:B------:R-:W-:-:S05]  /*22fe0*/  SHF.R.S32.HI R68, RZ, 0x3, R68 ;  /* 0x00000003ff447819 */ /* 0x000fca0000011444 */
[----:B------:R-:W-:Y:S02]  /*22ff0*/  IMAD R11, R68, 0x40, R223 ;  /* 0x00000040440b7824 */ /* 0x000fe400078e02df */
[----:B------:R-:W-:-:S04]  /*23000*/  IMAD.WIDE.U32 R4, R235, UR4, R4 ;  /* 0x00000004eb047c25 */ /* 0x000fc8000f8e0004 */
[----:B------:R-:W-:-:S04]  /*23010*/  IMAD.WIDE R12, R11, 0x2, R12 ;  /* 0x000000020b0c7825 */ /* 0x000fc800078e020c */
[----:B------:R-:W-:Y:S01]  /*23020*/  IMAD R11, R2, R15, R10 ;  /* 0x0000000f020b7224 */ /* 0x000fe200078e020a */
[----:B------:R-:W-:Y:S02]  /*23030*/  SHF.R.S32.HI R15, RZ, 0x1f, R9 ;  /* 0x0000001fff0f7819 */ /* 0x000fe40000011409 */
[----:B------:R-:W-:-:S04]  /*23040*/  SHF.R.S32.HI R34, RZ, 0x1f, R35 ;  /* 0x0000001fff227819 */ /* 0x000fc80000011423 */
[----:B------:R-:W-:-:S04]  /*23050*/  LEA.HI R34, R34, R35, RZ, 0x7 ;  /* 0x0000002322227211 */ /* 0x000fc800078f38ff */
[----:B------:R-:W-:Y:S01]  /*23060*/  LOP3.LUT R34, R34, 0xffffff80, RZ, 0xc0, !PT ;  /* 0xffffff8022227812 */ /* 0x000fe200078ec0ff */
[----:B------:R-:W-:-:S03]  /*23070*/  IMAD R64, R7, R2, RZ ;  /* 0x0000000207407224 */ /* 0x000fc600078e02ff */
[----:B------:R-:W-:Y:S02]  /*23080*/  IADD3 R34, R35, -R34, RZ ;  /* 0x8000002223227210 */ /* 0x000fe40007ffe0ff */
[C---:B------:R-:W-:Y:S02]  /*23090*/  IADD3 R33, P4, R12.reuse, 0x4000, RZ ;  /* 0x000040000c217810 */ /* 0x040fe40007f9e0ff */
[----:B------:R-:W-:Y:S02]  /*230a0*/  IADD3 R41, P3, R12, 0x6000, RZ ;  /* 0x000060000c297810 */ /* 0x000fe40007f7e0ff */
[----:B------:R-:W-:Y:S02]  /*230b0*/  LOP3.LUT R32, R33, 0x380, RZ, 0xc0, !PT ;  /* 0x0000038021207812 */ /* 0x000fe400078ec0ff */
[----:B------:R-:W-:Y:S02]  /*230c0*/  LOP3.LUT R40, R41, 0x380, RZ, 0xc0, !PT ;  /* 0x0000038029287812 */ /* 0x000fe400078ec0ff */
[----:B------:R-:W-:-:S02]  /*230d0*/  SHF.R.U64 R32, R32, 0x3, RZ ;  /* 0x0000000320207819 */ /* 0x000fc400000012ff */
        /* <DEDUP_REMOVED lines=10> */
[----:B------:R-:W-:Y:S01]  /*23180*/  BSSY B1, `(.L_x_2948) ;  /* 0x0000099000017945 */ /* 0x000fe20003800000 */
[----:B------:R-:W-:Y:S02]  /*23190*/  SHF.R.S32.HI R70, RZ, 0x1f, R229 ;  /* 0x0000001fff467819 */ /* 0x000fe400000114e5 */
[----:B------:R-:W-:Y:S02]  /*231a0*/  SHF.R.S32.HI R71, RZ, 0x1f, R223 ;  /* 0x0000001fff477819 */ /* 0x000fe400000114df */
[----:B--2---:R-:W-:-:S05]  /*231b0*/  SEL R0, R8, RZ, !P0 ;  /* 0x000000ff08007207 */ /* 0x004fca0004000000 */
[----:B------:R-:W-:Y:S01]  /*231c0*/  IMAD R8, R0, UR4, RZ ;  /* 0x0000000400087c24 */ /* 0x000fe2000f8e02ff */
[----:B------:R-:W-:-:S03]  /*231d0*/  IADD3 R4, P0, R9, R4, RZ ;  /* 0x0000000409047210 */ /* 0x000fc60007f1e0ff */
[----:B------:R-:W-:Y:S01]  /*231e0*/  IMAD R10, R235, UR5, R8 ;  /* 0x00000005eb0a7c24 */ /* 0x000fe2000f8e0208 */
[----:B------:R-:W-:Y:S01]  /*231f0*/  SHF.R.S32.HI R8, RZ, 0x1f, R11 ;  /* 0x0000001fff087819 */ /* 0x000fe2000001140b */
[----:B------:R-:W-:-:S03]  /*23200*/  ULDC.64 UR4, c[0x0][0xb88] ;  /* 0x0002e20000047ab9 */ /* 0x000fc60000000a00 */
[----:B------:R-:W-:Y:S01]  /*23210*/  IADD3.X R5, R15, R5, R10, P0, !PT ;  /* 0x000000050f057210 */ /* 0x000fe200007fe40a */
[----:B------:R-:W-:Y:S01]  /*23220*/  IMAD R10, R8, UR4, RZ ;  /* 0x00000004080a7c24 */ /* 0x000fe2000f8e02ff */
[----:B------:R-:W-:-:S03]  /*23230*/  IADD3 R9, P2, R12, 0x1000, RZ ;  /* 0x000010000c097810 */ /* 0x000fc60007f5e0ff */
[C---:B------:R-:W-:Y:S02]  /*23240*/  IMAD R29, R11.reuse, UR5, R10 ;  /* 0x000000050b1d7c24 */ /* 0x040fe4000f8e020a */
[----:B------:R-:W-:Y:S01]  /*23250*/  IMAD.WIDE.U32 R4, R11, UR4, R4 ;  /* 0x000000040b047c25 */ /* 0x000fe2000f8e0004 */
        /* <DEDUP_REMOVED lines=8> */
[----:B----4-:R-:W-:Y:S01]  /*232e0*/  IMAD.IADD R31, R31, 0x1, R222 ;  /* 0x000000011f1f7824 */ /* 0x010fe200078e02de */
[----:B------:R-:W-:Y:S01]  /*232f0*/  LOP3.LUT R8, R8, R9, RZ, 0x3c, !PT ;  /* 0x0000000908087212 */ /* 0x000fe200078e3cff */
[----:B------:R-:W-:Y:S01]  /*23300*/  SHFL.IDX PT, R58, R30, 0x1, 0x1c1f ;  /* 0x003c1f001e3a7f89 */ /* 0x000fe200000e0000 */
[----:B------:R-:W-:Y:S01]  /*23310*/  IADD3.X R9, RZ, R13, RZ, P2, !PT ;  /* 0x0000000dff097210 */ /* 0x000fe200017fe4ff */
[----:B------:R-:W-:Y:S01]  /*23320*/  ULDC.64 UR4, c[0x0][0xaa0] ;  /* 0x0002a80000047ab9 */ /* 0x000fe20000000a00 */
[----:B------:R-:W-:-:S02]  /*23330*/  LOP3.LUT R36, R37, 0x380, RZ, 0xc0, !PT ;  /* 0x0000038025247812 */ /* 0x000fc400078ec0ff */
[----:B------:R-:W-:Y:S01]  /*23340*/  IADD3 R45, P2, R12, 0x7000, RZ ;  /* 0x000070000c2d7810 */ /* 0x000fe20007f5e0ff */
[----:B------:R-:W0:Y:S01]  /*23350*/  SHFL.IDX PT, R55, R4, RZ, 0x1c1f ;  /* 0x001c1fff04377589 */ /* 0x000e2200000e0000 */
[----:B------:R-:W-:Y:S02]  /*23360*/  SHF.R.U64 R36, R36, 0x3, RZ ;  /* 0x0000000324247819 */ /* 0x000fe400000012ff */
[----:B------:R-:W-:Y:S01]  /*23370*/  LOP3.LUT R44, R45, 0x380, RZ, 0xc0, !PT ;  /* 0x000003802d2c7812 */ /* 0x000fe200078ec0ff */
[----:B------:R-:W2:Y:S01]  /*23380*/  SHFL.IDX PT, R59, R4, 0x1, 0x1c1f ;  /* 0x003c1f00043b7f89 */ /* 0x000ea200000e0000 */
[----:B------:R-:W-:Y:S01]  /*23390*/  LOP3.LUT R36, R36, R37, RZ, 0x3c, !PT ;  /* 0x0000002524247212 */ /* 0x000fe200078e3cff */
[----:B------:R-:W-:Y:S01]  /*233a0*/  IMAD.X R37, RZ, RZ, R13, P0 ;  /* 0x000000ffff257224 */ /* 0x000fe200000e060d */
[----:B------:R-:W-:Y:S01]  /*233b0*/  SHF.R.U64 R44, R44, 0x3, RZ ;  /* 0x000000032c2c7819 */ /* 0x000fe200000012ff */
[----:B------:R-:W-:Y:S01]  /*233c0*/  VIADD R5, R31, 0x8 ;  /* 0x000000081f057836 */ /* 0x000fe20000000000 */
[----:B------:R-:W-:-:S02]  /*233d0*/  LOP3.LUT P0, RZ, R34, 0x3, RZ, 0xc0, !PT ;  /* 0x0000000322ff7812 */ /* 0x000fc4000780c0ff */
[----:B------:R-:W-:Y:S01]  /*233e0*/  LOP3.LUT R44, R44, R45, RZ, 0x3c, !PT ;  /* 0x0000002d2c2c7212 */ /* 0x000fe200078e3cff */
[----:B------:R-:W-:Y:S01]  /*233f0*/  IMAD.X R45, RZ, RZ, R13, P2 ;  /* 0x000000ffff2d7224 */ /* 0x000fe200010e060d */
[-C--:B------:R-:W-:Y:S02]  /*23400*/  ISETP.GE.OR P2, PT, R31, R64.reuse, P0 ;  /* 0x000000401f00720c */ /* 0x080fe40000746670 */
[----:B------:R-:W-:Y:S02]  /*23410*/  ISETP.GE.OR P0, PT, R5, R64, P0 ;  /* 0x000000400500720c */ /* 0x000fe40000706670 */
[C---:B------:R-:W-:Y:S02]  /*23420*/  IADD3 R15, P6, R12.reuse, 0x2000, RZ ;  /* 0x000020000c0f7810 */ /* 0x040fe40007fde0ff */
[----:B------:R-:W-:-:S07]  /*23430*/  IADD3 R29, P5, R12, 0x3000, RZ ;  /* 0x000030000c1d7810 */ /* 0x000fce0007fbe0ff */
[----:B0-----:R-:W-:Y:S04]  /*23440*/  @!P2 ST.E desc[UR60][R54.64], R6 ;  /* 0x000000063600a985 */ /* 0x001fe8000c10193c */
[----:B--2---:R0:W-:Y:S01]  /*23450*/  @!P0 ST.E desc[UR60][R58.64], R3 ;  /* 0x000000033a008985 */ /* 0x0041e2000c10193c */
[----:B------:R-:W-:Y:S02]  /*23460*/  LOP3.LUT R14, R15, 0x380, RZ, 0xc0, !PT ;  /* 0x000003800f0e7812 */ /* 0x000fe400078ec0ff */
[----:B------:R-:W-:Y:S02]  /*23470*/  LOP3.LUT R28, R29, 0x380, RZ, 0xc0, !PT ;  /* 0x000003801d1c7812 */ /* 0x000fe400078ec0ff */
[C---:B------:R-:W-:Y:S02]  /*23480*/  IADD3 R10, P3, R12.reuse, 0xb000, RZ ;  /* 0x0000b0000c0a7810 */ /* 0x040fe40007f7e0ff */
[----:B------:R-:W-:Y:S01]  /*23490*/  LOP3.LUT R11, R12, 0x380, RZ, 0xc0, !PT ;  /* 0x000003800c0b7812 */ /* 0x000fe200078ec0ff */
[----:B------:R-:W-:-:S02]  /*234a0*/  IMAD.MOV.U32 R5, RZ, RZ, R13 ;  /* 0x000000ffff057224 */ /* 0x000fc400078e000d */
[----:B0-----:R-:W-:Y:S01]  /*234b0*/  IMAD R3, R21, UR4, RZ ;  /* 0x0000000415037c24 */ /* 0x001fe2000f8e02ff */
[----:B------:R-:W5:Y:S03]  /*234c0*/  LD.E.128 R32, desc[UR60][R32.64] ;  /* 0x0000003c20207980 */ /* 0x000f66000c101d00 */
[C---:B------:R-:W-:Y:S01]  /*234d0*/  IMAD R3, R20.reuse, UR5, R3 ;  /* 0x0000000514037c24 */ /* 0x040fe2000f8e0203 */
[----:B------:R-:W5:Y:S01]  /*234e0*/  LD.E.128 R36, desc[UR60][R36.64] ;  /* 0x0000003c24247980 */ /* 0x000f62000c101d00 */
[----:B------:R-:W-:Y:S01]  /*234f0*/  IMAD.WIDE.U32 R20, R20, UR4, RZ ;  /* 0x0000000414147c25 */ /* 0x000fe2000f8e00ff */
[----:B------:R-:W-:Y:S01]  /*23500*/  SHF.R.U64 R14, R14, 0x3, RZ ;  /* 0x000000030e0e7819 */ /* 0x000fe200000012ff */
[----:B------:R-:W-:Y:S01]  /*23510*/  ULDC.64 UR4, c[0x0][0xae8] ;  /* 0x0002ba0000047ab9 */ /* 0x000fe20000000a00 */
[----:B------:R-:W-:Y:S01]  /*23520*/  SHF.R.U64 R28, R28, 0x3, RZ ;  /* 0x000000031c1c7819 */ /* 0x000fe200000012ff */
[----:B------:R-:W5:Y:S01]  /*23530*/  LD.E.128 R40, desc[UR60][R40.64] ;  /* 0x0000003c28287980 */ /* 0x000f62000c101d00 */
[----:B------:R-:W-:Y:S01]  /*23540*/  IADD3 R21, R21, R3, RZ ;  /* 0x0000000315157210 */ /* 0x000fe20007ffe0ff */
[----:B------:R-:W-:Y:S01]  /*23550*/  IMAD R3, R231, 0x20, R68 ;  /* 0x00000020e7037824 */ /* 0x000fe200078e0244 */
[----:B------:R-:W-:Y:S01]  /*23560*/  LOP3.LUT R14, R14, R15, RZ, 0x3c, !PT ;  /* 0x0000000f0e0e7212 */ /* 0x000fe200078e3cff */
[--C-:B------:R-:W-:Y:S01]  /*23570*/  IMAD.X R15, RZ, RZ, R13.reuse, P6 ;  /* 0x000000ffff0f7224 */ /* 0x100fe200030e060d */
[----:B------:R-:W-:Y:S01]  /*23580*/  LOP3.LUT R28, R28, R29, RZ, 0x3c, !PT ;  /* 0x0000001d1c1c7212 */ /* 0x000fe200078e3cff */
[----:B------:R-:W-:Y:S01]  /*23590*/  IMAD.X R29, RZ, RZ, R13, P5 ;  /* 0x000000ffff1d7224 */ /* 0x000fe200028e060d */
[----:B------:R-:W-:Y:S01]  /*235a0*/  IADD3 R49, P6, R12, 0x8000, RZ ;  /* 0x000080000c317810 */ /* 0x000fe20007fde0ff */
[----:B------:R-:W-:Y:S01]  /*235b0*/  IMAD.IADD R66, R222, 0x1, R3 ;  /* 0x00000001de427824 */ /* 0x000fe200078e0203 */
[----:B------:R-:W-:Y:S01]  /*235c0*/  IADD3 R53, P5, R12, 0x9000, RZ ;  /* 0x000090000c357810 */ /* 0x000fe20007fbe0ff */
[----:B------:R-:W-:Y:S01]  /*235d0*/  IMAD R65, R24, UR4, RZ ;  /* 0x0000000418417c24 */ /* 0x000fe2000f8e02ff */
[----:B------:R-:W-:Y:S01]  /*235e0*/  LOP3.LUT R48, R49, 0x380, RZ, 0xc0, !PT ;  /* 0x0000038031307812 */ /* 0x000fe200078ec0ff */
[----:B-1----:R-:W-:Y:S01]  /*235f0*/  @P1 IMAD.HI.U32 R24, R66, R67, RZ ;  /* 0x0000004342181227 */ /* 0x002fe200078e00ff */
[----:B------:R-:W-:Y:S01]  /*23600*/  LOP3.LUT R52, R53, 0x380, RZ, 0xc0, !PT ;  /* 0x0000038035347812 */ /* 0x000fe200078ec0ff */
[----:B------:R-:W5:Y:S01]  /*23610*/  LD.E.128 R28, desc[UR60][R28.64] ;  /* 0x0000003c1c1c7980 */ /* 0x000f62000c101d00 */
[----:B------:R-:W-:Y:S01]  /*23620*/  LOP3.LUT R7, R10, 0x380, RZ, 0xc0, !PT ;  /* 0x000003800a077812 */ /* 0x000fe200078ec0ff */
[----:B------:R-:W-:-:S02]  /*23630*/  IMAD R65, R232, UR5, R65 ;  /* 0x00000005e8417c24 */ /* 0x000fc4000f8e0241 */
[----:B------:R-:W-:Y:S01]  /*23640*/  IMAD.WIDE.U32 R20, R232, UR4, R20 ;  /* 0x00000004e8147c25 */ /* 0x000fe2000f8e0014 */
[----:B------:R-:W-:Y:S01]  /*23650*/  ULDC.64 UR4, c[0x0][0xaf0] ;  /* 0x0002bc0000047ab9 */ /* 0x000fe20000000a00 */
[----:B------:R-:W-:Y:S01]  /*23660*/  SHF.R.U64 R48, R48, 0x3, RZ ;  /* 0x0000000330307819 */ /* 0x000fe200000012ff */
[----:B------:R-:W5:Y:S01]  /*23670*/  LD.E.128 R44, desc[UR60][R44.64] ;  /* 0x0000003c2c2c7980 */ /* 0x000f62000c101d00 */
[----:B------:R-:W-:Y:S01]  /*23680*/  IMAD.MOV.U32 R3, RZ, RZ, R66 ;  /* 0x000000ffff037224 */ /* 0x000fe200078e0042 */
[----:B------:R-:W-:Y:S01]  /*23690*/  SHF.R.U64 R52, R52, 0x3, RZ ;  /* 0x0000000334347819 */ /* 0x000fe200000012ff */
[----:B------:R-:W-:Y:S01]  /*236a0*/  IMAD R0, R0, UR4, RZ ;  /* 0x0000000400007c24 */ /* 0x000fe2000f8e02ff */
[----:B---3--:R-:W-:Y:S01]  /*236b0*/  @P1 SHF.R.U32.HI R3, RZ, R69, R24 ;  /* 0x00000045ff031219 */ /* 0x008fe20000011618 */
[----:B------:R-:W-:Y:S01]  /*236c0*/  IMAD.IADD R21, R21, 0x1, R65 ;  /* 0x0000000115157824 */ /* 0x000fe200078e0241 */
        /* <DEDUP_REMOVED lines=8> */
[----:B------:R-:W-:Y:S01]  /*23750*/  SHF.R.S32.HI R0, RZ, 0x1f, R3 ;  /* 0x0000001fff007819 */ /* 0x000fe20000011403 */
[--C-:B------:R-:W-:Y:S01]  /*23760*/  IMAD.X R53, RZ, RZ, R13.reuse, P5 ;  /* 0x000000ffff357224 */ /* 0x100fe200028e060d */
[----:B------:R-:W-:Y:S01]  /*23770*/  IADD3 R67, -R3, RZ, RZ ;  /* 0x000000ff03437210 */ /* 0x000fe20007ffe1ff */
[----:B------:R-:W-:Y:S01]  /*23780*/  IMAD.X R61, RZ, RZ, R13, P3 ;  /* 0x000000ffff3d7224 */ /* 0x000fe200018e060d */
[----:B------:R-:W-:-:S02]  /*23790*/  IADD3.X R49, RZ, R13, RZ, P6, !PT ;  /* 0x0000000dff317210 */ /* 0x000fc400037fe4ff */
[----:B------:R-:W-:Y:S02]  /*237a0*/  LOP3.LUT R4, R11, R12, RZ, 0x3c, !PT ;  /* 0x0000000c0b047212 */ /* 0x000fe400078e3cff */
[----:B------:R-:W-:Y:S01]  /*237b0*/  LOP3.LUT R60, R7, R10, RZ, 0x3c, !PT ;  /* 0x0000000a073c7212 */ /* 0x000fe200078e3cff */
        /* <DEDUP_REMOVED lines=8> */
[----:B------:R-:W5:Y:S04]  /*23840*/  LD.E.128 R48, desc[UR60][R48.64] ;  /* 0x0000003c30307980 */ /* 0x000f68000c101d00 */
[----:B------:R-:W5:Y:S04]  /*23850*/  LD.E.128 R52, desc[UR60][R52.64] ;  /* 0x0000003c34347980 */ /* 0x000f68000c101d00 */
[----:B------:R-:W5:Y:S01]  /*23860*/  LD.E.128 R60, desc[UR60][R60.64] ;  /* 0x0000003c3c3c7980 */ /* 0x000f62000c101d00 */
[----:B------:R-:W-:Y:S01]  /*23870*/  IMAD.WIDE.U32 R2, R3, UR4, R20 ;  /* 0x0000000403027c25 */ /* 0x000fe2000f8e0014 */
[----:B------:R-:W-:Y:S01]  /*23880*/  ULDC.64 UR4, c[0x0][0xad8] ;  /* 0x0002b60000047ab9 */ /* 0x000fe20000000a00 */
        /* <DEDUP_REMOVED lines=8> */
[----:B------:R-:W-:Y:S02]  /*23910*/  IMAD.IADD R69, R68, 0x1, R222 ;  /* 0x0000000144457824 */ /* 0x000fe400078e02de */
[C---:B------:R-:W-:Y:S02]  /*23920*/  IMAD R67, R65.reuse, UR5, R0 ;  /* 0x0000000541437c24 */ /* 0x040fe4000f8e0200 */
[----:B------:R-:W-:Y:S01]  /*23930*/  IMAD.WIDE.U32 R2, R65, UR4, R2 ;  /* 0x0000000441027c25 */ /* 0x000fe2000f8e0002 */
[----:B------:R-:W-:Y:S01]  /*23940*/  ISETP.GE.AND P2, PT, R69, R64, PT ;  /* 0x000000404500720c */ /* 0x000fe20003f46270 */
[----:B------:R-:W-:Y:S01]  /*23950*/  ULDC.64 UR4, c[0x0][0xa80] ;  /* 0x0002a00000047ab9 */ /* 0x000fe20000000a00 */
[----:B------:R-:W-:Y:S01]  /*23960*/  IADD3 R0, R16, 0x36820, RZ ;  /* 0x0003682010007810 */ /* 0x000fe20007ffe0ff */
[----:B------:R-:W-:Y:S01]  /*23970*/  IMAD.IADD R3, R3, 0x1, R67 ;  /* 0x0000000103037824 */ /* 0x000fe200078e0243 */
[----:B------:R-:W-:Y:S01]  /*23980*/  LEA R24, P3, R2, UR4, 0x1 ;  /* 0x0000000402187c11 */ /* 0x000fe2000f8608ff */
[----:B------:R-:W-:Y:S01]  /*23990*/  VIADD R21, R69, 0x20 ;  /* 0x0000002045157836 */ /* 0x000fe20000000000 */
[----:B------:R-:W-:-:S02]  /*239a0*/  PRMT R0, RZ, 0x654, R0 ;  /* 0x00000654ff007816 */ /* 0x000fc40000000000 */
[----:B------:R-:W-:Y:S02]  /*239b0*/  LEA.HI.X R65, R2, UR5, R3, 0x1, P3 ;  /* 0x0000000502417c11 */ /* 0x000fe400098f0c03 */
[-C--:B------:R-:W-:Y:S01]  /*239c0*/  ISETP.GE.AND P1, PT, R21, R64.reuse, PT ;  /* 0x000000401500720c */ /* 0x080fe20003f26270 */
[----:B------:R-:W-:Y:S01]  /*239d0*/  VIADD R21, R69, 0x40 ;  /* 0x0000004045157836 */ /* 0x000fe20000000000 */
[----:B0-----:R0:W1:Y:S01]  /*239e0*/  SHFL.IDX PT, R66, R24, RZ, 0x181f ;  /* 0x00181fff18427589 */ /* 0x00106200000e0000 */
[----:B------:R2:W-:Y:S01]  /*239f0*/  SYNCS.ARRIVE.TRANS64.RED.A1T0 RZ, [R0+URZ], RZ ;  /* 0x000000ff00ff79a7 */ /* 0x0005e2000810043f */
[----:B------:R-:W-:Y:S02]  /*23a00*/  SHF.R.S32.HI R68, RZ, 0x1f, R230 ;  /* 0x0000001fff447819 */ /* 0x000fe400000114e6 */
        /* <DEDUP_REMOVED lines=16> */
.L_x_2949:
[----:B------:R-:W-:Y:S05]  /*23b10*/  BSYNC B1 ;  /* 0x0000000000017941 */ /* 0x000fea0003800000 */
.L_x_2948:
        /* <DEDUP_REMOVED lines=17> */
.L_x_2951:
[----:B------:R-:W-:Y:S05]  /*23c30*/  BSYNC B1 ;  /* 0x0000000000017941 */ /* 0x000fea0003800000 */
.L_x_2950:
        /* <DEDUP_REMOVED lines=17> */
.L_x_2953:
[----:B------:R-:W-:Y:S05]  /*23d50*/  BSYNC B1 ;  /* 0x0000000000017941 */ /* 0x000fea0003800000 */
.L_x_2952:
[----:B0-----:R-:W-:Y:S01]  /*23d60*/  VIADD R3, R69, 0x60 ;  /* 0x0000006045037836 */ /* 0x001fe20000000000 */
[----:B------:R0:W0:Y:S04]  /*23d70*/  SHFL.IDX PT, R0, R65, 0x3, 0x181f ;  /* 0x00781f0041007f89 */ /* 0x00002800000e0000 */
[----:B------:R-:W-:Y:S01]  /*23d80*/  ISETP.GE.AND P0, PT, R3, R64, PT ;  /* 0x000000400300720c */ /* 0x000fe20003f06270 */
[----:B--2-4-:R-:W2:-:S12]  /*23d90*/  SHFL.IDX PT, R24, R24, 0x3, 0x181f ;  /* 0x00781f0018187f89 */ /* 0x014e9800000e0000 */
        /* <DEDUP_REMOVED lines=16> */
.L_x_2946:
        /* <DEDUP_REMOVED lines=27> */
.L_x_2955:
[----:B------:R-:W2:Y:S01]  /*24050*/  LDL.LU R2, [R1+0x54] ;  /* 0x0000540001027983 */ /* 0x000ea20000300800 */
[----:B------:R-:W-:Y:S01]  /*24060*/  BSSY B1, `(.L_x_2956) ;  /* 0x000002d000017945 */ /* 0x000fe20003800000 */
[----:B------:R-:W-:Y:S02]  /*24070*/  SHF.R.S32.HI R10, RZ, 0x1f, R232 ;  /* 0x0000001fff0a7819 */ /* 0x000fe400000114e8 */
[----:B------:R-:W-:Y:S02]  /*24080*/  SEL R235, R235, RZ, !P0 ;  /* 0x000000ffebeb7207 */ /* 0x000fe40004000000 */
[----:B-----5:R-:W-:Y:S02]  /*24090*/  SHF.R.S32.HI R11, RZ, 0x1f, R6 ;  /* 0x0000001fff0b7819 */ /* 0x020fe40000011406 */
[----:B--2---:R-:W-:Y:S01]  /*240a0*/  SEL R12, R2, RZ, !P0 ;  /* 0x000000ff020c7207 */ /* 0x004fe20004000000 */
[----:B------:R-:W-:Y:S06]  /*240b0*/  @P3 BRA `(.L_x_2957) ;  /* 0x00000000009c3947 */ /* 0x000fec0003800000 */
[----:B------:R-:W2:Y:S01]  /*240c0*/  S2R R3, SR_TID.X ;  /* 0x0000000000037919 */ /* 0x000ea20000002100 */
[----:B------:R-:W3:Y:S02]  /*240d0*/  LDC R9, c[0x0][0xbe8] ;  /* 0x0002fa00ff097b82 */ /* 0x000ee40000000800 */
[----:B---3--:R-:W-:Y:S01]  /*240e0*/  IMAD R2, R0, R9, RZ ;  /* 0x0000000900027224 */ /* 0x008fe200078e02ff */
[----:B--2---:R-:W-:-:S04]  /*240f0*/  IADD3 R8, R222, -0x80, R3 ;  /* 0xffffff80de087810 */ /* 0x004fc80007ffe003 */
        /* <DEDUP_REMOVED lines=35> */
.L_x_2957:
[----:B------:R-:W-:Y:S05]  /*24330*/  BSYNC B1 ;  /* 0x0000000000017941 */ /* 0x000fea0003800000 */
.L_x_2956:
[----:B------:R-:W-:Y:S01]  /*24340*/  SHF.R.S32.HI R8, RZ, 0x1f, R20 ;  /* 0x0000001fff087819 */ /* 0x000fe20000011414 */
[----:B------:R-:W-:Y:S01]  /*24350*/  ULDC.64 UR4, c[0x0][0xaa0] ;  /* 0x0002a80000047ab9 */ /* 0x000fe20000000a00 */
[----:B------:R-:W-:Y:S01]  /*24360*/  BSSY B1, `(.L_x_2958) ;  /* 0x0000041000017945 */ /* 0x000fe20003800000 */
[----:B--2---:R-:W-:Y:S01]  /*24370*/  IMAD R3, R11, UR4, RZ ;  /* 0x000000040b037c24 */ /* 0x004fe2000f8e02ff */
[----:B------:R-:W-:Y:S02]  /*24380*/  LEA.HI R8, R8, R20, RZ, 0x3 ;  /* 0x0000001408087211 */ /* 0x000fe400078f18ff */
[----:B------:R-:W-:Y:S01]  /*24390*/  SHF.R.S32.HI R13, RZ, 0x1f, R230 ;  /* 0x0000001fff0d7819 */ /* 0x000fe200000114e6 */
[C---:B------:R-:W-:Y:S01]  /*243a0*/  IMAD R5, R6.reuse, UR5, R3 ;  /* 0x0000000506057c24 */ /* 0x040fe2000f8e0203 */
[----:B------:R-:W-:Y:S01]  /*243b0*/  SHF.R.S32.HI R8, RZ, 0x3, R8 ;  /* 0x00000003ff087819 */ /* 0x000fe20000011408 */
[----:B------:R-:W-:Y:S01]  /*243c0*/  IMAD.WIDE.U32 R2, R6, UR4, RZ ;  /* 0x0000000406027c25 */ /* 0x000fe2000f8e00ff */
[----:B------:R-:W-:Y:S01]  /*243d0*/  ULDC.64 UR4, c[0x0][0xae8] ;  /* 0x0002ba0000047ab9 */ /* 0x000fe20000000a00 */
[----:B------:R-:W-:-:S02]  /*243e0*/  SHF.R.S32.HI R15, RZ, 0x1f, R229 ;  /* 0x0000001fff0f7819 */ /* 0x000fc400000114e5 */
[----:B------:R-:W-:Y:S01]  /*243f0*/  LEA R7, R231, R8, 0x5 ;  /* 0x00000008e7077211 */ /* 0x000fe200078e28ff */
[----:B------:R-:W-:Y:S01]  /*24400*/  IMAD.IADD R3, R3, 0x1, R5 ;  /* 0x0000000103037824 */ /* 0x000fe200078e0205 */
[----:B------:R-:W-:-:S03]  /*24410*/  SHF.R.S32.HI R20, RZ, 0x1f, R223 ;  /* 0x0000001fff147819 */ /* 0x000fc600000114df */
[----:B------:R-:W-:Y:S02]  /*24420*/  IMAD.IADD R9, R222, 0x1, R7 ;  /* 0x00000001de097824 */ /* 0x000fe400078e0207 */
[----:B------:R-:W-:Y:S02]  /*24430*/  IMAD R7, R10, UR4, RZ ;  /* 0x000000040a077c24 */ /* 0x000fe4000f8e02ff */
[----:B----4-:R-:W-:-:S04]  /*24440*/  @P2 IMAD.HI.U32 R4, R9, R14, RZ ;  /* 0x0000000e09042227 */ /* 0x010fc800078e00ff */
[C---:B------:R-:W-:Y:S02]  /*24450*/  IMAD R7, R232.reuse, UR5, R7 ;  /* 0x00000005e8077c24 */ /* 0x040fe4000f8e0207 */
[----:B------:R-:W-:Y:S01]  /*24460*/  IMAD.WIDE.U32 R2, R232, UR4, R2 ;  /* 0x00000004e8027c25 */ /* 0x000fe2000f8e0002 */
[----:B------:R-:W-:-:S03]  /*24470*/  ULDC.64 UR4, c[0x0][0xaf0] ;  /* 0x0002bc0000047ab9 */ /* 0x000fc60000000a00 */
[----:B------:R-:W-:Y:S01]  /*24480*/  IMAD.MOV.U32 R5, RZ, RZ, R9 ;  /* 0x000000ffff057224 */ /* 0x000fe200078e0009 */
[----:B0-----:R-:W-:Y:S01]  /*24490*/  @P2 SHF.R.U32.HI R5, RZ, R29, R4 ;  /* 0x0000001dff052219 */ /* 0x001fe20000011604 */
[----:B------:R-:W-:Y:S02]  /*244a0*/  IMAD R6, R12, UR4, RZ ;  /* 0x000000040c067c24 */ /* 0x000fe4000f8e02ff */
[----:B------:R-:W-:Y:S01]  /*244b0*/  IMAD.IADD R3, R3, 0x1, R7 ;  /* 0x0000000103037824 */ /* 0x000fe200078e0207 */
[----:B------:R-:W-:Y:S01]  /*244c0*/  SHF.R.S32.HI R4, RZ, 0x1f, R5 ;  /* 0x0000001fff047819 */ /* 0x000fe20000011405 */
[----:B------:R-:W-:Y:S01]  /*244d0*/  IMAD R7, R235, UR5, R6 ;  /* 0x00000005eb077c24 */ /* 0x000fe2000f8e0206 */
[----:B------:R-:W-:Y:S01]  /*244e0*/  IADD3 R6, -R5, RZ, RZ ;  /* 0x000000ff05067210 */ /* 0x000fe20007ffe1ff */
[----:B------:R-:W-:Y:S01]  /*244f0*/  IMAD.WIDE.U32 R2, R235, UR4, R2 ;  /* 0x00000004eb027c25 */ /* 0x000fe2000f8e0002 */
[----:B------:R-:W-:-:S03]  /*24500*/  ULDC.64 UR4, c[0x0][0xae0] ;  /* 0x0002b80000047ab9 */ /* 0x000fc60000000a00 */
        /* <DEDUP_REMOVED lines=18> */
[-C--:B------:R-:W-:Y:S02]  /*24630*/  ISETP.GE.AND P1, PT, R0, R21.reuse, PT ;  /* 0x000000150000720c */ /* 0x080fe40003f26270 */
[----:B------:R-:W-:Y:S02]  /*24640*/  IADD3 R0, R222, 0x40, RZ ;  /* 0x00000040de007810 */ /* 0x000fe40007ffe0ff */
[----:B------:R-:W-:Y:S02]  /*24650*/  LEA.HI.X R5, R2, UR5, R3, 0x1, P3 ;  /* 0x0000000502057c11 */ /* 0x000fe400098f0c03 */
[----:B------:R-:W-:Y:S01]  /*24660*/  ISETP.GE.AND P0, PT, R0, R21, PT ;  /* 0x000000150000720c */ /* 0x000fe20003f06270 */
[----:B------:R0:W2:Y:S04]  /*24670*/  SHFL.IDX PT, R2, R4, RZ, 0x181f ;  /* 0x00181fff04027589 */ /* 0x0000a800000e0000 */
[----:B------:R0:W3:Y:S01]  /*24680*/  SHFL.IDX PT, R0, R5, RZ, 0x181f ;  /* 0x00181fff05007589 */ /* 0x0000e200000e0000 */
[----:B------:R-:W-:Y:S07]  /*24690*/  @P2 BRA `(.L_x_2959) ;  /* 0x0000000000342947 */ /* 0x000fee0003800000 */
        /* <DEDUP_REMOVED lines=13> */
.L_x_2959:
[----:B------:R-:W-:Y:S05]  /*24770*/  BSYNC B1 ;  /* 0x0000000000017941 */ /* 0x000fea0003800000 */
.L_x_2958:
        /* <DEDUP_REMOVED lines=17> */
.L_x_2961:
[----:B------:R-:W-:Y:S05]  /*24890*/  BSYNC B1 ;  /* 0x0000000000017941 */ /* 0x000fea0003800000 */
.L_x_2960:
        /* <DEDUP_REMOVED lines=17> */
.L_x_2963:
[----:B------:R-:W-:Y:S05]  /*249b0*/  BSYNC B1 ;  /* 0x0000000000017941 */ /* 0x000fea0003800000 */
.L_x_2962:
[----:B0-----:R-:W-:Y:S01]  /*249c0*/  VIADD R0, R222, 0x60 ;  /* 0x00000060de007836 */ /* 0x001fe20000000000 */
[----:B------:R0:W0:Y:S04]  /*249d0*/  SHFL.IDX PT, R6, R5, 0x3, 0x181f ;  /* 0x00781f0005067f89 */ /* 0x00002800000e0000 */
        /* <DEDUP_REMOVED lines=16> */
.L_x_2954:
[----:B------:R-:W-:Y:S05]  /*24ae0*/  BSYNC B0 ;  /* 0x0000000000007941 */ /* 0x000fea0003800000 */
.L_x_2945:
[----:B------:R-:W-:Y:S02]  /*24af0*/  ULDC UR4, c[0x0][0xc3c] ;  /* 0x00030f0000047ab9 */ /* 0x000fe40000000800 */
[----:B-1----:R-:W-:-:S13]  /*24b00*/  ISETP.GE.AND P0, PT, R27, UR4, PT ;  /* 0x000000041b007c0c */ /* 0x002fda000bf06270 */
[----:B------:R-:W-:Y:S05]  /*24b10*/  @!P0 BRA `(.L_x_2964) ;  /* 0xfffffdc800248947 */ /* 0x000fea000383ffff */
[----:B------:R-:W-:Y:S05]  /*24b20*/  BRA `(.L_x_2740) ;  /* 0x0000008000a87947 */ /* 0x000fea0003800000 */
.L_x_2738:
        /* <DEDUP_REMOVED lines=18> */
.L_x_2965:
        /* <DEDUP_REMOVED lines=41> */
.L_x_2971:
        /* <DEDUP_REMOVED lines=12> */
.L_x_2970:
[----:B------:R-:W-:Y:S05]  /*24fa0*/  BSYNC B0 ;  /* 0x0000000000007941 */ /* 0x000fea0003800000 */
.L_x_2969:
        /* <DEDUP_REMOVED lines=17> */
[----:B------:R-:W-:-:S04]  /*250c0*/  IADD3 R7, R8, R7, RZ ;  /* 0x0000000708077210 */ /* 0x000fc80007ffe0ff */
[----:B------:R-:W-:-:S13]  /*250d0*/  ISETP.GT.AND P6, PT, R7, UR6, PT ;  /* 0x0000000607007c0c */ /* 0x000fda000bfc4270 */
[----:B------:R-:W-:Y:S05]  /*250e0*/  @!P6 BRA `(.L_x_2971) ;  /* 0xfffffffc007ce947 */ /* 0x000fea000383ffff */
[----:B------:R-:W-:-:S07]  /*250f0*/  IMAD.MOV.U32 R5, RZ, RZ, R11 ;  /* 0x000000ffff057224 */ /* 0x000fce00078e000b */
.L_x_2967:
        /* <DEDUP_REMOVED lines=18> */
[----:B------:R-:W-:-:S06]  /*25220*/  IADD3 R16, R7, -0x1, RZ ;  /* 0xffffffff07107810 */ /* 0x000fcc0007ffe0ff */
[----:B------:R2:W3:Y:S02]  /*25230*/  SHFL.IDX PT, R16, R5, R16, 0x1f ;  /* 0x00001f1005107589 */ /* 0x0004e400000e0000 */
.L_x_2972:
        /* <DEDUP_REMOVED lines=21> */
[----:B------:R-:W-:Y:S01]  /*25390*/  IMAD R5, R11, R8, RZ ;  /* 0x000000080b057224 */ /* 0x000fe200078e02ff */
[----:B------:R-:W-:-:S03]  /*253a0*/  IADD3 R8, -R8, RZ, RZ ;  /* 0x000000ff08087210 */ /* 0x000fc60007ffe1ff */
        /* <DEDUP_REMOVED lines=21> */
[----:B------:R-:W-:Y:S01]  /*25500*/  @!P1 IMAD.IADD R10, R10, 0x1, -R7 ;  /* 0x000000010a0a9824 */ /* 0x000fe200078e0a07 */
[----:B------:R-:W-:Y:S02]  /*25510*/  @!P1 IADD3 R2, R2, 0x1, RZ ;  /* 0x0000000102029810 */ /* 0x000fe40007ffe0ff */
[----:B------:R-:W-:Y:S02]  /*25520*/  ISETP.NE.AND P1, PT, R11, RZ, PT ;  /* 0x000000ff0b00720c */ /* 0x000fe40003f25270 */
[----:B------:R-:W-:-:S13]  /*25530*/  ISETP.GE.U32.AND P0, PT, R10, R7, PT ;  /* 0x000000070a00720c */ /* 0x000fda0003f06070 */
[----:B------:R-:W-:-:S04]  /*25540*/  @P0 VIADD R2, R2, 0x1 ;  /* 0x0000000102020836 */ /* 0x000fc80000000000 */
[----:B------:R-:W-:Y:S01]  /*25550*/  @!P2 IMAD.MOV R2, RZ, RZ, -R2 ;  /* 0x000000ffff02a224 */ /* 0x000fe200078e0a02 */
[----:B------:R-:W-:Y:S01]  /*25560*/  @!P1 LOP3.LUT R2, RZ, R11, RZ, 0x33, !PT ;  /* 0x0000000bff029212 */ /* 0x000fe200078e33ff */
[----:B------:R-:W-:-:S03]  /*25570*/  IMAD.MOV R11, RZ, RZ, -R11 ;  /* 0x000000ffff0b7224 */ /* 0x000fc600078e0a0b */
[----:B------:R-:W-:Y:S01]  /*25580*/  LOP3.LUT R17, RZ, R2, RZ, 0x33, !PT ;  /* 0x00000002ff117212 */ /* 0x000fe200078e33ff */
[----:B------:R-:W-:-:S03]  /*25590*/  IMAD R18, R2, R11, R5 ;  /* 0x0000000b02127224 */ /* 0x000fc600078e0205 */
[----:B------:R-:W-:Y:S01]  /*255a0*/  IADD3 R17, R6, R17, RZ ;  /* 0x0000001106117210 */ /* 0x000fe20007ffe0ff */
[----:B------:R-:W-:Y:S06]  /*255b0*/  BRA `(.L_x_2973) ;  /* 0x00000000000c7947 */ /* 0x000fec0003800000 */
.L_x_2968:
[----:B------:R-:W-:Y:S02]  /*255c0*/  IMAD.MOV.U32 R17, RZ, RZ, RZ ;  /* 0x000000ffff117224 */ /* 0x000fe400078e00ff */
[----:B------:R-:W-:Y:S02]  /*255d0*/  IMAD.U32 R16, RZ, RZ, UR6 ;  /* 0x00000006ff107e24 */ /* 0x000fe4000f8e00ff */
[----:B------:R-:W-:-:S07]  /*255e0*/  IMAD.MOV.U32 R18, RZ, RZ, RZ ;  /* 0x000000ffff127224 */ /* 0x000fce00078e00ff */
.L_x_2973:
[----:B------:R-:W-:-:S13]  /*255f0*/  ISETP.NE.AND P0, PT, R0, RZ, PT ;  /* 0x000000ff0000720c */ /* 0x000fda0003f05270 */
[----:B------:R-:W1:Y:S01]  /*25600*/  @!P0 S2R R3, SR_CgaCtaId ;  /* 0x0000000000038919 */ /* 0x000e620000008800 */
[----:B------:R-:W-:-:S04]  /*25610*/  @!P0 MOV R0, 0x400 ;  /* 0x0000040000008802 */ /* 0x000fc80000000f00 */
[----:B-1----:R-:W-:-:S05]  /*25620*/  @!P0 LEA R0, R3, R0, 0x18 ;  /* 0x0000000003008211 */ /* 0x002fca00078ec0ff */
[----:B------:R1:W-:Y:S01]  /*25630*/  @!P0 STS.128 [R0+0x368d0], R16 ;  /* 0x0368d01000008388 */ /* 0x0003e20000000c00 */
[----:B------:R-:W-:Y:S06]  /*25640*/  BAR.ARV 0x5, 0x180 ;  /* 0x0146000000007b1d */ /* 0x000fec0000002000 */
.L_x_2966:
[----:B-1----:R-:W-:Y:S01]  /*25650*/  IMAD.MOV.U32 R0, RZ, RZ, 0x1 ;  /* 0x00000001ff007424 */ /* 0x002fe200078e00ff */
[----:B------:R1:W-:Y:S01]  /*25660*/  STL [R1+0x50], RZ ;  /* 0x000050ff01007387 */ /* 0x0003e20000100800 */
[----:B------:R-:W-:Y:S02]  /*25670*/  ULDC UR4, c[0x0][0xc3c] ;  /* 0x00030f0000047ab9 */ /* 0x000fe40000000800 */
[----:B--2---:R-:W-:Y:S01]  /*25680*/  ISETP.GE.AND P0, PT, R19, UR4, PT ;  /* 0x0000000413007c0c */ /* 0x004fe2000bf06270 */
[----:B------:R1:W-:Y:S04]  /*25690*/  STL [R1+0x14], R0 ;  /* 0x0000140001007387 */ /* 0x0003e80000100800 */
[----:B------:R1:W-:Y:S08]  /*256a0*/  STL [R1+0x8], RZ ;  /* 0x000008ff01007387 */ /* 0x0003f00000100800 */
[----:B-1----:R-:W-:Y:S05]  /*256b0*/  @P0 BRA `(.L_x_2974) ;  /* 0x0000007000d40947 */ /* 0x002fea0003800000 */
[----:B------:R-:W1:Y:S01]  /*256c0*/  S2UR UR5, SR_CgaCtaId ;  /* 0x00000000000579c3 */ /* 0x000e620000008800 */
[C---:B------:R-:W-:Y:S01]  /*256d0*/  SHF.L.U32 R0, R4.reuse, 0x3, RZ ;  /* 0x0000000304007819 */ /* 0x040fe200000006ff */
[----:B------:R-:W-:Y:S01]  /*256e0*/  UMOV UR4, 0x400 ;  /* 0x0000040000047882 */ /* 0x000fe20000000000 */
[----:B------:R-:W-:Y:S01]  /*256f0*/  LOP3.LUT R5, R4, 0x7f, RZ, 0xc0, !PT ;  /* 0x0000007f04057812 */ /* 0x000fe200078ec0ff */
[----:B------:R-:W-:Y:S01]  /*25700*/  BSSY B8, `(.L_x_2974) ;  /* 0x0000730000087945 */ /* 0x000fe20003800000 */
[C---:B------:R-:W-:Y:S01]  /*25710*/  LOP3.LUT R3, R0.reuse, 0x1f8, RZ, 0xc0, !PT ;  /* 0x000001f800037812 */ /* 0x040fe200078ec0ff */
[----:B------:R-:W-:Y:S01]  /*25720*/  ULDC.64 UR36, c[0x0][0x198] ;  /* 0x0000660000247ab9 */ /* 0x000fe20000000a00 */
[----:B------:R-:W-:Y:S01]  /*25730*/  LOP3.LUT R0, R0, 0x38, RZ, 0xc0, !PT ;  /* 0x0000003800007812 */ /* 0x000fe200078ec0ff */
[----:B0-----:R-:W-:Y:S01]  /*25740*/  IMAD.SHL.U32 R2, R5, 0x8, RZ ;  /* 0x0000000805027824 */ /* 0x001fe200078e00ff */
[----:B------:R-:W-:Y:S01]  /*25750*/  LOP3.LUT R3, R3, 0x38, R4, 0x78, !PT ;  /* 0x0000003803037812 */ /* 0x000fe200078e7804 */
[----:B------:R-:W-:Y:S01]  /*25760*/  IMAD.SHL.U32 R4, R4, 0x10, RZ ;  /* 0x0000001004047824 */ /* 0x000fe200078e00ff */
[----:B------:R-:W-:Y:S01]  /*25770*/  SHF.R.U32.HI R5, RZ, 0x3, R5 ;  /* 0x00000003ff057819 */ /* 0x000fe20000011605 */
[----:B------:R-:W-:Y:S01]  /*25780*/  ULDC UR38, c[0x0][0xc] ;  /* 0x0000030000267ab9 */ /* 0x000fe20000000800 */
[----:B------:R-:W-:-:S02]  /*25790*/  LOP3.LUT R2, R3, 0x200, R2, 0xf8, !PT ;  /* 0x0000020003027812 */ /* 0x000fc400078ef802 */
[----:B------:R-:W-:Y:S01]  /*257a0*/  LOP3.LUT R4, R5, 0x70, R4, 0xf8, !PT ;  /* 0x0000007005047812 */ /* 0x000fe200078ef804 */
[----:B-1----:R-:W-:-:S06]  /*257b0*/  ULEA UR4, UR5, UR4, 0x18 ;  /* 0x0000000405047291 */ /* 0x002fcc000f8ec03f */
[----:B------:R-:W-:-:S05]  /*257c0*/  IMAD.U32 R3, RZ, RZ, UR4 ;  /* 0x00000004ff037e24 */ /* 0x000fca000f8e00ff */
[----:B------:R0:W-:Y:S02]  /*257d0*/  STL [R1+0x4], R3 ;  /* 0x0000040301007387 */ /* 0x0001e40000100800 */
[----:B0-----:R-:W-:Y:S01]  /*257e0*/  IMAD R3, R2, 0x2, R3 ;  /* 0x0000000202037824 */ /* 0x001fe200078e0203 */
[----:B------:R-:W-:-:S04]  /*257f0*/  MOV R2, 0x1 ;  /* 0x0000000100027802 */ /* 0x000fc80000000f00 */
        /* <DEDUP_REMOVED lines=9> */
.L_x_3120:
[----:B0---4-:R-:W0:Y:S02]  /*25890*/  LDC.64 R2, c[0x0][0xc88] ;  /* 0x00032200ff027b82 */ /* 0x011e240000000a00 */
[----:B0-----:R-:W-:-:S05]  /*258a0*/  IMAD.WIDE R2, R19, 0x4, R2 ;  /* 0x0000000413027825 */ /* 0x001fca00078e0202 */
[----:B------:R-:W2:Y:S01]  /*258b0*/  LDG.E R4, desc[UR60][R2.64] ;  /* 0x0000003c02047981 */ /* 0x000ea2000c1e1900 */
[----:B------:R-:W-:Y:S05]  /*258c0*/  YIELD ;  /* 0x0000000000007946 */ /* 0x000fea0003800000 */
[----:B------:R-:W-:Y:S01]  /*258d0*/  ULDC.64 UR4, c[0x0][0xa28] ;  /* 0x00028a0000047ab9 */ /* 0x000fe20000000a00 */
[----:B------:R-:W-:Y:S01]  /*258e0*/  IMAD.MOV.U32 R0, RZ, RZ, RZ ;  /* 0x000000ffff007224 */ /* 0x000fe200078e00ff */
[----:B------:R-:W-:Y:S01]  /*258f0*/  ISETP.NE.U32.AND P0, PT, RZ, UR4, PT ;  /* 0x00000004ff007c0c */ /* 0x000fe2000bf05070 */
[----:B---3-5:R-:W-:Y:S01]  /*25900*/  IMAD.MOV.U32 R8, RZ, RZ, RZ ;  /* 0x000000ffff087224 */ /* 0x028fe200078e00ff */
[----:B------:R-:W-:Y:S01]  /*25910*/  ULDC.64 UR10, c[0x0][0xa18] ;  /* 0x00028600000a7ab9 */ /* 0x000fe20000000a00 */
[----:B------:R-:W-:Y:S01]  /*25920*/  ULDC.64 UR8, c[0x0][0xa10] ;  /* 0x0002840000087ab9 */ /* 0x000fe20000000a00 */
[----:B------:R-:W-:Y:S01]  /*25930*/  ISETP.NE.AND.EX P0, PT, RZ, UR5, PT, P0 ;  /* 0x00000005ff007c0c */ /* 0x000fe2000bf05300 */
[----:B------:R-:W-:Y:S01]  /*25940*/  ULDC.64 UR6, c[0x0][0xa08] ;  /* 0x0002820000067ab9 */ /* 0x000fe20000000a00 */
[----:B--2---:R-:W-:Y:S01]  /*25950*/  SHF.R.S32.HI R5, RZ, 0x1f, R4 ;  /* 0x0000001fff057819 */ /* 0x004fe20000011404 */
[----:B------:R-:W-:-:S10]  /*25960*/  IMAD.SHL.U32 R15, R4, 0x4, RZ ;  /* 0x00000004040f7824 */ /* 0x000fd400078e00ff */
[C---:B------:R-:W-:Y:S01]  /*25970*/  @P0 LEA R2, P1, R4.reuse, UR4, 0x2 ;  /* 0x0000000404020c11 */ /* 0x040fe2000f8210ff */
[----:B------:R0:W-:Y:S03]  /*25980*/  STL [R1+0x30], R4 ;  /* 0x0000300401007387 */ /* 0x0001e60000100800 */
[C-C-:B------:R-:W-:Y:S01]  /*25990*/  @P0 LEA.HI.X R3, R4.reuse, UR5, R5.reuse, 0x2, P1 ;  /* 0x0000000504030c11 */ /* 0x140fe200088f1405 */
[----:B------:R-:W-:Y:S01]  /*259a0*/  ULDC.64 UR4, c[0x0][0xa00] ;  /* 0x0002800000047ab9 */ /* 0x000fe20000000a00 */
[----:B------:R-:W-:Y:S01]  /*259b0*/  SHF.L.U64.HI R14, R4, 0x2, R5 ;  /* 0x00000002040e7819 */ /* 0x000fe20000010205 */
[----:B-1----:R1:W-:Y:S01]  /*259c0*/  STL [R1+0x44], R5 ;  /* 0x0000440501007387 */ /* 0x0023e20000100800 */
[----:B------:R-:W-:-:S03]  /*259d0*/  ISETP.NE.U32.AND P2, PT, RZ, UR4, PT ;  /* 0x00000004ff007c0c */ /* 0x000fc6000bf45070 */
[----:B------:R2:W5:Y:S01]  /*259e0*/  @P0 LDG.E R0, desc[UR60][R2.64] ;  /* 0x0000003c02000981 */ /* 0x000562000c1e1900 */
[----:B------:R-:W-:Y:S02]  /*259f0*/  ISETP.NE.AND.EX P2, PT, RZ, UR5, PT, P2 ;  /* 0x00000005ff007c0c */ /* 0x000fe4000bf45320 */
[----:B------:R-:W-:Y:S02]  /*25a00*/  CS2R R10, SRZ ;  /* 0x00000000000a7805 */ /* 0x000fe4000001ff00 */
[----:B------:R-:W-:Y:S01]  /*25a10*/  ISETP.NE.U32.AND P3, PT, RZ, UR10, PT ;  /* 0x0000000aff007c0c */ /* 0x000fe2000bf65070 */
[----:B------:R-:W-:Y:S01]  /*25a20*/  STL [R1], R15 ;  /* 0x0000000f01007387 */ /* 0x000fe20000100800 */
[----:B------:R-:W-:Y:S02]  /*25a30*/  ISETP.NE.U32.AND P0, PT, RZ, UR6, PT ;  /* 0x00000006ff007c0c */ /* 0x000fe4000bf05070 */
[----:B------:R-:W-:Y:S01]  /*25a40*/  ISETP.NE.AND.EX P3, PT, RZ, UR11, PT, P3 ;  /* 0x0000000bff007c0c */ /* 0x000fe2000bf65330 */
[----:B------:R-:W-:Y:S01]  /*25a50*/  STL [R1+0xc], R14 ;  /* 0x00000c0e01007387 */ /* 0x000fe20000100800 */
[----:B------:R-:W-:-:S02]  /*25a60*/  ISETP.NE.U32.AND P1, PT, RZ, UR8, PT ;  /* 0x00000008ff007c0c */ /* 0x000fc4000bf25070 */
[C---:B--2---:R-:W-:Y:S02]  /*25a70*/  IADD3 R2, P4, R15.reuse, UR4, RZ ;  /* 0x000000040f027c10 */ /* 0x044fe4000ff9e0ff */
[----:B------:R-:W-:Y:S02]  /*25a80*/  ISETP.NE.AND.EX P0, PT, RZ, UR7, PT, P0 ;  /* 0x00000007ff007c0c */ /* 0x000fe4000bf05300 */
[C---:B------:R-:W-:Y:S02]  /*25a90*/  IADD3.X R3, R14.reuse, UR5, RZ, P4, !PT ;  /* 0x000000050e037c10 */ /* 0x040fe4000a7fe4ff */
[C---:B0-----:R-:W-:Y:S02]  /*25aa0*/  IADD3 R4, P4, R15.reuse, UR8, RZ ;  /* 0x000000080f047c10 */ /* 0x041fe4000ff9e0ff */
[----:B------:R-:W-:Y:S01]  /*25ab0*/  ISETP.NE.AND.EX P1, PT, RZ, UR9, PT, P1 ;  /* 0x00000009ff007c0c */ /* 0x000fe2000bf25310 */
[----:B------:R-:W2:Y:S01]  /*25ac0*/  @P2 LDG.E R8, desc[UR60][R2.64] ;  /* 0x0000003c02082981 */ /* 0x000ea2000c1e1900 */
[----:B-1----:R-:W-:Y:S01]  /*25ad0*/  IADD3.X R5, R14, UR9, RZ, P4, !PT ;  /* 0x000000090e057c10 */ /* 0x002fe2000a7fe4ff */
[----:B------:R-:W-:Y:S01]  /*25ae0*/  ULDC UR4, c[0x0][0x288] ;  /* 0x0000a20000047ab9 */ /* 0x000fe20000000800 */
[----:B------:R-:W-:-:S02]  /*25af0*/  IADD3 R6, P5, R15, UR6, RZ ;  /* 0x000000060f067c10 */ /* 0x000fc4000ffbe0ff */
[----:B------:R-:W-:Y:S01]  /*25b00*/  MOV R12, UR4 ;  /* 0x00000004000c7c02 */ /* 0x000fe20008000f00 */
[----:B------:R-:W-:Y:S01]  /*25b10*/  ULDC.64 UR4, c[0x0][0x418] ;  /* 0x0001060000047ab9 */ /* 0x000fe20000000a00 */
[----:B------:R-:W-:-:S05]  /*25b20*/  IADD3.X R7, R14, UR7, RZ, P5, !PT ;  /* 0x000000070e077c10 */ /* 0x000fca000affe4ff */
[----:B------:R0:W5:Y:S04]  /*25b30*/  @P0 LDG.E R11, desc[UR60][R6.64] ;  /* 0x0000003c060b0981 */ /* 0x000168000c1e1900 */
[----:B------:R0:W5:Y:S04]  /*25b40*/  @P1 LDG.E R10, desc[UR60][R4.64] ;  /* 0x0000003c040a1981 */ /* 0x000168000c1e1900 */
[----:B--2---:R1:W-:Y:S02]  /*25b50*/  STL [R1+0x3c], R8 ;  /* 0x00003c0801007387 */ /* 0x0043e40000100800 */
[----:B-1----:R-:W-:-:S04]  /*25b60*/  @P3 IADD3 R8, P4, R15, UR10, RZ ;  /* 0x0000000a0f083c10 */ /* 0x002fc8000ff9e0ff */
[----:B------:R-:W-:-:S05]  /*25b70*/  @P3 IADD3.X R9, R14, UR11, RZ, P4, !PT ;  /* 0x0000000b0e093c10 */ /* 0x000fca000a7fe4ff */
[----:B------:R-:W2:Y:S01]  /*25b80*/  @P3 LDG.E R12, desc[UR60][R8.64] ;  /* 0x0000003c080c3981 */ /* 0x000ea2000c1e1900 */
[----:B------:R-:W-:-:S03]  /*25b90*/  UISETP.NE.U32.AND UP0, UPT, UR4, URZ, UPT ;  /* 0x0000003f0400728c */ /* 0x000fc6000bf05070 */
[----:B------:R-:W-:Y:S01]  /*25ba0*/  ULDC UR4, c[0x0][0x424] ;  /* 0x0001090000047ab9 */ /* 0x000fe20000000800 */
[----:B------:R-:W-:-:S03]  /*25bb0*/  UISETP.NE.AND.EX UP0, UPT, UR5, URZ, UPT, UP0 ;  /* 0x0000003f0500728c */ /* 0x000fc6000bf05300 */
[----:B------:R-:W-:Y:S01]  /*25bc0*/  ULDC UR5, c[0x0][0x2f0] ;  /* 0x0000bc0000057ab9 */ /* 0x000fe20000000800 */
[----:B------:R-:W-:Y:S01]  /*25bd0*/  USEL UR4, UR4, 0x1, UP0 ;  /* 0x0000000104047887 */ /* 0x000fe20008000000 */
[----:B--2---:R0:W-:Y:S04]  /*25be0*/  STL [R1+0x40], R12 ;  /* 0x0000400c01007387 */ /* 0x0041e80000100800 */
[----:B------:R0:W5:Y:S01]  /*25bf0*/  LDL R13, [R1+0x40] ;  /* 0x00004000010d7983 */ /* 0x0001620000100800 */
[----:B------:R-:W-:-:S03]  /*25c00*/  UIMAD UR4, UR4, UR5, URZ ;  /* 0x00000005040472a4 */ /* 0x000fc6000f8e023f */
[----:B------:R-:W-:Y:S02]  /*25c10*/  ULDC UR5, c[0x0][0x348] ;  /* 0x0000d20000057ab9 */ /* 0x000fe40000000800 */
[----:B------:R-:W-:Y:S02]  /*25c20*/  IMAD.U32 R8, RZ, RZ, UR5 ;  /* 0x00000005ff087e24 */ /* 0x000fe4000f8e00ff */
[----:B------:R-:W-:Y:S01]  /*25c30*/  IMAD.U32 R9, RZ, RZ, UR4 ;  /* 0x00000004ff097e24 */ /* 0x000fe2000f8e00ff */
[----:B0-----:R-:W-:Y:S06]  /*25c40*/  @P3 BRA `(.L_x_2975) ;  /* 0x0000000000143947 */ /* 0x001fec0003800000 */
[----:B------:R-:W-:Y:S05]  /*25c50*/  @!P2 BRA `(.L_x_2975) ;  /* 0x000000000010a947 */ /* 0x000fea0003800000 */
[----:B------:R-:W2:Y:S04]  /*25c60*/  LDG.E R12, desc[UR60][R2.64] ;  /* 0x0000003c020c7981 */ /* 0x000ea8000c1e1900 */
[----:B------:R-:W2:Y:S02]  /*25c70*/  LDG.E R2, desc[UR60][R2.64+0x4] ;  /* 0x0000043c02027981 */ /* 0x000ea4000c1e1900 */
[----:B--2--5:R-:W-:-:S05]  /*25c80*/  IMAD.IADD R13, R2, 0x1, -R12 ;  /* 0x00000001020d7824 */ /* 0x024fca00078e0a0c */
[----:B------:R0:W-:Y:S02]  /*25c90*/  STL [R1+0x40], R13 ;  /* 0x0000400d01007387 */ /* 0x0001e40000100800 */
.L_x_2975:
[----:B------:R-:W2:Y:S01]  /*25ca0*/  LDL R12, [R1+0x30] ;  /* 0x00003000010c7983 */ /* 0x000ea20000100800 */
[----:B-----5:R-:W-:Y:S01]  /*25cb0*/  IMAD.IADD R2, R11, 0x1, R0 ;  /* 0x000000010b027824 */ /* 0x020fe200078e0200 */
[----:B------:R-:W-:Y:S02]  /*25cc0*/  ULDC.64 UR4, c[0x0][0xa20] ;  /* 0x0002880000047ab9 */ /* 0x000fe40000000a00 */
[----:B------:R-:W-:Y:S02]  /*25cd0*/  ISETP.NE.U32.AND P2, PT, RZ, UR4, PT ;  /* 0x00000004ff007c0c */ /* 0x000fe4000bf45070 */
[----:B------:R1:W-:Y:S02]  /*25ce0*/  STL [R1+0x18], R2 ;  /* 0x0000180201007387 */ /* 0x0003e40000100800 */
[----:B------:R-:W-:Y:S02]  /*25cf0*/  ISETP.NE.AND.EX P2, PT, RZ, UR5, PT, P2 ;  /* 0x00000005ff007c0c */ /* 0x000fe4000bf45320 */
[----:B--2---:R1:W-:Y:S11]  /*25d00*/  STL [R1+0x10], R12 ;  /* 0x0000100c01007387 */ /* 0x0043f60000100800 */
[----:B------:R-:W-:Y:S05]  /*25d10*/  @!P2 BRA `(.L_x_2976) ;  /* 0x000000000010a947 */ /* 0x000fea0003800000 */
[----:B-1----:R-:W-:-:S04]  /*25d20*/  IADD3 R2, P0, R15, UR4, RZ ;  /* 0x000000040f027c10 */ /* 0x002fc8000ff1e0ff */
[----:B------:R-:W-:-:S05]  /*25d30*/  IADD3.X R3, R14, UR5, RZ, P0, !PT ;  /* 0x000000050e037c10 */ /* 0x000fca00087fe4ff */
[----:B------:R1:W5:Y:S01]  /*25d40*/  LDG.E R9, desc[UR60][R2.64] ;  /* 0x0000003c02097981 */ /* 0x000362000c1e1900 */
[----:B------:R-:W-:Y:S05]  /*25d50*/  BRA `(.L_x_2977) ;  /* 0x0000000000107947 */ /* 0x000fea0003800000 */
.L_x_2976:
[----:B------:R-:W-:Y:S05]  /*25d60*/  @!P0 BRA `(.L_x_2977) ;  /* 0x00000000000c8947 */ /* 0x000fea0003800000 */
[----:B------:R-:W2:Y:S04]  /*25d70*/  LDG.E R9, desc[UR60][R6.64] ;  /* 0x0000003c06097981 */ /* 0x000ea8000c1e1900 */
[----:B------:R-:W2:Y:S02]  /*25d80*/  LDG.E R6, desc[UR60][R6.64+0x4] ;  /* 0x0000043c06067981 */ /* 0x000ea4000c1e1900 */
[----:B--2---:R-:W-:-:S07]  /*25d90*/  IADD3 R9, -R9, R6, RZ ;  /* 0x0000000609097210 */ /* 0x004fce0007ffe1ff */
.L_x_2977:
[----:B-1----:R-:W2:Y:S01]  /*25da0*/  @P1 LDG.E R2, desc[UR60][R4.64] ;  /* 0x0000003c04021981 */ /* 0x002ea2000c1e1900 */
[----:B------:R-:W1:Y:S03]  /*25db0*/  LDC R3, c[0x0][0x448] ;  /* 0x00011200ff037b82 */ /* 0x000e660000000800 */
[----:B------:R-:W2:Y:S01]  /*25dc0*/  @P1 LDG.E R4, desc[UR60][R4.64+0x4] ;  /* 0x0000043c04041981 */ /* 0x000ea2000c1e1900 */
[----:B-----5:R-:W-:Y:S01]  /*25dd0*/  IMAD.IADD R0, R9, 0x1, -R0 ;  /* 0x0000000109007824 */ /* 0x020fe200078e0a00 */
[----:B------:R-:W-:Y:S01]  /*25de0*/  BSSY B0, `(.L_x_2978) ;  /* 0x000017a000007945 */ /* 0x000fe20003800000 */
[----:B-1----:R-:W-:-:S13]  /*25df0*/  ISETP.NE.AND P0, PT, R3, 0x1, PT ;  /* 0x000000010300780c */ /* 0x002fda0003f05270 */
[----:B------:R-:W1:Y:S01]  /*25e00*/  @P0 LDC R3, c[0x0][0x44c] ;  /* 0x00011300ff030b82 */ /* 0x000e620000000800 */
[----:B--2---:R-:W-:-:S07]  /*25e10*/  @P1 IMAD.IADD R8, R4, 0x1, -R2 ;  /* 0x0000000104081824 */ /* 0x004fce00078e0a02 */
[----:B------:R-:W2:Y:S01]  /*25e20*/  @P0 LDC R4, c[0x0][0x450] ;  /* 0x00011400ff040b82 */ /* 0x000ea20000000800 */
[----:B------:R-:W-:-:S04]  /*25e30*/  IMAD.SHL.U32 R2, R17, 0x80, RZ ;  /* 0x0000008011027824 */ /* 0x000fc800078e00ff */
[----:B------:R-:W-:-:S04]  /*25e40*/  VIADD R2, R2, 0x7f ;  /* 0x0000007f02027836 */ /* 0x000fc80000000000 */
[----:B-1----:R-:W-:Y:S01]  /*25e50*/  @P0 IMAD.HI.U32 R3, R2, R3, RZ ;  /* 0x0000000302030227 */ /* 0x002fe200078e00ff */
[----:B------:R-:W-:-:S03]  /*25e60*/  MOV R5, R2 ;  /* 0x0000000200057202 */ /* 0x000fc60000000f00 */
[----:B------:R-:W-:Y:S01]  /*25e70*/  IMAD.MOV.U32 R2, RZ, RZ, RZ ;  /* 0x000000ffff027224 */ /* 0x000fe200078e00ff */
[----:B--2---:R-:W-:Y:S01]  /*25e80*/  @P0 SHF.R.U32.HI R5, RZ, R4, R3 ;  /* 0x00000004ff050219 */ /* 0x004fe20000011603 */
[----:B------:R-:W-:-:S04]  /*25e90*/  IMAD.IADD R4, R0, 0x1, R8 ;  /* 0x0000000100047824 */ /* 0x000fc800078e0208 */
[C---:B------:R-:W-:Y:S01]  /*25ea0*/  VIADD R3, R4.reuse, 0x6f ;  /* 0x0000006f04037836 */ /* 0x040fe20000000000 */
[----:B------:R-:W-:-:S03]  /*25eb0*/  IADD3 R21, R4, 0x70, -R13 ;  /* 0x0000007004157810 */ /* 0x000fc60007ffe80d */
[----:B------:R-:W-:-:S04]  /*25ec0*/  IMAD.HI R6, R3, -0x6db6db6d, R2 ;  /* 0x9249249303067827 */ /* 0x000fc800078e0202 */
[----:B------:R-:W-:Y:S01]  /*25ed0*/  IMAD.IADD R3, R21, 0x1, R5 ;  /* 0x0000000115037824 */ /* 0x000fe200078e0205 */
[----:B------:R-:W-:-:S03]  /*25ee0*/  SHF.R.U32.HI R20, RZ, 0x1f, R6 ;  /* 0x0000001fff147819 */ /* 0x000fc60000011606 */
[----:B------:R-:W-:Y:S01]  /*25ef0*/  IMAD.HI R2, R3, -0x6db6db6d, R2 ;  /* 0x9249249303027827 */ /* 0x000fe200078e0202 */
[----:B------:R-:W-:-:S04]  /*25f00*/  LEA.HI.SX32 R20, R6, R20, 0x1a ;  /* 0x0000001406147211 */ /* 0x000fc800078fd2ff */
[----:B------:R-:W-:-:S04]  /*25f10*/  SHF.R.U32.HI R3, RZ, 0x1f, R2 ;  /* 0x0000001fff037819 */ /* 0x000fc80000011602 */
[----:B------:R-:W-:-:S04]  /*25f20*/  LEA.HI.SX32 R2, R2, R3, 0x1a ;  /* 0x0000000302027211 */ /* 0x000fc800078fd2ff */
[----:B------:R-:W-:-:S05]  /*25f30*/  VIMNMX R2, R20, R2, PT ;  /* 0x0000000214027248 */ /* 0x000fca0003fe0100 */
[----:B------:R-:W-:Y:S01]  /*25f40*/  IMAD R2, R2, 0x70, -R0 ;  /* 0x0000007002027824 */ /* 0x000fe200078e0a00 */
[----:B------:R-:W-:-:S04]  /*25f50*/  IADD3 R0, -R0, RZ, RZ ;  /* 0x000000ff00007210 */ /* 0x000fc80007ffe1ff */
[----:B------:R-:W-:Y:S02]  /*25f60*/  VIMNMX R4, R2, R8, PT ;  /* 0x0000000802047248 */ /* 0x000fe40003fe0100 */
[----:B------:R-:W-:-:S04]  /*25f70*/  VIMNMX R0, RZ, R0, !PT ;  /* 0x00000000ff007248 */ /* 0x000fc80007fe0100 */
[----:B------:R-:W-:Y:S02]  /*25f80*/  ISETP.GT.AND P0, PT, R4, R0, PT ;  /* 0x000000000400720c */ /* 0x000fe40003f04270 */
[----:B------:R-:W-:-:S05]  /*25f90*/  SHF.R.U32.HI R2, RZ, 0x4, R0 ;  /* 0x00000004ff027819 */ /* 0x000fca0000011600 */
[----:B------:R-:W-:-:S04]  /*25fa0*/  IMAD.WIDE.U32 R2, R2, 0x24924925, RZ ;  /* 0x2492492502027825 */ /* 0x000fc800078e00ff */
[----:B------:R-:W-:Y:S02]  /*25fb0*/  IMAD.MOV.U32 R2, RZ, RZ, R3 ;  /* 0x000000ffff027224 */ /* 0x000fe400078e0003 */
[----:B------:R-:W-:Y:S02]  /*25fc0*/  @P0 VIADD R5, R4, 0x6f ;  /* 0x0000006f04050836 */ /* 0x000fe40000000000 */
[----:B------:R-:W-:Y:S02]  /*25fd0*/  @P0 IMAD.MOV.U32 R4, RZ, RZ, RZ ;  /* 0x000000ffff040224 */ /* 0x000fe400078e00ff */
[----:B------:R-:W-:Y:S02]  /*25fe0*/  IMAD.MOV.U32 R8, RZ, RZ, R2 ;  /* 0x000000ffff087224 */ /* 0x000fe400078e0002 */
[----:B------:R-:W-:-:S05]  /*25ff0*/  @P0 IMAD.HI R4, R5, -0x6db6db6d, R4 ;  /* 0x9249249305040827 */ /* 0x000fca00078e0204 */
        /* <DEDUP_REMOVED lines=12> */
.L_x_3163:
[----:B--2---:R-:W-:Y:S02]  /*260c0*/  ISETP.NE.AND P0, PT, R14, RZ, PT ;  /* 0x000000ff0e00720c */ /* 0x004fe40003f05270 */
[----:B------:R-:W-:-:S11]  /*260d0*/  PLOP3.LUT P6, PT, PT, PT, PT, 0x8, 0x0 ;  /* 0x000000000000781c */ /* 0x000fd60003fce170 */
[----:B------:R-:W-:Y:S05]  /*260e0*/  @P0 BRA `(.L_x_2981) ;  /* 0x00000000000c0947 */ /* 0x000fea0003800000 */
[----:B------:R-:W-:-:S03]  /*260f0*/  UMOV UR4, 0xffffffff ;  /* 0xffffffff00047882 */ /* 0x000fc60000000000 */
[----:B------:R-:W-:Y:S05]  /*26100*/  BRA.DIV UR4, `(.L_x_2982) ;  /* 0x0000007a04307947 */ /* 0x000fea000b800000 */
[----:B------:R-:W-:-:S13]  /*26110*/  ELECT P6, URZ, PT ;  /* 0x00000000003f782f */ /* 0x000fda00038c0000 */
.L_x_2981:
[----:B-1----:R-:W2:Y:S04]  /*26120*/  LDL R3, [R1+0x50] ;  /* 0x0000500001037983 */ /* 0x002ea80000100800 */
[----:B------:R-:W3:Y:S01]  /*26130*/  LDL R5, [R1+0x4] ;  /* 0x0000040001057983 */ /* 0x000ee20000100800 */
[----:B------:R-:W-:Y:S01]  /*26140*/  BSSY B1, `(.L_x_2983) ;  /* 0x0000008000017945 */ /* 0x000fe20003800000 */
[----:B--2---:R-:W-:-:S04]  /*26150*/  IADD3 R3, R3, 0x1, RZ ;  /* 0x0000000103037810 */ /* 0x004fc80007ffe0ff */
[----:B------:R-:W-:-:S04]  /*26160*/  LEA.HI R4, R3, R3, RZ, 0x1 ;  /* 0x0000000303047211 */ /* 0x000fc800078f08ff */
[----:B------:R-:W-:-:S05]  /*26170*/  LOP3.LUT R4, R4, 0xfffffffe, RZ, 0xc0, !PT ;  /* 0xfffffffe04047812 */ /* 0x000fca00078ec0ff */
[----:B------:R-:W-:-:S05]  /*26180*/  IMAD.IADD R3, R3, 0x1, -R4 ;  /* 0x0000000103037824 */ /* 0x000fca00078e0a04 */
[----:B------:R-:W-:-:S04]  /*26190*/  SHF.L.U32 R3, R3, 0x1f, RZ ;  /* 0x0000001f03037819 */ /* 0x000fc800000006ff */
[----:B---3--:R-:W1:Y:S02]  /*261a0*/  SYNCS.PHASECHK.TRANS64.TRYWAIT P0, [R5+URZ+0x36820], R3 ;  /* 0x03682003050075a7 */ /* 0x008e64000800017f */
[----:B-1----:R-:W-:Y:S05]  /*261b0*/  @!P0 BRA `(.L_x_2984) ;  /* 0x0000007800248947 */ /* 0x002fea0003800000 */
.L_x_3166:
[----:B------:R-:W-:Y:S05]  /*261c0*/  BSYNC B1 ;  /* 0x0000000000017941 */ /* 0x000fea0003800000 */
.L_x_2983:
        /* <DEDUP_REMOVED lines=13> */
.L_x_3167:
[----:B------:R-:W-:Y:S05]  /*262a0*/  BSYNC B2 ;  /* 0x0000000000027941 */ /* 0x000fea0003800000 */
.L_x_2987:
        /* <DEDUP_REMOVED lines=9> */
.L_x_2990:
[----:B------:R-:W-:Y:S05]  /*26340*/  BSYNC B2 ;  /* 0x0000000000027941 */ /* 0x000fea0003800000 */
.L_x_2989:
        /* <DEDUP_REMOVED lines=14> */
.L_x_2991:
        /* <DEDUP_REMOVED lines=16> */
.L_x_2992:
        /* <DEDUP_REMOVED lines=16> */
.L_x_2993:
        /* <DEDUP_REMOVED lines=13> */
.L_x_3168:
[----:B------:R-:W-:Y:S05]  /*26700*/  BSYNC B2 ;  /* 0x0000000000027941 */ /* 0x000fea0003800000 */
.L_x_2994:
        /* <DEDUP_REMOVED lines=11> */
.L_x_2997:
[----:B------:R-:W-:Y:S05]  /*267c0*/  BSYNC B2 ;  /* 0x0000000000027941 */ /* 0x000fea0003800000 */
.L_x_2996:
[----:B------:R-:W-:Y:S01]  /*267d0*/  R2UR UR10, R15 ;  /* 0x000000000f0a72ca */ /* 0x000fe200000e0000 */
[----:B------:R-:W-:Y:S01]  /*267e0*/  UIADD3 UR4, UP0, UR36, 0x670, URZ ;  /* 0x0000067024047890 */ /* 0x000fe2000ff1e03f */
[----:B------:R-:W-:Y:S01]  /*267f0*/  R2UR UR6, R12 ;  /* 0x000000000c0672ca */ /* 0x000fe200000e0000 */
[----:B------:R-:W-:Y:S01]  /*26800*/  VIADD R3, R5, 0x400 ;  /* 0x0000040005037836 */ /* 0x000fe20000000000 */
[----:B------:R-:W-:Y:S01]  /*26810*/  R2UR UR7, R13 ;  /* 0x000000000d0772ca */ /* 0x000fe200000e0000 */
[----:B------:R-:W-:Y:S01]  /*26820*/  UIADD3.X UR5, URZ, UR37, URZ, UP0, !UPT ;  /* 0x000000253f057290 */ /* 0x000fe200087fe43f */
[----:B------:R-:W-:Y:S02]  /*26830*/  PLOP3.LUT P0, PT, PT, PT, PT, 0x80, 0x0 ;  /* 0x000000000000781c */ /* 0x000fe40003f0f070 */
[----:B-12---:R-:W-:-:S11]  /*26840*/  IADD3 R6, R6, 0x368b0, RZ ;  /* 0x000368b006067810 */ /* 0x006fd60007ffe0ff */
.L_x_2998:
        /* <DEDUP_REMOVED lines=15> */
.L_x_2999:
        /* <DEDUP_REMOVED lines=15> */
.L_x_3000:
        /* <DEDUP_REMOVED lines=10> */
.L_x_2986:
[----:B------:R-:W-:Y:S05]  /*26ad0*/  BSYNC B1 ;  /* 0x0000000000017941 */ /* 0x000fea0003800000 */
.L_x_2985:
[----:B-1----:R-:W2:Y:S04]  /*26ae0*/  LDL.LU R3, [R1+0x1c] ;  /* 0x00001c0001037983 */ /* 0x002ea80000300800 */
[----:B------:R-:W3:Y:S01]  /*26af0*/  LDL.LU R7, [R1+0x24] ;  /* 0x0000240001077983 */ /* 0x000ee20000300800 */
[----:B------:R-:W-:Y:S02]  /*26b00*/  IADD3 R8, R8, -0x2, RZ ;  /* 0xfffffffe08087810 */ /* 0x000fe40007ffe0ff */
[----:B------:R-:W-:Y:S02]  /*26b10*/  PLOP3.LUT P0, PT, PT, PT, PT, 0x8, 0x0 ;  /* 0x000000000000781c */ /* 0x000fe40003f0e170 */
        /* <DEDUP_REMOVED lines=9> */
.L_x_3017:
        /* <DEDUP_REMOVED lines=14> */
.L_x_3169:
[----:B------:R-:W-:Y:S05]  /*26c90*/  BSYNC B2 ;  /* 0x0000000000027941 */ /* 0x000fea0003800000 */
.L_x_3003:
        /* <DEDUP_REMOVED lines=9> */
.L_x_3006:
[----:B------:R-:W-:Y:S05]  /*26d30*/  BSYNC B2 ;  /* 0x0000000000027941 */ /* 0x000fea0003800000 */
.L_x_3005:
        /* <DEDUP_REMOVED lines=13> */
.L_x_3007:
        /* <DEDUP_REMOVED lines=16> */
.L_x_3008:
        /* <DEDUP_REMOVED lines=16> */
.L_x_3009:
        /* <DEDUP_REMOVED lines=13> */
.L_x_3170:
[----:B------:R-:W-:Y:S05]  /*270e0*/  BSYNC B2 ;  /* 0x0000000000027941 */ /* 0x000fea0003800000 */
.L_x_3010:
[----:B------:R-:W-:Y:S01]  /*270f0*/  BSSY B2, `(.L_x_3012) ;  /* 0x000000b000027945 */ /* 0x000fe20003800000 */
[----:B------:R-:W-:Y:S01]  /*27100*/  MOV R12, 0x0 ;  /* 0x00000000000c7802 */ /* 0x000fe20000000f00 */
[----:B0-----:R-:W-:Y:S02]  /*27110*/  IMAD.MOV.U32 R13, RZ, RZ, 0x12f00000 ;  /* 0x12f00000ff0d7424 */ /* 0x001fe400078e00ff */
[----:B------:R-:W-:Y:S05]  /*27120*/  @P2 BRA `(.L_x_3013) ;  /* 0x00000000001c2947 */ /* 0x000fea0003800000 */
[----:B------:R-:W0:Y:S01]  /*27130*/  S2R R9, SR_TID.X ;  /* 0x0000000000097919 */ /* 0x000e220000002100 */
[----:B------:R-:W-:-:S04]  /*27140*/  IMAD.MOV.U32 R3, RZ, RZ, 0xa800 ;  /* 0x0000a800ff037424 */ /* 0x000fc800078e00ff */
[----:B------:R3:W-:Y:S01]  /*27150*/  SYNCS.ARRIVE.TRANS64 RZ, [R7+URZ+0x368b0], R3 ;  /* 0x0368b00307ff79a7 */ /* 0x0007e2000800003f */
[----:B0-----:R-:W-:-:S04]  /*27160*/  LOP3.LUT R9, R9, 0x1f, RZ, 0xc0, !PT ;  /* 0x0000001f09097812 */ /* 0x001fc800078ec0ff */
[----:B------:R-:W-:-:S13]  /*27170*/  ISETP.NE.AND P1, PT, R9, RZ, PT ;  /* 0x000000ff0900720c */ /* 0x000fda0003f25270 */
[----:B---3--:R-:W-:Y:S05]  /*27180*/  @!P1 BRA `(.L_x_3013) ;  /* 0x0000000000049947 */ /* 0x008fea0003800000 */
[----:B------:R-:W-:Y:S01]  /*27190*/  BPT.TRAP 0x1 ;  /* 0x000000040000795c */ /* 0x000fe20000300000 */
.L_x_3013:
[----:B------:R-:W-:Y:S05]  /*271a0*/  BSYNC B2 ;  /* 0x0000000000027941 */ /* 0x000fea0003800000 */
.L_x_3012:
        /* <DEDUP_REMOVED lines=8> */
.L_x_3014:
        /* <DEDUP_REMOVED lines=15> */
.L_x_3015:
        /* <DEDUP_REMOVED lines=15> */
.L_x_3016:
        /* <DEDUP_REMOVED lines=10> */
.L_x_3002:
[----:B------:R-:W-:Y:S05]  /*274b0*/  BSYNC B1 ;  /* 0x0000000000017941 */ /* 0x000fea0003800000 */
.L_x_3001:
        /* <DEDUP_REMOVED lines=12> */
.L_x_2979:
[----:B------:R-:W-:Y:S05]  /*27580*/  BSYNC B0 ;  /* 0x0000000000007941 */ /* 0x000fea0003800000 */
.L_x_2978:
[----:B------:R-:W3:Y:S01]  /*27590*/  LDC R0, c[0x0][0x448] ;  /* 0x00011200ff007b82 */ /* 0x000ee20000000800 */
[----:B------:R-:W-:Y:S05]  /*275a0*/  @!P0 WARPSYNC.ALL ;  /* 0x0000000000008948 */ /* 0x000fea0003800000 */
[----:B------:R-:W-:Y:S02]  /*275b0*/  BSSY B7, `(.L_x_3018) ;  /* 0x000047e000077945 */ /* 0x000fe40003800000 */
[----:B------:R-:W-:Y:S01]  /*275c0*/  @!P0 BAR.SYNC.DEFER_BLOCKING 0xc, 0x180 ;  /* 0x0306000000008b1d */ /* 0x000fe20000010000 */
[----:B---3--:R-:W-:Y:S02]  /*275d0*/  ISETP.NE.AND P1, PT, R0, 0x1, PT ;  /* 0x000000010000780c */ /* 0x008fe40003f25270 */
[----:B------:R-:W-:-:S11]  /*275e0*/  LEA R0, R17, 0x7f, 0x7 ;  /* 0x0000007f11007811 */ /* 0x000fd600078e38ff */
[----:B------:R-:W3:Y:S08]  /*275f0*/  @P1 LDC R2, c[0x0][0x44c] ;  /* 0x00011300ff021b82 */ /* 0x000ef00000000800 */
[----:B-12---:R-:W1:Y:S01]  /*27600*/  @P1 LDC R3, c[0x0][0x450] ;  /* 0x00011400ff031b82 */ /* 0x006e620000000800 */
[----:B---3--:R-:W-:-:S05]  /*27610*/  @P1 IMAD.HI.U32 R2, R0, R2, RZ ;  /* 0x0000000200021227 */ /* 0x008fca00078e00ff */
[----:B-1----:R-:W-:Y:S02]  /*27620*/  @P1 SHF.R.U32.HI R0, RZ, R3, R2 ;  /* 0x00000003ff001219 */ /* 0x002fe40000011602 */
[----:B------:R-:W-:-:S03]  /*27630*/  MOV R2, RZ ;  /* 0x000000ff00027202 */ /* 0x000fc60000000f00 */
[----:B------:R-:W-:-:S04]  /*27640*/  IMAD.IADD R3, R21, 0x1, R0 ;  /* 0x0000000115037824 */ /* 0x000fc800078e0200 */
[----:B------:R-:W-:-:S05]  /*27650*/  IMAD.HI R2, R3, -0x6db6db6d, R2 ;  /* 0x9249249303027827 */ /* 0x000fca00078e0202 */
[----:B------:R-:W-:-:S04]  /*27660*/  SHF.R.U32.HI R0, RZ, 0x1f, R2 ;  /* 0x0000001fff007819 */ /* 0x000fc80000011602 */
[----:B------:R-:W-:-:S04]  /*27670*/  LEA.HI.SX32 R2, R2, R0, 0x1a ;  /* 0x0000000002027211 */ /* 0x000fc800078fd2ff */
[----:B------:R-:W-:-:S04]  /*27680*/  VIMNMX R4, R20, R2, PT ;  /* 0x0000000214047248 */ /* 0x000fc80003fe0100 */
[----:B------:R-:W-:Y:S01]  /*27690*/  ISETP.GT.AND P0, PT, R4, RZ, PT ;  /* 0x000000ff0400720c */ /* 0x000fe20003f04270 */
        /* <DEDUP_REMOVED lines=19> */
.L_x_3019:
        /* <DEDUP_REMOVED lines=12> */
[----:B------:R-:W-:Y:S01]  /*27890*/  IMAD.U32 R5, RZ, RZ, UR7 ;  /* 0x00000007ff057e24 */ /* 0x000fe2000f8e00ff */
[----:B0-----:R-:W-:Y:S01]  /*278a0*/  MOV R13, RZ ;  /* 0x000000ff000d7202 */ /* 0x001fe20000000f00 */
[----:B------:R-:W-:Y:S02]  /*278b0*/  IMAD.U32 R6, RZ, RZ, UR8 ;  /* 0x00000008ff067e24 */ /* 0x000fe4000f8e00ff */
[----:B------:R-:W-:-:S02]  /*278c0*/  IMAD.U32 R10, RZ, RZ, UR4 ;  /* 0x00000004ff0a7e24 */ /* 0x000fc4000f8e00ff */
[----:B------:R-:W-:Y:S02]  /*278d0*/  IMAD.U32 R11, RZ, RZ, UR5 ;  /* 0x00000005ff0b7e24 */ /* 0x000fe4000f8e00ff */
[----:B------:R-:W-:Y:S02]  /*278e0*/  IMAD.MOV.U32 R8, RZ, RZ, 0x70 ;  /* 0x00000070ff087424 */ /* 0x000fe400078e00ff */
[----:B------:R-:W-:-:S07]  /*278f0*/  IMAD.MOV.U32 R12, RZ, RZ, 0x1 ;  /* 0x00000001ff0c7424 */ /* 0x000fce00078e00ff */
[----:B------:R-:W-:-:S07]  /*27900*/  LEPC R20, `(.L_x_3022) ;  /* 0x000000001014794e */ /* 0x000fce0000000000 */
[----:B-1----:R-:W-:Y:S05]  /*27910*/  CALL.ABS.NOINC R2 ;  /* 0x0000000002007343 */ /* 0x002fea0003c00000 */
.L_x_3022:
[----:B------:R-:W-:Y:S05]  /*27920*/  BSYNC B6 ;  /* 0x0000000000067941 */ /* 0x000fea0003800000 */
.L_x_3021:
        /* <DEDUP_REMOVED lines=13> */
[----:B0-----:R-:W-:Y:S01]  /*27a00*/  MOV R13, RZ ;  /* 0x000000ff000d7202 */ /* 0x001fe20000000f00 */
[----:B------:R-:W-:Y:S02]  /*27a10*/  IMAD.U32 R6, RZ, RZ, UR8 ;  /* 0x00000008ff067e24 */ /* 0x000fe4000f8e00ff */
[----:B------:R-:W-:-:S02]  /*27a20*/  IMAD.U32 R10, RZ, RZ, UR4 ;  /* 0x00000004ff0a7e24 */ /* 0x000fc4000f8e00ff */
[----:B------:R-:W-:Y:S02]  /*27a30*/  IMAD.U32 R11, RZ, RZ, UR5 ;  /* 0x00000005ff0b7e24 */ /* 0x000fe4000f8e00ff */
[----:B------:R-:W-:Y:S02]  /*27a40*/  IMAD.MOV.U32 R8, RZ, RZ, 0x70 ;  /* 0x00000070ff087424 */ /* 0x000fe400078e00ff */
[----:B-1----:R-:W-:-:S07]  /*27a50*/  IMAD.MOV.U32 R12, RZ, RZ, 0x1 ;  /* 0x00000001ff0c7424 */ /* 0x002fce00078e00ff */
[----:B------:R-:W-:-:S07]  /*27a60*/  LEPC R20, `(.L_x_3025) ;  /* 0x000000001014794e */ /* 0x000fce0000000000 */
[----:B--2---:R-:W-:Y:S05]  /*27a70*/  CALL.ABS.NOINC R2 ;  /* 0x0000000002007343 */ /* 0x004fea0003c00000 */
.L_x_3025:
[----:B------:R-:W-:Y:S01]  /*27a80*/  MOV R2, 0x0 ;  /* 0x0000000000027802 */ /* 0x000fe20000000f00 */
[----:B------:R-:W-:Y:S01]  /*27a90*/  ULDC.64 UR4, c[0x4][0xa8] ;  /* 0x01002a0000047ab9 */ /* 0x000fe20000000a00 */
[----:B------:R-:W-:Y:S01]  /*27aa0*/  ULDC.64 UR6, c[0x4][0xb0] ;  /* 0x01002c0000067ab9 */ /* 0x000fe20000000a00 */
[----:B------:R-:W-:Y:S01]  /*27ab0*/  ULDC.64 UR8, c[0x4][0x18] ;  /* 0x0100060000087ab9 */ /* 0x000fe20000000a00 */
[----:B------:R-:W-:Y:S01]  /*27ac0*/  IMAD.U32 R4, RZ, RZ, UR4 ;  /* 0x00000004ff047e24 */ /* 0x000fe2000f8e00ff */
[----:B------:R-:W-:Y:S01]  /*27ad0*/  MOV R10, UR8 ;  /* 0x00000008000a7c02 */ /* 0x000fe20008000f00 */
[----:B------:R-:W0:Y:S01]  /*27ae0*/  LDC.64 R2, c[0x4][R2] ;  /* 0x0100000002027b82 */ /* 0x000e220000000a00 */
[----:B------:R-:W-:Y:S02]  /*27af0*/  IMAD.U32 R5, RZ, RZ, UR5 ;  /* 0x00000005ff057e24 */ /* 0x000fe4000f8e00ff */
[----:B------:R-:W-:Y:S02]  /*27b00*/  IMAD.U32 R6, RZ, RZ, UR6 ;  /* 0x00000006ff067e24 */ /* 0x000fe4000f8e00ff */
[----:B------:R-:W-:-:S02]  /*27b10*/  IMAD.U32 R7, RZ, RZ, UR7 ;  /* 0x00000007ff077e24 */ /* 0x000fc4000f8e00ff */
[----:B------:R-:W-:Y:S02]  /*27b20*/  IMAD.U32 R11, RZ, RZ, UR9 ;  /* 0x00000009ff0b7e24 */ /* 0x000fe4000f8e00ff */
[----:B------:R-:W-:Y:S02]  /*27b30*/  IMAD.MOV.U32 R8, RZ, RZ, 0x70 ;  /* 0x00000070ff087424 */ /* 0x000fe400078e00ff */
[----:B------:R-:W-:Y:S02]  /*27b40*/  IMAD.MOV.U32 R12, RZ, RZ, 0x1 ;  /* 0x00000001ff0c7424 */ /* 0x000fe400078e00ff */
[----:B------:R-:W-:-:S07]  /*27b50*/  IMAD.MOV.U32 R13, RZ, RZ, RZ ;  /* 0x000000ffff0d7224 */ /* 0x000fce00078e00ff */
[----:B------:R-:W-:-:S07]  /*27b60*/  LEPC R20, `(.L_x_3024) ;  /* 0x000000001014794e */ /* 0x000fce0000000000 */
[----:B0-----:R-:W-:Y:S05]  /*27b70*/  CALL.ABS.NOINC R2 ;  /* 0x0000000002007343 */ /* 0x001fea0003c00000 */
.L_x_3024:
[----:B------:R-:W-:Y:S05]  /*27b80*/  BSYNC B6 ;  /* 0x0000000000067941 */ /* 0x000fea0003800000 */
.L_x_3023:
        /* <DEDUP_REMOVED lines=10> */
[----:B----4-:R1:W2:Y:S02]  /*27c30*/  @P0 LDG.E R7, desc[UR60][R2.64] ;  /* 0x0000003c02070981 */ /* 0x0102a4000c1e1900 */
[----:B-1----:R-:W1:Y:S01]  /*27c40*/  LDC.64 R2, c[0x0][0x418] ;  /* 0x00010600ff027b82 */ /* 0x002e620000000a00 */
[----:B-----5:R-:W-:Y:S02]  /*27c50*/  IADD3 R4, R0, -0x1, RZ ;  /* 0xffffffff00047810 */ /* 0x020fe40007ffe0ff */
[----:B--2---:R-:W-:Y:S01]  /*27c60*/  SHF.R.S32.HI R8, RZ, 0x1f, R7 ;  /* 0x0000001fff087819 */ /* 0x004fe20000011407 */
[----:B------:R2:W-:Y:S04]  /*27c70*/  @P0 STL [R1+0x10], R7 ;  /* 0x0000100701000387 */ /* 0x0005e80000100800 */
        /* <DEDUP_REMOVED lines=10> */
.L_x_3173:
[----:B-1----:R-:W3:Y:S01]  /*27d20*/  LDL.LU R5, [R1+0x20] ;  /* 0x0000200001057983 */ /* 0x002ee20000300800 */
[----:B------:R-:W-:Y:S02]  /*27d30*/  PLOP3.LUT P1, PT, PT, PT, PT, 0x8, 0x0 ;  /* 0x000000000000781c */ /* 0x000fe40003f2e170 */
[----:B--2---:R-:W-:Y:S01]  /*27d40*/  ISETP.NE.AND P0, PT, R14, RZ, PT ;  /* 0x000000ff0e00720c */ /* 0x004fe20003f05270 */
[----:B------:R1:W-:Y:S04]  /*27d50*/  STL [R1], R0 ;  /* 0x0000000001007387 */ /* 0x0003e80000100800 */
[----:B------:R1:W-:Y:S01]  /*27d60*/  STL [R1+0xc], R4 ;  /* 0x00000c0401007387 */ /* 0x0003e20000100800 */
[----:B---3--:R-:W-:-:S05]  /*27d70*/  LOP3.LUT R5, R5, 0xfffffffe, RZ, 0xc0, !PT ;  /* 0xfffffffe05057812 */ /* 0x008fca00078ec0ff */
[----:B------:R-:W-:-:S05]  /*27d80*/  @P1 LOP3.LUT R5, R5, 0x1, RZ, 0xfc, !PT ;  /* 0x0000000105051812 */ /* 0x000fca00078efcff */
[----:B------:R1:W-:Y:S01]  /*27d90*/  STL [R1+0x20], R5 ;  /* 0x0000200501007387 */ /* 0x0003e20000100800 */
[----:B------:R-:W-:Y:S05]  /*27da0*/  @P0 BRA `(.L_x_3027) ;  /* 0x0000000400500947 */ /* 0x000fea0003800000 */
[----:B------:R-:W-:-:S03]  /*27db0*/  UMOV UR4, 0xffffffff ;  /* 0xffffffff00047882 */ /* 0x000fc60000000000 */
[----:B------:R-:W-:Y:S05]  /*27dc0*/  BRA.DIV UR4, `(.L_x_3028) ;  /* 0x0000005e04bc7947 */ /* 0x000fea000b800000 */
[----:B------:R-:W-:-:S13]  /*27dd0*/  ELECT P6, URZ, PT ;  /* 0x00000000003f782f */ /* 0x000fda00038c0000 */
.L_x_3176:
[----:B------:R-:W-:Y:S05]  /*27de0*/  @!P6 BRA `(.L_x_3027) ;  /* 0x000000040040e947 */ /* 0x000fea0003800000 */
[----:B------:R-:W-:-:S04]  /*27df0*/  ISETP.NE.U32.AND P0, PT, R2, RZ, PT ;  /* 0x000000ff0200720c */ /* 0x000fc80003f05070 */
[----:B------:R-:W-:-:S13]  /*27e00*/  ISETP.NE.AND.EX P0, PT, R3, RZ, PT, P0 ;  /* 0x000000ff0300720c */ /* 0x000fda0003f05300 */
[----:B------:R-:W-:Y:S05]  /*27e10*/  @!P0 BRA `(.L_x_3029) ;  /* 0x0000000000548947 */ /* 0x000fea0003800000 */
[----:B------:R-:W2:Y:S01]  /*27e20*/  LDC R6, c[0x0][0x43c] ;  /* 0x00010f00ff067b82 */ /* 0x000ea20000000800 */
[----:B------:R-:W-:Y:S01]  /*27e30*/  IMAD.MOV.U32 R9, RZ, RZ, R4 ;  /* 0x000000ffff097224 */ /* 0x000fe200078e0004 */
[----:B------:R-:W-:-:S03]  /*27e40*/  ULDC.64 UR4, c[0x0][0x428] ;  /* 0x00010a0000047ab9 */ /* 0x000fc60000000a00 */
[----:B-1----:R-:W-:Y:S01]  /*27e50*/  IMAD.MOV.U32 R0, RZ, RZ, R9 ;  /* 0x000000ffff007224 */ /* 0x002fe200078e0009 */
[----:B--2---:R-:W-:-:S13]  /*27e60*/  ISETP.NE.AND P0, PT, R6, 0x1, PT ;  /* 0x000000010600780c */ /* 0x004fda0003f05270 */
[----:B------:R-:W1:Y:S02]  /*27e70*/  @P0 LDC.64 R4, c[0x0][0x440] ;  /* 0x00011000ff040b82 */ /* 0x000e640000000a00 */
[----:B-1----:R-:W-:-:S05]  /*27e80*/  @P0 IMAD.HI.U32 R4, R9, R4, RZ ;  /* 0x0000000409040227 */ /* 0x002fca00078e00ff */
        /* <DEDUP_REMOVED lines=8> */
[----:B------:R-:W-:-:S03]  /*27f10*/  IMAD.WIDE.U32 R4, R7, UR4, R4 ;  /* 0x0000000407047c25 */ /* 0x000fc6000f8e0004 */
[----:B------:R-:W-:Y:S02]  /*27f20*/  LEA R2, P0, R4, R2, 0x2 ;  /* 0x0000000204027211 */ /* 0x000fe400078010ff */
[----:B------:R-:W-:-:S04]  /*27f30*/  IADD3 R0, R5, R0, RZ ;  /* 0x0000000005007210 */ /* 0x000fc80007ffe0ff */
[----:B------:R-:W-:-:S05]  /*27f40*/  LEA.HI.X R3, R4, R3, R0, 0x2, P0 ;  /* 0x0000000304037211 */ /* 0x000fca00000f1400 */
[----:B------:R-:W3:Y:S04]  /*27f50*/  LDG.E R0, desc[UR60][R2.64] ;  /* 0x0000003c02007981 */ /* 0x000ee8000c1e1900 */
[----:B---3--:R2:W-:Y:S02]  /*27f60*/  STL [R1], R0 ;  /* 0x0000000001007387 */ /* 0x0085e40000100800 */
.L_x_3029:
[----:B------:R-:W3:Y:S04]  /*27f70*/  LDL R7, [R1+0x4] ;  /* 0x0000040001077983 */ /* 0x000ee80000100800 */
[----:B-12---:R-:W3:Y:S04]  /*27f80*/  LDL R0, [R1+0x8] ;  /* 0x0000080001007983 */ /* 0x006ee80000100800 */
[----:B------:R-:W2:Y:S01]  /*27f90*/  LDL R2, [R1+0x14] ;  /* 0x0000140001027983 */ /* 0x000ea20000100800 */
[----:B---3--:R-:W-:Y:S01]  /*27fa0*/  IMAD R0, R0, 0x8, R7 ;  /* 0x0000000800007824 */ /* 0x008fe200078e0207 */
[----:B--2---:R-:W-:-:S04]  /*27fb0*/  SHF.L.U32 R2, R2, 0x1f, RZ ;  /* 0x0000001f02027819 */ /* 0x004fc800000006ff */
[----:B------:R-:W1:Y:S02]  /*27fc0*/  SYNCS.PHASECHK.TRANS64.TRYWAIT P0, [R0+URZ+0x36840], R2 ;  /* 0x03684002000075a7 */ /* 0x000e64000800017f */
[----:B-1----:R-:W-:Y:S05]  /*27fd0*/  @!P0 BRA `(.L_x_3030) ;  /* 0x0000005c00588947 */ /* 0x002fea0003800000 */
.L_x_3177:
        /* <DEDUP_REMOVED lines=11> */
.L_x_3031:
        /* <DEDUP_REMOVED lines=38> */
.L_x_3027:
[----:B------:R-:W2:Y:S04]  /*282f0*/  LDL R2, [R1+0x4] ;  /* 0x0000040001027983 */ /* 0x000ea80000100800 */
[----:B------:R-:W3:Y:S04]  /*28300*/  LDL.LU R3, [R1+0x3c] ;  /* 0x00003c0001037983 */ /* 0x000ee80000300800 */
[----:B-1----:R-:W4:Y:S04]  /*28310*/  LDL.LU R5, [R1+0x30] ;  /* 0x0000300001057983 */ /* 0x002f280000300800 */
[----:B------:R-:W5:Y:S01]  /*28320*/  LDL.LU R4, [R1+0x44] ;  /* 0x0000440001047983 */ /* 0x000f620000300800 */
        /* <DEDUP_REMOVED lines=29> */
[----:B------:R-:W1:Y:S01]  /*28500*/  LDC.64 R2, c[0x4][R2] ;  /* 0x0100000002027b82 */ /* 0x000e620000000a00 */
        /* <DEDUP_REMOVED lines=9> */
.L_x_3033:
[----:B------:R-:W-:Y:S05]  /*285a0*/  BSYNC B6 ;  /* 0x0000000000067941 */ /* 0x000fea0003800000 */
.L_x_3032:
[----:B------:R-:W3:Y:S01]  /*285b0*/  LDL.LU R6, [R1+0x3c] ;  /* 0x00003c0001067983 */ /* 0x000ee20000300800 */
[----:B------:R-:W-:Y:S01]  /*285c0*/  ULDC.64 UR4, c[0x0][0x2d8] ;  /* 0x0000b60000047ab9 */ /* 0x000fe20000000a00 */
[----:B------:R-:W1:Y:S01]  /*285d0*/  LDC R7, c[0x0][0x448] ;  /* 0x00011200ff077b82 */ /* 0x000e620000000800 */
[----:B------:R-:W-:Y:S01]  /*285e0*/  ULDC.64 UR6, c[0x0][0x280] ;  /* 0x0000a00000067ab9 */ /* 0x000fe20000000a00 */
[----:B--2---:R-:W3:Y:S04]  /*285f0*/  LDL.LU.64 R2, [R1+0x48] ;  /* 0x0000480001027983 */ /* 0x004ee80000300a00 */
[----:B------:R-:W2:Y:S04]  /*28600*/  LDL.LU R0, [R1+0x44] ;  /* 0x0000440001007983 */ /* 0x000ea80000300800 */
[----:B------:R-:W4:Y:S04]  /*28610*/  LDL.LU R4, [R1+0x54] ;  /* 0x0000540001047983 */ /* 0x000f280000300800 */
[----:B------:R-:W4:Y:S01]  /*28620*/  LDL.LU R5, [R1+0x30] ;  /* 0x0000300001057983 */ /* 0x000f220000300800 */
[----:B------:R-:W0:Y:S01]  /*28630*/  S2R R8, SR_TID.X ;  /* 0x0000000000087919 */ /* 0x000e220000002100 */
[----:B------:R-:W0:Y:S01]  /*28640*/  S2R R10, SR_TID.X ;  /* 0x00000000000a7919 */ /* 0x000e220000002100 */
[----:B-1----:R-:W-:Y:S01]  /*28650*/  ISETP.NE.AND P0, PT, R7, 0x1, PT ;  /* 0x000000010700780c */ /* 0x002fe20003f05270 */
[----:B0-----:R-:W-:-:S02]  /*28660*/  IMAD.SHL.U32 R8, R8, 0x8, RZ ;  /* 0x0000000808087824 */ /* 0x001fc400078e00ff */
[----:B------:R-:W-:-:S03]  /*28670*/  IMAD.SHL.U32 R10, R10, 0x8, RZ ;  /* 0x000000080a0a7824 */ /* 0x000fc600078e00ff */
[----:B------:R-:W-:-:S04]  /*28680*/  LOP3.LUT R8, R8, 0x38, RZ, 0xc0, !PT ;  /* 0x0000003808087812 */ /* 0x000fc800078ec0ff */
[----:B------:R-:W-:Y:S02]  /*28690*/  LOP3.LUT R9, R8, 0x40, RZ, 0xfc, !PT ;  /* 0x0000004008097812 */ /* 0x000fe400078efcff */
[----:B------:R-:W-:Y:S02]  /*286a0*/  LOP3.LUT R10, R10, 0x38, RZ, 0xc0, !PT ;  /* 0x000000380a0a7812 */ /* 0x000fe400078ec0ff */
[----:B------:R-:W-:Y:S01]  /*286b0*/  LOP3.LUT R8, R8, 0x80, RZ, 0xfc, !PT ;  /* 0x0000008008087812 */ /* 0x000fe200078efcff */
[----:B---3--:R-:W-:Y:S02]  /*286c0*/  IMAD.MOV.U32 R3, RZ, RZ, R6 ;  /* 0x000000ffff037224 */ /* 0x008fe400078e0006 */
[----:B------:R-:W0:Y:S01]  /*286d0*/  @P0 LDC R6, c[0x0][0x450] ;  /* 0x00011400ff060b82 */ /* 0x000e220000000800 */
[----:B--2---:R-:W-:Y:S02]  /*286e0*/  IMAD R0, R0, UR4, RZ ;  /* 0x0000000400007c24 */ /* 0x004fe4000f8e02ff */
[----:B------:R-:W-:-:S04]  /*286f0*/  IMAD.WIDE.U32 R2, R18, UR4, R2 ;  /* 0x0000000412027c25 */ /* 0x000fc8000f8e0002 */
[----:B------:R-:W-:Y:S01]  /*28700*/  IMAD R0, R18, UR5, R0 ;  /* 0x0000000512007c24 */ /* 0x000fe2000f8e0200 */
[----:B------:R-:W-:-:S04]  /*28710*/  ULDC.64 UR4, c[0x0][0x2e0] ;  /* 0x0000b80000047ab9 */ /* 0x000fc80000000a00 */
[----:B------:R-:W-:Y:S01]  /*28720*/  IADD3 R3, R3, R0, RZ ;  /* 0x0000000003037210 */ /* 0x000fe20007ffe0ff */
[----:B----4-:R-:W-:Y:S02]  /*28730*/  IMAD R0, R4, UR4, RZ ;  /* 0x0000000404007c24 */ /* 0x010fe4000f8e02ff */
[----:B------:R-:W1:Y:S02]  /*28740*/  S2R R4, SR_TID.X ;  /* 0x0000000000047919 */ /* 0x000e640000002100 */
[C---:B------:R-:W-:Y:S02]  /*28750*/  IMAD R0, R5.reuse, UR5, R0 ;  /* 0x0000000505007c24 */ /* 0x040fe4000f8e0200 */
[----:B------:R-:W-:Y:S01]  /*28760*/  IMAD.WIDE.U32 R2, R5, UR4, R2 ;  /* 0x0000000405027c25 */ /* 0x000fe2000f8e0002 */
[----:B------:R-:W-:-:S03]  /*28770*/  ULDC.64 UR4, c[0x0][0x2d0] ;  /* 0x0000b40000047ab9 */ /* 0x000fc60000000a00 */
[----:B------:R-:W-:Y:S01]  /*28780*/  IMAD.IADD R3, R3, 0x1, R0 ;  /* 0x0000000103037824 */ /* 0x000fe200078e0200 */
[----:B-1----:R-:W-:-:S04]  /*28790*/  LOP3.LUT R4, R4, 0x7f, RZ, 0xc0, !PT ;  /* 0x0000007f04047812 */ /* 0x002fc800078ec0ff */
[----:B------:R-:W-:Y:S02]  /*287a0*/  SHF.R.U32.HI R5, RZ, 0x3, R4 ;  /* 0x00000003ff057819 */ /* 0x000fe40000011604 */
[----:B------:R-:W1:Y:S02]  /*287b0*/  S2R R4, SR_TID.X ;  /* 0x0000000000047919 */ /* 0x000e640000002100 */
[----:B-1----:R-:W-:-:S05]  /*287c0*/  IMAD.SHL.U32 R4, R4, 0x10, RZ ;  /* 0x0000001004047824 */ /* 0x002fca00078e00ff */
[----:B------:R-:W-:Y:S02]  /*287d0*/  LOP3.LUT R4, R5, 0x70, R4, 0xf8, !PT ;  /* 0x0000007005047812 */ /* 0x000fe400078ef804 */
[----:B------:R-:W1:Y:S03]  /*287e0*/  @P0 LDC R5, c[0x0][0x44c] ;  /* 0x00011300ff050b82 */ /* 0x000e660000000800 */
[----:B------:R-:W-:-:S04]  /*287f0*/  IMAD R4, R17, 0x80, R4 ;  /* 0x0000008011047824 */ /* 0x000fc800078e0204 */
[----:B------:R-:W-:Y:S02]  /*28800*/  IMAD.MOV.U32 R0, RZ, RZ, R4 ;  /* 0x000000ffff007224 */ /* 0x000fe400078e0004 */
[----:B-1----:R-:W-:-:S05]  /*28810*/  @P0 IMAD.HI.U32 R5, R4, R5, RZ ;  /* 0x0000000504050227 */ /* 0x002fca00078e00ff */
[----:B0-----:R-:W-:-:S04]  /*28820*/  @P0 SHF.R.U32.HI R0, RZ, R6, R5 ;  /* 0x00000006ff000219 */ /* 0x001fc80000011605 */
[C---:B------:R-:W-:Y:S01]  /*28830*/  IADD3 R6, -R0.reuse, RZ, RZ ;  /* 0x000000ff00067210 */ /* 0x040fe20007ffe1ff */
        /* <DEDUP_REMOVED lines=24> */
[----:B------:R-:W2:Y:S02]  /*289c0*/  LDL.LU R5, [R1+0x40] ;  /* 0x0000400001057983 */ /* 0x000ea40000300800 */
[----:B------:R-:W-:Y:S02]  /*289d0*/  LEA R17, R17, R6, 0x7 ;  /* 0x0000000611117211 */ /* 0x000fe400078e38ff */
[----:B------:R-:W-:Y:S03]  /*289e0*/  SHFL.IDX PT, R6, R3, 0x1, 0x181f ;  /* 0x00381f0003067f89 */ /* 0x000fe600000e0000 */
[----:B------:R-:W-:Y:S01]  /*289f0*/  VIADD R4, R17, 0x10 ;  /* 0x0000001011047836 */ /* 0x000fe20000000000 */
[----:B------:R-:W-:Y:S01]  /*28a00*/  SHFL.IDX PT, R8, R2, 0x1, 0x181f ;  /* 0x00381f0002087f89 */ /* 0x000fe200000e0000 */
[----:B--2---:R-:W-:-:S03]  /*28a10*/  IMAD R0, R5, R7, RZ ;  /* 0x0000000705007224 */ /* 0x004fc600078e02ff */
[----:B------:R-:W0:Y:S02]  /*28a20*/  SHFL.IDX PT, R5, R3, RZ, 0x181f ;  /* 0x00181fff03057589 */ /* 0x000e2400000e0000 */
[-C--:B------:R-:W-:Y:S02]  /*28a30*/  ISETP.GE.AND P3, PT, R4, R0.reuse, PT ;  /* 0x000000000400720c */ /* 0x080fe40003f66270 */
[----:B------:R-:W1:Y:S01]  /*28a40*/  SHFL.IDX PT, R4, R2, RZ, 0x181f ;  /* 0x00181fff02047589 */ /* 0x000e6200000e0000 */
[----:B------:R-:W-:-:S13]  /*28a50*/  ISETP.GE.AND P4, PT, R17, R0, PT ;  /* 0x000000001100720c */ /* 0x000fda0003f86270 */
        /* <DEDUP_REMOVED lines=10> */
[----:B0-----:R-:W-:Y:S01]  /*28b00*/  @!P3 IMAD.MOV.U32 R4, RZ, RZ, R7 ;  /* 0x000000ffff04b224 */ /* 0x001fe200078e0007 */
[----:B------:R-:W-:-:S02]  /*28b10*/  @!P3 MOV R5, R6 ;  /* 0x000000060005b202 */ /* 0x000fc40000000f00 */
[----:B------:R-:W-:Y:S04]  /*28b20*/  SHFL.IDX PT, R6, R2, 0x2, 0x181f ;  /* 0x00581f0002067f89 */ /* 0x000fe800000e0000 */
[----:B------:R-:W-:Y:S04]  /*28b30*/  @!P3 LDGSTS.E.BYPASS.LTC128B.128 [R9+0x15c00], desc[UR60][R4.64], !P2 ;  /* 0x15c000000409bfae */ /* 0x000fe8000d101d7c */
[----:B------:R-:W-:Y:S04]  /*28b40*/  @!P3 LDGSTS.E.BYPASS.LTC128B.128 [R9+0x19c00], desc[UR60][R4.64+0x80], !P1 ;  /* 0x19c000800409bfae */ /* 0x000fe8000c901d7c */
[----:B------:R0:W-:Y:S02]  /*28b50*/  @!P3 LDGSTS.E.BYPASS.LTC128B.128 [R9+0x1dc00], desc[UR60][R4.64+0x100], !P0 ;  /* 0x1dc001000409bfae */ /* 0x0001e4000c101d7c */
[----:B0-----:R-:W-:-:S05]  /*28b60*/  VIADD R4, R17, 0x20 ;  /* 0x0000002011047836 */ /* 0x001fca0000000000 */
[----:B------:R-:W-:Y:S02]  /*28b70*/  ISETP.GE.AND P3, PT, R4, R0, PT ;  /* 0x000000000400720c */ /* 0x000fe40003f66270 */
[----:B------:R-:W0:Y:S11]  /*28b80*/  SHFL.IDX PT, R4, R3, 0x2, 0x181f ;  /* 0x00581f0003047f89 */ /* 0x000e3600000e0000 */
[----:B0-----:R-:W-:-:S05]  /*28b90*/  @!P3 LEA R7, P4, R10, R4, 0x1 ;  /* 0x000000040a07b211 */ /* 0x001fca00078808ff */
[----:B------:R-:W-:Y:S02]  /*28ba0*/  @!P3 IMAD.X R4, RZ, RZ, R6, P4 ;  /* 0x000000ffff04b224 */ /* 0x000fe400020e0606 */
[----:B------:R-:W-:Y:S02]  /*28bb0*/  SHFL.IDX PT, R6, R2, 0x3, 0x181f ;  /* 0x00781f0002067f89 */ /* 0x000fe400000e0000 */
[----:B------:R-:W-:Y:S02]  /*28bc0*/  @!P3 IMAD.MOV.U32 R5, RZ, RZ, R4 ;  /* 0x000000ffff05b224 */ /* 0x000fe400078e0004 */
[----:B------:R-:W-:-:S05]  /*28bd0*/  @!P3 IMAD.MOV.U32 R4, RZ, RZ, R7 ;  /* 0x000000ffff04b224 */ /* 0x000fca00078e0007 */
[----:B------:R-:W-:Y:S04]  /*28be0*/  @!P3 LDGSTS.E.BYPASS.LTC128B.128 [R9+0x16400], desc[UR60][R4.64], !P2 ;  /* 0x164000000409bfae */ /* 0x000fe8000d101d7c */
[----:B------:R-:W-:Y:S04]  /*28bf0*/  @!P3 LDGSTS.E.BYPASS.LTC128B.128 [R9+0x1a400], desc[UR60][R4.64+0x80], !P1 ;  /* 0x1a4000800409bfae */ /* 0x000fe8000c901d7c */
[----:B------:R0:W-:Y:S02]  /*28c00*/  @!P3 LDGSTS.E.BYPASS.LTC128B.128 [R9+0x1e400], desc[UR60][R4.64+0x100], !P0 ;  /* 0x1e4001000409bfae */ /* 0x0001e4000c101d7c */
[----:B0-----:R-:W-:-:S04]  /*28c10*/  IADD3 R4, R17, 0x30, RZ ;  /* 0x0000003011047810 */ /* 0x001fc80007ffe0ff */
[----:B------:R-:W-:Y:S02]  /*28c20*/  ISETP.GE.AND P3, PT, R4, R0, PT ;  /* 0x000000000400720c */ /* 0x000fe40003f66270 */
[----:B------:R-:W0:Y:S11]  /*28c30*/  SHFL.IDX PT, R4, R3, 0x3, 0x181f ;  /* 0x00781f0003047f89 */ /* 0x000e3600000e0000 */
[----:B0-----:R-:W-:-:S05]  /*28c40*/  @!P3 LEA R5, P4, R10, R4, 0x1 ;  /* 0x000000040a05b211 */ /* 0x001fca00078808ff */
[----:B------:R-:W-:Y:S02]  /*28c50*/  @!P3 IMAD.X R4, RZ, RZ, R6, P4 ;  /* 0x000000ffff04b224 */ /* 0x000fe400020e0606 */
[----:B------:R-:W-:Y:S03]  /*28c60*/  SHFL.IDX PT, R6, R2, 0x4, 0x181f ;  /* 0x00981f0002067f89 */ /* 0x000fe600000e0000 */
[----:B------:R-:W-:-:S04]  /*28c70*/  @!P3 LOP3.LUT R5, R5, R4, RZ, 0x3c, !PT ;  /* 0x000000040505b212 */ /* 0x000fc800078e3cff */
[----:B------:R-:W-:-:S04]  /*28c80*/  @!P3 LOP3.LUT R4, R5, R4, RZ, 0x3c, !PT ;  /* 0x000000040504b212 */ /* 0x000fc800078e3cff */
[----:B------:R-:W-:-:S05]  /*28c90*/  @!P3 LOP3.LUT R5, R5, R4, RZ, 0x3c, !PT ;  /* 0x000000040505b212 */ /* 0x000fca00078e3cff */
        /* <DEDUP_REMOVED lines=18> */
[----:B0-----:R-:W-:-:S04]  /*28dc0*/  @!P3 LEA R5, P4, R10, R4, 0x1 ;  /* 0x000000040a05b211 */ /* 0x001fc800078808ff */
[----:B------:R-:W-:Y:S02]  /*28dd0*/  @!P3 IADD3.X R4, RZ, R6, RZ, P4, !PT ;  /* 0x00000006ff04b210 */ /* 0x000fe400027fe4ff */
[----:B------:R-:W-:Y:S02]  /*28de0*/  SHFL.IDX PT, R6, R2, 0x6, 0x181f ;  /* 0x00d81f0002067f89 */ /* 0x000fe400000e0000 */
        /* <DEDUP_REMOVED lines=8> */
[----:B------:R-:W0:Y:S04]  /*28e70*/  SHFL.IDX PT, R4, R3, 0x6, 0x181f ;  /* 0x00d81f0003047f89 */ /* 0x000e2800000e0000 */
[----:B------:R-:W1:Y:S07]  /*28e80*/  SHFL.IDX PT, R3, R3, 0x7, 0x181f ;  /* 0x00f81f0003037f89 */ /* 0x000e6e00000e0000 */
[----:B0-----:R-:W-:-:S05]  /*28e90*/  @!P4 LEA R5, P3, R10, R4, 0x1 ;  /* 0x000000040a05c211 */ /* 0x001fca00078608ff */
[----:B------:R-:W-:-:S05]  /*28ea0*/  @!P4 IMAD.X R4, RZ, RZ, R6, P3 ;  /* 0x000000ffff04c224 */ /* 0x000fca00018e0606 */
[----:B------:R-:W-:-:S04]  /*28eb0*/  @!P4 LOP3.LUT R5, R5, R4, RZ, 0x3c, !PT ;  /* 0x000000040505c212 */ /* 0x000fc800078e3cff */
[----:B------:R-:W-:-:S04]  /*28ec0*/  @!P4 LOP3.LUT R4, R5, R4, RZ, 0x3c, !PT ;  /* 0x000000040504c212 */ /* 0x000fc800078e3cff */
[----:B------:R-:W-:-:S05]  /*28ed0*/  @!P4 LOP3.LUT R5, R5, R4, RZ, 0x3c, !PT ;  /* 0x000000040505c212 */ /* 0x000fca00078e3cff */
[----:B------:R-:W-:Y:S04]  /*28ee0*/  @!P4 LDGSTS.E.BYPASS.LTC128B.128 [R9+0x18400], desc[UR60][R4.64], !P2 ;  /* 0x184000000409cfae */ /* 0x000fe8000d101d7c */
[----:B------:R-:W-:Y:S04]  /*28ef0*/  @!P4 LDGSTS.E.BYPASS.LTC128B.128 [R9+0x1c400], desc[UR60][R4.64+0x80], !P1 ;  /* 0x1c4000800409cfae */ /* 0x000fe8000c901d7c */
[----:B------:R0:W-:Y:S04]  /*28f00*/  @!P4 LDGSTS.E.BYPASS.LTC128B.128 [R9+0x20400], desc[UR60][R4.64+0x100], !P0 ;  /* 0x204001000409cfae */ /* 0x0001e8000c101d7c */
[----:B01----:R0:W2:Y:S02]  /*28f10*/  SHFL.IDX PT, R4, R2, 0x7, 0x181f ;  /* 0x00f81f0002047f89 */ /* 0x0030a400000e0000 */
.L_x_3194:
[----:B------:R-:W-:Y:S01]  /*28f20*/  VIADD R17, R17, 0x70 ;  /* 0x0000007011117836 */ /* 0x000fe20000000000 */
[----:B------:R-:W-:Y:S04]  /*28f30*/  BSSY B0, `(.L_x_3035) ;  /* 0x000000b000007945 */ /* 0x000fe80003800000 */
[----:B------:R-:W-:-:S13]  /*28f40*/  ISETP.GE.AND P3, PT, R17, R0, PT ;  /* 0x000000001100720c */ /* 0x000fda0003f66270 */
[----:B------:R-:W-:Y:S05]  /*28f50*/  @P3 BRA `(.L_x_3036) ;  /* 0x0000000000203947 */ /* 0x000fea0003800000 */
[----:B0-----:R-:W-:-:S05]  /*28f60*/  LEA R2, P3, R10, R3, 0x1 ;  /* 0x000000030a027211 */ /* 0x001fca00078608ff */
[----:B--2---:R-:W-:-:S05]  /*28f70*/  IMAD.X R3, RZ, RZ, R4, P3 ;  /* 0x000000ffff037224 */ /* 0x004fca00018e0604 */
[----:B------:R-:W-:Y:S01]  /*28f80*/  @!PT LDS RZ, [RZ] ;  /* 0x00000000fffff984 */ /* 0x000fe20000000800 */
[----:B------:R-:W-:Y:S01]  /*28f90*/  @!PT LDS RZ, [RZ] ;  /* 0x00000000fffff984 */ /* 0x000fe20000000800 */
[----:B------:R-:W-:Y:S01]  /*28fa0*/  @!PT LDS RZ, [RZ] ;  /* 0x00000000fffff984 */ /* 0x000fe20000000800 */
[----:B------:R1:W-:Y:S04]  /*28fb0*/  LDGSTS.E.BYPASS.LTC128B.128 [R9+0x18c00], desc[UR60][R2.64], !P2 ;  /* 0x18c0000002097fae */ /* 0x0003e8000d101d7c */
[----:B------:R1:W-:Y:S04]  /*28fc0*/  LDGSTS.E.BYPASS.LTC128B.128 [R9+0x1cc00], desc[UR60][R2.64+0x80], !P1 ;  /* 0x1cc0008002097fae */ /* 0x0003e8000c901d7c */
[----:B------:R1:W-:Y:S02]  /*28fd0*/  LDGSTS.E.BYPASS.LTC128B.128 [R9+0x20c00], desc[UR60][R2.64+0x100], !P0 ;  /* 0x20c0010002097fae */ /* 0x0003e4000c101d7c */
.L_x_3036:
[----:B------:R-:W-:Y:S05]  /*28fe0*/  BSYNC B0 ;  /* 0x0000000000007941 */ /* 0x000fea0003800000 */
.L_x_3035:
[----:B-1----:R-:W3:Y:S01]  /*28ff0*/  LDL R9, [R1+0x4] ;  /* 0x0000040001097983 */ /* 0x002ee20000100800 */
[----:B------:R-:W-:Y:S01]  /*29000*/  PLOP3.LUT P0, PT, PT, PT, PT, 0x80, 0x0 ;  /* 0x000000000000781c */ /* 0x000fe20003f0f070 */
[----:B------:R-:W-:Y:S01]  /*29010*/  NOP ;  /* 0x0000000000007918 */ /* 0x000fe20000000000 */
[----:B---3--:R-:W-:-:S11]  /*29020*/  IADD3 R10, R9, 0x36800, RZ ;  /* 0x00036800090a7810 */ /* 0x008fd60007ffe0ff */
.L_x_3037:
[----:B0-----:R-:W3:Y:S01]  /*29030*/  LDL R2, [R1+0x4] ;  /* 0x0000040001027983 */ /* 0x001ee20000100800 */
[----:B------:R-:W-:Y:S02]  /*29040*/  PLOP3.LUT P1, PT, P1, P0, PT, 0xa2, 0x0 ;  /* 0x000000000000781c */ /* 0x000fe40000f21472 */
[----:B---3--:R-:W-:-:S08]  /*29050*/  @P0 R2UR P1, UR4, R2 ;  /* 0x00000000020402ca */ /* 0x008fd00000020000 */
[----:B------:R-:W-:-:S05]  /*29060*/  @P0 PLOP3.LUT P0, PT, P1, PT, PT, 0x80, 0x0 ;  /* 0x000000000000081c */ /* 0x000fca0000f0f070 */
[----:B------:R-:W-:Y:S01]  /*29070*/  @!P1 SYNCS.ARRIVE.TRANS64.RED.A0T1 RZ, [UR4+0x36800], RZ ;  /* 0x036800ffffff99a7 */ /* 0x000fe20008200404 */
[----:B------:R-:W-:Y:S07]  /*29080*/  @!P1 ARRIVES.LDGSTSBAR.64.TRANSCNT [UR4+0x36800] ;  /* 0x03680000ff0099b0 */ /* 0x000fee0008000a84 */
[----:B------:R-:W-:Y:S05]  /*29090*/  @P0 BRA.U.ANY `(.L_x_3037) ;  /* 0xfffffffd00e40947 */ /* 0x000fea000393ffff */
[----:B------:R-:W3:Y:S02]  /*290a0*/  LDL.LU R3, [R1+0x50] ;  /* 0x0000500001037983 */ /* 0x000ee40000300800 */
        /* <DEDUP_REMOVED lines=11> */
.L_x_3195:
[----:B------:R-:W-:Y:S05]  /*29160*/  BSYNC B0 ;  /* 0x0000000000007941 */ /* 0x000fea0003800000 */
.L_x_3038:
[----:B0-----:R-:W3:Y:S01]  /*29170*/  LDL R2, [R1+0x34] ;  /* 0x0000340001027983 */ /* 0x001ee20000100800 */
[----:B------:R-:W-:Y:S01]  /*29180*/  BSSY B0, `(.L_x_3040) ;  /* 0x0000253000007945 */ /* 0x000fe20003800000 */
[----:B---3--:R-:W-:-:S13]  /*29190*/  ISETP.GE.AND P0, PT, R2, 0x2, PT ;  /* 0x000000020200780c */ /* 0x008fda0003f06270 */
[----:B------:R-:W-:Y:S05]  /*291a0*/  @!P0 BRA `(.L_x_3041) ;  /* 0x0000002400408947 */ /* 0x000fea0003800000 */
[C---:B------:R-:W-:Y:S01]  /*291b0*/  LOP3.LUT R0, R2.reuse, 0x1, RZ, 0xc0, !PT ;  /* 0x0000000102007812 */ /* 0x040fe200078ec0ff */
[----:B------:R-:W-:Y:S01]  /*291c0*/  VIADD R2, R2, 0xfffffffe ;  /* 0xfffffffe02027836 */ /* 0x000fe20000000000 */
[----:B------:R-:W-:Y:S02]  /*291d0*/  BSSY B2, `(.L_x_3042) ;  /* 0x00000cb000027945 */ /* 0x000fe40003800000 */
[----:B------:R-:W-:Y:S01]  /*291e0*/  ISETP.NE.U32.AND P0, PT, R0, 0x1, PT ;  /* 0x000000010000780c */ /* 0x000fe20003f05070 */
[----:B------:R-:W-:-:S12]  /*291f0*/  IMAD.MOV.U32 R0, RZ, RZ, R2 ;  /* 0x000000ffff007224 */ /* 0x000fd800078e0002 */
[----:B------:R-:W-:Y:S05]  /*29200*/  @!P0 BRA `(.L_x_3043) ;  /* 0x0000000c001c8947 */ /* 0x000fea0003800000 */
[----:B------:R-:W3:Y:S04]  /*29210*/  LDL R5, [R1+0x20] ;  /* 0x0000200001057983 */ /* 0x000ee80000100800 */
[----:B--2---:R-:W2:Y:S04]  /*29220*/  LDL R4, [R1+0x8] ;  /* 0x0000080001047983 */ /* 0x004ea80000100800 */
[----:B------:R-:W4:Y:S01]  /*29230*/  LDL R3, [R1+0x14] ;  /* 0x0000140001037983 */ /* 0x000f220000100800 */
[----:B------:R-:W-:Y:S01]  /*29240*/  BSSY B1, `(.L_x_3044) ;  /* 0x00000bf000017945 */ /* 0x000fe20003800000 */
[----:B---3--:R-:W-:-:S02]  /*29250*/  LOP3.LUT P1, RZ, R5, 0x1, RZ, 0xc0, !PT ;  /* 0x0000000105ff7812 */ /* 0x008fc4000782c0ff */
[----:B--2---:R-:W-:-:S04]  /*29260*/  IADD3 R8, R4, 0x1, RZ ;  /* 0x0000000104087810 */ /* 0x004fc80007ffe0ff */
        /* <DEDUP_REMOVED lines=16> */
[----:B0-----:R-:W-:-:S13]  /*29370*/  ISETP.NE.AND P0, PT, R3, 0x1, PT ;  /* 0x000000010300780c */ /* 0x001fda0003f05270 */
[----:B-----5:R-:W0:Y:S02]  /*29380*/  @P0 LDC.64 R4, c[0x0][0x440] ;  /* 0x00011000ff040b82 */ /* 0x020e240000000a00 */
[----:B0-----:R-:W-:-:S05]  /*29390*/  @P0 IMAD.HI.U32 R4, R2, R4, RZ ;  /* 0x0000000402040227 */ /* 0x001fca00078e00ff */
[----:B------:R-:W-:-:S04]  /*293a0*/  @P0 SHF.R.U32.HI R0, RZ, R5, R4 ;  /* 0x00000005ff000219 */ /* 0x000fc80000011604 */
[--C-:B------:R-:W-:Y:S01]  /*293b0*/  SHF.R.S32.HI R5, RZ, 0x1f, R0.reuse ;  /* 0x0000001fff057819 */ /* 0x100fe20000011400 */
[--C-:B------:R-:W-:Y:S02]  /*293c0*/  IMAD.MOV R7, RZ, RZ, -R0.reuse ;  /* 0x000000ffff077224 */ /* 0x100fe400078e0a00 */
[----:B------:R-:W-:Y:S02]  /*293d0*/  IMAD.MOV.U32 R4, RZ, RZ, R0 ;  /* 0x000000ffff047224 */ /* 0x000fe400078e0000 */
[----:B------:R-:W-:Y:S02]  /*293e0*/  IMAD R7, R3, R7, R2 ;  /* 0x0000000703077224 */ /* 0x000fe400078e0202 */
[----:B--2---:R-:W-:-:S04]  /*293f0*/  IMAD R3, R11, UR6, RZ ;  /* 0x000000060b037c24 */ /* 0x004fc8000f8e02ff */
[C---:B---3--:R-:W-:Y:S02]  /*29400*/  IMAD R3, R6.reuse, UR7, R3 ;  /* 0x0000000706037c24 */ /* 0x048fe4000f8e0203 */
[----:B------:R-:W-:-:S05]  /*29410*/  IMAD.WIDE.U32 R4, R6, UR6, R4 ;  /* 0x0000000606047c25 */ /* 0x000fca000f8e0004 */
[----:B------:R-:W-:Y:S02]  /*29420*/  IADD3 R0, R3, R5, RZ ;  /* 0x0000000503007210 */ /* 0x000fe40007ffe0ff */
[----:B------:R-:W-:-:S04]  /*29430*/  LEA R12, P0, R4, UR4, 0x2 ;  /* 0x00000004040c7c11 */ /* 0x000fc8000f8010ff */
[----:B------:R-:W-:-:S05]  /*29440*/  LEA.HI.X R13, R4, UR5, R0, 0x2, P0 ;  /* 0x00000005040d7c11 */ /* 0x000fca00080f1400 */
[----:B------:R0:W5:Y:S04]  /*29450*/  LDG.E R4, desc[UR60][R12.64] ;  /* 0x0000003c0c047981 */ /* 0x000168000c1e1900 */
.L_x_3046:
[----:B------:R-:W2:Y:S01]  /*29460*/  LDL R0, [R1+0x4] ;  /* 0x0000040001007983 */ /* 0x000ea20000100800 */
[----:B------:R-:W-:Y:S01]  /*29470*/  BSSY B3, `(.L_x_3047) ;  /* 0x0000005000037945 */ /* 0x000fe20003800000 */
[----:B--2---:R-:W-:Y:S01]  /*29480*/  IMAD R3, R8, 0x8, R0 ;  /* 0x0000000808037824 */ /* 0x004fe200078e0200 */
[----:B------:R-:W-:-:S04]  /*29490*/  SHF.L.U32 R0, R9, 0x1f, RZ ;  /* 0x0000001f09007819 */ /* 0x000fc800000006ff */
[----:B------:R-:W1:Y:S02]  /*294a0*/  SYNCS.PHASECHK.TRANS64.TRYWAIT P0, [R3+URZ+0x36840], R0 ;  /* 0x03684000030075a7 */ /* 0x000e64000800017f */
[----:B-1----:R-:W-:Y:S05]  /*294b0*/  @!P0 BRA `(.L_x_3048) ;  /* 0x0000005400308947 */ /* 0x002fea0003800000 */
.L_x_3196:
[----:B------:R-:W-:Y:S05]  /*294c0*/  BSYNC B3 ;  /* 0x0000000000037941 */ /* 0x000fea0003800000 */
.L_x_3047:
        /* <DEDUP_REMOVED lines=12> */
.L_x_3050:
[----:B------:R-:W-:Y:S05]  /*29590*/  BSYNC B3 ;  /* 0x0000000000037941 */ /* 0x000fea0003800000 */
.L_x_3049:
        /* <DEDUP_REMOVED lines=13> */
.L_x_3051:
        /* <DEDUP_REMOVED lines=16> */
.L_x_3052:
        /* <DEDUP_REMOVED lines=16> */
.L_x_3053:
        /* <DEDUP_REMOVED lines=13> */
[----:B--2---:R-:W-:Y:S02]  /*29940*/  SHF.L.U32 R0, R12, 0x1f, RZ ;  /* 0x0000001f0c007819 */ /* 0x004fe400000006ff */
[----:B---3--:R-:W-:-:S04]  /*29950*/  LEA R3, R6, R10, 0x3 ;  /* 0x0000000a06037211 */ /* 0x008fc800078e18ff */
[----:B------:R-:W0:Y:S02]  /*29960*/  SYNCS.PHASECHK.TRANS64.TRYWAIT P0, [R3+URZ+0x60], R0 ;  /* 0x00006000030075a7 */ /* 0x000e24000800017f */
[----:B0-----:R-:W-:Y:S05]  /*29970*/  @!P0 BRA `(.L_x_3055) ;  /* 0x0000005000148947 */ /* 0x001fea0003800000 */
.L_x_3197:
[----:B------:R-:W-:Y:S05]  /*29980*/  BSYNC B3 ;  /* 0x0000000000037941 */ /* 0x000fea0003800000 */
.L_x_3054:
[----:B------:R1:W5:Y:S01]  /*29990*/  LDL R17, [R1+0x8] ;  /* 0x0000080001117983 */ /* 0x0003620000100800 */
[----:B------:R-:W-:Y:S01]  /*299a0*/  BSSY B3, `(.L_x_3056) ;  /* 0x000000d000037945 */ /* 0x000fe20003800000 */
[----:B------:R-:W-:Y:S02]  /*299b0*/  IMAD.MOV.U32 R12, RZ, RZ, 0x0 ;  /* 0x00000000ff0c7424 */ /* 0x000fe400078e00ff */
[----:B------:R-:W-:Y:S01]  /*299c0*/  IMAD.MOV.U32 R13, RZ, RZ, 0x14f00000 ;  /* 0x14f00000ff0d7424 */ /* 0x000fe200078e00ff */
[----:B------:R-:W-:Y:S06]  /*299d0*/  @P1 BRA `(.L_x_3057) ;  /* 0x0000000000241947 */ /* 0x000fec0003800000 */
[----:B------:R-:W2:Y:S01]  /*299e0*/  LDL R6, [R1+0x4] ;  /* 0x0000040001067983 */ /* 0x000ea20000100800 */
[----:B0-----:R-:W-:Y:S01]  /*299f0*/  IMAD.MOV.U32 R3, RZ, RZ, 0xa800 ;  /* 0x0000a800ff037424 */ /* 0x001fe200078e00ff */
[----:B------:R-:W0:Y:S02]  /*29a00*/  S2R R5, SR_TID.X ;  /* 0x0000000000057919 */ /* 0x000e240000002100 */
[----:B0-----:R-:W-:-:S04]  /*29a10*/  LOP3.LUT R5, R5, 0x1f, RZ, 0xc0, !PT ;  /* 0x0000001f05057812 */ /* 0x001fc800078ec0ff */
[----:B------:R-:W-:Y:S01]  /*29a20*/  ISETP.NE.AND P0, PT, R5, RZ, PT ;  /* 0x000000ff0500720c */ /* 0x000fe20003f05270 */
[----:B--2--5:R-:W-:-:S04]  /*29a30*/  IMAD R0, R17, 0x8, R6 ;  /* 0x0000000811007824 */ /* 0x024fc800078e0206 */
[----:B------:R2:W-:Y:S08]  /*29a40*/  SYNCS.ARRIVE.TRANS64 RZ, [R0+URZ+0x36850], R3 ;  /* 0x0368500300ff79a7 */ /* 0x0005f0000800003f */
[----:B------:R-:W-:Y:S05]  /*29a50*/  @!P0 BRA `(.L_x_3057) ;  /* 0x0000000000048947 */ /* 0x000fea0003800000 */
[----:B------:R-:W-:Y:S01]  /*29a60*/  BPT.TRAP 0x1 ;  /* 0x000000040000795c */ /* 0x000fe20000300000 */
.L_x_3057:
[----:B------:R-:W-:Y:S05]  /*29a70*/  BSYNC B3 ;  /* 0x0000000000037941 */ /* 0x000fea0003800000 */
.L_x_3056:
        /* <DEDUP_REMOVED lines=8> */
[----:B------:R-:W-:Y:S02]  /*29b00*/  PLOP3.LUT P0, PT, PT, PT, PT, 0x80, 0x0 ;  /* 0x000000000000781c */ /* 0x000fe40003f0f070 */
[C---:B--2--5:R-:W-:Y:S01]  /*29b10*/  LEA R3, R17.reuse, R0, 0x3 ;  /* 0x0000000011037211 */ /* 0x064fe200078e18ff */
[----:B------:R-:W-:-:S04]  /*29b20*/  IMAD R0, R17, 0xa800, R0 ;  /* 0x0000a80011007824 */ /* 0x000fc800078e0200 */
[----:B------:R-:W-:Y:S02]  /*29b30*/  VIADD R3, R3, 0x36850 ;  /* 0x0003685003037836 */ /* 0x000fe40000000000 */
[----:B---3--:R-:W-:Y:S02]  /*29b40*/  IMAD R5, R5, 0x70, R6 ;  /* 0x0000007005057824 */ /* 0x008fe400078e0206 */
[----:B------:R-:W-:-:S07]  /*29b50*/  VIADD R6, R0, 0x400 ;  /* 0x0000040000067836 */ /* 0x000fce0000000000 */
.L_x_3058:
        /* <DEDUP_REMOVED lines=16> */
.L_x_3059:
        /* <DEDUP_REMOVED lines=16> */
.L_x_3060:
        /* <DEDUP_REMOVED lines=13> */
.L_x_3045:
[----:B------:R-:W-:Y:S05]  /*29e30*/  BSYNC B1 ;  /* 0x0000000000017941 */ /* 0x000fea0003800000 */
.L_x_3044:
[----:B------:R-:W2:Y:S04]  /*29e40*/  LDL.LU R0, [R1+0x34] ;  /* 0x0000340001007983 */ /* 0x000ea80000300800 */
[----:B------:R3:W-:Y:S04]  /*29e50*/  STL [R1+0x8], R8 ;  /* 0x0000080801007387 */ /* 0x0007e80000100800 */
[----:B------:R3:W-:Y:S02]  /*29e60*/  STL [R1+0x14], R9 ;  /* 0x0000140901007387 */ /* 0x0007e40000100800 */
[----:B--23--:R-:W-:-:S07]  /*29e70*/  IADD3 R0, R0, -0x3, RZ ;  /* 0xfffffffd00007810 */ /* 0x00cfce0007ffe0ff */
.L_x_3043:
[----:B------:R-:W-:Y:S05]  /*29e80*/  BSYNC B2 ;  /* 0x0000000000027941 */ /* 0x000fea0003800000 */
.L_x_3042:
[----:B------:R-:W-:-:S13]  /*29e90*/  ISETP.NE.AND P0, PT, R2, RZ, PT ;  /* 0x000000ff0200720c */ /* 0x000fda0003f05270 */
[----:B------:R-:W-:Y:S05]  /*29ea0*/  @!P0 BRA `(.L_x_3041) ;  /* 0x0000001800008947 */ /* 0x000fea0003800000 */
[----:B------:R3:W5:Y:S02]  /*29eb0*/  LDL R8, [R1] ;  /* 0x0000000001087983 */ /* 0x0007640000100800 */
.L_x_3095:
[----:B0-2---:R-:W2:Y:S04]  /*29ec0*/  LDL R4, [R1+0x20] ;  /* 0x0000200001047983 */ /* 0x005ea80000100800 */
[----:B------:R-:W4:Y:S04]  /*29ed0*/  LDL R3, [R1+0x8] ;  /* 0x0000080001037983 */ /* 0x000f280000100800 */
[----:B---3--:R-:W3:Y:S01]  /*29ee0*/  LDL R2, [R1+0x14] ;  /* 0x0000140001027983 */ /* 0x008ee20000100800 */
[----:B------:R-:W-:Y:S05]  /*29ef0*/  YIELD ;  /* 0x0000000000007946 */ /* 0x000fea0003800000 */
[----:B------:R-:W-:Y:S01]  /*29f00*/  BSSY B1, `(.L_x_3061) ;  /* 0x00000ba000017945 */ /* 0x000fe20003800000 */
[----:B--2---:R-:W-:Y:S01]  /*29f10*/  LOP3.LUT P1, RZ, R4, 0x1, RZ, 0xc0, !PT ;  /* 0x0000000104ff7812 */ /* 0x004fe2000782c0ff */
[----:B----4-:R-:W-:-:S05]  /*29f20*/  VIADD R4, R3, 0x1 ;  /* 0x0000000103047836 */ /* 0x010fca0000000000 */
[----:B------:R-:W-:-:S04]  /*29f30*/  ISETP.NE.AND P0, PT, R4, 0x2, PT ;  /* 0x000000020400780c */ /* 0x000fc80003f05270 */
[----:B------:R-:W-:Y:S02]  /*29f40*/  SEL R5, RZ, 0x1, P0 ;  /* 0x00000001ff057807 */ /* 0x000fe40000000000 */
[----:B------:R-:W-:Y:S02]  /*29f50*/  SEL R4, R4, RZ, P0 ;  /* 0x000000ff04047207 */ /* 0x000fe40000000000 */
[----:B---3--:R-:W-:Y:S01]  /*29f60*/  LOP3.LUT R5, R2, R5, RZ, 0x3c, !PT ;  /* 0x0000000502057212 */ /* 0x008fe200078e3cff */
        /* <DEDUP_REMOVED lines=20> */
[----:B------:R-:W-:-:S05]  /*2a0b0*/  IMAD.WIDE.U32 R2, R9, UR6, R2 ;  /* 0x0000000609027c25 */ /* 0x000fca000f8e0002 */
[----:B------:R-:W-:Y:S02]  /*2a0c0*/  IADD3 R3, R7, R3, RZ ;  /* 0x0000000307037210 */ /* 0x000fe40007ffe0ff */
[----:B-----5:R-:W-:-:S04]  /*2a0d0*/  LEA R8, P0, R2, UR4, 0x2 ;  /* 0x0000000402087c11 */ /* 0x020fc8000f8010ff */
[----:B------:R-:W-:-:S05]  /*2a0e0*/  LEA.HI.X R9, R2, UR5, R3, 0x2, P0 ;  /* 0x0000000502097c11 */ /* 0x000fca00080f1403 */
[----:B------:R0:W5:Y:S04]  /*2a0f0*/  LDG.E R8, desc[UR60][R8.64] ;  /* 0x0000003c08087981 */ /* 0x000168000c1e1900 */
.L_x_3063:
[----:B------:R-:W2:Y:S01]  /*2a100*/  LDL R2, [R1+0x4] ;  /* 0x0000040001027983 */ /* 0x000ea20000100800 */
[----:B------:R-:W-:Y:S01]  /*2a110*/  BSSY B2, `(.L_x_3064) ;  /* 0x0000005000027945 */ /* 0x000fe20003800000 */
[----:B--2---:R-:W-:Y:S01]  /*2a120*/  IMAD R3, R4, 0x8, R2 ;  /* 0x0000000804037824 */ /* 0x004fe200078e0202 */
[----:B------:R-:W-:-:S04]  /*2a130*/  SHF.L.U32 R2, R5, 0x1f, RZ ;  /* 0x0000001f05027819 */ /* 0x000fc800000006ff */
[----:B------:R-:W2:Y:S02]  /*2a140*/  SYNCS.PHASECHK.TRANS64.TRYWAIT P0, [R3+URZ+0x36840], R2 ;  /* 0x03684002030075a7 */ /* 0x000ea4000800017f */
[----:B--2---:R-:W-:Y:S05]  /*2a150*/  @!P0 BRA `(.L_x_3065) ;  /* 0x0000004800308947 */ /* 0x004fea0003800000 */
.L_x_3198:
[----:B------:R-:W-:Y:S05]  /*2a160*/  BSYNC B2 ;  /* 0x0000000000027941 */ /* 0x000fea0003800000 */
.L_x_3064:
        /* <DEDUP_REMOVED lines=12> */
.L_x_3067:
[----:B------:R-:W-:Y:S05]  /*2a230*/  BSYNC B2 ;  /* 0x0000000000027941 */ /* 0x000fea0003800000 */
.L_x_3066:
[----:B------:R-:W3:Y:S04]  /*2a240*/  LDL R7, [R1+0x4] ;  /* 0x0000040001077983 */ /* 0x000ee80000100800 */
[----:B--2---:R-:W2:Y:S01]  /*2a250*/  LDL R2, [R1+0x18] ;  /* 0x0000180001027983 */ /* 0x004ea20000100800 */
        /* <DEDUP_REMOVED lines=8> */
[----:B---3--:R-:W-:-:S02]  /*2a2e0*/  IMAD R7, R4, 0xa800, R7 ;  /* 0x0000a80004077824 */ /* 0x008fc400078e0207 */
[----:B--2---:R-:W-:-:S03]  /*2a2f0*/  IMAD R2, R6, 0x70, R2 ;  /* 0x0000007006027824 */ /* 0x004fc600078e0202 */
[----:B0-----:R-:W-:-:S07]  /*2a300*/  IADD3 R9, R7, 0x21400, RZ ;  /* 0x0002140007097810 */ /* 0x001fce0007ffe0ff */
.L_x_3068:
        /* <DEDUP_REMOVED lines=16> */
.L_x_3069:
        /* <DEDUP_REMOVED lines=16> */
.L_x_3070:
        /* <DEDUP_REMOVED lines=13> */
[----:B--2---:R-:W-:Y:S02]  /*2a5e0*/  SHF.L.U32 R3, R12, 0x1f, RZ ;  /* 0x0000001f0c037819 */ /* 0x004fe400000006ff */
[----:B---3--:R-:W-:-:S04]  /*2a5f0*/  LEA R2, R9, R10, 0x3 ;  /* 0x0000000a09027211 */ /* 0x008fc800078e18ff */
[----:B------:R-:W0:Y:S02]  /*2a600*/  SYNCS.PHASECHK.TRANS64.TRYWAIT P0, [R2+URZ+0x60], R3 ;  /* 0x00006003020075a7 */ /* 0x000e24000800017f */
[----:B0-----:R-:W-:Y:S05]  /*2a610*/  @!P0 BRA `(.L_x_3072) ;  /* 0x0000004400148947 */ /* 0x001fea0003800000 */
.L_x_3199:
[----:B------:R-:W-:Y:S05]  /*2a620*/  BSYNC B2 ;  /* 0x0000000000027941 */ /* 0x000fea0003800000 */
.L_x_3071:
[----:B------:R-:W-:Y:S01]  /*2a630*/  BSSY B2, `(.L_x_3073) ;  /* 0x000000b000027945 */ /* 0x000fe20003800000 */
[----:B------:R-:W-:Y:S02]  /*2a640*/  IMAD.MOV.U32 R12, RZ, RZ, 0x0 ;  /* 0x00000000ff0c7424 */ /* 0x000fe400078e00ff */
[----:B------:R-:W-:Y:S01]  /*2a650*/  IMAD.MOV.U32 R13, RZ, RZ, 0x14f00000 ;  /* 0x14f00000ff0d7424 */ /* 0x000fe200078e00ff */
[----:B------:R-:W-:Y:S06]  /*2a660*/  @P1 BRA `(.L_x_3074) ;  /* 0x00000000001c1947 */ /* 0x000fec0003800000 */
[----:B------:R-:W2:Y:S01]  /*2a670*/  S2R R7, SR_TID.X ;  /* 0x0000000000077919 */ /* 0x000ea20000002100 */
[----:B0-----:R-:W-:-:S04]  /*2a680*/  IMAD.MOV.U32 R3, RZ, RZ, 0xa800 ;  /* 0x0000a800ff037424 */ /* 0x001fc800078e00ff */
[----:B------:R3:W-:Y:S01]  /*2a690*/  SYNCS.ARRIVE.TRANS64 RZ, [R2+URZ+0x50], R3 ;  /* 0x0000500302ff79a7 */ /* 0x0007e2000800003f */
[----:B--2---:R-:W-:-:S04]  /*2a6a0*/  LOP3.LUT R7, R7, 0x1f, RZ, 0xc0, !PT ;  /* 0x0000001f07077812 */ /* 0x004fc800078ec0ff */
[----:B------:R-:W-:-:S13]  /*2a6b0*/  ISETP.NE.AND P0, PT, R7, RZ, PT ;  /* 0x000000ff0700720c */ /* 0x000fda0003f05270 */
[----:B---3--:R-:W-:Y:S05]  /*2a6c0*/  @!P0 BRA `(.L_x_3074) ;  /* 0x0000000000048947 */ /* 0x008fea0003800000 */
[----:B------:R-:W-:Y:S01]  /*2a6d0*/  BPT.TRAP 0x1 ;  /* 0x000000040000795c */ /* 0x000fe20000300000 */
.L_x_3074:
[----:B------:R-:W-:Y:S05]  /*2a6e0*/  BSYNC B2 ;  /* 0x0000000000027941 */ /* 0x000fea0003800000 */
.L_x_3073:
[----:B------:R-:W2:Y:S04]  /*2a6f0*/  LDL R17, [R1+0x4] ;  /* 0x0000040001117983 */ /* 0x000ea80000100800 */
[----:B0-----:R-:W2:Y:S04]  /*2a700*/  LDL.LU R3, [R1+0x8] ;  /* 0x0000080001037983 */ /* 0x001ea80000300800 */
[----:B------:R-:W3:Y:S04]  /*2a710*/  LDL R9, [R1+0x18] ;  /* 0x0000180001097983 */ /* 0x000ee80000100800 */
        /* <DEDUP_REMOVED lines=9> */
[----:B---3--:R-:W-:-:S03]  /*2a7b0*/  IMAD R7, R7, 0x70, R9 ;  /* 0x0000007007077824 */ /* 0x008fc600078e0209 */
[----:B------:R-:W-:-:S07]  /*2a7c0*/  IADD3 R9, R3, 0x400, RZ ;  /* 0x0000040003097810 */ /* 0x000fce0007ffe0ff */
.L_x_3075:
        /* <DEDUP_REMOVED lines=16> */
.L_x_3076:
        /* <DEDUP_REMOVED lines=16> */
.L_x_3077:
        /* <DEDUP_REMOVED lines=13> */
.L_x_3062:
[----:B------:R-:W-:Y:S05]  /*2aaa0*/  BSYNC B1 ;  /* 0x0000000000017941 */ /* 0x000fea0003800000 */
.L_x_3061:
[----:B------:R-:W2:Y:S01]  /*2aab0*/  LDL R2, [R1+0x20] ;  /* 0x0000200001027983 */ /* 0x000ea20000100800 */
[----:B------:R-:W-:Y:S01]  /*2aac0*/  VIADD R3, R4, 0x1 ;  /* 0x0000000104037836 */ /* 0x000fe20000000000 */
[----:B------:R-:W-:Y:S04]  /*2aad0*/  BSSY B1, `(.L_x_3078) ;  /* 0x00000ba000017945 */ /* 0x000fe80003800000 */
        /* <DEDUP_REMOVED lines=9> */
[----:B0-----:R-:W-:Y:S01]  /*2ab70*/  VIADD R6, R0, 0xffffffff ;  /* 0xffffffff00067836 */ /* 0x001fe20000000000 */
[----:B------:R-:W-:-:S04]  /*2ab80*/  ISETP.NE.U32.AND P0, PT, RZ, UR4, PT ;  /* 0x00000004ff007c0c */ /* 0x000fc8000bf05070 */
[----:B------:R-:W-:-:S13]  /*2ab90*/  ISETP.NE.AND.EX P0, PT, RZ, UR5, PT, P0 ;  /* 0x00000005ff007c0c */ /* 0x000fda000bf05300 */
[----:B------:R-:W-:Y:S05]  /*2aba0*/  @!P0 BRA `(.L_x_3080) ;  /* 0x00000000004c8947 */ /* 0x000fea0003800000 */
[----:B------:R-:W3:Y:S01]  /*2abb0*/  LDL R13, [R1+0x28] ;  /* 0x00002800010d7983 */ /* 0x000ee20000100800 */
[----:B-----5:R-:W0:Y:S01]  /*2abc0*/  LDC R8, c[0x0][0x43c] ;  /* 0x00010f00ff087b82 */ /* 0x020e220000000800 */
[----:B------:R-:W-:Y:S02]  /*2abd0*/  ULDC.64 UR6, c[0x0][0x428] ;  /* 0x00010a0000067ab9 */ /* 0x000fe40000000a00 */
[----:B------:R-:W4:Y:S01]  /*2abe0*/  LDL R9, [R1+0x10] ;  /* 0x0000100001097983 */ /* 0x000f220000100800 */
[----:B0-----:R-:W-:-:S13]  /*2abf0*/  ISETP.NE.AND P0, PT, R8, 0x1, PT ;  /* 0x000000010800780c */ /* 0x001fda0003f05270 */
[----:B------:R-:W0:Y:S02]  /*2ac00*/  @P0 LDC.64 R2, c[0x0][0x440] ;  /* 0x00011000ff020b82 */ /* 0x000e240000000a00 */
[----:B0-----:R-:W-:Y:S01]  /*2ac10*/  @P0 IMAD.HI.U32 R7, R6, R2, RZ ;  /* 0x0000000206070227 */ /* 0x001fe200078e00ff */
[----:B------:R-:W-:-:S04]  /*2ac20*/  MOV R2, R6 ;  /* 0x0000000600027202 */ /* 0x000fc80000000f00 */
[----:B------:R-:W-:-:S05]  /*2ac30*/  @P0 SHF.R.U32.HI R2, RZ, R3, R7 ;  /* 0x00000003ff020219 */ /* 0x000fca0000011607 */
[----:B------:R-:W-:-:S04]  /*2ac40*/  IMAD.MOV R3, RZ, RZ, -R2 ;  /* 0x000000ffff037224 */ /* 0x000fc800078e0a02 */
[----:B------:R-:W-:Y:S01]  /*2ac50*/  IMAD R6, R8, R3, R6 ;  /* 0x0000000308067224 */ /* 0x000fe200078e0206 */
[----:B------:R-:W-:Y:S01]  /*2ac60*/  SHF.R.S32.HI R3, RZ, 0x1f, R2 ;  /* 0x0000001fff037819 */ /* 0x000fe20000011402 */
[----:B---3--:R-:W-:-:S04]  /*2ac70*/  IMAD R7, R13, UR6, RZ ;  /* 0x000000060d077c24 */ /* 0x008fc8000f8e02ff */
[C---:B----4-:R-:W-:Y:S02]  /*2ac80*/  IMAD R7, R9.reuse, UR7, R7 ;  /* 0x0000000709077c24 */ /* 0x050fe4000f8e0207 */
[----:B------:R-:W-:-:S04]  /*2ac90*/  IMAD.WIDE.U32 R2, R9, UR6, R2 ;  /* 0x0000000609027c25 */ /* 0x000fc8000f8e0002 */
[----:B------:R-:W-:Y:S01]  /*2aca0*/  IMAD.IADD R3, R7, 0x1, R3 ;  /* 0x0000000107037824 */ /* 0x000fe200078e0203 */
[----:B------:R-:W-:-:S04]  /*2acb0*/  LEA R8, P0, R2, UR4, 0x2 ;  /* 0x0000000402087c11 */ /* 0x000fc8000f8010ff */
[----:B------:R-:W-:-:S05]  /*2acc0*/  LEA.HI.X R9, R2, UR5, R3, 0x2, P0 ;  /* 0x0000000502097c11 */ /* 0x000fca00080f1403 */
[----:B------:R0:W5:Y:S04]  /*2acd0*/  LDG.E R8, desc[UR60][R8.64] ;  /* 0x0000003c08087981 */ /* 0x000168000c1e1900 */
.L_x_3080:
[----:B------:R-:W3:Y:S01]  /*2ace0*/  LDL R2, [R1+0x4] ;  /* 0x0000040001027983 */ /* 0x000ee20000100800 */
[----:B------:R-:W-:Y:S01]  /*2acf0*/  SHF.L.U32 R3, R11, 0x1f, RZ ;  /* 0x0000001f0b037819 */ /* 0x000fe200000006ff */
[----:B------:R-:W-:Y:S01]  /*2ad00*/  BSSY B2, `(.L_x_3081) ;  /* 0x0000004000027945 */ /* 0x000fe20003800000 */
[----:B---3--:R-:W-:-:S04]  /*2ad10*/  IMAD R2, R12, 0x8, R2 ;  /* 0x000000080c027824 */ /* 0x008fc800078e0202 */
[----:B------:R-:W3:Y:S02]  /*2ad20*/  SYNCS.PHASECHK.TRANS64.TRYWAIT P0, [R2+URZ+0x36840], R3 ;  /* 0x03684003020075a7 */ /* 0x000ee4000800017f */
[----:B---3--:R-:W-:Y:S05]  /*2ad30*/  @!P0 BRA `(.L_x_3082) ;  /* 0x0000003c00608947 */ /* 0x008fea0003800000 */
.L_x_3200:
[----:B------:R-:W-:Y:S05]  /*2ad40*/  BSYNC B2 ;  /* 0x0000000000027941 */ /* 0x000fea0003800000 */
.L_x_3081:
        /* <DEDUP_REMOVED lines=12> */
.L_x_3084:
[----:B------:R-:W-:Y:S05]  /*2ae10*/  BSYNC B2 ;  /* 0x0000000000027941 */ /* 0x000fea0003800000 */
.L_x_3083:
[----:B------:R-:W4:Y:S04]  /*2ae20*/  LDL R7, [R1+0x8] ;  /* 0x0000080001077983 */ /* 0x000f280000100800 */
[----:B0-----:R-:W4:Y:S04]  /*2ae30*/  LDL R9, [R1+0x4] ;  /* 0x0000040001097983 */ /* 0x001f280000100800 */
[----:B---3--:R-:W3:Y:S01]  /*2ae40*/  LDL R2, [R1+0x18] ;  /* 0x0000180001027983 */ /* 0x008ee20000100800 */
[----:B--2---:R-:W-:-:S04]  /*2ae50*/  MOV R11, RZ ;  /* 0x000000ff000b7202 */ /* 0x004fc80000000f00 */
[----:B------:R-:W-:Y:S01]  /*2ae60*/  R2UR UR10, R11 ;  /* 0x000000000b0a72ca */ /* 0x000fe200000e0000 */
[----:B------:R-:W-:Y:S01]  /*2ae70*/  UIADD3 UR4, UP0, UR36, 0x370, URZ ;  /* 0x0000037024047890 */ /* 0x000fe2000ff1e03f */
[----:B------:R-:W-:Y:S01]  /*2ae80*/  PLOP3.LUT P0, PT, PT, PT, PT, 0x80, 0x0 ;  /* 0x000000000000781c */ /* 0x000fe20003f0f070 */
[----:B------:R-:W-:Y:S01]  /*2ae90*/  UMOV UR6, 0x0 ;  /* 0x0000000000067882 */ /* 0x000fe20000000000 */
[----:B------:R-:W-:Y:S01]  /*2aea0*/  UMOV UR7, 0x14f00000 ;  /* 0x14f0000000077882 */ /* 0x000fe20000000000 */
[----:B------:R-:W-:Y:S01]  /*2aeb0*/  UIADD3.X UR5, URZ, UR37, URZ, UP0, !UPT ;  /* 0x000000253f057290 */ /* 0x000fe200087fe43f */
[C---:B----4-:R-:W-:Y:S02]  /*2aec0*/  IMAD R3, R7.reuse, 0x8, R10 ;  /* 0x0000000807037824 */ /* 0x050fe400078e020a */
[----:B------:R-:W-:Y:S02]  /*2aed0*/  IMAD R7, R7, 0xa800, R9 ;  /* 0x0000a80007077824 */ /* 0x000fe400078e0209 */
[----:B------:R-:W-:-:S02]  /*2aee0*/  VIADD R3, R3, 0x30 ;  /* 0x0000003003037836 */ /* 0x000fc40000000000 */
[----:B---3--:R-:W-:Y:S02]  /*2aef0*/  IMAD R2, R6, 0x70, R2 ;  /* 0x0000007006027824 */ /* 0x008fe400078e0202 */
[----:B------:R-:W-:-:S07]  /*2af00*/  VIADD R9, R7, 0x21400 ;  /* 0x0002140007097836 */ /* 0x000fce0000000000 */
.L_x_3085:
        /* <DEDUP_REMOVED lines=16> */
.L_x_3086:
        /* <DEDUP_REMOVED lines=16> */
.L_x_3087:
        /* <DEDUP_REMOVED lines=15> */
.L_x_3201:
[----:B------:R-:W-:Y:S05]  /*2b200*/  BSYNC B2 ;  /* 0x0000000000027941 */ /* 0x000fea0003800000 */
.L_x_3088:
        /* <DEDUP_REMOVED lines=11> */
.L_x_3091:
[----:B------:R-:W-:Y:S05]  /*2b2c0*/  BSYNC B2 ;  /* 0x0000000000027941 */ /* 0x000fea0003800000 */
.L_x_3090:
        /* <DEDUP_REMOVED lines=13> */
.L_x_3092:
        /* <DEDUP_REMOVED lines=16> */
.L_x_3093:
        /* <DEDUP_REMOVED lines=16> */
.L_x_3094:
        /* <DEDUP_REMOVED lines=13> */
.L_x_3079:
[----:B------:R-:W-:Y:S05]  /*2b670*/  BSYNC B1 ;  /* 0x0000000000017941 */ /* 0x000fea0003800000 */
.L_x_3078:
[C---:B------:R-:W-:Y:S01]  /*2b680*/  ISETP.GT.AND P0, PT, R0.reuse, 0x1, PT ;  /* 0x000000010000780c */ /* 0x040fe20003f04270 */
[----:B------:R-:W-:-:S12]  /*2b690*/  VIADD R0, R0, 0xfffffffe ;  /* 0xfffffffe00007836 */ /* 0x000fd80000000000 */
[----:B------:R-:W-:Y:S05]  /*2b6a0*/  @P0 BRA `(.L_x_3095) ;  /* 0xffffffe800040947 */ /* 0x000fea000383ffff */
.L_x_3041:
[----:B------:R-:W-:Y:S05]  /*2b6b0*/  BSYNC B0 ;  /* 0x0000000000007941 */ /* 0x000fea0003800000 */
.L_x_3040:
[----:B------:R-:W4:Y:S01]  /*2b6c0*/  S2R R3, SR_TID.X ;  /* 0x0000000000037919 */ /* 0x000f220000002100 */
[----:B------:R-:W-:Y:S01]  /*2b6d0*/  BSSY B0, `(.L_x_3096) ;  /* 0x0000010000007945 */ /* 0x000fe20003800000 */
[----:B----4-:R-:W-:-:S04]  /*2b6e0*/  LOP3.LUT R3, R3, 0x7f, RZ, 0xc0, !PT ;  /* 0x0000007f03037812 */ /* 0x010fc800078ec0ff */
[----:B------:R-:W-:-:S13]  /*2b6f0*/  ISETP.NE.AND P0, PT, R3, RZ, PT ;  /* 0x000000ff0300720c */ /* 0x000fda0003f05270 */
[----:B------:R-:W-:Y:S05]  /*2b700*/  @P0 BRA `(.L_x_3097) ;  /* 0x0000000000300947 */ /* 0x000fea0003800000 */
[----:B------:R-:W4:Y:S01]  /*2b710*/  S2R R2, SR_LANEID ;  /* 0x0000000000027919 */ /* 0x000f220000000000 */
[----:B------:R-:W-:Y:S01]  /*2b720*/  VOTEU.ANY UR4, UPT, PT ;  /* 0x0000000000047886 */ /* 0x000fe200038e0100 */
[----:B0-2---:R-:W0:Y:S01]  /*2b730*/  LDC.64 R4, c[0x0][0xc60] ;  /* 0x00031800ff047b82 */ /* 0x005e220000000a00 */
[----:B------:R-:W4:Y:S02]  /*2b740*/  FLO.U32 R0, UR4 ;  /* 0x0000000400007d00 */ /* 0x000f2400080e0000 */
[----:B----4-:R-:W-:-:S06]  /*2b750*/  ISETP.EQ.U32.AND P0, PT, R0, R2, PT ;  /* 0x000000020000720c */ /* 0x010fcc0003f02070 */
[----:B------:R-:W0:Y:S07]  /*2b760*/  POPC R2, UR4 ;  /* 0x0000000400027d09 */ /* 0x000e2e0008000000 */
[----:B0-----:R-:W2:Y:S04]  /*2b770*/  @P0 ATOMG.E.ADD.STRONG.GPU PT, R2, desc[UR60][R4.64], R2 ;  /* 0x00000002040209a8 */ /* 0x001ea800081ee1fc */
[----:B--2---:R0:W2:Y:S02]  /*2b780*/  SHFL.IDX PT, R2, R2, R0, 0x1f ;  /* 0x00001f0002027589 */ /* 0x0040a400000e0000 */
[----:B0-----:R-:W0:Y:S02]  /*2b790*/  S2R R0, SR_LTMASK ;  /* 0x0000000000007919 */ /* 0x001e240000003900 */
[----:B0-----:R-:W-:-:S06]  /*2b7a0*/  LOP3.LUT R0, R0, UR4, RZ, 0xc0, !PT ;  /* 0x0000000400007c12 */ /* 0x001fcc000f8ec0ff */
[----:B------:R-:W2:Y:S02]  /*2b7b0*/  POPC R0, R0 ;  /* 0x0000000000007309 */ /* 0x000ea40000000000 */
[----:B--2---:R-:W-:-:S07]  /*2b7c0*/  IADD3 R16, R2, UR38, R0 ;  /* 0x0000002602107c10 */ /* 0x004fce000fffe000 */
.L_x_3097:
[----:B------:R-:W-:Y:S05]  /*2b7d0*/  BSYNC B0 ;  /* 0x0000000000007941 */ /* 0x000fea0003800000 */
.L_x_3096:
[----:B------:R-:W4:Y:S01]  /*2b7e0*/  LDL R0, [R1+0x20] ;  /* 0x0000200001007983 */ /* 0x000f220000100800 */
[----:B------:R-:W-:Y:S01]  /*2b7f0*/  BSSY B0, `(.L_x_3098) ;  /* 0x0000050000007945 */ /* 0x000fe20003800000 */
[----:B----4-:R-:W-:-:S13]  /*2b800*/  LOP3.LUT P0, RZ, R0, 0x1, RZ, 0xc0, !PT ;  /* 0x0000000100ff7812 */ /* 0x010fda000780c0ff */
[----:B------:R-:W-:Y:S05]  /*2b810*/  @!P0 BRA `(.L_x_3099) ;  /* 0x0000000400348947 */ /* 0x000fea0003800000 */
[----:B0-2---:R-:W2:Y:S04]  /*2b820*/  LDL R4, [R1+0x4] ;  /* 0x0000040001047983 */ /* 0x005ea80000100800 */
[----:B------:R-:W2:Y:S04]  /*2b830*/  LDL R0, [R1+0x8] ;  /* 0x0000080001007983 */ /* 0x000ea80000100800 */
[----:B------:R-:W4:Y:S01]  /*2b840*/  LDL R2, [R1+0x14] ;  /* 0x0000140001027983 */ /* 0x000f220000100800 */
[----:B------:R-:W-:Y:S01]  /*2b850*/  BSSY B1, `(.L_x_3100) ;  /* 0x0000006000017945 */ /* 0x000fe20003800000 */
[----:B------:R-:W-:Y:S01]  /*2b860*/  ISETP.NE.AND P1, PT, R3, RZ, PT ;  /* 0x000000ff0300720c */ /* 0x000fe20003f25270 */
[----:B--2---:R-:W-:Y:S01]  /*2b870*/  IMAD R0, R0, 0x8, R4 ;  /* 0x0000000800007824 */ /* 0x004fe200078e0204 */
[----:B----4-:R-:W-:-:S04]  /*2b880*/  SHF.L.U32 R2, R2, 0x1f, RZ ;  /* 0x0000001f02027819 */ /* 0x010fc800000006ff */
[----:B------:R-:W0:Y:S02]  /*2b890*/  SYNCS.PHASECHK.TRANS64.TRYWAIT P0, [R0+URZ+0x36860], R2 ;  /* 0x03686002000075a7 */ /* 0x000e24000800017f */
[----:B0-----:R-:W-:Y:S05]  /*2b8a0*/  @!P0 BRA `(.L_x_3101) ;  /* 0x0000003000ac8947 */ /* 0x001fea0003800000 */
.L_x_3202:
[----:B------:R-:W-:Y:S05]  /*2b8b0*/  BSYNC B1 ;  /* 0x0000000000017941 */ /* 0x000fea0003800000 */
.L_x_3100:
[----:B------:R-:W-:Y:S04]  /*2b8c0*/  BSSY B1, `(.L_x_3102) ;  /* 0x0000009000017945 */ /* 0x000fe80003800000 */
[----:B------:R-:W-:Y:S05]  /*2b8d0*/  @P1 BRA `(.L_x_3103) ;  /* 0x00000000001c1947 */ /* 0x000fea0003800000 */
[----:B------:R-:W2:Y:S01]  /*2b8e0*/  S2R R3, SR_TID.X ;  /* 0x0000000000037919 */ /* 0x000ea20000002100 */
[----:B0-----:R-:W-:-:S04]  /*2b8f0*/  IMAD.MOV.U32 R2, RZ, RZ, 0xa800 ;  /* 0x0000a800ff027424 */ /* 0x001fc800078e00ff */
[----:B------:R4:W-:Y:S01]  /*2b900*/  SYNCS.ARRIVE.TRANS64 RZ, [R0+URZ+0x36850], R2 ;  /* 0x0368500200ff79a7 */ /* 0x0009e2000800003f */
[----:B--2---:R-:W-:-:S04]  /*2b910*/  LOP3.LUT R3, R3, 0x1f, RZ, 0xc0, !PT ;  /* 0x0000001f03037812 */ /* 0x004fc800078ec0ff */
[----:B------:R-:W-:-:S13]  /*2b920*/  ISETP.NE.AND P0, PT, R3, RZ, PT ;  /* 0x000000ff0300720c */ /* 0x000fda0003f05270 */
[----:B----4-:R-:W-:Y:S05]  /*2b930*/  @!P0 BRA `(.L_x_3103) ;  /* 0x0000000000048947 */ /* 0x010fea0003800000 */
[----:B------:R-:W-:Y:S01]  /*2b940*/  BPT.TRAP 0x1 ;  /* 0x000000040000795c */ /* 0x000fe20000300000 */
.L_x_3103:
[----:B------:R-:W-:Y:S05]  /*2b950*/  BSYNC B1 ;  /* 0x0000000000017941 */ /* 0x000fea0003800000 */
.L_x_3102:
[----:B------:R-:W2:Y:S04]  /*2b960*/  LDL.LU R5, [R1+0x18] ;  /* 0x0000180001057983 */ /* 0x000ea80000300800 */
[----:B------:R-:W2:Y:S04]  /*2b970*/  LDL.LU R3, [R1+0xc] ;  /* 0x00000c0001037983 */ /* 0x000ea80000300800 */
[----:B------:R-:W4:Y:S04]  /*2b980*/  LDL R4, [R1+0x4] ;  /* 0x0000040001047983 */ /* 0x000f280000100800 */
[----:B0-----:R-:W4:Y:S01]  /*2b990*/  LDL R2, [R1+0x8] ;  /* 0x0000080001027983 */ /* 0x001f220000100800 */
        /* <DEDUP_REMOVED lines=8> */
[----:B----4-:R-:W-:-:S05]  /*2ba20*/  IMAD R2, R2, 0xa800, R4 ;  /* 0x0000a80002027824 */ /* 0x010fca00078e0204 */
[----:B------:R-:W-:-:S07]  /*2ba30*/  IADD3 R4, R2, 0x400, RZ ;  /* 0x0000040002047810 */ /* 0x000fce0007ffe0ff */
.L_x_3104:
        /* <DEDUP_REMOVED lines=16> */
.L_x_3105:
        /* <DEDUP_REMOVED lines=16> */
.L_x_3106:
        /* <DEDUP_REMOVED lines=10> */
[----:B----4-:R-:W-:Y:S05]  /*2bce0*/  @P0 BRA.U.ANY `(.L_x_3106) ;  /* 0xfffffffd00d40947 */ /* 0x010fea000393ffff */
.L_x_3099:
[----:B------:R-:W-:Y:S05]  /*2bcf0*/  BSYNC B0 ;  /* 0x0000000000007941 */ /* 0x000fea0003800000 */
.L_x_3098:
[----:B------:R-:W4:Y:S04]  /*2bd00*/  LDL.LU R5, [R1+0x8] ;  /* 0x0000080001057983 */ /* 0x000f280000300800 */
[----:B0-2---:R-:W2:Y:S01]  /*2bd10*/  LDL.LU R4, [R1+0x14] ;  /* 0x0000140001047983 */ /* 0x005ea20000300800 */
[----:B----4-:R-:W-:-:S05]  /*2bd20*/  VIADD R0, R5, 0x1 ;  /* 0x0000000105007836 */ /* 0x010fca0000000000 */
[----:B------:R-:W-:-:S04]  /*2bd30*/  ISETP.NE.AND P0, PT, R0, 0x2, PT ;  /* 0x000000020000780c */ /* 0x000fc80003f05270 */
[----:B------:R-:W-:Y:S02]  /*2bd40*/  SEL R2, RZ, 0x1, P0 ;  /* 0x00000001ff027807 */ /* 0x000fe40000000000 */
[----:B------:R-:W-:Y:S02]  /*2bd50*/  SEL R0, R0, RZ, P0 ;  /* 0x000000ff00007207 */ /* 0x000fe40000000000 */
[----:B--2---:R-:W-:-:S03]  /*2bd60*/  LOP3.LUT R4, R4, R2, RZ, 0x3c, !PT ;  /* 0x0000000204047212 */ /* 0x004fc600078e3cff */
[----:B------:R0:W-:Y:S04]  /*2bd70*/  STL [R1+0x8], R0 ;  /* 0x0000080001007387 */ /* 0x0001e80000100800 */
[----:B------:R0:W-:Y:S02]  /*2bd80*/  STL [R1+0x14], R4 ;  /* 0x0000140401007387 */ /* 0x0001e40000100800 */
.L_x_3020:
[----:B------:R-:W-:Y:S05]  /*2bd90*/  BSYNC B7 ;  /* 0x0000000000077941 */ /* 0x000fea0003800000 */
.L_x_3018:
        /* <DEDUP_REMOVED lines=13> */
.L_x_3107:
[----:B---3--:R-:W0:Y:S01]  /*2be70*/  S2R R6, SR_TID.X ;  /* 0x0000000000067919 */ /* 0x008e220000002100 */
[----:B------:R-:W-:Y:S01]  /*2be80*/  UMOV UR4, 0xffffffff ;  /* 0xffffffff00047882 */ /* 0x000fe20000000000 */
[----:B0-----:R-:W-:-:S04]  /*2be90*/  LOP3.LUT R6, R6, 0x1f, RZ, 0xc0, !PT ;  /* 0x0000001f06067812 */ /* 0x001fc800078ec0ff */
[----:B------:R-:W-:Y:S01]  /*2bea0*/  ISETP.NE.AND P0, PT, R6, 0x1f, PT ;  /* 0x0000001f0600780c */ /* 0x000fe20003f05270 */
[----:B------:R-:W-:-:S12]  /*2beb0*/  BRA.DIV UR4, `(.L_x_3109) ;  /* 0x0000002e043c7947 */ /* 0x000fd8000b800000 */
[----:B------:R-:W-:Y:S01]  /*2bec0*/  IADD3 R0, R19, R6, RZ ;  /* 0x0000000613007210 */ /* 0x000fe20007ffe0ff */
[----:B------:R-:W-:-:S03]  /*2bed0*/  ULDC UR4, c[0x0][0xc3c] ;  /* 0x00030f0000047ab9 */ /* 0x000fc60000000800 */
        /* <DEDUP_REMOVED lines=15> */
[----:B------:R-:W-:Y:S04]  /*2bfd0*/  SHFL.IDX PT, R0, R16, RZ, 0x1f ;  /* 0x00001fff10007589 */ /* 0x000fe800000e0000 */
        /* <DEDUP_REMOVED lines=12> */
[----:B------:R0:W2:Y:S02]  /*2c0a0*/  SHFL.IDX PT, R16, R2, 0x1f, 0x1f ;  /* 0x03e01f0002107f89 */ /* 0x0000a400000e0000 */
.L_x_3212:
[----:B------:R-:W-:Y:S02]  /*2c0b0*/  ULDC UR4, c[0x0][0xc38] ;  /* 0x00030e0000047ab9 */ /* 0x000fe40000000800 */
[----:B------:R-:W-:-:S04]  /*2c0c0*/  IMAD.U32 R4, RZ, RZ, UR4 ;  /* 0x00000004ff047e24 */ /* 0x000fc8000f8e00ff */
[----:B--2---:R-:W-:-:S04]  /*2c0d0*/  IMAD R16, R16, R4, RZ ;  /* 0x0000000410107224 */ /* 0x004fc800078e02ff */
[----:B------:R-:W-:-:S05]  /*2c0e0*/  IMAD.IADD R5, R5, 0x1, R16 ;  /* 0x0000000105057824 */ /* 0x000fca00078e0210 */
[----:B------:R-:W-:-:S13]  /*2c0f0*/  ISETP.GT.AND P6, PT, R5, R0, PT ;  /* 0x000000000500720c */ /* 0x000fda0003fc4270 */
[----:B------:R-:W-:Y:S05]  /*2c100*/  @P6 BRA `(.L_x_3110) ;  /* 0x00000000009c6947 */ /* 0x000fea0003800000 */
.L_x_3115:
[----:B0-----:R-:W0:Y:S01]  /*2c110*/  LDC R2, c[0x0][0xc3c] ;  /* 0x00030f00ff027b82 */ /* 0x001e220000000800 */
[----:B------:R-:W-:-:S04]  /*2c120*/  IADD3 R19, R19, 0x1f, RZ ;  /* 0x0000001f13137810 */ /* 0x000fc80007ffe0ff */
[----:B0-----:R-:W-:-:S13]  /*2c130*/  ISETP.GE.AND P6, PT, R19, R2, PT ;  /* 0x000000021300720c */ /* 0x001fda0003fc6270 */
[----:B------:R-:W-:Y:S05]  /*2c140*/  @P6 BRA `(.L_x_3111) ;  /* 0x0000000400d46947 */ /* 0x000fea0003800000 */
[----:B------:R-:W0:Y:S01]  /*2c150*/  S2R R3, SR_TID.X ;  /* 0x0000000000037919 */ /* 0x000e220000002100 */
[----:B------:R-:W-:Y:S01]  /*2c160*/  BSSY B0, `(.L_x_3112) ;  /* 0x0000009000007945 */ /* 0x000fe20003800000 */
[----:B0-----:R-:W-:-:S05]  /*2c170*/  LOP3.LUT R3, R3, 0x1f, RZ, 0xc0, !PT ;  /* 0x0000001f03037812 */ /* 0x001fca00078ec0ff */
[----:B------:R-:W-:Y:S02]  /*2c180*/  IMAD.IADD R4, R19, 0x1, R3 ;  /* 0x0000000113047824 */ /* 0x000fe400078e0203 */
[----:B------:R-:W-:-:S03]  /*2c190*/  IMAD.MOV.U32 R3, RZ, RZ, RZ ;  /* 0x000000ffff037224 */ /* 0x000fc600078e00ff */
[----:B------:R-:W-:-:S13]  /*2c1a0*/  ISETP.GE.OR P6, PT, R4, R2, !P0 ;  /* 0x000000020400720c */ /* 0x000fda00047c6670 */
[----:B------:R-:W-:Y:S05]  /*2c1b0*/  @P6 BRA `(.L_x_3113) ;  /* 0x00000000000c6947 */ /* 0x000fea0003800000 */
[----:B------:R-:W0:Y:S02]  /*2c1c0*/  LDC.64 R2, c[0x0][0xc80] ;  /* 0x00032000ff027b82 */ /* 0x000e240000000a00 */
[----:B0-----:R-:W-:-:S06]  /*2c1d0*/  IMAD.WIDE R2, R4, 0x4, R2 ;  /* 0x0000000404027825 */ /* 0x001fcc00078e0202 */
[----:B------:R0:W5:Y:S02]  /*2c1e0*/  LDG.E R3, desc[UR60][R2.64] ;  /* 0x0000003c02037981 */ /* 0x000164000c1e1900 */
.L_x_3113:
[----:B------:R-:W-:Y:S05]  /*2c1f0*/  BSYNC B0 ;  /* 0x0000000000007941 */ /* 0x000fea0003800000 */
.L_x_3112:
[----:B------:R-:W-:-:S03]  /*2c200*/  UMOV UR4, 0xffffffff ;  /* 0xffffffff00047882 */ /* 0x000fc60000000000 */
[----:B------:R-:W-:Y:S05]  /*2c210*/  BRA.DIV UR4, `(.L_x_3114) ;  /* 0x0000002e04a07947 */ /* 0x000fea000b800000 */
[----:B0----5:R-:W0:Y:S02]  /*2c220*/  SHFL.UP PT, R2, R3, 0x1, RZ ;  /* 0x0420000003027989 */ /* 0x021e2400000e00ff */
        /* <DEDUP_REMOVED lines=15> */
.L_x_3220:
[----:B------:R-:W-:Y:S02]  /*2c320*/  ULDC UR4, c[0x0][0xc38] ;  /* 0x00030e0000047ab9 */ /* 0x000fe40000000800 */
[----:B------:R-:W-:-:S04]  /*2c330*/  IMAD.U32 R4, RZ, RZ, UR4 ;  /* 0x00000004ff047e24 */ /* 0x000fc8000f8e00ff */
[----:B--2---:R-:W-:-:S04]  /*2c340*/  IMAD R16, R16, R4, RZ ;  /* 0x0000000410107224 */ /* 0x004fc800078e02ff */
[----:B------:R-:W-:-:S05]  /*2c350*/  IMAD.IADD R5, R16, 0x1, R5 ;  /* 0x0000000110057824 */ /* 0x000fca00078e0205 */
[----:B------:R-:W-:-:S13]  /*2c360*/  ISETP.GT.AND P6, PT, R5, R0, PT ;  /* 0x000000000500720c */ /* 0x000fda0003fc4270 */
[----:B------:R-:W-:Y:S05]  /*2c370*/  @!P6 BRA `(.L_x_3115) ;  /* 0xfffffffc0064e947 */ /* 0x000fea000383ffff */
.L_x_3110:
[----:B------:R-:W-:Y:S01]  /*2c380*/  IADD3 R16, -R16, R5, RZ ;  /* 0x0000000510107210 */ /* 0x000fe20007ffe1ff */
[----:B------:R-:W-:-:S04]  /*2c390*/  UMOV UR4, 0xffffffff ;  /* 0xffffffff00047882 */ /* 0x000fc80000000000 */
[----:B------:R-:W-:-:S05]  /*2c3a0*/  IMAD R5, R2, R4, R16 ;  /* 0x0000000402057224 */ /* 0x000fca00078e0210 */
[----:B------:R-:W-:Y:S01]  /*2c3b0*/  ISETP.GT.AND P6, PT, R5, R0, PT ;  /* 0x000000000500720c */ /* 0x000fe20003fc4270 */
[----:B------:R-:W-:-:S12]  /*2c3c0*/  BRA.DIV UR4, `(.L_x_3116) ;  /* 0x00000032040c7947 */ /* 0x000fd8000b800000 */
[----:B------:R-:W-:-:S04]  /*2c3d0*/  VOTE.ANY R5, PT, !P6 ;  /* 0x0000000000057806 */ /* 0x000fc800070e0100 */
[----:B------:R-:W2:Y:S02]  /*2c3e0*/  POPC R6, R5 ;  /* 0x0000000500067309 */ /* 0x000ea40000000000 */
[----:B--2---:R2:W3:Y:S02]  /*2c3f0*/  SHFL.IDX PT, R17, R3, R6, 0x1f ;  /* 0x00001f0603117589 */ /* 0x0044e400000e0000 */
.L_x_3224:
[----:B------:R-:W-:Y:S01]  /*2c400*/  ISETP.NE.AND P0, PT, R5, RZ, PT ;  /* 0x000000ff0500720c */ /* 0x000fe20003f05270 */
[----:B------:R-:W-:-:S12]  /*2c410*/  IMAD.MOV.U32 R5, RZ, RZ, RZ ;  /* 0x000000ffff057224 */ /* 0x000fd800078e00ff */
[----:B------:R-:W-:Y:S05]  /*2c420*/  @!P0 BRA `(.L_x_3117) ;  /* 0x0000000000148947 */ /* 0x000fea0003800000 */
[----:B------:R-:W-:Y:S01]  /*2c430*/  UMOV UR4, 0xffffffff ;  /* 0xffffffff00047882 */ /* 0x000fe20000000000 */
[----:B------:R-:W-:Y:S02]  /*2c440*/  VIADD R12, R6, 0xffffffff ;  /* 0xffffffff060c7836 */ /* 0x000fe40000000000 */
[----:B------:R-:W-:Y:S05]  /*2c450*/  BRA.DIV UR4, `(.L_x_3118) ;  /* 0x0000003204307947 */ /* 0x000fea000b800000 */
[----:B0-----:R0:W4:Y:S02]  /*2c460*/  SHFL.IDX PT, R2, R2, R12, 0x1f ;  /* 0x00001f0c02027589 */ /* 0x00112400000e0000 */
.L_x_3227:
[----:B----4-:R-:W-:-:S07]  /*2c470*/  IMAD.MOV.U32 R5, RZ, RZ, R2 ;  /* 0x000000ffff057224 */ /* 0x010fce00078e0002 */
.L_x_3117:
[----:B0-2---:R-:W0:Y:S01]  /*2c480*/  LDC.64 R2, c[0x0][0xc90] ;  /* 0x00032400ff027b82 */ /* 0x005e220000000a00 */
[----:B------:R-:W-:-:S04]  /*2c490*/  IMAD.IADD R19, R6, 0x1, R19 ;  /* 0x0000000106137824 */ /* 0x000fc800078e0213 */
[----:B0-----:R-:W-:-:S05]  /*2c4a0*/  IMAD.WIDE R2, R19, 0x4, R2 ;  /* 0x0000000413027825 */ /* 0x001fca00078e0202 */
[----:B------:R-:W3:Y:S01]  /*2c4b0*/  LDG.E R7, desc[UR60][R2.64] ;  /* 0x0000003c02077981 */ /* 0x000ee2000c1e1900 */
[----:B------:R-:W-:-:S04]  /*2c4c0*/  IMAD R16, R5, R4, R16 ;  /* 0x0000000405107224 */ /* 0x000fc800078e0210 */
[----:B------:R-:W-:Y:S02]  /*2c4d0*/  IMAD.IADD R0, R0, 0x1, -R16 ;  /* 0x0000000100007824 */ /* 0x000fe400078e0a10 */
[----:B---3--:R-:W-:-:S05]  /*2c4e0*/  IMAD R6, R17, R7, RZ ;  /* 0x0000000711067224 */ /* 0x008fca00078e02ff */
[----:B-----5:R-:W-:-:S04]  /*2c4f0*/  IABS R8, R6 ;  /* 0x0000000600087213 */ /* 0x020fc80000000000 */
[----:B------:R-:W0:Y:S08]  /*2c500*/  I2F.RP R2, R8 ;  /* 0x0000000800027306 */ /* 0x000e300000209400 */
[----:B0-----:R-:W0:Y:S02]  /*2c510*/  MUFU.RCP R2, R2 ;  /* 0x0000000200027308 */ /* 0x001e240000001000 */
[----:B0-----:R-:W-:-:S06]  /*2c520*/  IADD3 R2, R2, 0xffffffe, RZ ;  /* 0x0ffffffe02027810 */ /* 0x001fcc0007ffe0ff */
        /* <DEDUP_REMOVED lines=49> */
[----:B------:R-:W-:Y:S02]  /*2c840*/  @!P1 LOP3.LUT R2, RZ, R4, RZ, 0x33, !PT ;  /* 0x00000004ff029212 */ /* 0x000fe400078e33ff */
[----:B------:R-:W-:-:S05]  /*2c850*/  IADD3 R4, -R4, RZ, RZ ;  /* 0x000000ff04047210 */ /* 0x000fca0007ffe1ff */
[----:B------:R-:W-:Y:S01]  /*2c860*/  IMAD R18, R2, R4, R0 ;  /* 0x0000000402127224 */ /* 0x000fe200078e0200 */
[----:B------:R-:W-:-:S05]  /*2c870*/  LOP3.LUT R2, RZ, R2, RZ, 0x33, !PT ;  /* 0x00000002ff027212 */ /* 0x000fca00078e33ff */
[----:B------:R-:W-:Y:S01]  /*2c880*/  IMAD.IADD R17, R17, 0x1, R2 ;  /* 0x0000000111117824 */ /* 0x000fe200078e0202 */
[----:B------:R-:W-:Y:S06]  /*2c890*/  BRA `(.L_x_3119) ;  /* 0x00000000001c7947 */ /* 0x000fec0003800000 */
.L_x_3111:
[----:B------:R-:W-:Y:S01]  /*2c8a0*/  UMOV UR4, URZ ;  /* 0x0000003f00047c82 */ /* 0x000fe20008000000 */
[----:B------:R-:W-:Y:S01]  /*2c8b0*/  UMOV UR5, URZ ;  /* 0x0000003f00057c82 */ /* 0x000fe20008000000 */
[----:B------:R-:W-:Y:S01]  /*2c8c0*/  ULDC UR6, c[0x0][0xc3c] ;  /* 0x00030f0000067ab9 */ /* 0x000fe20000000800 */
[----:B------:R-:W-:Y:S01]  /*2c8d0*/  IMAD.MOV.U32 R16, RZ, RZ, R0 ;  /* 0x000000ffff107224 */ /* 0x000fe200078e0000 */
[----:B------:R-:W-:Y:S01]  /*2c8e0*/  MOV R19, UR6 ;  /* 0x0000000600137c02 */ /* 0x000fe20008000f00 */
[----:B------:R-:W-:Y:S02]  /*2c8f0*/  IMAD.U32 R17, RZ, RZ, UR4 ;  /* 0x00000004ff117e24 */ /* 0x000fe4000f8e00ff */
[----:B------:R-:W-:-:S07]  /*2c900*/  IMAD.U32 R18, RZ, RZ, UR5 ;  /* 0x00000005ff127e24 */ /* 0x000fce000f8e00ff */
.L_x_3119:
        /* <DEDUP_REMOVED lines=12> */
.L_x_3108:
[----:B------:R-:W-:Y:S02]  /*2c9d0*/  ULDC UR4, c[0x0][0xc3c] ;  /* 0x00030f0000047ab9 */ /* 0x000fe40000000800 */
[----:B--2---:R-:W-:-:S13]  /*2c9e0*/  ISETP.GE.AND P0, PT, R19, UR4, PT ;  /* 0x0000000413007c0c */ /* 0x004fda000bf06270 */
[----:B------:R-:W-:Y:S05]  /*2c9f0*/  @!P0 BRA `(.L_x_3120) ;  /* 0xffffff8c00a48947 */ /* 0x000fea000383ffff */
[----:B------:R-:W-:Y:S05]  /*2ca00*/  BSYNC B8 ;  /* 0x0000000000087941 */ /* 0x000fea0003800000 */
.L_x_2974:
[----:B0-----:R-:W2:Y:S01]  /*2ca10*/  LDL.LU R0, [R1+0x50] ;  /* 0x0000500001007983 */ /* 0x001ea20000300800 */
[----:B------:R-:W-:Y:S01]  /*2ca20*/  BSSY B0, `(.L_x_3121) ;  /* 0x000000b000007945 */ /* 0x000fe20003800000 */
[----:B------:R-:W0:Y:S01]  /*2ca30*/  S2R R5, SR_CgaCtaId ;  /* 0x0000000000057919 */ /* 0x000e220000008800 */
[----:B--2---:R-:W-:-:S05]  /*2ca40*/  VIADD R0, R0, 0x1 ;  /* 0x0000000100007836 */ /* 0x004fca0000000000 */
[----:B------:R-:W-:-:S04]  /*2ca50*/  LEA.HI R2, R0, R0, RZ, 0x1 ;  /* 0x0000000000027211 */ /* 0x000fc800078f08ff */
[----:B----4-:R-:W-:-:S05]  /*2ca60*/  LOP3.LUT R3, R2, 0xfffffffe, RZ, 0xc0, !PT ;  /* 0xfffffffe02037812 */ /* 0x010fca00078ec0ff */
[----:B------:R-:W-:Y:S01]  /*2ca70*/  IMAD.IADD R3, R0, 0x1, -R3 ;  /* 0x0000000100037824 */ /* 0x000fe200078e0a03 */
[----:B------:R-:W-:-:S04]  /*2ca80*/  MOV R0, 0x400 ;  /* 0x0000040000007802 */ /* 0x000fc80000000f00 */
[----:B0-----:R-:W-:Y:S02]  /*2ca90*/  LEA R0, R5, R0, 0x18 ;  /* 0x0000000005007211 */ /* 0x001fe400078ec0ff */
[----:B------:R-:W-:-:S04]  /*2caa0*/  SHF.L.U32 R3, R3, 0x1f, RZ ;  /* 0x0000001f03037819 */ /* 0x000fc800000006ff */
[----:B------:R-:W0:Y:S02]  /*2cab0*/  SYNCS.PHASECHK.TRANS64.TRYWAIT P0, [R0+URZ+0x36820], R3 ;  /* 0x03682003000075a7 */ /* 0x000e24000800017f */
[----:B0-----:R-:W-:Y:S05]  /*2cac0*/  @!P0 BRA `(.L_x_3122) ;  /* 0x0000002800bc8947 */ /* 0x001fea0003800000 */
.L_x_3228:
[----:B------:R-:W-:Y:S05]  /*2cad0*/  BSYNC B0 ;  /* 0x0000000000007941 */ /* 0x000fea0003800000 */
.L_x_3121:
[----:B------:R-:W-:-:S03]  /*2cae0*/  UMOV UR4, 0xffffffff ;  /* 0xffffffff00047882 */ /* 0x000fc60000000000 */
[----:B------:R-:W-:Y:S05]  /*2caf0*/  BRA.DIV UR4, `(.L_x_3123) ;  /* 0x0000002a04c47947 */ /* 0x000fea000b800000 */
[----:B------:R-:W2:Y:S02]  /*2cb00*/  S2R R2, SR_TID.X ;  /* 0x0000000000027919 */ /* 0x000ea40000002100 */
[----:B--2---:R-:W-:-:S04]  /*2cb10*/  SHF.R.U32.HI R2, RZ, 0x5, R2 ;  /* 0x00000005ff027819 */ /* 0x004fc80000011602 */
[----:B------:R-:W-:-:S05]  /*2cb20*/  LOP3.LUT R2, R2, 0x3, RZ, 0xc0, !PT ;  /* 0x0000000302027812 */ /* 0x000fca00078ec0ff */
[----:B------:R2:W4:Y:S02]  /*2cb30*/  SHFL.IDX PT, R14, R2, RZ, 0x1f ;  /* 0x00001fff020e7589 */ /* 0x00052400000e0000 */
.L_x_3231:
[----:B----4-:R-:W-:-:S13]  /*2cb40*/  ISETP.NE.AND P0, PT, R14, RZ, PT ;  /* 0x000000ff0e00720c */ /* 0x010fda0003f05270 */
[----:B------:R-:W-:Y:S05]  /*2cb50*/  @P0 BRA `(.L_x_2740) ;  /* 0x00000000009c0947 */ /* 0x000fea0003800000 */
[----:B------:R-:W-:-:S03]  /*2cb60*/  UMOV UR4, 0xffffffff ;  /* 0xffffffff00047882 */ /* 0x000fc60000000000 */
[----:B------:R-:W-:Y:S05]  /*2cb70*/  BRA.DIV UR4, `(.L_x_3124) ;  /* 0x0000002a04d87947 */ /* 0x000fea000b800000 */
[----:B------:R-:W-:-:S13]  /*2cb80*/  ELECT P6, URZ, PT ;  /* 0x00000000003f782f */ /* 0x000fda00038c0000 */
.L_x_3234:
        /* <DEDUP_REMOVED lines=8> */
.L_x_3125:
[----:B0-----:R-:W3:Y:S04]  /*2cc10*/  LDL R3, [R1+0x8] ;  /* 0x0000080001037983 */ /* 0x001ee80000100800 */
[----:B------:R-:W2:Y:S01]  /*2cc20*/  LDL.LU R7, [R1+0x14] ;  /* 0x0000140001077983 */ /* 0x000ea20000300800 */
[----:B------:R-:W-:-:S05]  /*2cc30*/  VIADD R2, R0, 0x36840 ;  /* 0x0003684000027836 */ /* 0x000fca0000000000 */
[C---:B---3--:R-:W-:Y:S01]  /*2cc40*/  LEA R6, R3.reuse, R2, 0x3 ;  /* 0x0000000203067211 */ /* 0x048fe200078e18ff */
        /* <DEDUP_REMOVED lines=10> */
.L_x_3235:
[----:B------:R-:W2:Y:S02]  /*2ccf0*/  SYNCS.PHASECHK.TRANS64.TRYWAIT P0, [R7+URZ], R2 ;  /* 0x00000002070075a7 */ /* 0x000ea4000800017f */
[----:B--2---:R-:W-:Y:S05]  /*2cd00*/  @!P0 BRA `(.L_x_3127) ;  /* 0x0000002800a88947 */ /* 0x004fea0003800000 */
.L_x_3236:
[----:B------:R-:W-:Y:S05]  /*2cd10*/  @!P2 BRA `(.L_x_3128) ;  /* 0x000000000004a947 */ /* 0x000fea0003800000 */
[----:B------:R-:W-:Y:S01]  /*2cd20*/  BPT.TRAP 0x1 ;  /* 0x000000040000795c */ /* 0x000fe20000300000 */
.L_x_3128:
[----:B------:R-:W3:Y:S01]  /*2cd30*/  LDL.LU R4, [R1+0x8] ;  /* 0x0000080001047983 */ /* 0x000ee20000300800 */
[----:B------:R-:W-:-:S04]  /*2cd40*/  VIADD R0, R0, 0x36860 ;  /* 0x0003686000007836 */ /* 0x000fc80000000000 */
[----:B---3--:R-:W-:-:S04]  /*2cd50*/  IMAD R4, R4, 0x8, R0 ;  /* 0x0000000804047824 */ /* 0x008fc800078e0200 */
[----:B------:R-:W3:Y:S02]  /*2cd60*/  SYNCS.PHASECHK.TRANS64.TRYWAIT P0, [R4+URZ], R5 ;  /* 0x00000005040075a7 */ /* 0x000ee4000800017f */
[----:B---3--:R-:W-:Y:S05]  /*2cd70*/  @!P0 BRA `(.L_x_3129) ;  /* 0x0000002800a08947 */ /* 0x008fea0003800000 */
.L_x_3237:
[----:B------:R-:W-:-:S07]  /*2cd80*/  LEA R3, R3, R0, 0x3 ;  /* 0x0000000003037211 */ /* 0x000fce00078e18ff */
.L_x_3130:
[----:B----4-:R4:W0:Y:S02]  /*2cd90*/  SYNCS.PHASECHK.TRANS64.TRYWAIT P0, [R3+URZ], R2 ;  /* 0x00000002030075a7 */ /* 0x010824000800017f */
[----:B0-----:R-:W-:Y:S05]  /*2cda0*/  @!P0 NANOSLEEP.SYNCS 0x989680 ;  /* 0x009896800000895d */ /* 0x001fea0003900000 */
[----:B------:R-:W0:Y:S02]  /*2cdb0*/  @!P0 SYNCS.PHASECHK.TRANS64 P0, [R3+URZ], R2 ;  /* 0x00000002030085a7 */ /* 0x000e24000800007f */
[----:B0-----:R-:W-:Y:S05]  /*2cdc0*/  @!P0 BRA `(.L_x_3130) ;  /* 0xfffffffc00f08947 */ /* 0x001fea000383ffff */
.L_x_2740:
[----:B------:R-:W-:Y:S05]  /*2cdd0*/  BSYNC B9 ;  /* 0x0000000000097941 */ /* 0x000fea0003800000 */
.L_x_2737:
[----:B------:R-:W-:Y:S05]  /*2cde0*/  EXIT ;  /* 0x000000000000794d */ /* 0x000fea0003800000 */
.L_x_2758:
[----:B0-----:R0:W1:Y:S02]  /*2cdf0*/  SYNCS.PHASECHK.TRANS64.TRYWAIT P5, [R96+URZ+0x36890], R97 ;  /* 0x03689061600075a7 */ /* 0x00106400080a017f */
[----:B-1----:R-:W-:Y:S05]  /*2ce00*/  @!P5 NANOSLEEP.SYNCS 0x989680 ;  /* 0x009896800000d95d */ /* 0x002fea0003900000 */
[----:B------:R-:W1:Y:S02]  /*2ce10*/  @!P5 SYNCS.PHASECHK.TRANS64 P5, [R96+URZ+0x36890], R97 ;  /* 0x036890616000d5a7 */ /* 0x000e6400080a007f */
[----:B-1----:R-:W-:Y:S05]  /*2ce20*/  @!P5 BRA `(.L_x_2758) ;  /* 0xfffffffc00f0d947 */ /* 0x002fea000383ffff */
[----:B------:R-:W-:Y:S05]  /*2ce30*/  BRA `(.L_x_3131) ;  /* 0xfffffd6800a47947 */ /* 0x000fea000383ffff */
.L_x_2812:
[----:B-1----:R1:W3:Y:S02]  /*2ce40*/  SYNCS.PHASECHK.TRANS64.TRYWAIT P5, [R96+URZ+0x36890], R97 ;  /* 0x03689061600075a7 */ /* 0x0022e400080a017f */
[----:B---3--:R-:W-:Y:S05]  /*2ce50*/  @!P5 NANOSLEEP.SYNCS 0x989680 ;  /* 0x009896800000d95d */ /* 0x008fea0003900000 */
[----:B------:R-:W3:Y:S02]  /*2ce60*/  @!P5 SYNCS.PHASECHK.TRANS64 P5, [R96+URZ+0x36890], R97 ;  /* 0x036890616000d5a7 */ /* 0x000ee400080a007f */
[----:B---3--:R-:W-:Y:S05]  /*2ce70*/  @!P5 BRA `(.L_x_2812) ;  /* 0xfffffffc00f0d947 */ /* 0x008fea000383ffff */
[----:B------:R-:W-:Y:S05]  /*2ce80*/  BRA `(.L_x_3132) ;  /* 0xfffffd9c00647947 */ /* 0x000fea000383ffff */
.L_x_2837:
[----:B-1----:R1:W2:Y:S02]  /*2ce90*/  SYNCS.PHASECHK.TRANS64.TRYWAIT P3, [R96+URZ+0x36890], R97 ;  /* 0x03689061600075a7 */ /* 0x0022a4000806017f */
[----:B--2---:R-:W-:Y:S05]  /*2cea0*/  @!P3 NANOSLEEP.SYNCS 0x989680 ;  /* 0x009896800000b95d */ /* 0x004fea0003900000 */
[----:B------:R-:W2:Y:S02]  /*2ceb0*/  @!P3 SYNCS.PHASECHK.TRANS64 P3, [R96+URZ+0x36890], R97 ;  /* 0x036890616000b5a7 */ /* 0x000ea4000806007f */
[----:B--2---:R-:W-:Y:S05]  /*2cec0*/  @!P3 BRA `(.L_x_2837) ;  /* 0xfffffffc00f0b947 */ /* 0x004fea000383ffff */
[----:B------:R-:W-:Y:S05]  /*2ced0*/  BRA `(.L_x_3133) ;  /* 0xfffffdcc00807947 */ /* 0x000fea000383ffff */
.L_x_2843:
[----:B0-----:R0:W1:Y:S02]  /*2cee0*/  SYNCS.PHASECHK.TRANS64.TRYWAIT P2, [R96+URZ+0x368b0], R97 ;  /* 0x0368b061600075a7 */ /* 0x001064000804017f */
[----:B-1----:R-:W-:Y:S05]  /*2cef0*/  @!P2 NANOSLEEP.SYNCS 0x989680 ;  /* 0x009896800000a95d */ /* 0x002fea0003900000 */
[----:B------:R-:W1:Y:S02]  /*2cf00*/  @!P2 SYNCS.PHASECHK.TRANS64 P2, [R96+URZ+0x368b0], R97 ;  /* 0x0368b0616000a5a7 */ /* 0x000e64000804007f */
[----:B-1----:R-:W-:Y:S05]  /*2cf10*/  @!P2 BRA `(.L_x_2843) ;  /* 0xfffffffc00f0a947 */ /* 0x002fea000383ffff */
[----:B------:R-:W-:Y:S05]  /*2cf20*/  BRA `(.L_x_3134) ;  /* 0xfffffdd000987947 */ /* 0x000fea000383ffff */
.L_x_2861:
        /* <DEDUP_REMOVED lines=8> */
.L_x_3136:
[----:B------:R-:W-:Y:S05]  /*2cfb0*/  BSYNC B1 ;  /* 0x0000000000017941 */ /* 0x000fea0003800000 */
.L_x_3135:
[----:B------:R-:W-:Y:S01]  /*2cfc0*/  IMAD.MOV.U32 R13, RZ, RZ, R6 ;  /* 0x000000ffff0d7224 */ /* 0x000fe200078e0006 */
[----:B------:R-:W-:Y:S01]  /*2cfd0*/  MOV R3, R14 ;  /* 0x0000000e00037202 */ /* 0x000fe20000000f00 */
[----:B------:R-:W-:Y:S02]  /*2cfe0*/  IMAD.MOV.U32 R12, RZ, RZ, RZ ;  /* 0x000000ffff0c7224 */ /* 0x000fe400078e00ff */
[----:B------:R-:W-:Y:S02]  /*2cff0*/  IMAD.MOV.U32 R11, RZ, RZ, 0x1c1f ;  /* 0x00001c1fff0b7424 */ /* 0x000fe400078e00ff */
[----:B------:R-:W-:-:S07]  /*2d000*/  IMAD.MOV.U32 R15, RZ, RZ, -0x1 ;  /* 0xffffffffff0f7424 */ /* 0x000fce00078e00ff */
[----:B------:R-:W-:Y:S05]  /*2d010*/  WARPSYNC.COLLECTIVE R15, `(.L_x_3137) ;  /* 0x000000000f087348 */ /* 0x000fea0003c00000 */
[----:B------:R0:W1:Y:S02]  /*2d020*/  SHFL.IDX P6, R14, R13, R12, R11 ;  /* 0x0000000c0d0e7389 */ /* 0x00006400000c000b */
[----:B01----:R-:W-:Y:S01]  /*2d030*/  ENDCOLLECTIVE ;  /* 0x000000000000791b */ /* 0x003fe20003800000 */
.L_x_3137:
[----:B------:R-:W-:Y:S01]  /*2d040*/  IMAD.MOV.U32 R13, RZ, RZ, R8 ;  /* 0x000000ffff0d7224 */ /* 0x000fe200078e0008 */
[----:B------:R-:W-:-:S07]  /*2d050*/  MOV R0, R14 ;  /* 0x0000000e00007202 */ /* 0x000fce0000000f00 */
[----:B------:R-:W-:Y:S05]  /*2d060*/  WARPSYNC.COLLECTIVE R15, `(.L_x_3138) ;  /* 0x000000000f087348 */ /* 0x000fea0003c00000 */
[----:B------:R0:W1:Y:S02]  /*2d070*/  SHFL.IDX P6, R14, R13, R12, R11 ;  /* 0x0000000c0d0e7389 */ /* 0x00006400000c000b */
[----:B01----:R-:W-:Y:S01]  /*2d080*/  ENDCOLLECTIVE ;  /* 0x000000000000791b */ /* 0x003fe20003800000 */
.L_x_3138:
[----:B------:R-:W-:Y:S02]  /*2d090*/  IMAD.MOV.U32 R13, RZ, RZ, R4 ;  /* 0x000000ffff0d7224 */ /* 0x000fe400078e0004 */
[----:B------:R-:W-:-:S07]  /*2d0a0*/  IMAD.MOV.U32 R5, RZ, RZ, R14 ;  /* 0x000000ffff057224 */ /* 0x000fce00078e000e */
[----:B------:R-:W-:Y:S05]  /*2d0b0*/  WARPSYNC.COLLECTIVE R15, `(.L_x_3139) ;  /* 0x000000000f087348 */ /* 0x000fea0003c00000 */
[----:B------:R0:W1:Y:S02]  /*2d0c0*/  SHFL.IDX P6, R14, R13, R12, R11 ;  /* 0x0000000c0d0e7389 */ /* 0x00006400000c000b */
[----:B01----:R-:W-:Y:S01]  /*2d0d0*/  ENDCOLLECTIVE ;  /* 0x000000000000791b */ /* 0x003fe20003800000 */
.L_x_3139:
[----:B------:R-:W-:Y:S05]  /*2d0e0*/  BRA `(.L_x_3140) ;  /* 0xfffffde000d47947 */ /* 0x000fea000383ffff */
.L_x_2864:
[----:B------:R-:W-:Y:S01]  /*2d0f0*/  BSSY B1, `(.L_x_3141) ;  /* 0x0000008000017945 */ /* 0x000fe20003800000 */
[----:B------:R-:W-:Y:S01]  /*2d100*/  IMAD.MOV.U32 R13, RZ, RZ, R7 ;  /* 0x000000ffff0d7224 */ /* 0x000fe200078e0007 */
[----:B------:R-:W-:Y:S01]  /*2d110*/  MOV R12, 0x1 ;  /* 0x00000001000c7802 */ /* 0x000fe20000000f00 */
[----:B------:R-:W-:Y:S02]  /*2d120*/  IMAD.MOV.U32 R11, RZ, RZ, 0x1c1f ;  /* 0x00001c1fff0b7424 */ /* 0x000fe400078e00ff */
[----:B------:R-:W-:-:S07]  /*2d130*/  IMAD.MOV.U32 R15, RZ, RZ, -0x1 ;  /* 0xffffffffff0f7424 */ /* 0x000fce00078e00ff */
[----:B0---4-:R-:W-:Y:S05]  /*2d140*/  WARPSYNC.COLLECTIVE R15, `(.L_x_3142) ;  /* 0x000000000f087348 */ /* 0x011fea0003c00000 */
[----:B----4-:R1:W2:Y:S02]  /*2d150*/  SHFL.IDX P6, R14, R13, R12, R11 ;  /* 0x0000000c0d0e7389 */ /* 0x0102a400000c000b */
[----:B012---:R-:W-:Y:S01]  /*2d160*/  ENDCOLLECTIVE ;  /* 0x000000000000791b */ /* 0x007fe20003800000 */
.L_x_3142:
[----:B------:R-:W-:Y:S05]  /*2d170*/  BSYNC B1 ;  /* 0x0000000000017941 */ /* 0x000fea0003800000 */
.L_x_3141:
[----:B------:R-:W-:Y:S01]  /*2d180*/  IMAD.MOV.U32 R13, RZ, RZ, R6 ;  /* 0x000000ffff0d7224 */ /* 0x000fe200078e0006 */
[----:B------:R-:W-:Y:S01]  /*2d190*/  MOV R12, 0x1 ;  /* 0x00000001000c7802 */ /* 0x000fe20000000f00 */
[----:B------:R-:W-:Y:S02]  /*2d1a0*/  IMAD.MOV.U32 R11, RZ, RZ, 0x1c1f ;  /* 0x00001c1fff0b7424 */ /* 0x000fe400078e00ff */
[----:B------:R-:W-:Y:S02]  /*2d1b0*/  IMAD.MOV.U32 R15, RZ, RZ, -0x1 ;  /* 0xffffffffff0f7424 */ /* 0x000fe400078e00ff */
[----:B------:R-:W-:-:S07]  /*2d1c0*/  IMAD.MOV.U32 R3, RZ, RZ, R14 ;  /* 0x000000ffff037224 */ /* 0x000fce00078e000e */
[----:B------:R-:W-:Y:S05]  /*2d1d0*/  WARPSYNC.COLLECTIVE R15, `(.L_x_3143) ;  /* 0x000000000f087348 */ /* 0x000fea0003c00000 */
[----:B------:R0:W1:Y:S02]  /*2d1e0*/  SHFL.IDX P6, R14, R13, R12, R11 ;  /* 0x0000000c0d0e7389 */ /* 0x00006400000c000b */
[----:B01----:R-:W-:Y:S01]  /*2d1f0*/  ENDCOLLECTIVE ;  /* 0x000000000000791b */ /* 0x003fe20003800000 */
.L_x_3143:
[----:B------:R-:W-:Y:S02]  /*2d200*/  IMAD.MOV.U32 R13, RZ, RZ, R8 ;  /* 0x000000ffff0d7224 */ /* 0x000fe400078e0008 */
[----:B------:R-:W-:-:S07]  /*2d210*/  IMAD.MOV.U32 R0, RZ, RZ, R14 ;  /* 0x000000ffff007224 */ /* 0x000fce00078e000e */
[----:B------:R-:W-:Y:S05]  /*2d220*/  WARPSYNC.COLLECTIVE R15, `(.L_x_3144) ;  /* 0x000000000f087348 */ /* 0x000fea0003c00000 */
[----:B------:R0:W1:Y:S02]  /*2d230*/  SHFL.IDX P6, R14, R13, R12, R11 ;  /* 0x0000000c0d0e7389 */ /* 0x00006400000c000b */
[----:B01----:R-:W-:Y:S01]  /*2d240*/  ENDCOLLECTIVE ;  /* 0x000000000000791b */ /* 0x003fe20003800000 */
.L_x_3144:
[----:B------:R-:W-:Y:S01]  /*2d250*/  IMAD.MOV.U32 R13, RZ, RZ, R4 ;  /* 0x000000ffff0d7224 */ /* 0x000fe200078e0004 */
[----:B------:R-:W-:-:S07]  /*2d260*/  MOV R5, R14 ;  /* 0x0000000e00057202 */ /* 0x000fce0000000f00 */
[----:B------:R-:W-:Y:S05]  /*2d270*/  WARPSYNC.COLLECTIVE R15, `(.L_x_3145) ;  /* 0x000000000f087348 */ /* 0x000fea0003c00000 */
[----:B------:R0:W1:Y:S02]  /*2d280*/  SHFL.IDX P6, R14, R13, R12, R11 ;  /* 0x0000000c0d0e7389 */ /* 0x00006400000c000b */
[----:B01----:R-:W-:Y:S01]  /*2d290*/  ENDCOLLECTIVE ;  /* 0x000000000000791b */ /* 0x003fe20003800000 */
.L_x_3145:
[----:B------:R-:W-:Y:S01]  /*2d2a0*/  IMAD.MOV.U32 R4, RZ, RZ, R14 ;  /* 0x000000ffff047224 */ /* 0x000fe200078e000e */
[----:B------:R-:W-:Y:S06]  /*2d2b0*/  BRA `(.L_x_3146) ;  /* 0xfffffde8007c7947 */ /* 0x000fec000383ffff */
.L_x_2868:
[----:B0-----:R0:W1:Y:S02]  /*2d2c0*/  SYNCS.PHASECHK.TRANS64.TRYWAIT P0, [R16+URZ+0x36800], R5 ;  /* 0x03680005100075a7 */ /* 0x001064000800017f */
[----:B-1----:R-:W-:Y:S05]  /*2d2d0*/  @!P0 NANOSLEEP.SYNCS 0x989680 ;  /* 0x009896800000895d */ /* 0x002fea0003900000 */
[----:B------:R-:W1:Y:S02]  /*2d2e0*/  @!P0 SYNCS.PHASECHK.TRANS64 P0, [R16+URZ+0x36800], R5 ;  /* 0x03680005100085a7 */ /* 0x000e64000800007f */
[----:B-1----:R-:W-:Y:S05]  /*2d2f0*/  @!P0 BRA `(.L_x_2868) ;  /* 0xfffffffc00f08947 */ /* 0x002fea000383ffff */
[----:B------:R-:W-:Y:S05]  /*2d300*/  BRA `(.L_x_3147) ;  /* 0xfffffdf000a47947 */ /* 0x000fea000383ffff */
.L_x_2892:
        /* <DEDUP_REMOVED lines=8> */
.L_x_3149:
[----:B------:R-:W-:Y:S05]  /*2d390*/  BSYNC B1 ;  /* 0x0000000000017941 */ /* 0x000fea0003800000 */
.L_x_3148:
        /* <DEDUP_REMOVED lines=8> */
.L_x_3150:
[----:B------:R-:W-:Y:S02]  /*2d420*/  IMAD.MOV.U32 R21, RZ, RZ, R3 ;  /* 0x000000ffff157224 */ /* 0x000fe400078e0003 */
[----:B------:R-:W-:Y:S02]  /*2d430*/  IMAD.MOV.U32 R13, RZ, RZ, R7 ;  /* 0x000000ffff0d7224 */ /* 0x000fe400078e0007 */
[----:B------:R-:W-:-:S07]  /*2d440*/  IMAD.MOV.U32 R0, RZ, RZ, R14 ;  /* 0x000000ffff007224 */ /* 0x000fce00078e000e */
[----:B------:R-:W-:Y:S05]  /*2d450*/  WARPSYNC.COLLECTIVE R15, `(.L_x_3151) ;  /* 0x000000000f087348 */ /* 0x000fea0003c00000 */
[----:B------:R0:W1:Y:S02]  /*2d460*/  SHFL.IDX P6, R14, R13, R12, R11 ;  /* 0x0000000c0d0e7389 */ /* 0x00006400000c000b */
[----:B01----:R-:W-:Y:S01]  /*2d470*/  ENDCOLLECTIVE ;  /* 0x000000000000791b */ /* 0x003fe20003800000 */
.L_x_3151:
[----:B------:R-:W-:Y:S01]  /*2d480*/  IMAD.MOV.U32 R20, RZ, RZ, R0 ;  /* 0x000000ffff147224 */ /* 0x000fe200078e0000 */
[----:B------:R-:W-:Y:S01]  /*2d490*/  MOV R13, R9 ;  /* 0x00000009000d7202 */ /* 0x000fe20000000f00 */
[----:B------:R-:W-:-:S07]  /*2d4a0*/  IMAD.MOV.U32 R5, RZ, RZ, R14 ;  /* 0x000000ffff057224 */ /* 0x000fce00078e000e */
[----:B------:R-:W-:Y:S05]  /*2d4b0*/  WARPSYNC.COLLECTIVE R15, `(.L_x_3152) ;  /* 0x000000000f087348 */ /* 0x000fea0003c00000 */
[----:B------:R0:W1:Y:S02]  /*2d4c0*/  SHFL.IDX P6, R14, R13, R12, R11 ;  /* 0x0000000c0d0e7389 */ /* 0x00006400000c000b */
[----:B01----:R-:W-:Y:S01]  /*2d4d0*/  ENDCOLLECTIVE ;  /* 0x000000000000791b */ /* 0x003fe20003800000 */
.L_x_3152:
[----:B------:R-:W-:Y:S05]  /*2d4e0*/  BRA `(.L_x_3153) ;  /* 0xfffffe14008c7947 */ /* 0x000fea000383ffff */
.L_x_2895:
[----:B------:R-:W-:Y:S01]  /*2d4f0*/  BSSY B1, `(.L_x_3154) ;  /* 0x0000008000017945 */ /* 0x000fe20003800000 */
[----:B------:R-:W-:Y:S01]  /*2d500*/  IMAD.MOV.U32 R13, RZ, RZ, R8 ;  /* 0x000000ffff0d7224 */ /* 0x000fe200078e0008 */
[----:B------:R-:W-:Y:S01]  /*2d510*/  MOV R11, 0x1c1f ;  /* 0x00001c1f000b7802 */ /* 0x000fe20000000f00 */
[----:B------:R-:W-:Y:S02]  /*2d520*/  IMAD.MOV.U32 R12, RZ, RZ, 0x1 ;  /* 0x00000001ff0c7424 */ /* 0x000fe400078e00ff */
[----:B------:R-:W-:-:S07]  /*2d530*/  IMAD.MOV.U32 R15, RZ, RZ, -0x1 ;  /* 0xffffffffff0f7424 */ /* 0x000fce00078e00ff */
[----:B------:R-:W-:Y:S05]  /*2d540*/  WARPSYNC.COLLECTIVE R15, `(.L_x_3155) ;  /* 0x000000000f087348 */ /* 0x000fea0003c00000 */
[----:B------:R0:W1:Y:S02]  /*2d550*/  SHFL.IDX P6, R14, R13, R12, R11 ;  /* 0x0000000c0d0e7389 */ /* 0x00006400000c000b */
[----:B01----:R-:W-:Y:S01]  /*2d560*/  ENDCOLLECTIVE ;  /* 0x000000000000791b */ /* 0x003fe20003800000 */
.L_x_3155:
[----:B------:R-:W-:Y:S05]  /*2d570*/  BSYNC B1 ;  /* 0x0000000000017941 */ /* 0x000fea0003800000 */
.L_x_3154:
        /* <DEDUP_REMOVED lines=8> */
.L_x_3156:
[----:B------:R-:W-:Y:S02]  /*2d600*/  IMAD.MOV.U32 R21, RZ, RZ, R3 ;  /* 0x000000ffff157224 */ /* 0x000fe400078e0003 */
[----:B------:R-:W-:Y:S02]  /*2d610*/  IMAD.MOV.U32 R13, RZ, RZ, R7 ;  /* 0x000000ffff0d7224 */ /* 0x000fe400078e0007 */
[----:B------:R-:W-:-:S07]  /*2d620*/  IMAD.MOV.U32 R0, RZ, RZ, R14 ;  /* 0x000000ffff007224 */ /* 0x000fce00078e000e */
[----:B------:R-:W-:Y:S05]  /*2d630*/  WARPSYNC.COLLECTIVE R15, `(.L_x_3157) ;  /* 0x000000000f087348 */ /* 0x000fea0003c00000 */
[----:B------:R0:W1:Y:S02]  /*2d640*/  SHFL.IDX P6, R14, R13, R12, R11 ;  /* 0x0000000c0d0e7389 */ /* 0x00006400000c000b */
[----:B01----:R-:W-:Y:S01]  /*2d650*/  ENDCOLLECTIVE ;  /* 0x000000000000791b */ /* 0x003fe20003800000 */
.L_x_3157:
[----:B------:R-:W-:Y:S01]  /*2d660*/  IMAD.MOV.U32 R20, RZ, RZ, R0 ;  /* 0x000000ffff147224 */ /* 0x000fe200078e0000 */
[----:B------:R-:W-:Y:S01]  /*2d670*/  MOV R13, R9 ;  /* 0x00000009000d7202 */ /* 0x000fe20000000f00 */
[----:B------:R-:W-:-:S07]  /*2d680*/  IMAD.MOV.U32 R7, RZ, RZ, R14 ;  /* 0x000000ffff077224 */ /* 0x000fce00078e000e */
[----:B------:R-:W-:Y:S05]  /*2d690*/  WARPSYNC.COLLECTIVE R15, `(.L_x_3158) ;  /* 0x000000000f087348 */ /* 0x000fea0003c00000 */
[----:B------:R0:W1:Y:S02]  /*2d6a0*/  SHFL.IDX P6, R14, R13, R12, R11 ;  /* 0x0000000c0d0e7389 */ /* 0x00006400000c000b */
[----:B01----:R-:W-:Y:S01]  /*2d6b0*/  ENDCOLLECTIVE ;  /* 0x000000000000791b */ /* 0x003fe20003800000 */
.L_x_3158:
[----:B------:R-:W-:Y:S05]  /*2d6c0*/  BRA `(.L_x_3159) ;  /* 0xfffffe1800a47947 */ /* 0x000fea000383ffff */
.L_x_2899:
[----:B0-----:R0:W1:Y:S02]  /*2d6d0*/  SYNCS.PHASECHK.TRANS64.TRYWAIT P0, [R16+URZ+0x36800], R61 ;  /* 0x0368003d100075a7 */ /* 0x001064000800017f */
[----:B-1----:R-:W-:Y:S05]  /*2d6e0*/  @!P0 NANOSLEEP.SYNCS 0x989680 ;  /* 0x009896800000895d */ /* 0x002fea0003900000 */
[----:B------:R-:W1:Y:S02]  /*2d6f0*/  @!P0 SYNCS.PHASECHK.TRANS64 P0, [R16+URZ+0x36800], R61 ;  /* 0x0368003d100085a7 */ /* 0x000e64000800007f */
[----:B-1----:R-:W-:Y:S05]  /*2d700*/  @!P0 BRA `(.L_x_2899) ;  /* 0xfffffffc00f08947 */ /* 0x002fea000383ffff */
[----:B------:R-:W-:Y:S05]  /*2d710*/  BRA `(.L_x_3160) ;  /* 0xfffffe2000147947 */ /* 0x000fea000383ffff */
.L_x_2913:
[----:B-1----:R1:W2:Y:S02]  /*2d720*/  SYNCS.PHASECHK.TRANS64.TRYWAIT P2, [R3+URZ+0x36830], R0 ;  /* 0x03683000030075a7 */ /* 0x0022a4000804017f */
[----:B--2---:R-:W-:Y:S05]  /*2d730*/  @!P2 NANOSLEEP.SYNCS 0x989680 ;  /* 0x009896800000a95d */ /* 0x004fea0003900000 */
[----:B------:R-:W2:Y:S02]  /*2d740*/  @!P2 SYNCS.PHASECHK.TRANS64 P2, [R3+URZ+0x36830], R0 ;  /* 0x036830000300a5a7 */ /* 0x000ea4000804007f */
[----:B--2---:R-:W-:Y:S05]  /*2d750*/  @!P2 BRA `(.L_x_2913) ;  /* 0xfffffffc00f0a947 */ /* 0x004fea000383ffff */
[----:B------:R-:W-:Y:S05]  /*2d760*/  BRA `(.L_x_2912) ;  /* 0xfffffe4800147947 */ /* 0x000fea000383ffff */
.L_x_2920:
[----:B-1----:R1:W2:Y:S02]  /*2d770*/  SYNCS.PHASECHK.TRANS64.TRYWAIT P3, [R13+URZ+0x36830], R4 ;  /* 0x036830040d0075a7 */ /* 0x0022a4000806017f */
[----:B--2---:R-:W-:Y:S05]  /*2d780*/  @!P3 NANOSLEEP.SYNCS 0x989680 ;  /* 0x009896800000b95d */ /* 0x004fea0003900000 */
[----:B------:R-:W2:Y:S02]  /*2d790*/  @!P3 SYNCS.PHASECHK.TRANS64 P3, [R13+URZ+0x36830], R4 ;  /* 0x036830040d00b5a7 */ /* 0x000ea4000806007f */
[----:B--2---:R-:W-:Y:S05]  /*2d7a0*/  @!P3 BRA `(.L_x_2920) ;  /* 0xfffffffc00f0b947 */ /* 0x004fea000383ffff */
[----:B------:R-:W-:Y:S05]  /*2d7b0*/  BRA `(.L_x_2919) ;  /* 0xfffffe9800007947 */ /* 0x000fea000383ffff */
.L_x_2925:
[----:B-1----:R1:W2:Y:S02]  /*2d7c0*/  SYNCS.PHASECHK.TRANS64.TRYWAIT P3, [R11+URZ+0x36850], R0 ;  /* 0x036850000b0075a7 */ /* 0x0022a4000806017f */
[----:B--2---:R-:W-:Y:S05]  /*2d7d0*/  @!P3 NANOSLEEP.SYNCS 0x989680 ;  /* 0x009896800000b95d */ /* 0x004fea0003900000 */
[----:B------:R-:W2:Y:S02]  /*2d7e0*/  @!P3 SYNCS.PHASECHK.TRANS64 P3, [R11+URZ+0x36850], R0 ;  /* 0x036850000b00b5a7 */ /* 0x000ea4000806007f */
[----:B--2---:R-:W-:Y:S05]  /*2d7f0*/  @!P3 BRA `(.L_x_2925) ;  /* 0xfffffffc00f0b947 */ /* 0x004fea000383ffff */
[----:B------:R-:W-:Y:S05]  /*2d800*/  BRA `(.L_x_2924) ;  /* 0xfffffecc009c7947 */ /* 0x000fea000383ffff */
.L_x_2933:
[----:B-1----:R1:W2:Y:S02]  /*2d810*/  SYNCS.PHASECHK.TRANS64.TRYWAIT P2, [R4+URZ+0x36830], R5 ;  /* 0x03683005040075a7 */ /* 0x0022a4000804017f */
[----:B--2---:R-:W-:Y:S05]  /*2d820*/  @!P2 NANOSLEEP.SYNCS 0x989680 ;  /* 0x009896800000a95d */ /* 0x004fea0003900000 */
[----:B------:R-:W2:Y:S02]  /*2d830*/  @!P2 SYNCS.PHASECHK.TRANS64 P2, [R4+URZ+0x36830], R5 ;  /* 0x036830050400a5a7 */ /* 0x000ea4000804007f */
[----:B--2---:R-:W-:Y:S05]  /*2d840*/  @!P2 BRA `(.L_x_2933) ;  /* 0xfffffffc00f0a947 */ /* 0x004fea000383ffff */
[----:B------:R-:W-:Y:S05]  /*2d850*/  BRA `(.L_x_2932) ;  /* 0xfffffeec00507947 */ /* 0x000fea000383ffff */
.L_x_2938:
[----:B-1----:R1:W2:Y:S02]  /*2d860*/  SYNCS.PHASECHK.TRANS64.TRYWAIT P2, [R11+URZ+0x36850], R0 ;  /* 0x036850000b0075a7 */ /* 0x0022a4000804017f */
[----:B--2---:R-:W-:Y:S05]  /*2d870*/  @!P2 NANOSLEEP.SYNCS 0x989680 ;  /* 0x009896800000a95d */ /* 0x004fea0003900000 */
[----:B------:R-:W2:Y:S02]  /*2d880*/  @!P2 SYNCS.PHASECHK.TRANS64 P2, [R11+URZ+0x36850], R0 ;  /* 0x036850000b00a5a7 */ /* 0x000ea4000804007f */
[----:B--2---:R-:W-:Y:S05]  /*2d890*/  @!P2 BRA `(.L_x_2938) ;  /* 0xfffffffc00f0a947 */ /* 0x004fea000383ffff */
[----:B------:R-:W-:Y:S05]  /*2d8a0*/  BRA `(.L_x_2937) ;  /* 0xffffff2000ec7947 */ /* 0x000fea000383ffff */
.L_x_2944:
[----:B-1----:R1:W2:Y:S02]  /*2d8b0*/  SYNCS.PHASECHK.TRANS64.TRYWAIT P0, [R8+URZ+0x36850], R3 ;  /* 0x03685003080075a7 */ /* 0x0022a4000800017f */
[----:B--2---:R-:W-:Y:S05]  /*2d8c0*/  @!P0 NANOSLEEP.SYNCS 0x989680 ;  /* 0x009896800000895d */ /* 0x004fea0003900000 */
[----:B------:R-:W2:Y:S02]  /*2d8d0*/  @!P0 SYNCS.PHASECHK.TRANS64 P0, [R8+URZ+0x36850], R3 ;  /* 0x03685003080085a7 */ /* 0x000ea4000800007f */
[----:B--2---:R-:W-:Y:S05]  /*2d8e0*/  @!P0 BRA `(.L_x_2944) ;  /* 0xfffffffc00f08947 */ /* 0x004fea000383ffff */
[----:B------:R-:W-:Y:S05]  /*2d8f0*/  BRA `(.L_x_2943) ;  /* 0xffffff3c00e87947 */ /* 0x000fea000383ffff */
.L_x_2980:
[----:B------:R-:W1:Y:S01]  /*2d900*/  S2R R7, SR_TID.X ;  /* 0x0000000000077919 */ /* 0x000e620000002100 */
[----:B------:R-:W-:Y:S01]  /*2d910*/  BSSY B1, `(.L_x_3161) ;  /* 0x000000a000017945 */ /* 0x000fe20003800000 */
[----:B------:R-:W-:Y:S01]  /*2d920*/  IMAD.MOV.U32 R12, RZ, RZ, RZ ;  /* 0x000000ffff0c7224 */ /* 0x000fe200078e00ff */
[----:B------:R-:W-:Y:S01]  /*2d930*/  MOV R11, 0x1f ;  /* 0x0000001f000b7802 */ /* 0x000fe20000000f00 */
[----:B------:R-:W-:Y:S01]  /*2d940*/  IMAD.MOV.U32 R15, RZ, RZ, -0x1 ;  /* 0xffffffffff0f7424 */ /* 0x000fe200078e00ff */
[----:B-1----:R-:W-:-:S04]  /*2d950*/  SHF.R.U32.HI R7, RZ, 0x5, R7 ;  /* 0x00000005ff077819 */ /* 0x002fc80000011607 */
[----:B------:R-:W-:-:S05]  /*2d960*/  LOP3.LUT R7, R7, 0x3, RZ, 0xc0, !PT ;  /* 0x0000000307077812 */ /* 0x000fca00078ec0ff */
[----:B0-----:R-:W-:-:S07]  /*2d970*/  IMAD.MOV.U32 R13, RZ, RZ, R7 ;  /* 0x000000ffff0d7224 */ /* 0x001fce00078e0007 */
[----:B------:R-:W-:Y:S05]  /*2d980*/  WARPSYNC.COLLECTIVE R15, `(.L_x_3162) ;  /* 0x000000000f087348 */ /* 0x000fea0003c00000 */
[----:B------:R0:W1:Y:S02]  /*2d990*/  SHFL.IDX P6, R14, R13, R12, R11 ;  /* 0x0000000c0d0e7389 */ /* 0x00006400000c000b */
[----:B01----:R-:W-:Y:S01]  /*2d9a0*/  ENDCOLLECTIVE ;  /* 0x000000000000791b */ /* 0x003fe20003800000 */
.L_x_3162:
[----:B------:R-:W-:Y:S05]  /*2d9b0*/  BSYNC B1 ;  /* 0x0000000000017941 */ /* 0x000fea0003800000 */
.L_x_3161:
[----:B------:R-:W-:Y:S05]  /*2d9c0*/  BRA `(.L_x_3163) ;  /* 0xffffff8400bc7947 */ /* 0x000fea000383ffff */
.L_x_2982:
[----:B------:R-:W-:Y:S01]  /*2d9d0*/  BSSY B1, `(.L_x_3164) ;  /* 0x0000006000017945 */ /* 0x000fe20003800000 */
[----:B------:R-:W-:-:S07]  /*2d9e0*/  IMAD.MOV.U32 R15, RZ, RZ, -0x1 ;  /* 0xffffffffff0f7424 */ /* 0x000fce00078e00ff */
[----:B01----:R-:W-:Y:S05]  /*2d9f0*/  WARPSYNC.COLLECTIVE R15, `(.L_x_3165) ;  /* 0x000000000f0c7348 */ /* 0x003fea0003c00000 */
[----:B------:R-:W-:Y:S02]  /*2da00*/  ELECT P6, UR62, PT ;  /* 0x00000000003e782f */ /* 0x000fe400038c0000 */
[----:B------:R-:W-:Y:S01]  /*2da10*/  MOV R14, UR62 ;  /* 0x0000003e000e7c02 */ /* 0x000fe20008000f00 */
[----:B01----:R-:W-:Y:S10]  /*2da20*/  ENDCOLLECTIVE ;  /* 0x000000000000791b */ /* 0x003ff40003800000 */
.L_x_3165:
[----:B------:R-:W-:Y:S05]  /*2da30*/  BSYNC B1 ;  /* 0x0000000000017941 */ /* 0x000fea0003800000 */
.L_x_3164:
[----:B------:R-:W-:Y:S05]  /*2da40*/  BRA `(.L_x_2981) ;  /* 0xffffff8400b47947 */ /* 0x000fea000383ffff */
.L_x_2984:
[----:B-1----:R-:W2:Y:S02]  /*2da50*/  LDL R4, [R1+0x4] ;  /* 0x0000040001047983 */ /* 0x002ea40000100800 */
[----:B--2---:R1:W2:Y:S02]  /*2da60*/  SYNCS.PHASECHK.TRANS64.TRYWAIT P0, [R4+URZ+0x36820], R3 ;  /* 0x03682003040075a7 */ /* 0x0042a4000800017f */
[----:B--2---:R-:W-:Y:S05]  /*2da70*/  @!P0 NANOSLEEP.SYNCS 0x989680 ;  /* 0x009896800000895d */ /* 0x004fea0003900000 */
[----:B------:R-:W2:Y:S02]  /*2da80*/  @!P0 SYNCS.PHASECHK.TRANS64 P0, [R4+URZ+0x36820], R3 ;  /* 0x03682003040085a7 */ /* 0x000ea4000800007f */
[----:B--2---:R-:W-:Y:S05]  /*2da90*/  @!P0 BRA `(.L_x_2984) ;  /* 0xfffffffc00ec8947 */ /* 0x004fea000383ffff */
[----:B------:R-:W-:Y:S05]  /*2daa0*/  BRA `(.L_x_3166) ;  /* 0xffffff8400c47947 */ /* 0x000fea000383ffff */
.L_x_2988:
[----:B-1----:R1:W2:Y:S02]  /*2dab0*/  SYNCS.PHASECHK.TRANS64.TRYWAIT P0, [R6+URZ+0x368a0], R9 ;  /* 0x0368a009060075a7 */ /* 0x0022a4000800017f */
[----:B--2---:R-:W-:Y:S05]  /*2dac0*/  @!P0 NANOSLEEP.SYNCS 0x989680 ;  /* 0x009896800000895d */ /* 0x004fea0003900000 */
[----:B------:R-:W2:Y:S02]  /*2dad0*/  @!P0 SYNCS.PHASECHK.TRANS64 P0, [R6+URZ+0x368a0], R9 ;  /* 0x0368a009060085a7 */ /* 0x000ea4000800007f */
[----:B--2---:R-:W-:Y:S05]  /*2dae0*/  @!P0 BRA `(.L_x_2988) ;  /* 0xfffffffc00f08947 */ /* 0x004fea000383ffff */
[----:B------:R-:W-:Y:S05]  /*2daf0*/  BRA `(.L_x_3167) ;  /* 0xffffff8400e87947 */ /* 0x000fea000383ffff */
.L_x_2995:
[----:B--2---:R2:W3:Y:S02]  /*2db00*/  SYNCS.PHASECHK.TRANS64.TRYWAIT P0, [R6+URZ+0x368c0], R9 ;  /* 0x0368c009060075a7 */ /* 0x0044e4000800017f */
[----:B---3--:R-:W-:Y:S05]  /*2db10*/  @!P0 NANOSLEEP.SYNCS 0x989680 ;  /* 0x009896800000895d */ /* 0x008fea0003900000 */
[----:B------:R-:W3:Y:S02]  /*2db20*/  @!P0 SYNCS.PHASECHK.TRANS64 P0, [R6+URZ+0x368c0], R9 ;  /* 0x0368c009060085a7 */ /* 0x000ee4000800007f */
[----:B---3--:R-:W-:Y:S05]  /*2db30*/  @!P0 BRA `(.L_x_2995) ;  /* 0xfffffffc00f08947 */ /* 0x008fea000383ffff */
[----:B------:R-:W-:Y:S05]  /*2db40*/  BRA `(.L_x_3168) ;  /* 0xffffff8800ec7947 */ /* 0x000fea000383ffff */
.L_x_3004:
[----:B-1----:R1:W2:Y:S02]  /*2db50*/  SYNCS.PHASECHK.TRANS64.TRYWAIT P1, [R7+URZ+0x368a0], R6 ;  /* 0x0368a006070075a7 */ /* 0x0022a4000802017f */
[----:B--2---:R-:W-:Y:S05]  /*2db60*/  @!P1 NANOSLEEP.SYNCS 0x989680 ;  /* 0x009896800000995d */ /* 0x004fea0003900000 */
[----:B------:R-:W2:Y:S02]  /*2db70*/  @!P1 SYNCS.PHASECHK.TRANS64 P1, [R7+URZ+0x368a0], R6 ;  /* 0x0368a006070095a7 */ /* 0x000ea4000802007f */
[----:B--2---:R-:W-:Y:S05]  /*2db80*/  @!P1 BRA `(.L_x_3004) ;  /* 0xfffffffc00f09947 */ /* 0x004fea000383ffff */
[----:B------:R-:W-:Y:S05]  /*2db90*/  BRA `(.L_x_3169) ;  /* 0xffffff90003c7947 */ /* 0x000fea000383ffff */
.L_x_3011:
[----:B--2---:R2:W3:Y:S02]  /*2dba0*/  SYNCS.PHASECHK.TRANS64.TRYWAIT P1, [R7+URZ+0x368c0], R6 ;  /* 0x0368c006070075a7 */ /* 0x0044e4000802017f */
[----:B---3--:R-:W-:Y:S05]  /*2dbb0*/  @!P1 NANOSLEEP.SYNCS 0x989680 ;  /* 0x009896800000995d */ /* 0x008fea0003900000 */
[----:B------:R-:W3:Y:S02]  /*2dbc0*/  @!P1 SYNCS.PHASECHK.TRANS64 P1, [R7+URZ+0x368c0], R6 ;  /* 0x0368c006070095a7 */ /* 0x000ee4000802007f */
[----:B---3--:R-:W-:Y:S05]  /*2dbd0*/  @!P1 BRA `(.L_x_3011) ;  /* 0xfffffffc00f09947 */ /* 0x008fea000383ffff */
[----:B------:R-:W-:Y:S05]  /*2dbe0*/  BRA `(.L_x_3170) ;  /* 0xffffff94003c7947 */ /* 0x000fea000383ffff */
.L_x_3026:
        /* <DEDUP_REMOVED lines=11> */
.L_x_3172:
[----:B------:R-:W-:Y:S05]  /*2dca0*/  BSYNC B0 ;  /* 0x0000000000007941 */ /* 0x000fea0003800000 */
.L_x_3171:
[----:B------:R-:W-:Y:S05]  /*2dcb0*/  BRA `(.L_x_3173) ;  /* 0xffffffa000187947 */ /* 0x000fea000383ffff */
.L_x_3028:
[----:B------:R-:W-:Y:S01]  /*2dcc0*/  BSSY B0, `(.L_x_3174) ;  /* 0x0000006000007945 */ /* 0x000fe20003800000 */
[----:B------:R-:W-:-:S07]  /*2dcd0*/  IMAD.MOV.U32 R15, RZ, RZ, -0x1 ;  /* 0xffffffffff0f7424 */ /* 0x000fce00078e00ff */
[----:B01----:R-:W-:Y:S05]  /*2dce0*/  WARPSYNC.COLLECTIVE R15, `(.L_x_3175) ;  /* 0x000000000f0c7348 */ /* 0x003fea0003c00000 */
[----:B------:R-:W-:Y:S02]  /*2dcf0*/  ELECT P6, UR62, PT ;  /* 0x00000000003e782f */ /* 0x000fe400038c0000 */
[----:B------:R-:W-:Y:S01]  /*2dd00*/  MOV R14, UR62 ;  /* 0x0000003e000e7c02 */ /* 0x000fe20008000f00 */
[----:B01----:R-:W-:Y:S10]  /*2dd10*/  ENDCOLLECTIVE ;  /* 0x000000000000791b */ /* 0x003ff40003800000 */
.L_x_3175:
[----:B------:R-:W-:Y:S05]  /*2dd20*/  BSYNC B0 ;  /* 0x0000000000007941 */ /* 0x000fea0003800000 */
.L_x_3174:
[----:B------:R-:W-:Y:S05]  /*2dd30*/  BRA `(.L_x_3176) ;  /* 0xffffffa000287947 */ /* 0x000fea000383ffff */
.L_x_3030:
[----:B-1----:R1:W2:Y:S02]  /*2dd40*/  SYNCS.PHASECHK.TRANS64.TRYWAIT P0, [R0+URZ+0x36840], R2 ;  /* 0x03684002000075a7 */ /* 0x0022a4000800017f */
[----:B--2---:R-:W-:Y:S05]  /*2dd50*/  @!P0 NANOSLEEP.SYNCS 0x989680 ;  /* 0x009896800000895d */ /* 0x004fea0003900000 */
[----:B------:R-:W2:Y:S02]  /*2dd60*/  @!P0 SYNCS.PHASECHK.TRANS64 P0, [R0+URZ+0x36840], R2 ;  /* 0x03684002000085a7 */ /* 0x000ea4000800007f */
[----:B--2---:R-:W-:Y:S05]  /*2dd70*/  @!P0 BRA `(.L_x_3030) ;  /* 0xfffffffc00f08947 */ /* 0x004fea000383ffff */
[----:B------:R-:W-:Y:S05]  /*2dd80*/  BRA `(.L_x_3177) ;  /* 0xffffffa000947947 */ /* 0x000fea000383ffff */
.L_x_3034:
[----:B------:R0:W5:Y:S01]  /*2dd90*/  LDL.LU R8, [R1+0x40] ;  /* 0x0000400001087983 */ /* 0x0001620000300800 */
[----:B------:R-:W-:Y:S01]  /*2dda0*/  IMAD.MOV.U32 R13, RZ, RZ, R2 ;  /* 0x000000ffff0d7224 */ /* 0x000fe200078e0002 */
[----:B------:R-:W-:Y:S01]  /*2ddb0*/  MOV R11, 0x181f ;  /* 0x0000181f000b7802 */ /* 0x000fe20000000f00 */
[----:B------:R-:W-:Y:S02]  /*2ddc0*/  IMAD.MOV.U32 R12, RZ, RZ, RZ ;  /* 0x000000ffff0c7224 */ /* 0x000fe400078e00ff */
[----:B------:R-:W-:-:S07]  /*2ddd0*/  IMAD.MOV.U32 R15, RZ, RZ, -0x1 ;  /* 0xffffffffff0f7424 */ /* 0x000fce00078e00ff */
[----:B0----5:R-:W-:Y:S05]  /*2dde0*/  WARPSYNC.COLLECTIVE R15, `(.L_x_3178) ;  /* 0x000000000f087348 */ /* 0x021fea0003c00000 */
[----:B------:R1:W2:Y:S02]  /*2ddf0*/  SHFL.IDX P6, R14, R13, R12, R11 ;  /* 0x0000000c0d0e7389 */ /* 0x0002a400000c000b */
[----:B012--5:R-:W-:Y:S01]  /*2de00*/  ENDCOLLECTIVE ;  /* 0x000000000000791b */ /* 0x027fe20003800000 */
.L_x_3178:
[----:B------:R-:W-:Y:S02]  /*2de10*/  IMAD.MOV.U32 R13, RZ, RZ, R3 ;  /* 0x000000ffff0d7224 */ /* 0x000fe400078e0003 */
[----:B------:R-:W-:-:S07]  /*2de20*/  IMAD.MOV.U32 R4, RZ, RZ, R14 ;  /* 0x000000ffff047224 */ /* 0x000fce00078e000e */
[----:B------:R-:W-:Y:S05]  /*2de30*/  WARPSYNC.COLLECTIVE R15, `(.L_x_3179) ;  /* 0x000000000f087348 */ /* 0x000fea0003c00000 */
[----:B------:R0:W1:Y:S02]  /*2de40*/  SHFL.IDX P6, R14, R13, R12, R11 ;  /* 0x0000000c0d0e7389 */ /* 0x00006400000c000b */
[----:B01----:R-:W-:Y:S01]  /*2de50*/  ENDCOLLECTIVE ;  /* 0x000000000000791b */ /* 0x003fe20003800000 */
.L_x_3179:
[----:B------:R-:W-:Y:S02]  /*2de60*/  IMAD.MOV.U32 R13, RZ, RZ, R2 ;  /* 0x000000ffff0d7224 */ /* 0x000fe400078e0002 */
[----:B------:R-:W-:Y:S02]  /*2de70*/  IMAD.MOV.U32 R12, RZ, RZ, 0x1 ;  /* 0x00000001ff0c7424 */ /* 0x000fe400078e00ff */
[----:B------:R-:W-:-:S07]  /*2de80*/  IMAD.MOV.U32 R5, RZ, RZ, R14 ;  /* 0x000000ffff057224 */ /* 0x000fce00078e000e */
[----:B------:R-:W-:Y:S05]  /*2de90*/  WARPSYNC.COLLECTIVE R15, `(.L_x_3180) ;  /* 0x000000000f087348 */ /* 0x000fea0003c00000 */
[----:B------:R0:W1:Y:S02]  /*2dea0*/  SHFL.IDX P6, R14, R13, R12, R11 ;  /* 0x0000000c0d0e7389 */ /* 0x00006400000c000b */
[----:B01----:R-:W-:Y:S01]  /*2deb0*/  ENDCOLLECTIVE ;  /* 0x000000000000791b */ /* 0x003fe20003800000 */
.L_x_3180:
[----:B------:R-:W-:Y:S02]  /*2dec0*/  IMAD.MOV.U32 R13, RZ, RZ, R3 ;  /* 0x000000ffff0d7224 */ /* 0x000fe400078e0003 */
[----:B------:R-:W-:Y:S02]  /*2ded0*/  IMAD R0, R8, R7, RZ ;  /* 0x0000000708007224 */ /* 0x000fe400078e02ff */
[----:B------:R-:W0:Y:S02]  /*2dee0*/  S2R R8, SR_TID.X ;  /* 0x0000000000087919 */ /* 0x000e240000002100 */
[----:B0-----:R-:W-:-:S04]  /*2def0*/  LOP3.LUT R8, R8, 0x7f, RZ, 0xc0, !PT ;  /* 0x0000007f08087812 */ /* 0x001fc800078ec0ff */
[----:B------:R-:W-:-:S04]  /*2df00*/  SHF.R.U32.HI R8, RZ, 0x3, R8 ;  /* 0x00000003ff087819 */ /* 0x000fc80000011608 */
[----:B------:R-:W-:Y:S02]  /*2df10*/  LEA R17, R17, R8, 0x7 ;  /* 0x0000000811117211 */ /* 0x000fe400078e38ff */
[----:B------:R-:W-:Y:S02]  /*2df20*/  MOV R8, R14 ;  /* 0x0000000e00087202 */ /* 0x000fe40000000f00 */
[----:B------:R-:W-:-:S13]  /*2df30*/  ISETP.GE.AND P3, PT, R17, R0, PT ;  /* 0x000000001100720c */ /* 0x000fda0003f66270 */
[----:B------:R-:W-:Y:S05]  /*2df40*/  WARPSYNC.COLLECTIVE R15, `(.L_x_3181) ;  /* 0x000000000f087348 */ /* 0x000fea0003c00000 */
[----:B------:R0:W1:Y:S02]  /*2df50*/  SHFL.IDX P6, R14, R13, R12, R11 ;  /* 0x0000000c0d0e7389 */ /* 0x00006400000c000b */
[----:B01----:R-:W-:Y:S01]  /*2df60*/  ENDCOLLECTIVE ;  /* 0x000000000000791b */ /* 0x003fe20003800000 */
.L_x_3181:
[----:B------:R-:W-:Y:S01]  /*2df70*/  @!P3 LEA R5, P5, R10, R5, 0x1 ;  /* 0x000000050a05b211 */ /* 0x000fe200078a08ff */
[----:B------:R-:W-:Y:S02]  /*2df80*/  IMAD.MOV.U32 R13, RZ, RZ, R2 ;  /* 0x000000ffff0d7224 */ /* 0x000fe400078e0002 */
[----:B------:R-:W-:Y:S02]  /*2df90*/  IMAD.MOV.U32 R12, RZ, RZ, 0x2 ;  /* 0x00000002ff0c7424 */ /* 0x000fe400078e00ff */
[----:B------:R-:W-:-:S05]  /*2dfa0*/  @!P3 IMAD.X R4, RZ, RZ, R4, P5 ;  /* 0x000000ffff04b224 */ /* 0x000fca00028e0604 */
[----:B------:R-:W-:Y:S01]  /*2dfb0*/  @!P3 LOP3.LUT R5, R5, R4, RZ, 0x3c, !PT ;  /* 0x000000040505b212 */ /* 0x000fe200078e3cff */
[----:B------:R-:W-:-:S07]  /*2dfc0*/  IMAD.MOV.U32 R6, RZ, RZ, R14 ;  /* 0x000000ffff067224 */ /* 0x000fce00078e000e */
[----:B------:R-:W-:Y:S05]  /*2dfd0*/  WARPSYNC.COLLECTIVE R15, `(.L_x_3182) ;  /* 0x000000000f087348 */ /* 0x000fea0003c00000 */
[----:B------:R0:W1:Y:S02]  /*2dfe0*/  SHFL.IDX P6, R14, R13, R12, R11 ;  /* 0x0000000c0d0e7389 */ /* 0x00006400000c000b */
[----:B01----:R-:W-:Y:S01]  /*2dff0*/  ENDCOLLECTIVE ;  /* 0x000000000000791b */ /* 0x003fe20003800000 */
.L_x_3182:
[----:B------:R-:W-:-:S04]  /*2e000*/  @!P3 LOP3.LUT R4, R5, R4, RZ, 0x3c, !PT ;  /* 0x000000040504b212 */ /* 0x000fc800078e3cff */
[----:B------:R-:W-:-:S05]  /*2e010*/  @!P3 LOP3.LUT R5, R5, R4, RZ, 0x3c, !PT ;  /* 0x000000040505b212 */ /* 0x000fca00078e3cff */
[----:B------:R-:W-:Y:S01]  /*2e020*/  @!PT LDS RZ, [RZ] ;  /* 0x00000000fffff984 */ /* 0x000fe20000000800 */
[----:B------:R-:W-:Y:S01]  /*2e030*/  @!PT LDS RZ, [RZ] ;  /* 0x00000000fffff984 */ /* 0x000fe20000000800 */
[----:B------:R-:W-:Y:S01]  /*2e040*/  @!PT LDS RZ, [RZ] ;  /* 0x00000000fffff984 */ /* 0x000fe20000000800 */
[----:B------:R-:W-:Y:S04]  /*2e050*/  @!P3 LDGSTS.E.BYPASS.LTC128B.128 [R9+0x15400], desc[UR60][R4.64], !P2 ;  /* 0x154000000409bfae */ /* 0x000fe8000d101d7c */
[----:B------:R-:W-:Y:S01]  /*2e060*/  @!P3 LDGSTS.E.BYPASS.LTC128B.128 [R9+0x19400], desc[UR60][R4.64+0x80], !P1 ;  /* 0x194000800409bfae */ /* 0x000fe2000c901d7c */
[----:B------:R-:W-:-:S03]  /*2e070*/  MOV R13, R3 ;  /* 0x00000003000d7202 */ /* 0x000fc60000000f00 */
[----:B------:R0:W-:Y:S02]  /*2e080*/  @!P3 LDGSTS.E.BYPASS.LTC128B.128 [R9+0x1d400], desc[UR60][R4.64+0x100], !P0 ;  /* 0x1d4001000409bfae */ /* 0x0001e4000c101d7c */
[----:B0-----:R-:W-:-:S05]  /*2e090*/  VIADD R4, R17, 0x10 ;  /* 0x0000001011047836 */ /* 0x001fca0000000000 */
[----:B------:R-:W-:-:S13]  /*2e0a0*/  ISETP.GE.AND P3, PT, R4, R0, PT ;  /* 0x000000000400720c */ /* 0x000fda0003f66270 */
[----:B------:R-:W-:-:S05]  /*2e0b0*/  @!P3 LEA R7, P5, R10, R6, 0x1 ;  /* 0x000000060a07b211 */ /* 0x000fca00078a08ff */
[----:B------:R-:W-:Y:S02]  /*2e0c0*/  @!P3 IMAD.X R6, RZ, RZ, R8, P5 ;  /* 0x000000ffff06b224 */ /* 0x000fe400028e0608 */
[----:B------:R-:W-:-:S03]  /*2e0d0*/  @!P3 IMAD.MOV.U32 R4, RZ, RZ, R7 ;  /* 0x000000ffff04b224 */ /* 0x000fc600078e0007 */
[----:B------:R-:W-:Y:S01]  /*2e0e0*/  @!P3 MOV R5, R6 ;  /* 0x000000060005b202 */ /* 0x000fe20000000f00 */
[----:B------:R-:W-:-:S07]  /*2e0f0*/  IMAD.MOV.U32 R6, RZ, RZ, R14 ;  /* 0x000000ffff067224 */ /* 0x000fce00078e000e */
[----:B------:R-:W-:Y:S05]  /*2e100*/  WARPSYNC.COLLECTIVE R15, `(.L_x_3183) ;  /* 0x000000000f087348 */ /* 0x000fea0003c00000 */
[----:B------:R0:W1:Y:S02]  /*2e110*/  SHFL.IDX P6, R14, R13, R12, R11 ;  /* 0x0000000c0d0e7389 */ /* 0x00006400000c000b */
[----:B01----:R-:W-:Y:S01]  /*2e120*/  ENDCOLLECTIVE ;  /* 0x000000000000791b */ /* 0x003fe20003800000 */
.L_x_3183:
[----:B------:R-:W-:Y:S01]  /*2e130*/  @!PT LDS RZ, [RZ] ;  /* 0x00000000fffff984 */ /* 0x000fe20000000800 */
[----:B------:R-:W-:Y:S01]  /*2e140*/  @!PT LDS RZ, [RZ] ;  /* 0x00000000fffff984 */ /* 0x000fe20000000800 */
[----:B------:R-:W-:Y:S01]  /*2e150*/  @!PT LDS RZ, [RZ] ;  /* 0x00000000fffff984 */ /* 0x000fe20000000800 */
[----:B------:R-:W-:Y:S04]  /*2e160*/  @!P3 LDGSTS.E.BYPASS.LTC128B.128 [R9+0x15c00], desc[UR60][R4.64], !P2 ;  /* 0x15c000000409bfae */ /* 0x000fe8000d101d7c */
[----:B------:R-:W-:Y:S04]  /*2e170*/  @!P3 LDGSTS.E.BYPASS.LTC128B.128 [R9+0x19c00], desc[UR60][R4.64+0x80], !P1 ;  /* 0x19c000800409bfae */ /* 0x000fe8000c901d7c */
[----:B------:R0:W-:Y:S01]  /*2e180*/  @!P3 LDGSTS.E.BYPASS.LTC128B.128 [R9+0x1dc00], desc[UR60][R4.64+0x100], !P0 ;  /* 0x1dc001000409bfae */ /* 0x0001e2000c101d7c */
[----:B------:R-:W-:Y:S02]  /*2e190*/  IMAD.MOV.U32 R13, RZ, RZ, R2 ;  /* 0x000000ffff0d7224 */ /* 0x000fe400078e0002 */
[----:B------:R-:W-:-:S02]  /*2e1a0*/  IMAD.MOV.U32 R12, RZ, RZ, 0x3 ;  /* 0x00000003ff0c7424 */ /* 0x000fc400078e00ff */
[----:B0-----:R-:W-:-:S05]  /*2e1b0*/  VIADD R4, R17, 0x20 ;  /* 0x0000002011047836 */ /* 0x001fca0000000000 */
[----:B------:R-:W-:Y:S01]  /*2e1c0*/  ISETP.GE.AND P3, PT, R4, R0, PT ;  /* 0x000000000400720c */ /* 0x000fe20003f66270 */
[----:B------:R-:W-:-:S12]  /*2e1d0*/  IMAD.MOV.U32 R4, RZ, RZ, R14 ;  /* 0x000000ffff047224 */ /* 0x000fd800078e000e */
[----:B------:R-:W-:Y:S05]  /*2e1e0*/  WARPSYNC.COLLECTIVE R15, `(.L_x_3184) ;  /* 0x000000000f087348 */ /* 0x000fea0003c00000 */
[----:B------:R0:W1:Y:S02]  /*2e1f0*/  SHFL.IDX P6, R14, R13, R12, R11 ;  /* 0x0000000c0d0e7389 */ /* 0x00006400000c000b */
[----:B01----:R-:W-:Y:S01]  /*2e200*/  ENDCOLLECTIVE ;  /* 0x000000000000791b */ /* 0x003fe20003800000 */
.L_x_3184:
[----:B------:R-:W-:Y:S01]  /*2e210*/  @!P3 LEA R7, P4, R10, R4, 0x1 ;  /* 0x000000040a07b211 */ /* 0x000fe200078808ff */
[----:B------:R-:W-:-:S04]  /*2e220*/  IMAD.MOV.U32 R13, RZ, RZ, R3 ;  /* 0x000000ffff0d7224 */ /* 0x000fc800078e0003 */
[----:B------:R-:W-:-:S04]  /*2e230*/  @!P3 IMAD.X R4, RZ, RZ, R6, P4 ;  /* 0x000000ffff04b224 */ /* 0x000fc800020e0606 */
[----:B------:R-:W-:Y:S02]  /*2e240*/  @!P3 IMAD.MOV.U32 R5, RZ, RZ, R4 ;  /* 0x000000ffff05b224 */ /* 0x000fe400078e0004 */
[----:B------:R-:W-:Y:S02]  /*2e250*/  @!P3 IMAD.MOV.U32 R4, RZ, RZ, R7 ;  /* 0x000000ffff04b224 */ /* 0x000fe400078e0007 */
[----:B------:R-:W-:-:S07]  /*2e260*/  IMAD.MOV.U32 R6, RZ, RZ, R14 ;  /* 0x000000ffff067224 */ /* 0x000fce00078e000e */
[----:B------:R-:W-:Y:S05]  /*2e270*/  WARPSYNC.COLLECTIVE R15, `(.L_x_3185) ;  /* 0x000000000f087348 */ /* 0x000fea0003c00000 */
[----:B------:R0:W1:Y:S02]  /*2e280*/  SHFL.IDX P6, R14, R13, R12, R11 ;  /* 0x0000000c0d0e7389 */ /* 0x00006400000c000b */
[----:B01----:R-:W-:Y:S01]  /*2e290*/  ENDCOLLECTIVE ;  /* 0x000000000000791b */ /* 0x003fe20003800000 */
.L_x_3185:
[----:B------:R-:W-:Y:S01]  /*2e2a0*/  @!PT LDS RZ, [RZ] ;  /* 0x00000000fffff984 */ /* 0x000fe20000000800 */
[----:B------:R-:W-:Y:S01]  /*2e2b0*/  @!PT LDS RZ, [RZ] ;  /* 0x00000000fffff984 */ /* 0x000fe20000000800 */
[----:B------:R-:W-:Y:S01]  /*2e2c0*/  @!PT LDS RZ, [RZ] ;  /* 0x00000000fffff984 */ /* 0x000fe20000000800 */
[----:B------:R-:W-:Y:S04]  /*2e2d0*/  @!P3 LDGSTS.E.BYPASS.LTC128B.128 [R9+0x16400], desc[UR60][R4.64], !P2 ;  /* 0x164000000409bfae */ /* 0x000fe8000d101d7c */
[----:B------:R-:W-:Y:S04]  /*2e2e0*/  @!P3 LDGSTS.E.BYPASS.LTC128B.128 [R9+0x1a400], desc[UR60][R4.64+0x80], !P1 ;  /* 0x1a4000800409bfae */ /* 0x000fe8000c901d7c */
[----:B------:R0:W-:Y:S01]  /*2e2f0*/  @!P3 LDGSTS.E.BYPASS.LTC128B.128 [R9+0x1e400], desc[UR60][R4.64+0x100], !P0 ;  /* 0x1e4001000409bfae */ /* 0x0001e2000c101d7c */
[----:B------:R-:W-:Y:S02]  /*2e300*/  IMAD.MOV.U32 R13, RZ, RZ, R2 ;  /* 0x000000ffff0d7224 */ /* 0x000fe400078e0002 */
[----:B------:R-:W-:Y:S01]  /*2e310*/  IMAD.MOV.U32 R12, RZ, RZ, 0x4 ;  /* 0x00000004ff0c7424 */ /* 0x000fe200078e00ff */
[----:B0-----:R-:W-:-:S04]  /*2e320*/  IADD3 R4, R17, 0x30, RZ ;  /* 0x0000003011047810 */ /* 0x001fc80007ffe0ff */
[----:B------:R-:W-:Y:S02]  /*2e330*/  ISETP.GE.AND P3, PT, R4, R0, PT ;  /* 0x000000000400720c */ /* 0x000fe40003f66270 */
[----:B------:R-:W-:-:S11]  /*2e340*/  MOV R4, R14 ;  /* 0x0000000e00047202 */ /* 0x000fd60000000f00 */
[----:B------:R-:W-:Y:S05]  /*2e350*/  WARPSYNC.COLLECTIVE R15, `(.L_x_3186) ;  /* 0x000000000f087348 */ /* 0x000fea0003c00000 */
[----:B------:R0:W1:Y:S02]  /*2e360*/  SHFL.IDX P6, R14, R13, R12, R11 ;  /* 0x0000000c0d0e7389 */ /* 0x00006400000c000b */
[----:B01----:R-:W-:Y:S01]  /*2e370*/  ENDCOLLECTIVE ;  /* 0x000000000000791b */ /* 0x003fe20003800000 */
.L_x_3186:
[----:B------:R-:W-:Y:S01]  /*2e380*/  @!P3 LEA R5, P4, R10, R4, 0x1 ;  /* 0x000000040a05b211 */ /* 0x000fe200078808ff */
[----:B------:R-:W-:-:S04]  /*2e390*/  IMAD.MOV.U32 R13, RZ, RZ, R3 ;  /* 0x000000ffff0d7224 */ /* 0x000fc800078e0003 */
[----:B------:R-:W-:-:S05]  /*2e3a0*/  @!P3 IMAD.X R4, RZ, RZ, R6, P4 ;  /* 0x000000ffff04b224 */ /* 0x000fca00020e0606 */
[----:B------:R-:W-:Y:S02]  /*2e3b0*/  @!P3 LOP3.LUT R5, R5, R4, RZ, 0x3c, !PT ;  /* 0x000000040505b212 */ /* 0x000fe400078e3cff */
[----:B------:R-:W-:-:S07]  /*2e3c0*/  MOV R6, R14 ;  /* 0x0000000e00067202 */ /* 0x000fce0000000f00 */
[----:B------:R-:W-:Y:S05]  /*2e3d0*/  WARPSYNC.COLLECTIVE R15, `(.L_x_3187) ;  /* 0x000000000f087348 */ /* 0x000fea0003c00000 */
[----:B------:R0:W1:Y:S02]  /*2e3e0*/  SHFL.IDX P6, R14, R13, R12, R11 ;  /* 0x0000000c0d0e7389 */ /* 0x00006400000c000b */
[----:B01----:R-:W-:Y:S01]  /*2e3f0*/  ENDCOLLECTIVE ;  /* 0x000000000000791b */ /* 0x003fe20003800000 */
.L_x_3187:
[----:B------:R-:W-:-:S04]  /*2e400*/  @!P3 LOP3.LUT R4, R5, R4, RZ, 0x3c, !PT ;  /* 0x000000040504b212 */ /* 0x000fc800078e3cff */
[----:B------:R-:W-:-:S05]  /*2e410*/  @!P3 LOP3.LUT R5, R5, R4, RZ, 0x3c, !PT ;  /* 0x000000040505b212 */ /* 0x000fca00078e3cff */
[----:B------:R-:W-:Y:S01]  /*2e420*/  @!PT LDS RZ, [RZ] ;  /* 0x00000000fffff984 */ /* 0x000fe20000000800 */
[----:B------:R-:W-:Y:S01]  /*2e430*/  @!PT LDS RZ, [RZ] ;  /* 0x00000000fffff984 */ /* 0x000fe20000000800 */
[----:B------:R-:W-:Y:S01]  /*2e440*/  @!PT LDS RZ, [RZ] ;  /* 0x00000000fffff984 */ /* 0x000fe20000000800 */
[----:B------:R-:W-:Y:S04]  /*2e450*/  @!P3 LDGSTS.E.BYPASS.LTC128B.128 [R9+0x16c00], desc[UR60][R4.64], !P2 ;  /* 0x16c000000409bfae */ /* 0x000fe8000d101d7c */
[----:B------:R-:W-:Y:S01]  /*2e460*/  @!P3 LDGSTS.E.BYPASS.LTC128B.128 [R9+0x1ac00], desc[UR60][R4.64+0x80], !P1 ;  /* 0x1ac000800409bfae */ /* 0x000fe2000c901d7c */
[----:B------:R-:W-:Y:S01]  /*2e470*/  MOV R13, R2 ;  /* 0x00000002000d7202 */ /* 0x000fe20000000f00 */
[----:B------:R-:W-:Y:S02]  /*2e480*/  IMAD.MOV.U32 R12, RZ, RZ, 0x5 ;  /* 0x00000005ff0c7424 */ /* 0x000fe400078e00ff */
[----:B------:R0:W-:Y:S02]  /*2e490*/  @!P3 LDGSTS.E.BYPASS.LTC128B.128 [R9+0x1ec00], desc[UR60][R4.64+0x100], !P0 ;  /* 0x1ec001000409bfae */ /* 0x0001e4000c101d7c */
[----:B0-----:R-:W-:-:S05]  /*2e4a0*/  VIADD R4, R17, 0x40 ;  /* 0x0000004011047836 */ /* 0x001fca0000000000 */
[----:B------:R-:W-:Y:S01]  /*2e4b0*/  ISETP.GE.AND P3, PT, R4, R0, PT ;  /* 0x000000000400720c */ /* 0x000fe20003f66270 */
[----:B------:R-:W-:-:S12]  /*2e4c0*/  IMAD.MOV.U32 R4, RZ, RZ, R14 ;  /* 0x000000ffff047224 */ /* 0x000fd800078e000e */
[----:B------:R-:W-:Y:S05]  /*2e4d0*/  WARPSYNC.COLLECTIVE R15, `(.L_x_3188) ;  /* 0x000000000f087348 */ /* 0x000fea0003c00000 */
[----:B------:R0:W1:Y:S02]  /*2e4e0*/  SHFL.IDX P6, R14, R13, R12, R11 ;  /* 0x0000000c0d0e7389 */ /* 0x00006400000c000b */
[----:B01----:R-:W-:Y:S01]  /*2e4f0*/  ENDCOLLECTIVE ;  /* 0x000000000000791b */ /* 0x003fe20003800000 */
.L_x_3188:
[----:B------:R-:W-:Y:S01]  /*2e500*/  @!P3 LEA R5, P4, R10, R4, 0x1 ;  /* 0x000000040a05b211 */ /* 0x000fe200078808ff */
[----:B------:R-:W-:-:S04]  /*2e510*/  IMAD.MOV.U32 R13, RZ, RZ, R3 ;  /* 0x000000ffff0d7224 */ /* 0x000fc800078e0003 */
[----:B------:R-:W-:-:S05]  /*2e520*/  @!P3 IMAD.X R4, RZ, RZ, R6, P4 ;  /* 0x000000ffff04b224 */ /* 0x000fca00020e0606 */
[----:B------:R-:W-:Y:S01]  /*2e530*/  @!P3 LOP3.LUT R5, R5, R4, RZ, 0x3c, !PT ;  /* 0x000000040505b212 */ /* 0x000fe200078e3cff */
[----:B------:R-:W-:-:S03]  /*2e540*/  IMAD.MOV.U32 R6, RZ, RZ, R14 ;  /* 0x000000ffff067224 */ /* 0x000fc600078e000e */
[----:B------:R-:W-:-:S07]  /*2e550*/  @!P3 LOP3.LUT R4, R5, R4, RZ, 0x3c, !PT ;  /* 0x000000040504b212 */ /* 0x000fce00078e3cff */
[----:B------:R-:W-:Y:S05]  /*2e560*/  WARPSYNC.COLLECTIVE R15, `(.L_x_3189) ;  /* 0x000000000f087348 */ /* 0x000fea0003c00000 */
[----:B------:R0:W1:Y:S02]  /*2e570*/  SHFL.IDX P6, R14, R13, R12, R11 ;  /* 0x0000000c0d0e7389 */ /* 0x00006400000c000b */
[----:B01----:R-:W-:Y:S01]  /*2e580*/  ENDCOLLECTIVE ;  /* 0x000000000000791b */ /* 0x003fe20003800000 */
.L_x_3189:
[----:B------:R-:W-:-:S05]  /*2e590*/  @!P3 LOP3.LUT R5, R5, R4, RZ, 0x3c, !PT ;  /* 0x000000040505b212 */ /* 0x000fca00078e3cff */
[----:B------:R-:W-:Y:S01]  /*2e5a0*/  @!PT LDS RZ, [RZ] ;  /* 0x00000000fffff984 */ /* 0x000fe20000000800 */
[----:B------:R-:W-:Y:S01]  /*2e5b0*/  @!PT LDS RZ, [RZ] ;  /* 0x00000000fffff984 */ /* 0x000fe20000000800 */
[----:B------:R-:W-:Y:S01]  /*2e5c0*/  @!PT LDS RZ, [RZ] ;  /* 0x00000000fffff984 */ /* 0x000fe20000000800 */
[----:B------:R-:W-:Y:S04]  /*2e5d0*/  @!P3 LDGSTS.E.BYPASS.LTC128B.128 [R9+0x17400], desc[UR60][R4.64], !P2 ;  /* 0x174000000409bfae */ /* 0x000fe8000d101d7c */
[----:B------:R-:W-:Y:S01]  /*2e5e0*/  @!P3 LDGSTS.E.BYPASS.LTC128B.128 [R9+0x1b400], desc[UR60][R4.64+0x80], !P1 ;  /* 0x1b4000800409bfae */ /* 0x000fe2000c901d7c */
[----:B------:R-:W-:-:S03]  /*2e5f0*/  IMAD.MOV.U32 R13, RZ, RZ, R2 ;  /* 0x000000ffff0d7224 */ /* 0x000fc600078e0002 */
[----:B------:R0:W-:Y:S01]  /*2e600*/  @!P3 LDGSTS.E.BYPASS.LTC128B.128 [R9+0x1f400], desc[UR60][R4.64+0x100], !P0 ;  /* 0x1f4001000409bfae */ /* 0x0001e2000c101d7c */
[----:B------:R-:W-:Y:S02]  /*2e610*/  IMAD.MOV.U32 R12, RZ, RZ, 0x6 ;  /* 0x00000006ff0c7424 */ /* 0x000fe400078e00ff */
[----:B0-----:R-:W-:-:S05]  /*2e620*/  VIADD R4, R17, 0x50 ;  /* 0x0000005011047836 */ /* 0x001fca0000000000 */
[----:B------:R-:W-:Y:S01]  /*2e630*/  ISETP.GE.AND P3, PT, R4, R0, PT ;  /* 0x000000000400720c */ /* 0x000fe20003f66270 */
[----:B------:R-:W-:-:S12]  /*2e640*/  IMAD.MOV.U32 R4, RZ, RZ, R14 ;  /* 0x000000ffff047224 */ /* 0x000fd800078e000e */
[----:B------:R-:W-:Y:S05]  /*2e650*/  WARPSYNC.COLLECTIVE R15, `(.L_x_3190) ;  /* 0x000000000f087348 */ /* 0x000fea0003c00000 */
[----:B------:R0:W1:Y:S02]  /*2e660*/  SHFL.IDX P6, R14, R13, R12, R11 ;  /* 0x0000000c0d0e7389 */ /* 0x00006400000c000b */
[----:B01----:R-:W-:Y:S01]  /*2e670*/  ENDCOLLECTIVE ;  /* 0x000000000000791b */ /* 0x003fe20003800000 */
.L_x_3190:
[----:B------:R-:W-:-:S04]  /*2e680*/  @!P3 LEA R5, P4, R10, R4, 0x1 ;  /* 0x000000040a05b211 */ /* 0x000fc800078808ff */
[----:B------:R-:W-:Y:S01]  /*2e690*/  @!P3 IADD3.X R4, RZ, R6, RZ, P4, !PT ;  /* 0x00000006ff04b210 */ /* 0x000fe200027fe4ff */
[----:B------:R-:W-:-:S03]  /*2e6a0*/  IMAD.MOV.U32 R13, RZ, RZ, R3 ;  /* 0x000000ffff0d7224 */ /* 0x000fc600078e0003 */
[----:B------:R-:W-:-:S04]  /*2e6b0*/  @!P3 LOP3.LUT R5, R5, R4, RZ, 0x3c, !PT ;  /* 0x000000040505b212 */ /* 0x000fc800078e3cff */
[----:B------:R-:W-:Y:S01]  /*2e6c0*/  @!P3 LOP3.LUT R4, R5, R4, RZ, 0x3c, !PT ;  /* 0x000000040504b212 */ /* 0x000fe200078e3cff */
[----:B------:R-:W-:-:S07]  /*2e6d0*/  IMAD.MOV.U32 R6, RZ, RZ, R14 ;  /* 0x000000ffff067224 */ /* 0x000fce00078e000e */
[----:B------:R-:W-:Y:S05]  /*2e6e0*/  WARPSYNC.COLLECTIVE R15, `(.L_x_3191) ;  /* 0x000000000f087348 */ /* 0x000fea0003c00000 */
[----:B------:R0:W1:Y:S02]  /*2e6f0*/  SHFL.IDX P6, R14, R13, R12, R11 ;  /* 0x0000000c0d0e7389 */ /* 0x00006400000c000b */
[----:B01----:R-:W-:Y:S01]  /*2e700*/  ENDCOLLECTIVE ;  /* 0x000000000000791b */ /* 0x003fe20003800000 */
.L_x_3191:
[----:B------:R-:W-:-:S05]  /*2e710*/  @!P3 LOP3.LUT R5, R5, R4, RZ, 0x3c, !PT ;  /* 0x000000040505b212 */ /* 0x000fca00078e3cff */
        /* <DEDUP_REMOVED lines=8> */
[----:B0-----:R-:W-:Y:S01]  /*2e7a0*/  VIADD R5, R17, 0x60 ;  /* 0x0000006011057836 */ /* 0x001fe20000000000 */
[----:B------:R-:W-:-:S07]  /*2e7b0*/  MOV R4, R14 ;  /* 0x0000000e00047202 */ /* 0x000fce0000000f00 */
[----:B------:R-:W-:Y:S05]  /*2e7c0*/  WARPSYNC.COLLECTIVE R15, `(.L_x_3192) ;  /* 0x000000000f087348 */ /* 0x000fea0003c00000 */
[----:B------:R0:W1:Y:S02]  /*2e7d0*/  SHFL.IDX P6, R14, R13, R12, R11 ;  /* 0x0000000c0d0e7389 */ /* 0x00006400000c000b */
[----:B01----:R-:W-:Y:S01]  /*2e7e0*/  ENDCOLLECTIVE ;  /* 0x000000000000791b */ /* 0x003fe20003800000 */
.L_x_3192:
[----:B------:R-:W-:Y:S01]  /*2e7f0*/  ISETP.GE.AND P4, PT, R5, R0, PT ;  /* 0x000000000500720c */ /* 0x000fe20003f86270 */
[----:B------:R-:W-:-:S12]  /*2e800*/  IMAD.MOV.U32 R13, RZ, RZ, R3 ;  /* 0x000000ffff0d7224 */ /* 0x000fd800078e0003 */
        /* <DEDUP_REMOVED lines=8> */
[----:B------:R-:W-:Y:S04]  /*2e890*/  @!P4 LDGSTS.E.BYPASS.LTC128B.128 [R9+0x18400], desc[UR60][R4.64], !P2 ;  /* 0x184000000409cfae */ /* 0x000fe8000d101d7c */
[----:B------:R-:W-:Y:S04]  /*2e8a0*/  @!P4 LDGSTS.E.BYPASS.LTC128B.128 [R9+0x1c400], desc[UR60][R4.64+0x80], !P1 ;  /* 0x1c4000800409cfae */ /* 0x000fe8000c901d7c */
[----:B------:R0:W-:Y:S02]  /*2e8b0*/  @!P4 LDGSTS.E.BYPASS.LTC128B.128 [R9+0x20400], desc[UR60][R4.64+0x100], !P0 ;  /* 0x204001000409cfae */ /* 0x0001e4000c101d7c */
[----:B0-----:R-:W-:-:S07]  /*2e8c0*/  MOV R4, R14 ;  /* 0x0000000e00047202 */ /* 0x001fce0000000f00 */
[----:B------:R-:W-:Y:S05]  /*2e8d0*/  WARPSYNC.COLLECTIVE R15, `(.L_x_3193) ;  /* 0x000000000f087348 */ /* 0x000fea0003c00000 */
[----:B------:R0:W1:Y:S02]  /*2e8e0*/  SHFL.IDX P6, R14, R13, R12, R11 ;  /* 0x0000000c0d0e7389 */ /* 0x00006400000c000b */
[----:B01----:R-:W-:Y:S01]  /*2e8f0*/  ENDCOLLECTIVE ;  /* 0x000000000000791b */ /* 0x003fe20003800000 */
.L_x_3193:
[----:B------:R-:W-:Y:S01]  /*2e900*/  IMAD.MOV.U32 R3, RZ, RZ, R14 ;  /* 0x000000ffff037224 */ /* 0x000fe200078e000e */
[----:B------:R-:W-:Y:S06]  /*2e910*/  BRA `(.L_x_3194) ;  /* 0xffffffa400807947 */ /* 0x000fec000383ffff */
.L_x_3039:
[----:B0-----:R-:W3:Y:S02]  /*2e920*/  LDL R2, [R1+0x4] ;  /* 0x0000040001027983 */ /* 0x001ee40000100800 */
[----:B---3--:R0:W1:Y:S02]  /*2e930*/  SYNCS.PHASECHK.TRANS64.TRYWAIT P0, [R2+URZ+0x36820], R0 ;  /* 0x03682000020075a7 */ /* 0x008064000800017f */
[----:B-1----:R-:W-:Y:S05]  /*2e940*/  @!P0 NANOSLEEP.SYNCS 0x989680 ;  /* 0x009896800000895d */ /* 0x002fea0003900000 */
[----:B------:R-:W1:Y:S02]  /*2e950*/  @!P0 SYNCS.PHASECHK.TRANS64 P0, [R2+URZ+0x36820], R0 ;  /* 0x03682000020085a7 */ /* 0x000e64000800007f */
[----:B-1----:R-:W-:Y:S05]  /*2e960*/  @!P0 BRA `(.L_x_3039) ;  /* 0xfffffffc00ec8947 */ /* 0x002fea000383ffff */
[----:B------:R-:W-:Y:S05]  /*2e970*/  BRA `(.L_x_3195) ;  /* 0xffffffa400f87947 */ /* 0x000fea000383ffff */
.L_x_3048:
[----:B-1----:R1:W2:Y:S02]  /*2e980*/  SYNCS.PHASECHK.TRANS64.TRYWAIT P0, [R3+URZ+0x36840], R0 ;  /* 0x03684000030075a7 */ /* 0x0022a4000800017f */
[----:B--2---:R-:W-:Y:S05]  /*2e990*/  @!P0 NANOSLEEP.SYNCS 0x989680 ;  /* 0x009896800000895d */ /* 0x004fea0003900000 */
[----:B------:R-:W2:Y:S02]  /*2e9a0*/  @!P0 SYNCS.PHASECHK.TRANS64 P0, [R3+URZ+0x36840], R0 ;  /* 0x03684000030085a7 */ /* 0x000ea4000800007f */
[----:B--2---:R-:W-:Y:S05]  /*2e9b0*/  @!P0 BRA `(.L_x_3048) ;  /* 0xfffffffc00f08947 */ /* 0x004fea000383ffff */
[----:B------:R-:W-:Y:S05]  /*2e9c0*/  BRA `(.L_x_3196) ;  /* 0xffffffa800bc7947 */ /* 0x000fea000383ffff */
.L_x_3055:
[----:B0-----:R0:W1:Y:S02]  /*2e9d0*/  SYNCS.PHASECHK.TRANS64.TRYWAIT P0, [R3+URZ+0x60], R0 ;  /* 0x00006000030075a7 */ /* 0x001064000800017f */
[----:B-1----:R-:W-:Y:S05]  /*2e9e0*/  @!P0 NANOSLEEP.SYNCS 0x989680 ;  /* 0x009896800000895d */ /* 0x002fea0003900000 */
[----:B------:R-:W1:Y:S02]  /*2e9f0*/  @!P0 SYNCS.PHASECHK.TRANS64 P0, [R3+URZ+0x60], R0 ;  /* 0x00006000030085a7 */ /* 0x000e64000800007f */
[----:B-1----:R-:W-:Y:S05]  /*2ea00*/  @!P0 BRA `(.L_x_3055) ;  /* 0xfffffffc00f08947 */ /* 0x002fea000383ffff */
[----:B------:R-:W-:Y:S05]  /*2ea10*/  BRA `(.L_x_3197) ;  /* 0xffffffac00d87947 */ /* 0x000fea000383ffff */
.L_x_3065:
[----:B--2---:R2:W3:Y:S02]  /*2ea20*/  SYNCS.PHASECHK.TRANS64.TRYWAIT P0, [R3+URZ+0x36840], R2 ;  /* 0x03684002030075a7 */ /* 0x0044e4000800017f */
[----:B---3--:R-:W-:Y:S05]  /*2ea30*/  @!P0 NANOSLEEP.SYNCS 0x989680 ;  /* 0x009896800000895d */ /* 0x008fea0003900000 */
[----:B------:R-:W3:Y:S02]  /*2ea40*/  @!P0 SYNCS.PHASECHK.TRANS64 P0, [R3+URZ+0x36840], R2 ;  /* 0x03684002030085a7 */ /* 0x000ee4000800007f */
[----:B---3--:R-:W-:Y:S05]  /*2ea50*/  @!P0 BRA `(.L_x_3065) ;  /* 0xfffffffc00f08947 */ /* 0x008fea000383ffff */
[----:B------:R-:W-:Y:S05]  /*2ea60*/  BRA `(.L_x_3198) ;  /* 0xffffffb400bc7947 */ /* 0x000fea000383ffff */
.L_x_3072:
[----:B0-----:R0:W2:Y:S02]  /*2ea70*/  SYNCS.PHASECHK.TRANS64.TRYWAIT P0, [R2+URZ+0x60], R3 ;  /* 0x00006003020075a7 */ /* 0x0010a4000800017f */
[----:B--2---:R-:W-:Y:S05]  /*2ea80*/  @!P0 NANOSLEEP.SYNCS 0x989680 ;  /* 0x009896800000895d */ /* 0x004fea0003900000 */
[----:B------:R-:W2:Y:S02]  /*2ea90*/  @!P0 SYNCS.PHASECHK.TRANS64 P0, [R2+URZ+0x60], R3 ;  /* 0x00006003020085a7 */ /* 0x000ea4000800007f */
[----:B--2---:R-:W-:Y:S05]  /*2eaa0*/  @!P0 BRA `(.L_x_3072) ;  /* 0xfffffffc00f08947 */ /* 0x004fea000383ffff */
[----:B------:R-:W-:Y:S05]  /*2eab0*/  BRA `(.L_x_3199) ;  /* 0xffffffb800d87947 */ /* 0x000fea000383ffff */
.L_x_3082:
[----:B---3--:R3:W4:Y:S02]  /*2eac0*/  SYNCS.PHASECHK.TRANS64.TRYWAIT P0, [R2+URZ+0x36840], R3 ;  /* 0x03684003020075a7 */ /* 0x008724000800017f */
[----:B----4-:R-:W-:Y:S05]  /*2ead0*/  @!P0 NANOSLEEP.SYNCS 0x989680 ;  /* 0x009896800000895d */ /* 0x010fea0003900000 */
[----:B------:R-:W4:Y:S02]  /*2eae0*/  @!P0 SYNCS.PHASECHK.TRANS64 P0, [R2+URZ+0x36840], R3 ;  /* 0x03684003020085a7 */ /* 0x000f24000800007f */
[----:B----4-:R-:W-:Y:S05]  /*2eaf0*/  @!P0 BRA `(.L_x_3082) ;  /* 0xfffffffc00f08947 */ /* 0x010fea000383ffff */
[----:B------:R-:W-:Y:S05]  /*2eb00*/  BRA `(.L_x_3200) ;  /* 0xffffffc0008c7947 */ /* 0x000fea000383ffff */
.L_x_3089:
[----:B0-----:R0:W2:Y:S02]  /*2eb10*/  SYNCS.PHASECHK.TRANS64.TRYWAIT P0, [R2+URZ+0x60], R5 ;  /* 0x00006005020075a7 */ /* 0x0010a4000800017f */
[----:B--2---:R-:W-:Y:S05]  /*2eb20*/  @!P0 NANOSLEEP.SYNCS 0x989680 ;  /* 0x009896800000895d */ /* 0x004fea0003900000 */
[----:B------:R-:W2:Y:S02]  /*2eb30*/  @!P0 SYNCS.PHASECHK.TRANS64 P0, [R2+URZ+0x60], R5 ;  /* 0x00006005020085a7 */ /* 0x000ea4000800007f */
[----:B--2---:R-:W-:Y:S05]  /*2eb40*/  @!P0 BRA `(.L_x_3089) ;  /* 0xfffffffc00f08947 */ /* 0x004fea000383ffff */
[----:B------:R-:W-:Y:S05]  /*2eb50*/  BRA `(.L_x_3201) ;  /* 0xffffffc400a87947 */ /* 0x000fea000383ffff */
.L_x_3101:
[----:B0-----:R0:W2:Y:S02]  /*2eb60*/  SYNCS.PHASECHK.TRANS64.TRYWAIT P0, [R0+URZ+0x36860], R2 ;  /* 0x03686002000075a7 */ /* 0x0010a4000800017f */
[----:B--2---:R-:W-:Y:S05]  /*2eb70*/  @!P0 NANOSLEEP.SYNCS 0x989680 ;  /* 0x009896800000895d */ /* 0x004fea0003900000 */
[----:B------:R-:W2:Y:S02]  /*2eb80*/  @!P0 SYNCS.PHASECHK.TRANS64 P0, [R0+URZ+0x36860], R2 ;  /* 0x03686002000085a7 */ /* 0x000ea4000800007f */
[----:B--2---:R-:W-:Y:S05]  /*2eb90*/  @!P0 BRA `(.L_x_3101) ;  /* 0xfffffffc00f08947 */ /* 0x004fea000383ffff */
[----:B------:R-:W-:Y:S05]  /*2eba0*/  BRA `(.L_x_3202) ;  /* 0xffffffcc00407947 */ /* 0x000fea000383ffff */
.L_x_3109:
[----:B------:R-:W-:Y:S01]  /*2ebb0*/  BSSY B0, `(.L_x_3203) ;  /* 0x0000008000007945 */ /* 0x000fe20003800000 */
[----:B------:R-:W-:Y:S01]  /*2ebc0*/  IMAD.MOV.U32 R13, RZ, RZ, R16 ;  /* 0x000000ffff0d7224 */ /* 0x000fe200078e0010 */
[----:B------:R-:W-:Y:S01]  /*2ebd0*/  MOV R11, 0x1f ;  /* 0x0000001f000b7802 */ /* 0x000fe20000000f00 */
[----:B------:R-:W-:Y:S02]  /*2ebe0*/  IMAD.MOV.U32 R12, RZ, RZ, RZ ;  /* 0x000000ffff0c7224 */ /* 0x000fe400078e00ff */
[----:B------:R-:W-:-:S07]  /*2ebf0*/  IMAD.MOV.U32 R15, RZ, RZ, -0x1 ;  /* 0xffffffffff0f7424 */ /* 0x000fce00078e00ff */
[----:B-1---5:R-:W-:Y:S05]  /*2ec00*/  WARPSYNC.COLLECTIVE R15, `(.L_x_3204) ;  /* 0x000000000f087348 */ /* 0x022fea0003c00000 */
[----:B------:R0:W2:Y:S02]  /*2ec10*/  SHFL.IDX P6, R14, R13, R12, R11 ;  /* 0x0000000c0d0e7389 */ /* 0x0000a400000c000b */
[----:B012--5:R-:W-:Y:S01]  /*2ec20*/  ENDCOLLECTIVE ;  /* 0x000000000000791b */ /* 0x027fe20003800000 */
.L_x_3204:
[----:B------:R-:W-:Y:S05]  /*2ec30*/  BSYNC B0 ;  /* 0x0000000000007941 */ /* 0x000fea0003800000 */
.L_x_3203:
[----:B------:R-:W-:Y:S01]  /*2ec40*/  IMAD.MOV.U32 R13, RZ, RZ, R16 ;  /* 0x000000ffff0d7224 */ /* 0x000fe200078e0010 */
[----:B------:R-:W-:Y:S01]  /*2ec50*/  MOV R11, 0x1f ;  /* 0x0000001f000b7802 */ /* 0x000fe20000000f00 */
[----:B------:R-:W-:Y:S02]  /*2ec60*/  IMAD.MOV.U32 R12, RZ, RZ, 0x1 ;  /* 0x00000001ff0c7424 */ /* 0x000fe400078e00ff */
[----:B------:R-:W-:Y:S02]  /*2ec70*/  IMAD.MOV.U32 R15, RZ, RZ, -0x1 ;  /* 0xffffffffff0f7424 */ /* 0x000fe400078e00ff */
[----:B------:R-:W-:Y:S02]  /*2ec80*/  IMAD.IADD R4, R19, 0x1, R6 ;  /* 0x0000000113047824 */ /* 0x000fe400078e0206 */
[----:B------:R-:W-:-:S07]  /*2ec90*/  IMAD.MOV.U32 R0, RZ, RZ, R14 ;  /* 0x000000ffff007224 */ /* 0x000fce00078e000e */
[----:B------:R-:W-:Y:S05]  /*2eca0*/  WARPSYNC.COLLECTIVE R15, `(.L_x_3205) ;  /* 0x000000000f087348 */ /* 0x000fea0003c00000 */
[----:B------:R0:W1:Y:S02]  /*2ecb0*/  SHFL.IDX P6, R14, R13, R12, R11 ;  /* 0x0000000c0d0e7389 */ /* 0x00006400000c000b */
[----:B01----:R-:W-:Y:S01]  /*2ecc0*/  ENDCOLLECTIVE ;  /* 0x000000000000791b */ /* 0x003fe20003800000 */
.L_x_3205:
        /* <DEDUP_REMOVED lines=11> */
[----:B0-----:R-:W-:Y:S01]  /*2ed80*/  IMAD.MOV.U32 R3, RZ, RZ, RZ ;  /* 0x000000ffff037224 */ /* 0x001fe200078e00ff */
[----:B--2---:R-:W-:Y:S02]  /*2ed90*/  @!P1 MOV R3, R2 ;  /* 0x0000000200039202 */ /* 0x004fe40000000f00 */
[----:B------:R-:W-:-:S03]  /*2eda0*/  ISETP.NE.AND P1, PT, R6, RZ, PT ;  /* 0x000000ff0600720c */ /* 0x000fc60003f25270 */
[----:B------:R-:W-:-:S10]  /*2edb0*/  IMAD.MOV.U32 R13, RZ, RZ, R3 ;  /* 0x000000ffff0d7224 */ /* 0x000fd400078e0003 */
[----:B------:R-:W-:Y:S05]  /*2edc0*/  WARPSYNC.COLLECTIVE R15, `(.L_x_3206) ;  /* 0x000000000f087348 */ /* 0x000fea0003c00000 */
[----:B------:R0:W1:Y:S02]  /*2edd0*/  SHFL.UP P6, R14, R13, R12, R11 ;  /* 0x0400000c0d0e7389 */ /* 0x00006400000c000b */
[----:B01----:R-:W-:Y:S01]  /*2ede0*/  ENDCOLLECTIVE ;  /* 0x000000000000791b */ /* 0x003fe20003800000 */
.L_x_3206:
        /* <DEDUP_REMOVED lines=8> */
.L_x_3207:
        /* <DEDUP_REMOVED lines=8> */
.L_x_3208:
        /* <DEDUP_REMOVED lines=8> */
.L_x_3209:
[----:B------:R-:W-:Y:S01]  /*2ef70*/  IMAD.MOV.U32 R12, RZ, RZ, 0x10 ;  /* 0x00000010ff0c7424 */ /* 0x000fe200078e00ff */
[----:B------:R-:W-:-:S04]  /*2ef80*/  MOV R4, R14 ;  /* 0x0000000e00047202 */ /* 0x000fc80000000f00 */
[----:B------:R-:W-:-:S05]  /*2ef90*/  SEL R4, R4, RZ, P4 ;  /* 0x000000ff04047207 */ /* 0x000fca0002000000 */
[----:B------:R-:W-:-:S04]  /*2efa0*/  IMAD.IADD R2, R2, 0x1, R4 ;  /* 0x0000000102027824 */ /* 0x000fc800078e0204 */
[----:B------:R-:W-:-:S07]  /*2efb0*/  IMAD.MOV.U32 R13, RZ, RZ, R2 ;  /* 0x000000ffff0d7224 */ /* 0x000fce00078e0002 */
[----:B------:R-:W-:Y:S05]  /*2efc0*/  WARPSYNC.COLLECTIVE R15, `(.L_x_3210) ;  /* 0x000000000f087348 */ /* 0x000fea0003c00000 */
[----:B------:R0:W1:Y:S02]  /*2efd0*/  SHFL.UP P6, R14, R13, R12, R11 ;  /* 0x0400000c0d0e7389 */ /* 0x00006400000c000b */
[----:B01----:R-:W-:Y:S01]  /*2efe0*/  ENDCOLLECTIVE ;  /* 0x000000000000791b */ /* 0x003fe20003800000 */
.L_x_3210:
[----:B------:R-:W-:Y:S02]  /*2eff0*/  IMAD.MOV.U32 R12, RZ, RZ, 0x1f ;  /* 0x0000001fff0c7424 */ /* 0x000fe400078e00ff */
[----:B------:R-:W-:Y:S02]  /*2f000*/  IMAD.MOV.U32 R11, RZ, RZ, 0x1f ;  /* 0x0000001fff0b7424 */ /* 0x000fe400078e00ff */
[----:B------:R-:W-:-:S05]  /*2f010*/  IMAD.MOV.U32 R4, RZ, RZ, R14 ;  /* 0x000000ffff047224 */ /* 0x000fca00078e000e */
[----:B------:R-:W-:-:S04]  /*2f020*/  SEL R4, R4, RZ, P5 ;  /* 0x000000ff04047207 */ /* 0x000fc80002800000 */
[----:B------:R-:W-:-:S05]  /*2f030*/  IADD3 R2, R2, R4, RZ ;  /* 0x0000000402027210 */ /* 0x000fca0007ffe0ff */
[----:B------:R-:W-:-:S07]  /*2f040*/  IMAD.MOV.U32 R13, RZ, RZ, R2 ;  /* 0x000000ffff0d7224 */ /* 0x000fce00078e0002 */
[----:B------:R-:W-:Y:S05]  /*2f050*/  WARPSYNC.COLLECTIVE R15, `(.L_x_3211) ;  /* 0x000000000f087348 */ /* 0x000fea0003c00000 */
[----:B------:R0:W1:Y:S02]  /*2f060*/  SHFL.IDX P6, R14, R13, R12, R11 ;  /* 0x0000000c0d0e7389 */ /* 0x00006400000c000b */
[----:B01----:R-:W-:Y:S01]  /*2f070*/  ENDCOLLECTIVE ;  /* 0x000000000000791b */ /* 0x003fe20003800000 */
.L_x_3211:
[----:B------:R-:W-:Y:S01]  /*2f080*/  IMAD.MOV.U32 R16, RZ, RZ, R14 ;  /* 0x000000ffff107224 */ /* 0x000fe200078e000e */
[----:B------:R-:W-:Y:S06]  /*2f090*/  BRA `(.L_x_3212) ;  /* 0xffffffd000047947 */ /* 0x000fec000383ffff */
.L_x_3114:
[----:B------:R-:W-:Y:S01]  /*2f0a0*/  BSSY B0, `(.L_x_3213) ;  /* 0x0000008000007945 */ /* 0x000fe20003800000 */
[----:B-----5:R-:W-:Y:S01]  /*2f0b0*/  MOV R13, R3 ;  /* 0x00000003000d7202 */ /* 0x020fe20000000f00 */
[----:B------:R-:W-:Y:S02]  /*2f0c0*/  IMAD.MOV.U32 R12, RZ, RZ, 0x1 ;  /* 0x00000001ff0c7424 */ /* 0x000fe400078e00ff */
[----:B------:R-:W-:Y:S02]  /*2f0d0*/  IMAD.MOV.U32 R11, RZ, RZ, RZ ;  /* 0x000000ffff0b7224 */ /* 0x000fe400078e00ff */
[----:B------:R-:W-:-:S07]  /*2f0e0*/  IMAD.MOV.U32 R15, RZ, RZ, -0x1 ;  /* 0xffffffffff0f7424 */ /* 0x000fce00078e00ff */
[----:B01----:R-:W-:Y:S05]  /*2f0f0*/  WARPSYNC.COLLECTIVE R15, `(.L_x_3214) ;  /* 0x000000000f087348 */ /* 0x003fea0003c00000 */
[----:B------:R2:W3:Y:S02]  /*2f100*/  SHFL.UP P6, R14, R13, R12, R11 ;  /* 0x0400000c0d0e7389 */ /* 0x0004e400000c000b */
[----:B0123--:R-:W-:Y:S01]  /*2f110*/  ENDCOLLECTIVE ;  /* 0x000000000000791b */ /* 0x00ffe20003800000 */
.L_x_3214:
[----:B------:R-:W-:Y:S05]  /*2f120*/  BSYNC B0 ;  /* 0x0000000000007941 */ /* 0x000fea0003800000 */
.L_x_3213:
        /* <DEDUP_REMOVED lines=10> */
.L_x_3215:
        /* <DEDUP_REMOVED lines=8> */
.L_x_3216:
        /* <DEDUP_REMOVED lines=8> */
.L_x_3217:
        /* <DEDUP_REMOVED lines=8> */
.L_x_3218:
        /* <DEDUP_REMOVED lines=9> */
.L_x_3219:
[----:B------:R-:W-:Y:S01]  /*2f3e0*/  IMAD.MOV.U32 R16, RZ, RZ, R14 ;  /* 0x000000ffff107224 */ /* 0x000fe200078e000e */
[----:B------:R-:W-:Y:S06]  /*2f3f0*/  BRA `(.L_x_3220) ;  /* 0xffffffcc00c87947 */ /* 0x000fec000383ffff */
.L_x_3116:
[----:B------:R-:W-:Y:S01]  /*2f400*/  BSSY B0, `(.L_x_3221) ;  /* 0x0000006000007945 */ /* 0x000fe20003800000 */
[----:B------:R-:W-:Y:S01]  /*2f410*/  PLOP3.LUT P6, PT, P6, PT, PT, 0x8, 0x0 ;  /* 0x000000000000781c */ /* 0x000fe200037ce170 */
[----:B------:R-:W-:-:S12]  /*2f420*/  IMAD.MOV.U32 R15, RZ, RZ, -0x1 ;  /* 0xffffffffff0f7424 */ /* 0x000fd800078e00ff */
[----:B01---5:R-:W-:Y:S05]  /*2f430*/  WARPSYNC.COLLECTIVE R15, `(.L_x_3222) ;  /* 0x000000000f087348 */ /* 0x023fea0003c00000 */
[----:B------:R-:W-:Y:S01]  /*2f440*/  VOTE.ANY R14, PT, P6 ;  /* 0x00000000000e7806 */ /* 0x000fe200030e0100 */
[----:B01---5:R-:W-:Y:S06]  /*2f450*/  ENDCOLLECTIVE ;  /* 0x000000000000791b */ /* 0x023fec0003800000 */
.L_x_3222:
[----:B------:R-:W-:Y:S05]  /*2f460*/  BSYNC B0 ;  /* 0x0000000000007941 */ /* 0x000fea0003800000 */
.L_x_3221:
[----:B------:R-:W-:Y:S01]  /*2f470*/  IMAD.MOV.U32 R5, RZ, RZ, R14 ;  /* 0x000000ffff057224 */ /* 0x000fe200078e000e */
[----:B------:R-:W-:Y:S01]  /*2f480*/  MOV R13, R3 ;  /* 0x00000003000d7202 */ /* 0x000fe20000000f00 */
[----:B------:R-:W-:Y:S02]  /*2f490*/  IMAD.MOV.U32 R11, RZ, RZ, 0x1f ;  /* 0x0000001fff0b7424 */ /* 0x000fe400078e00ff */
[----:B------:R-:W0:Y:S01]  /*2f4a0*/  POPC R6, R5 ;  /* 0x0000000500067309 */ /* 0x000e220000000000 */
[----:B------:R-:W-:Y:S02]  /*2f4b0*/  IMAD.MOV.U32 R15, RZ, RZ, -0x1 ;  /* 0xffffffffff0f7424 */ /* 0x000fe400078e00ff */
[----:B0-----:R-:W-:-:S07]  /*2f4c0*/  IMAD.MOV.U32 R12, RZ, RZ, R6 ;  /* 0x000000ffff0c7224 */ /* 0x001fce00078e0006 */
[----:B------:R-:W-:Y:S05]  /*2f4d0*/  WARPSYNC.COLLECTIVE R15, `(.L_x_3223) ;  /* 0x000000000f087348 */ /* 0x000fea0003c00000 */
[----:B------:R0:W1:Y:S02]  /*2f4e0*/  SHFL.IDX P6, R14, R13, R12, R11 ;  /* 0x0000000c0d0e7389 */ /* 0x00006400000c000b */
[----:B01----:R-:W-:Y:S01]  /*2f4f0*/  ENDCOLLECTIVE ;  /* 0x000000000000791b */ /* 0x003fe20003800000 */
.L_x_3223:
[----:B------:R-:W-:Y:S01]  /*2f500*/  IMAD.MOV.U32 R17, RZ, RZ, R14 ;  /* 0x000000ffff117224 */ /* 0x000fe200078e000e */
[----:B------:R-:W-:Y:S06]  /*2f510*/  BRA `(.L_x_3224) ;  /* 0xffffffcc00b87947 */ /* 0x000fec000383ffff */
.L_x_3118:
[----:B------:R-:W-:Y:S01]  /*2f520*/  BSSY B0, `(.L_x_3225) ;  /* 0x0000007000007945 */ /* 0x000fe20003800000 */
[----:B------:R-:W-:Y:S01]  /*2f530*/  MOV R13, R2 ;  /* 0x00000002000d7202 */ /* 0x000fe20000000f00 */
[----:B------:R-:W-:Y:S02]  /*2f540*/  IMAD.MOV.U32 R11, RZ, RZ, 0x1f ;  /* 0x0000001fff0b7424 */ /* 0x000fe400078e00ff */
[----:B------:R-:W-:-:S07]  /*2f550*/  IMAD.MOV.U32 R15, RZ, RZ, -0x1 ;  /* 0xffffffffff0f7424 */ /* 0x000fce00078e00ff */
[----:B0123-5:R-:W-:Y:S05]  /*2f560*/  WARPSYNC.COLLECTIVE R15, `(.L_x_3226) ;  /* 0x000000000f087348 */ /* 0x02ffea0003c00000 */
[----:B------:R4:W0:Y:S02]  /*2f570*/  SHFL.IDX P6, R14, R13, R12, R11 ;  /* 0x0000000c0d0e7389 */ /* 0x00082400000c000b */
[----:B012345:R-:W-:Y:S01]  /*2f580*/  ENDCOLLECTIVE ;  /* 0x000000000000791b */ /* 0x03ffe20003800000 */
.L_x_3226:
[----:B------:R-:W-:Y:S05]  /*2f590*/  BSYNC B0 ;  /* 0x0000000000007941 */ /* 0x000fea0003800000 */
.L_x_3225:
[----:B------:R-:W-:Y:S01]  /*2f5a0*/  IMAD.MOV.U32 R2, RZ, RZ, R14 ;  /* 0x000000ffff027224 */ /* 0x000fe200078e000e */
[----:B------:R-:W-:Y:S06]  /*2f5b0*/  BRA `(.L_x_3227) ;  /* 0xffffffcc00ac7947 */ /* 0x000fec000383ffff */
.L_x_3122:
[----:B0-----:R0:W2:Y:S02]  /*2f5c0*/  SYNCS.PHASECHK.TRANS64.TRYWAIT P0, [R0+URZ+0x36820], R3 ;  /* 0x03682003000075a7 */ /* 0x0010a4000800017f */
[----:B--2---:R-:W-:Y:S05]  /*2f5d0*/  @!P0 NANOSLEEP.SYNCS 0x989680 ;  /* 0x009896800000895d */ /* 0x004fea0003900000 */
[----:B------:R-:W2:Y:S02]  /*2f5e0*/  @!P0 SYNCS.PHASECHK.TRANS64 P0, [R0+URZ+0x36820], R3 ;  /* 0x03682003000085a7 */ /* 0x000ea4000800007f */
[----:B--2---:R-:W-:Y:S05]  /*2f5f0*/  @!P0 BRA `(.L_x_3122) ;  /* 0xfffffffc00f08947 */ /* 0x004fea000383ffff */
[----:B------:R-:W-:Y:S05]  /*2f600*/  BRA `(.L_x_3228) ;  /* 0xffffffd400307947 */ /* 0x000fea000383ffff */
.L_x_3123:
[----:B------:R-:W2:Y:S01]  /*2f610*/  S2R R2, SR_TID.X ;  /* 0x0000000000027919 */ /* 0x000ea20000002100 */
[----:B------:R-:W-:Y:S01]  /*2f620*/  BSSY B0, `(.L_x_3229) ;  /* 0x000000a000007945 */ /* 0x000fe20003800000 */
[----:B------:R-:W-:Y:S01]  /*2f630*/  MOV R12, RZ ;  /* 0x000000ff000c7202 */ /* 0x000fe20000000f00 */
[----:B------:R-:W-:Y:S02]  /*2f640*/  IMAD.MOV.U32 R11, RZ, RZ, 0x1f ;  /* 0x0000001fff0b7424 */ /* 0x000fe400078e00ff */
[----:B------:R-:W-:Y:S01]  /*2f650*/  IMAD.MOV.U32 R15, RZ, RZ, -0x1 ;  /* 0xffffffffff0f7424 */ /* 0x000fe200078e00ff */
[----:B--2---:R-:W-:-:S04]  /*2f660*/  SHF.R.U32.HI R2, RZ, 0x5, R2 ;  /* 0x00000005ff027819 */ /* 0x004fc80000011602 */
[----:B------:R-:W-:-:S05]  /*2f670*/  LOP3.LUT R2, R2, 0x3, RZ, 0xc0, !PT ;  /* 0x0000000302027812 */ /* 0x000fca00078ec0ff */
[----:B------:R-:W-:-:S07]  /*2f680*/  IMAD.MOV.U32 R13, RZ, RZ, R2 ;  /* 0x000000ffff0d7224 */ /* 0x000fce00078e0002 */
[----:B01-3-5:R-:W-:Y:S05]  /*2f690*/  WARPSYNC.COLLECTIVE R15, `(.L_x_3230) ;  /* 0x000000000f087348 */ /* 0x02bfea0003c00000 */
[----:B------:R2:W4:Y:S02]  /*2f6a0*/  SHFL.IDX P6, R14, R13, R12, R11 ;  /* 0x0000000c0d0e7389 */ /* 0x00052400000c000b */
[----:B012345:R-:W-:Y:S01]  /*2f6b0*/  ENDCOLLECTIVE ;  /* 0x000000000000791b */ /* 0x03ffe20003800000 */
.L_x_3230:
[----:B------:R-:W-:Y:S05]  /*2f6c0*/  BSYNC B0 ;  /* 0x0000000000007941 */ /* 0x000fea0003800000 */
.L_x_3229:
[----:B------:R-:W-:Y:S05]  /*2f6d0*/  BRA `(.L_x_3231) ;  /* 0xffffffd400187947 */ /* 0x000fea000383ffff */
.L_x_3124:
[----:B------:R-:W-:Y:S01]  /*2f6e0*/  BSSY B0, `(.L_x_3232) ;  /* 0x0000006000007945 */ /* 0x000fe20003800000 */
[----:B------:R-:W-:-:S07]  /*2f6f0*/  IMAD.MOV.U32 R15, RZ, RZ, -0x1 ;  /* 0xffffffffff0f7424 */ /* 0x000fce00078e00ff */
[----:B0123-5:R-:W-:Y:S05]  /*2f700*/  WARPSYNC.COLLECTIVE R15, `(.L_x_3233) ;  /* 0x000000000f0c7348 */ /* 0x02ffea0003c00000 */
[----:B------:R-:W-:Y:S02]  /*2f710*/  ELECT P6, UR62, PT ;  /* 0x00000000003e782f */ /* 0x000fe400038c0000 */
[----:B------:R-:W-:Y:S01]  /*2f720*/  MOV R14, UR62 ;  /* 0x0000003e000e7c02 */ /* 0x000fe20008000f00 */
[----:B0123-5:R-:W-:Y:S10]  /*2f730*/  ENDCOLLECTIVE ;  /* 0x000000000000791b */ /* 0x02fff40003800000 */
.L_x_3233:
[----:B------:R-:W-:Y:S05]  /*2f740*/  BSYNC B0 ;  /* 0x0000000000007941 */ /* 0x000fea0003800000 */
.L_x_3232:
[----:B------:R-:W-:Y:S05]  /*2f750*/  BRA `(.L_x_3234) ;  /* 0xffffffd4000c7947 */ /* 0x000fea000383ffff */
.L_x_3126:
[----:B0-----:R0:W2:Y:S02]  /*2f760*/  SYNCS.PHASECHK.TRANS64.TRYWAIT P0, [R6+URZ], R5 ;  /* 0x00000005060075a7 */ /* 0x0010a4000800017f */
[----:B--2---:R-:W-:Y:S05]  /*2f770*/  @!P0 NANOSLEEP.SYNCS 0x989680 ;  /* 0x009896800000895d */ /* 0x004fea0003900000 */
[----:B------:R-:W2:Y:S02]  /*2f780*/  @!P0 SYNCS.PHASECHK.TRANS64 P0, [R6+URZ], R5 ;  /* 0x00000005060085a7 */ /* 0x000ea4000800007f */
[----:B--2---:R-:W-:Y:S05]  /*2f790*/  @!P0 BRA `(.L_x_3126) ;  /* 0xfffffffc00f08947 */ /* 0x004fea000383ffff */
[----:B------:R-:W-:Y:S05]  /*2f7a0*/  BRA `(.L_x_3235) ;  /* 0xffffffd400507947 */ /* 0x000fea000383ffff */
.L_x_3127:
[----:B--2---:R2:W3:Y:S02]  /*2f7b0*/  SYNCS.PHASECHK.TRANS64.TRYWAIT P0, [R7+URZ], R2 ;  /* 0x00000002070075a7 */ /* 0x0044e4000800017f */
[----:B---3--:R-:W-:Y:S05]  /*2f7c0*/  @!P0 NANOSLEEP.SYNCS 0x989680 ;  /* 0x009896800000895d */ /* 0x008fea0003900000 */
[----:B------:R-:W3:Y:S02]  /*2f7d0*/  @!P0 SYNCS.PHASECHK.TRANS64 P0, [R7+URZ], R2 ;  /* 0x00000002070085a7 */ /* 0x000ee4000800007f */
[----:B---3--:R-:W-:Y:S05]  /*2f7e0*/  @!P0 BRA `(.L_x_3127) ;  /* 0xfffffffc00f08947 */ /* 0x008fea000383ffff */
[----:B------:R-:W-:Y:S05]  /*2f7f0*/  BRA `(.L_x_3236) ;  /* 0xffffffd400447947 */ /* 0x000fea000383ffff */
.L_x_3129:
[----:B---3--:R3:W4:Y:S02]  /*2f800*/  SYNCS.PHASECHK.TRANS64.TRYWAIT P0, [R4+URZ], R5 ;  /* 0x00000005040075a7 */ /* 0x008724000800017f */
[----:B----4-:R-:W-:Y:S05]  /*2f810*/  @!P0 NANOSLEEP.SYNCS 0x989680 ;  /* 0x009896800000895d */ /* 0x010fea0003900000 */
[----:B------:R-:W4:Y:S02]  /*2f820*/  @!P0 SYNCS.PHASECHK.TRANS64 P0, [R4+URZ], R5 ;  /* 0x00000005040085a7 */ /* 0x000f24000800007f */
[----:B----4-:R-:W-:Y:S05]  /*2f830*/  @!P0 BRA `(.L_x_3129) ;  /* 0xfffffffc00f08947 */ /* 0x010fea000383ffff */
[----:B------:R-:W-:Y:S05]  /*2f840*/  BRA `(.L_x_3237) ;  /* 0xffffffd4004c7947 */ /* 0x000fea000383ffff */
.L_x_3238:
        /* <DEDUP_REMOVED lines=11> */
.L_x_3248:


//--------------------- .nv.global.init           --------------------------
	.section	.nv.global.init,"aw",@progbits
.nv.global.init:
	.type		$str$23,@object
	.size		$str$23,($str$24 - $str$23)
$str$23:
        /*0000*/ 	.byte	0x28, 0x61, 0x64, 0x64, 0x72, 0x65, 0x73, 0x73, 0x20, 0x26, 0x20, 0x6d, 0x61, 0x73, 0x6b, 0x29
        /*0010*/ 	.byte	0x20, 0x3d, 0x3d, 0x20, 0x30, 0x00
	.type		$str$24,@object
	.size		$str$24,(__unnamed_9 - $str$24)
$str$24:
        /*0016*/ 	.byte	0x2f, 0x74, 0x6d, 0x70, 0x2f, 0x6f, 0x73, 0x73, 0x5f, 0x6b, 0x65, 0x72, 0x6e, 0x65, 0x6c, 0x73
        /*0026*/ 	.byte	0x5f, 0x73, 0x72, 0x63, 0x2f, 0x66, 0x6c, 0x61, 0x73, 0x68, 0x5f, 0x61, 0x74, 0x74, 0x65, 0x6e
        /*0036*/ 	.byte	0x74, 0x69, 0x6f, 0x6e, 0x2f, 0x63, 0x73, 0x72, 0x63, 0x2f, 0x63, 0x75, 0x74, 0x6c, 0x61, 0x73
        /*0046*/ 	.byte	0x73, 0x2f, 0x69, 0x6e, 0x63, 0x6c, 0x75, 0x64, 0x65, 0x2f, 0x63, 0x75, 0x74, 0x65, 0x2f, 0x70
        /*0056*/ 	.byte	0x6f, 0x69, 0x6e, 0x74, 0x65, 0x72, 0x5f, 0x66, 0x6c, 0x61, 0x67, 0x67, 0x65, 0x64, 0x2e, 0x68
        /*0066*/ 	.byte	0x70, 0x70, 0x00
	.type		__unnamed_9,@object
	.size		__unnamed_9,(__unnamed_5 - __unnamed_9)
__unnamed_9:
        /* <DEDUP_REMOVED lines=24> */
	.type		__unnamed_5,@object
	.size		__unnamed_5,(__unnamed_4 - __unnamed_5)
__unnamed_5:
        /* <DEDUP_REMOVED lines=24> */
	.type		__unnamed_4,@object
	.size		__unnamed_4,(__unnamed_3 - __unnamed_4)
__unnamed_4:
        /* <DEDUP_REMOVED lines=24> */
	.type		__unnamed_3,@object
	.size		__unnamed_3,(__unnamed_7 - __unnamed_3)
__unnamed_3:
        /* <DEDUP_REMOVED lines=29> */
	.type		__unnamed_7,@object
	.size		__unnamed_7,(__unnamed_2 - __unnamed_7)
__unnamed_7:
        /* <DEDUP_REMOVED lines=29> */
	.type		__unnamed_2,@object
	.size		__unnamed_2,(__unnamed_8 - __unnamed_2)
__unnamed_2:
        /* <DEDUP_REMOVED lines=29> */
	.type		__unnamed_8,@object
	.size		__unnamed_8,(__unnamed_1 - __unnamed_8)
__unnamed_8:
        /* <DEDUP_REMOVED lines=29> */
	.type		__unnamed_1,@object
	.size		__unnamed_1,(__unnamed_6 - __unnamed_1)
__unnamed_1:
        /* <DEDUP_REMOVED lines=28> */
        /*0dd9*/ 	.byte	0x32, 0x31, 0x35, 0x30, 0x34, 0x3e, 0x3e, 0x3e, 0x3e, 0x3e, 0x20, 0x26, 0x5d, 0x00
	.type		__unnamed_6,@object
	.size		__unnamed_6,(.L_5 - __unnamed_6)
__unnamed_6:
        /* <DEDUP_REMOVED lines=29> */
.L_5:


//--------------------- .nv.shared._ZN7cutlass13device_kernelIN5flash11enable_sm90INS1_16FlashAttnFwdSm90INS1_25CollectiveMainloopFwdSm90ILi2EN4cute5tupleIJNS5_1CILi1EEES8_S8_EEENS6_IJNS7_ILi128EEENS7_ILi112EEENS7_ILi192EEEEEELi192ENS_6half_tEfNS_4arch4Sm90ELb0ELb0ELb0ELb0ELb0ELb0ELb0ELb1ELb1ELb1ELb0ELb0EEENS1_21CollectiveEpilogueFwdINS6_IJSA_SC_SB_EEES9_SE_SG_Li256ELb0ELb1ELb0ELb0EEENS1_29StaticPersistentTileSchedulerILb0EEEEEEEEEvNT_6ParamsE --------------------------
	.section	.nv.shared._ZN7cutlass13device_kernelIN5flash11enable_sm90INS1_16FlashAttnFwdSm90INS1_25CollectiveMainloopFwdSm90ILi2EN4cute5tupleIJNS5_1CILi1EEES8_S8_EEENS6_IJNS7_ILi128EEENS7_ILi112EEENS7_ILi192EEEEEELi192ENS_6half_tEfNS_4arch4Sm90ELb0ELb0ELb0ELb0ELb0ELb0ELb0ELb1ELb1ELb1ELb0ELb0EEENS1_21CollectiveEpilogueFwdINS6_IJSA_SC_SB_EEES9_SE_SG_Li256ELb0ELb1ELb0ELb0EEENS1_29StaticPersistentTileSchedulerILb0EEEEEEEEEvNT_6ParamsE,"aw",@nobits
	.sectionflags	@""
	.align	16
	.zero		1024


//--------------------- .nv.shared.reserved.0     --------------------------
	.section	.nv.shared.reserved.0,"aw",@nobits
	.weak		__nv_reservedSMEM_offset_0_alias
	.size		__nv_reservedSMEM_offset_0_alias, 0, 0
	.other		__nv_reservedSMEM_offset_0_alias,@"STO_CUDA_RESERVED_SHARED STV_DEFAULT"
__nv_reservedSMEM_offset_0_alias:
	.zero		0


//--------------------- .nv.global                --------------------------
	.section	.nv.global,"aw",@nobits
.nv.global:
	.type		_ZN74_INTERNAL_9aeea976_38_flash_fwd_hdim192_fp16_packgqa_sm90_cu_744032ad_32434cute1_E,@object
	.size		_ZN74_INTERNAL_9aeea976_38_flash_fwd_hdim192_fp16_packgqa_sm90_cu_744032ad_32434cute1_E,(_ZN74_INTERNAL_9aeea976_38_flash_fwd_hdim192_fp16_packgqa_sm90_cu_744032ad_32434cuda3std3__45__cpo6cbeginE - _ZN74_INTERNAL_9aeea976_38_flash_fwd_hdim192_fp16_packgqa_sm90_cu_744032ad_32434cute1_E)
_ZN74_INTERNAL_9aeea976_38_flash_fwd_hdim192_fp16_packgqa_sm90_cu_744032ad_32434cute1_E:
	.zero		1
	.type		_ZN74_INTERNAL_9aeea976_38_flash_fwd_hdim192_fp16_packgqa_sm90_cu_744032ad_32434cuda3std3__45__cpo6cbeginE,@object
	.size		_ZN74_INTERNAL_9aeea976_38_flash_fwd_hdim192_fp16_packgqa_sm90_cu_744032ad_32434cuda3std3__45__cpo6cbeginE,(_ZN74_INTERNAL_9aeea976_38_flash_fwd_hdim192_fp16_packgqa_sm90_cu_744032ad_32434cuda3std3__48in_placeE - _ZN74_INTERNAL_9aeea976_38_flash_fwd_hdim192_fp16_packgqa_sm90_cu_744032ad_32434cuda3std3__45__cpo6cbeginE)
_ZN74_INTERNAL_9aeea976_38_flash_fwd_hdim192_fp16_packgqa_sm90_cu_744032ad_32434cuda3std3__45__cpo6cbeginE:
	.zero		1
	.type		_ZN74_INTERNAL_9aeea976_38_flash_fwd_hdim192_fp16_packgqa_sm90_cu_744032ad_32434cuda3std3__48in_placeE,@object
	.size		_ZN74_INTERNAL_9aeea976_38_flash_fwd_hdim192_fp16_packgqa_sm90_cu_744032ad_32434cuda3std3__48in_placeE,(_ZN74_INTERNAL_9aeea976_38_flash_fwd_hdim192_fp16_packgqa_sm90_cu_744032ad_32434cuda3std6ranges3__45__cpo9iter_moveE - _ZN74_INTERNAL_9aeea976_38_flash_fwd_hdim192_fp16_packgqa_sm90_cu_744032ad_32434cuda3std3__48in_placeE)
_ZN74_INTERNAL_9aeea976_38_flash_fwd_hdim192_fp16_packgqa_sm90_cu_744032ad_32434cuda3std3__48in_placeE:
	.zero		1
	.type		_ZN74_INTERNAL_9aeea976_38_flash_fwd_hdim192_fp16_packgqa_sm90_cu_744032ad_32434cuda3std6ranges3__45__cpo9iter_moveE,@object
	.size		_ZN74_INTERNAL_9aeea976_38_flash_fwd_hdim192_fp16_packgqa_sm90_cu_744032ad_32434cuda3std6ranges3__45__cpo9iter_moveE,(_ZN74_INTERNAL_9aeea976_38_flash_fwd_hdim192_fp16_packgqa_sm90_cu_744032ad_32434cuda3std3__45__cpo5beginE - _ZN74_INTERNAL_9aeea976_38_flash_fwd_hdim192_fp16_packgqa_sm90_cu_744032ad_32434cuda3std6ranges3__45__cpo9iter_moveE)
_ZN74_INTERNAL_9aeea976_38_flash_fwd_hdim192_fp16_packgqa_sm90_cu_744032ad_32434cuda3std6ranges3__45__cpo9iter_moveE:
	.zero		1
	.type		_ZN74_INTERNAL_9aeea976_38_flash_fwd_hdim192_fp16_packgqa_sm90_cu_744032ad_32434cuda3std3__45__cpo5beginE,@object
	.size		_ZN74_INTERNAL_9aeea976_38_flash_fwd_hdim192_fp16_packgqa_sm90_cu_744032ad_32434cuda3std3__45__cpo5beginE,(_ZN74_INTERNAL_9aeea976_38_flash_fwd_hdim192_fp16_packgqa_sm90_cu_744032ad_32434cuda3std3__476_GLOBAL__N__9aeea976_38_flash_fwd_hdim192_fp16_packgqa_sm90_cu_744032ad_32436ignoreE - _ZN74_INTERNAL_9aeea976_38_flash_fwd_hdim192_fp16_packgqa_sm90_cu_744032ad_32434cuda3std3__45__cpo5beginE)
_ZN74_INTERNAL_9aeea976_38_flash_fwd_hdim192_fp16_packgqa_sm90_cu_744032ad_32434cuda3std3__45__cpo5beginE:
	.zero		1
	.type		_ZN74_INTERNAL_9aeea976_38_flash_fwd_hdim192_fp16_packgqa_sm90_cu_744032ad_32434cuda3std3__476_GLOBAL__N__9aeea976_38_flash_fwd_hdim192_fp16_packgqa_sm90_cu_744032ad_32436ignoreE,@object
	.size		_ZN74_INTERNAL_9aeea976_38_flash_fwd_hdim192_fp16_packgqa_sm90_cu_744032ad_32434cuda3std3__476_GLOBAL__N__9aeea976_38_flash_fwd_hdim192_fp16_packgqa_sm90_cu_744032ad_32436ignoreE,(_ZN74_INTERNAL_9aeea976_38_flash_fwd_hdim192_fp16_packgqa_sm90_cu_744032ad_32434cute7productE - _ZN74_INTERNAL_9aeea976_38_flash_fwd_hdim192_fp16_packgqa_sm90_cu_744032ad_32434cuda3std3__476_GLOBAL__N__9aeea976_38_flash_fwd_hdim192_fp16_packgqa_sm90_cu_744032ad_32436ignoreE)
_ZN74_INTERNAL_9aeea976_38_flash_fwd_hdim192_fp16_packgqa_sm90_cu_744032ad_32434cuda3std3__476_GLOBAL__N__9aeea976_38_flash_fwd_hdim192_fp16_packgqa_sm90_cu_744032ad_32436ignoreE:
	.zero		1
	.type		_ZN74_INTERNAL_9aeea976_38_flash_fwd_hdim192_fp16_packgqa_sm90_cu_744032ad_32434cute7productE,@object
	.size		_ZN74_INTERNAL_9aeea976_38_flash_fwd_hdim192_fp16_packgqa_sm90_cu_744032ad_32434cute7productE,(_ZN74_INTERNAL_9aeea976_38_flash_fwd_hdim192_fp16_packgqa_sm90_cu_744032ad_32434cuda3std3__45__cpo3endE - _ZN74_INTERNAL_9aeea976_38_flash_fwd_hdim192_fp16_packgqa_sm90_cu_744032ad_32434cute7productE)
_ZN74_INTERNAL_9aeea976_38_flash_fwd_hdim192_fp16_packgqa_sm90_cu_744032ad_32434cute7productE:
	.zero		1
	.type		_ZN74_INTERNAL_9aeea976_38_flash_fwd_hdim192_fp16_packgqa_sm90_cu_744032ad_32434cuda3std3__45__cpo3endE,@object
	.size		_ZN74_INTERNAL_9aeea976_38_flash_fwd_hdim192_fp16_packgqa_sm90_cu_744032ad_32434cuda3std3__45__cpo3endE,(_ZN74_INTERNAL_9aeea976_38_flash_fwd_hdim192_fp16_packgqa_sm90_cu_744032ad_32434cuda3std3__419piecewise_constructE - _ZN74_INTERNAL_9aeea976_38_flash_fwd_hdim192_fp16_packgqa_sm90_cu_744032ad_32434cuda3std3__45__cpo3endE)
_ZN74_INTERNAL_9aeea976_38_flash_fwd_hdim192_fp16_packgqa_sm90_cu_744032ad_32434cuda3std3__45__cpo3endE:
	.zero		1
	.type		_ZN74_INTERNAL_9aeea976_38_flash_fwd_hdim192_fp16_packgqa_sm90_cu_744032ad_32434cuda3std3__419piecewise_constructE,@object
	.size		_ZN74_INTERNAL_9aeea976_38_flash_fwd_hdim192_fp16_packgqa_sm90_cu_744032ad_32434cuda3std3__419piecewise_constructE,(_ZN74_INTERNAL_9aeea976_38_flash_fwd_hdim192_fp16_packgqa_sm90_cu_744032ad_32434cuda3std3__45__cpo4cendE - _ZN74_INTERNAL_9aeea976_38_flash_fwd_hdim192_fp16_packgqa_sm90_cu_744032ad_32434cuda3std3__419piecewise_constructE)
_ZN74_INTERNAL_9aeea976_38_flash_fwd_hdim192_fp16_packgqa_sm90_cu_744032ad_32434cuda3std3__419piecewise_constructE:
	.zero		1
	.type		_ZN74_INTERNAL_9aeea976_38_flash_fwd_hdim192_fp16_packgqa_sm90_cu_744032ad_32434cuda3std3__45__cpo4cendE,@object
	.size		_ZN74_INTERNAL_9aeea976_38_flash_fwd_hdim192_fp16_packgqa_sm90_cu_744032ad_32434cuda3std3__45__cpo4cendE,(_ZN74_INTERNAL_9aeea976_38_flash_fwd_hdim192_fp16_packgqa_sm90_cu_744032ad_32434cuda3std6ranges3__45__cpo4swapE - _ZN74_INTERNAL_9aeea976_38_flash_fwd_hdim192_fp16_packgqa_sm90_cu_744032ad_32434cuda3std3__45__cpo4cendE)
_ZN74_INTERNAL_9aeea976_38_flash_fwd_hdim192_fp16_packgqa_sm90_cu_744032ad_32434cuda3std3__45__cpo4cendE:
	.zero		1
	.type		_ZN74_INTERNAL_9aeea976_38_flash_fwd_hdim192_fp16_packgqa_sm90_cu_744032ad_32434cuda3std6ranges3__45__cpo4swapE,@object
	.size		_ZN74_INTERNAL_9aeea976_38_flash_fwd_hdim192_fp16_packgqa_sm90_cu_744032ad_32434cuda3std6ranges3__45__cpo4swapE,(.L_16 - _ZN74_INTERNAL_9aeea976_38_flash_fwd_hdim192_fp16_packgqa_sm90_cu_744032ad_32434cuda3std6ranges3__45__cpo4swapE)
_ZN74_INTERNAL_9aeea976_38_flash_fwd_hdim192_fp16_packgqa_sm90_cu_744032ad_32434cuda3std6ranges3__45__cpo4swapE:
	.zero		1
.L_16:


//--------------------- .nv.shared._ZN7cutlass13device_kernelIN5flash11enable_sm90INS1_16FlashAttnFwdSm90INS1_25CollectiveMainloopFwdSm90ILi2EN4cute5tupleIJNS5_1CILi2EEENS7_ILi1EEES9_EEENS6_IJNS7_ILi128EEENS7_ILi112EEENS7_ILi192EEEEEELi192ENS_6half_tEfNS_4arch4Sm90ELb0ELb0ELb0ELb0ELb0ELb0ELb0ELb1ELb1ELb1ELb0ELb0EEENS1_21CollectiveEpilogueFwdINS6_IJSB_SD_SC_EEESA_SF_SH_Li256ELb0ELb1ELb0ELb0EEENS1_29StaticPersistentTileSchedulerILb0EEEEEEEEEvNT_6ParamsE --------------------------
	.section	.nv.shared._ZN7cutlass13device_kernelIN5flash11enable_sm90INS1_16FlashAttnFwdSm90INS1_25CollectiveMainloopFwdSm90ILi2EN4cute5tupleIJNS5_1CILi2EEENS7_ILi1EEES9_EEENS6_IJNS7_ILi128EEENS7_ILi112EEENS7_ILi192EEEEEELi192ENS_6half_tEfNS_4arch4Sm90ELb0ELb0ELb0ELb0ELb0ELb0ELb0ELb1ELb1ELb1ELb0ELb0EEENS1_21CollectiveEpilogueFwdINS6_IJSB_SD_SC_EEESA_SF_SH_Li256ELb0ELb1ELb0ELb0EEENS1_29StaticPersistentTileSchedulerILb0EEEEEEEEEvNT_6ParamsE,"aw",@nobits
	.sectionflags	@""
	.align	16
	.zero		1024


//--------------------- .nv.shared._ZN7cutlass13device_kernelIN5flash11enable_sm90INS1_16FlashAttnFwdSm90INS1_25CollectiveMainloopFwdSm90ILi2EN4cute5tupleIJNS5_1CILi1EEES8_S8_EEENS6_IJNS7_ILi128EEENS7_ILi112EEENS7_ILi192EEEEEELi192ENS_6half_tEfNS_4arch4Sm90ELb0ELb0ELb0ELb1ELb0ELb0ELb0ELb1ELb1ELb1ELb0ELb0EEENS1_21CollectiveEpilogueFwdINS6_IJSA_SC_SB_EEES9_SE_SG_Li256ELb1ELb1ELb0ELb0EEENS1_36VarlenDynamicPersistentTileSchedulerILi128ELi112ELi256ELi128ELb0ELb1ELb1ELb0ELb1ELb1EEEEEEEEEvNT_6ParamsE --------------------------
	.section	.nv.shared._ZN7cutlass13device_kernelIN5flash11enable_sm90INS1_16FlashAttnFwdSm90INS1_25CollectiveMainloopFwdSm90ILi2EN4cute5tupleIJNS5_1CILi1EEES8_S8_EEENS6_IJNS7_ILi128EEENS7_ILi112EEENS7_ILi192EEEEEELi192ENS_6half_tEfNS_4arch4Sm90ELb0ELb0ELb0ELb1ELb0ELb0ELb0ELb1ELb1ELb1ELb0ELb0EEENS1_21CollectiveEpilogueFwdINS6_IJSA_SC_SB_EEES9_SE_SG_Li256ELb1ELb1ELb0ELb0EEENS1_36VarlenDynamicPersistentTileSchedulerILi128ELi112ELi256ELi128ELb0ELb1ELb1ELb0ELb1ELb1EEEEEEEEEvNT_6ParamsE,"aw",@nobits
	.sectionflags	@""
	.align	16
	.zero		1024


//--------------------- .nv.shared._ZN7cutlass13device_kernelIN5flash11enable_sm90INS1_16FlashAttnFwdSm90INS1_25CollectiveMainloopFwdSm90ILi2EN4cute5tupleIJNS5_1CILi1EEES8_S8_EEENS6_IJNS7_ILi128EEENS7_ILi112EEENS7_ILi192EEEEEELi192ENS_6half_tEfNS_4arch4Sm90ELb0ELb0ELb0ELb1ELb0ELb1ELb0ELb1ELb1ELb1ELb0ELb0EEENS1_21CollectiveEpilogueFwdINS6_IJSA_SC_SB_EEES9_SE_SG_Li256ELb1ELb1ELb0ELb0EEENS1_36VarlenDynamicPersistentTileSchedulerILi128ELi112ELi256ELi128ELb0ELb1ELb1ELb0ELb1ELb1EEEEEEEEEvNT_6ParamsE --------------------------
	.section	.nv.shared._ZN7cutlass13device_kernelIN5flash11enable_sm90INS1_16FlashAttnFwdSm90INS1_25CollectiveMainloopFwdSm90ILi2EN4cute5tupleIJNS5_1CILi1EEES8_S8_EEENS6_IJNS7_ILi128EEENS7_ILi112EEENS7_ILi192EEEEEELi192ENS_6half_tEfNS_4arch4Sm90ELb0ELb0ELb0ELb1ELb0ELb1ELb0ELb1ELb1ELb1ELb0ELb0EEENS1_21CollectiveEpilogueFwdINS6_IJSA_SC_SB_EEES9_SE_SG_Li256ELb1ELb1ELb0ELb0EEENS1_36VarlenDynamicPersistentTileSchedulerILi128ELi112ELi256ELi128ELb0ELb1ELb1ELb0ELb1ELb1EEEEEEEEEvNT_6ParamsE,"aw",@nobits
	.sectionflags	@""
	.align	16
	.zero		1024


//--------------------- .nv.shared._ZN7cutlass13device_kernelIN5flash11enable_sm90INS1_16FlashAttnFwdSm90INS1_25CollectiveMainloopFwdSm90ILi2EN4cute5tupleIJNS5_1CILi1EEES8_S8_EEENS6_IJNS7_ILi128EEENS7_ILi96EEENS7_ILi192EEEEEELi192ENS_6half_tEfNS_4arch4Sm90ELb0ELb1ELb0ELb0ELb0ELb0ELb0ELb1ELb1ELb1ELb0ELb0EEENS1_21CollectiveEpilogueFwdINS6_IJSA_SC_SB_EEES9_SE_SG_Li256ELb0ELb1ELb0ELb0EEENS1_30DynamicPersistentTileSchedulerILi256ELi128ELb0ELb1ELb1EEEEEEEEEvNT_6ParamsE --------------------------
	.section	.nv.shared._ZN7cutlass13device_kernelIN5flash11enable_sm90INS1_16FlashAttnFwdSm90INS1_25CollectiveMainloopFwdSm90ILi2EN4cute5tupleIJNS5_1CILi1EEES8_S8_EEENS6_IJNS7_ILi128EEENS7_ILi96EEENS7_ILi192EEEEEELi192ENS_6half_tEfNS_4arch4Sm90ELb0ELb1ELb0ELb0ELb0ELb0ELb0ELb1ELb1ELb1ELb0ELb0EEENS1_21CollectiveEpilogueFwdINS6_IJSA_SC_SB_EEES9_SE_SG_Li256ELb0ELb1ELb0ELb0EEENS1_30DynamicPersistentTileSchedulerILi256ELi128ELb0ELb1ELb1EEEEEEEEEvNT_6ParamsE,"aw",@nobits
	.sectionflags	@""
	.align	16
	.zero		1024


//--------------------- .nv.shared._ZN7cutlass13device_kernelIN5flash11enable_sm90INS1_16FlashAttnFwdSm90INS1_25CollectiveMainloopFwdSm90ILi2EN4cute5tupleIJNS5_1CILi1EEES8_S8_EEENS6_IJNS7_ILi128EEENS7_ILi96EEENS7_ILi192EEEEEELi192ENS_6half_tEfNS_4arch4Sm90ELb0ELb1ELb0ELb1ELb0ELb0ELb0ELb1ELb1ELb1ELb0ELb0EEENS1_21CollectiveEpilogueFwdINS6_IJSA_SC_SB_EEES9_SE_SG_Li256ELb1ELb1ELb0ELb0EEENS1_36VarlenDynamicPersistentTileSchedulerILi128ELi96ELi256ELi128ELb0ELb1ELb1ELb1ELb0ELb1EEEEEEEEEvNT_6ParamsE --------------------------
	.section	.nv.shared._ZN7cutlass13device_kernelIN5flash11enable_sm90INS1_16FlashAttnFwdSm90INS1_25CollectiveMainloopFwdSm90ILi2EN4cute5tupleIJNS5_1CILi1EEES8_S8_EEENS6_IJNS7_ILi128EEENS7_ILi96EEENS7_ILi192EEEEEELi192ENS_6half_tEfNS_4arch4Sm90ELb0ELb1ELb0ELb1ELb0ELb0ELb0ELb1ELb1ELb1ELb0ELb0EEENS1_21CollectiveEpilogueFwdINS6_IJSA_SC_SB_EEES9_SE_SG_Li256ELb1ELb1ELb0ELb0EEENS1_36VarlenDynamicPersistentTileSchedulerILi128ELi96ELi256ELi128ELb0ELb1ELb1ELb1ELb0ELb1EEEEEEEEEvNT_6ParamsE,"aw",@nobits
	.sectionflags	@""
	.align	16
	.zero		1024


//--------------------- .nv.shared._ZN7cutlass13device_kernelIN5flash11enable_sm90INS1_16FlashAttnFwdSm90INS1_25CollectiveMainloopFwdSm90ILi2EN4cute5tupleIJNS5_1CILi1EEES8_S8_EEENS6_IJNS7_ILi128EEENS7_ILi96EEENS7_ILi192EEEEEELi192ENS_6half_tEfNS_4arch4Sm90ELb0ELb1ELb0ELb1ELb0ELb1ELb0ELb1ELb1ELb1ELb0ELb0EEENS1_21CollectiveEpilogueFwdINS6_IJSA_SC_SB_EEES9_SE_SG_Li256ELb1ELb1ELb0ELb0EEENS1_36VarlenDynamicPersistentTileSchedulerILi128ELi96ELi256ELi128ELb0ELb1ELb1ELb1ELb0ELb1EEEEEEEEEvNT_6ParamsE --------------------------
	.section	.nv.shared._ZN7cutlass13device_kernelIN5flash11enable_sm90INS1_16FlashAttnFwdSm90INS1_25CollectiveMainloopFwdSm90ILi2EN4cute5tupleIJNS5_1CILi1EEES8_S8_EEENS6_IJNS7_ILi128EEENS7_ILi96EEENS7_ILi192EEEEEELi192ENS_6half_tEfNS_4arch4Sm90ELb0ELb1ELb0ELb1ELb0ELb1ELb0ELb1ELb1ELb1ELb0ELb0EEENS1_21CollectiveEpilogueFwdINS6_IJSA_SC_SB_EEES9_SE_SG_Li256ELb1ELb1ELb0ELb0EEENS1_36VarlenDynamicPersistentTileSchedulerILi128ELi96ELi256ELi128ELb0ELb1ELb1ELb1ELb0ELb1EEEEEEEEEvNT_6ParamsE,"aw",@nobits
	.sectionflags	@""
	.align	16
	.zero		1024


//--------------------- .nv.shared._ZN7cutlass13device_kernelIN5flash11enable_sm90INS1_16FlashAttnFwdSm90INS1_25CollectiveMainloopFwdSm90ILi2EN4cute5tupleIJNS5_1CILi1EEES8_S8_EEENS6_IJNS7_ILi128EEENS7_ILi112EEENS7_ILi192EEEEEELi192ENS_6half_tEfNS_4arch4Sm90ELb1ELb0ELb0ELb0ELb0ELb0ELb0ELb1ELb1ELb1ELb0ELb0EEENS1_21CollectiveEpilogueFwdINS6_IJSA_SC_SB_EEES9_SE_SG_Li256ELb0ELb1ELb0ELb0EEENS1_30DynamicPersistentTileSchedulerILi256ELi128ELb0ELb1ELb1EEEEEEEEEvNT_6ParamsE --------------------------
	.section	.nv.shared._ZN7cutlass13device_kernelIN5flash11enable_sm90INS1_16FlashAttnFwdSm90INS1_25CollectiveMainloopFwdSm90ILi2EN4cute5tupleIJNS5_1CILi1EEES8_S8_EEENS6_IJNS7_ILi128EEENS7_ILi112EEENS7_ILi192EEEEEELi192ENS_6half_tEfNS_4arch4Sm90ELb1ELb0ELb0ELb0ELb0ELb0ELb0ELb1ELb1ELb1ELb0ELb0EEENS1_21CollectiveEpilogueFwdINS6_IJSA_SC_SB_EEES9_SE_SG_Li256ELb0ELb1ELb0ELb0EEENS1_30DynamicPersistentTileSchedulerILi256ELi128ELb0ELb1ELb1EEEEEEEEEvNT_6ParamsE,"aw",@nobits
	.sectionflags	@""
	.align	16
	.zero		1024


//--------------------- .nv.shared._ZN7cutlass13device_kernelIN5flash11enable_sm90INS1_16FlashAttnFwdSm90INS1_25CollectiveMainloopFwdSm90ILi2EN4cute5tupleIJNS5_1CILi1EEES8_S8_EEENS6_IJNS7_ILi128EEENS7_ILi112EEENS7_ILi192EEEEEELi192ENS_6half_tEfNS_4arch4Sm90ELb1ELb0ELb0ELb1ELb0ELb0ELb0ELb1ELb1ELb1ELb0ELb0EEENS1_21CollectiveEpilogueFwdINS6_IJSA_SC_SB_EEES9_SE_SG_Li256ELb1ELb1ELb0ELb0EEENS1_36VarlenDynamicPersistentTileSchedulerILi128ELi112ELi256ELi128ELb0ELb1ELb1ELb1ELb1ELb1EEEEEEEEEvNT_6ParamsE --------------------------
	.section	.nv.shared._ZN7cutlass13device_kernelIN5flash11enable_sm90INS1_16FlashAttnFwdSm90INS1_25CollectiveMainloopFwdSm90ILi2EN4cute5tupleIJNS5_1CILi1EEES8_S8_EEENS6_IJNS7_ILi128EEENS7_ILi112EEENS7_ILi192EEEEEELi192ENS_6half_tEfNS_4arch4Sm90ELb1ELb0ELb0ELb1ELb0ELb0ELb0ELb1ELb1ELb1ELb0ELb0EEENS1_21CollectiveEpilogueFwdINS6_IJSA_SC_SB_EEES9_SE_SG_Li256ELb1ELb1ELb0ELb0EEENS1_36VarlenDynamicPersistentTileSchedulerILi128ELi112ELi256ELi128ELb0ELb1ELb1ELb1ELb1ELb1EEEEEEEEEvNT_6ParamsE,"aw",@nobits
	.sectionflags	@""
	.align	16
	.zero		1024


//--------------------- .nv.shared._ZN7cutlass13device_kernelIN5flash11enable_sm90INS1_16FlashAttnFwdSm90INS1_25CollectiveMainloopFwdSm90ILi2EN4cute5tupleIJNS5_1CILi1EEES8_S8_EEENS6_IJNS7_ILi128EEENS7_ILi112EEENS7_ILi192EEEEEELi192ENS_6half_tEfNS_4arch4Sm90ELb1ELb0ELb0ELb1ELb0ELb1ELb0ELb1ELb1ELb1ELb0ELb0EEENS1_21CollectiveEpilogueFwdINS6_IJSA_SC_SB_EEES9_SE_SG_Li256ELb1ELb1ELb0ELb0EEENS1_36VarlenDynamicPersistentTileSchedulerILi128ELi112ELi256ELi128ELb0ELb1ELb1ELb1ELb1ELb1EEEEEEEEEvNT_6ParamsE --------------------------
	.section	.nv.shared._ZN7cutlass13device_kernelIN5flash11enable_sm90INS1_16FlashAttnFwdSm90INS1_25CollectiveMainloopFwdSm90ILi2EN4cute5tupleIJNS5_1CILi1EEES8_S8_EEENS6_IJNS7_ILi128EEENS7_ILi112EEENS7_ILi192EEEEEELi192ENS_6half_tEfNS_4arch4Sm90ELb1ELb0ELb0ELb1ELb0ELb1ELb0ELb1ELb1ELb1ELb0ELb0EEENS1_21CollectiveEpilogueFwdINS6_IJSA_SC_SB_EEES9_SE_SG_Li256ELb1ELb1ELb0ELb0EEENS1_36VarlenDynamicPersistentTileSchedulerILi128ELi112ELi256ELi128ELb0ELb1ELb1ELb1ELb1ELb1EEEEEEEEEvNT_6ParamsE,"aw",@nobits
	.sectionflags	@""
	.align	16
	.zero		1024


//--------------------- .nv.constant0._ZN7cutlass13device_kernelIN5flash11enable_sm90INS1_16FlashAttnFwdSm90INS1_25CollectiveMainloopFwdSm90ILi2EN4cute5tupleIJNS5_1CILi1EEES8_S8_EEENS6_IJNS7_ILi128EEENS7_ILi112EEENS7_ILi192EEEEEELi192ENS_6half_tEfNS_4arch4Sm90ELb0ELb0ELb0ELb0ELb0ELb0ELb0ELb1ELb1ELb1ELb0ELb0EEENS1_21CollectiveEpilogueFwdINS6_IJSA_SC_SB_EEES9_SE_SG_Li256ELb0ELb1ELb0ELb0EEENS1_29StaticPersistentTileSchedulerILb0EEEEEEEEEvNT_6ParamsE --------------------------
	.section	.nv.constant0._ZN7cutlass13device_kernelIN5flash11enable_sm90INS1_16FlashAttnFwdSm90INS1_25CollectiveMainloopFwdSm90ILi2EN4cute5tupleIJNS5_1CILi1EEES8_S8_EEENS6_IJNS7_ILi128EEENS7_ILi112EEENS7_ILi192EEEEEELi192ENS_6half_tEfNS_4arch4Sm90ELb0ELb0ELb0ELb0ELb0ELb0ELb0ELb1ELb1ELb1ELb0ELb0EEENS1_21CollectiveEpilogueFwdINS6_IJSA_SC_SB_EEES9_SE_SG_Li256ELb0ELb1ELb0ELb0EEENS1_29StaticPersistentTileSchedulerILb0EEEEEEEEEvNT_6ParamsE,"a",@progbits
	.sectionflags	@""
	.align	4
.nv.constant0._ZN7cutlass13device_kernelIN5flash11enable_sm90INS1_16FlashAttnFwdSm90INS1_25CollectiveMainloopFwdSm90ILi2EN4cute5tupleIJNS5_1CILi1EEES8_S8_EEENS6_IJNS7_ILi128EEENS7_ILi112EEENS7_ILi192EEEEEELi192ENS_6half_tEfNS_4arch4Sm90ELb0ELb0ELb0ELb0ELb0ELb0ELb0ELb1ELb1ELb1ELb0ELb0EEENS1_21CollectiveEpilogueFwdINS6_IJSA_SC_SB_EEES9_SE_SG_Li256ELb0ELb1ELb0ELb0EEENS1_29StaticPersistentTileSchedulerILb0EEEEEEEEEvNT_6ParamsE:
	.zero		3200


//--------------------- .nv.constant0._ZN7cutlass13device_kernelIN5flash11enable_sm90INS1_16FlashAttnFwdSm90INS1_25CollectiveMainloopFwdSm90ILi2EN4cute5tupleIJNS5_1CILi2EEENS7_ILi1EEES9_EEENS6_IJNS7_ILi128EEENS7_ILi112EEENS7_ILi192EEEEEELi192ENS_6half_tEfNS_4arch4Sm90ELb0ELb0ELb0ELb0ELb0ELb0ELb0ELb1ELb1ELb1ELb0ELb0EEENS1_21CollectiveEpilogueFwdINS6_IJSB_SD_SC_EEESA_SF_SH_Li256ELb0ELb1ELb0ELb0EEENS1_29StaticPersistentTileSchedulerILb0EEEEEEEEEvNT_6ParamsE --------------------------
	.section	.nv.constant0._ZN7cutlass13device_kernelIN5flash11enable_sm90INS1_16FlashAttnFwdSm90INS1_25CollectiveMainloopFwdSm90ILi2EN4cute5tupleIJNS5_1CILi2EEENS7_ILi1EEES9_EEENS6_IJNS7_ILi128EEENS7_ILi112EEENS7_ILi192EEEEEELi192ENS_6half_tEfNS_4arch4Sm90ELb0ELb0ELb0ELb0ELb0ELb0ELb0ELb1ELb1ELb1ELb0ELb0EEENS1_21CollectiveEpilogueFwdINS6_IJSB_SD_SC_EEESA_SF_SH_Li256ELb0ELb1ELb0ELb0EEENS1_29StaticPersistentTileSchedulerILb0EEEEEEEEEvNT_6ParamsE,"a",@progbits
	.sectionflags	@""
	.align	4
.nv.constant0._ZN7cutlass13device_kernelIN5flash11enable_sm90INS1_16FlashAttnFwdSm90INS1_25CollectiveMainloopFwdSm90ILi2EN4cute5tupleIJNS5_1CILi2EEENS7_ILi1EEES9_EEENS6_IJNS7_ILi128EEENS7_ILi112EEENS7_ILi192EEEEEELi192ENS_6half_tEfNS_4arch4Sm90ELb0ELb0ELb0ELb0ELb0ELb0ELb0ELb1ELb1ELb1ELb0ELb0EEENS1_21CollectiveEpilogueFwdINS6_IJSB_SD_SC_EEESA_SF_SH_Li256ELb0ELb1ELb0ELb0EEENS1_29StaticPersistentTileSchedulerILb0EEEEEEEEEvNT_6ParamsE:
	.zero		3200


//--------------------- .nv.constant0._ZN7cutlass13device_kernelIN5flash11enable_sm90INS1_16FlashAttnFwdSm90INS1_25CollectiveMainloopFwdSm90ILi2EN4cute5tupleIJNS5_1CILi1EEES8_S8_EEENS6_IJNS7_ILi128EEENS7_ILi112EEENS7_ILi192EEEEEELi192ENS_6half_tEfNS_4arch4Sm90ELb0ELb0ELb0ELb1ELb0ELb0ELb0ELb1ELb1ELb1ELb0ELb0EEENS1_21CollectiveEpilogueFwdINS6_IJSA_SC_SB_EEES9_SE_SG_Li256ELb1ELb1ELb0ELb0EEENS1_36VarlenDynamicPersistentTileSchedulerILi128ELi112ELi256ELi128ELb0ELb1ELb1ELb0ELb1ELb1EEEEEEEEEvNT_6ParamsE --------------------------
	.section	.nv.constant0._ZN7cutlass13device_kernelIN5flash11enable_sm90INS1_16FlashAttnFwdSm90INS1_25CollectiveMainloopFwdSm90ILi2EN4cute5tupleIJNS5_1CILi1EEES8_S8_EEENS6_IJNS7_ILi128EEENS7_ILi112EEENS7_ILi192EEEEEELi192ENS_6half_tEfNS_4arch4Sm90ELb0ELb0ELb0ELb1ELb0ELb0ELb0ELb1ELb1ELb1ELb0ELb0EEENS1_21CollectiveEpilogueFwdINS6_IJSA_SC_SB_EEES9_SE_SG_Li256ELb1ELb1ELb0ELb0EEENS1_36VarlenDynamicPersistentTileSchedulerILi128ELi112ELi256ELi128ELb0ELb1ELb1ELb0ELb1ELb1EEEEEEEEEvNT_6ParamsE,"a",@progbits
	.sectionflags	@""
	.align	4
.nv.constant0._ZN7cutlass13device_kernelIN5flash11enable_sm90INS1_16FlashAttnFwdSm90INS1_25CollectiveMainloopFwdSm90ILi2EN4cute5tupleIJNS5_1CILi1EEES8_S8_EEENS6_IJNS7_ILi128EEENS7_ILi112EEENS7_ILi192EEEEEELi192ENS_6half_tEfNS_4arch4Sm90ELb0ELb0ELb0ELb1ELb0ELb0ELb0ELb1ELb1ELb1ELb0ELb0EEENS1_21CollectiveEpilogueFwdINS6_IJSA_SC_SB_EEES9_SE_SG_Li256ELb1ELb1ELb0ELb0EEENS1_36VarlenDynamicPersistentTileSchedulerILi128ELi112ELi256ELi128ELb0ELb1ELb1ELb0ELb1ELb1EEEEEEEEEvNT_6ParamsE:
	.zero		3328


//--------------------- .nv.constant0._ZN7cutlass13device_kernelIN5flash11enable_sm90INS1_16FlashAttnFwdSm90INS1_25CollectiveMainloopFwdSm90ILi2EN4cute5tupleIJNS5_1CILi1EEES8_S8_EEENS6_IJNS7_ILi128EEENS7_ILi112EEENS7_ILi192EEEEEELi192ENS_6half_tEfNS_4arch4Sm90ELb0ELb0ELb0ELb1ELb0ELb1ELb0ELb1ELb1ELb1ELb0ELb0EEENS1_21CollectiveEpilogueFwdINS6_IJSA_SC_SB_EEES9_SE_SG_Li256ELb1ELb1ELb0ELb0EEENS1_36VarlenDynamicPersistentTileSchedulerILi128ELi112ELi256ELi128ELb0ELb1ELb1ELb0ELb1ELb1EEEEEEEEEvNT_6ParamsE --------------------------
	.section	.nv.constant0._ZN7cutlass13device_kernelIN5flash11enable_sm90INS1_16FlashAttnFwdSm90INS1_25CollectiveMainloopFwdSm90ILi2EN4cute5tupleIJNS5_1CILi1EEES8_S8_EEENS6_IJNS7_ILi128EEENS7_ILi112EEENS7_ILi192EEEEEELi192ENS_6half_tEfNS_4arch4Sm90ELb0ELb0ELb0ELb1ELb0ELb1ELb0ELb1ELb1ELb1ELb0ELb0EEENS1_21CollectiveEpilogueFwdINS6_IJSA_SC_SB_EEES9_SE_SG_Li256ELb1ELb1ELb0ELb0EEENS1_36VarlenDynamicPersistentTileSchedulerILi128ELi112ELi256ELi128ELb0ELb1ELb1ELb0ELb1ELb1EEEEEEEEEvNT_6ParamsE,"a",@progbits
	.sectionflags	@""
	.align	4
.nv.constant0._ZN7cutlass13device_kernelIN5flash11enable_sm90INS1_16FlashAttnFwdSm90INS1_25CollectiveMainloopFwdSm90ILi2EN4cute5tupleIJNS5_1CILi1EEES8_S8_EEENS6_IJNS7_ILi128EEENS7_ILi112EEENS7_ILi192EEEEEELi192ENS_6half_tEfNS_4arch4Sm90ELb0ELb0ELb0ELb1ELb0ELb1ELb0ELb1ELb1ELb1ELb0ELb0EEENS1_21CollectiveEpilogueFwdINS6_IJSA_SC_SB_EEES9_SE_SG_Li256ELb1ELb1ELb0ELb0EEENS1_36VarlenDynamicPersistentTileSchedulerILi128ELi112ELi256ELi128ELb0ELb1ELb1ELb0ELb1ELb1EEEEEEEEEvNT_6ParamsE:
	.zero		3328


//--------------------- .nv.constant0._ZN7cutlass13device_kernelIN5flash11enable_sm90INS1_16FlashAttnFwdSm90INS1_25CollectiveMainloopFwdSm90ILi2EN4cute5tupleIJNS5_1CILi1EEES8_S8_EEENS6_IJNS7_ILi128EEENS7_ILi96EEENS7_ILi192EEEEEELi192ENS_6half_tEfNS_4arch4Sm90ELb0ELb1ELb0ELb0ELb0ELb0ELb0ELb1ELb1ELb1ELb0ELb0EEENS1_21CollectiveEpilogueFwdINS6_IJSA_SC_SB_EEES9_SE_SG_Li256ELb0ELb1ELb0ELb0EEENS1_30DynamicPersistentTileSchedulerILi256ELi128ELb0ELb1ELb1EEEEEEEEEvNT_6ParamsE --------------------------
	.section	.nv.constant0._ZN7cutlass13device_kernelIN5flash11enable_sm90INS1_16FlashAttnFwdSm90INS1_25CollectiveMainloopFwdSm90ILi2EN4cute5tupleIJNS5_1CILi1EEES8_S8_EEENS6_IJNS7_ILi128EEENS7_ILi96EEENS7_ILi192EEEEEELi192ENS_6half_tEfNS_4arch4Sm90ELb0ELb1ELb0ELb0ELb0ELb0ELb0ELb1ELb1ELb1ELb0ELb0EEENS1_21CollectiveEpilogueFwdINS6_IJSA_SC_SB_EEES9_SE_SG_Li256ELb0ELb1ELb0ELb0EEENS1_30DynamicPersistentTileSchedulerILi256ELi128ELb0ELb1ELb1EEEEEEEEEvNT_6ParamsE,"a",@progbits
	.sectionflags	@""
	.align	4
.nv.constant0._ZN7cutlass13device_kernelIN5flash11enable_sm90INS1_16FlashAttnFwdSm90INS1_25CollectiveMainloopFwdSm90ILi2EN4cute5tupleIJNS5_1CILi1EEES8_S8_EEENS6_IJNS7_ILi128EEENS7_ILi96EEENS7_ILi192EEEEEELi192ENS_6half_tEfNS_4arch4Sm90ELb0ELb1ELb0ELb0ELb0ELb0ELb0ELb1ELb1ELb1ELb0ELb0EEENS1_21CollectiveEpilogueFwdINS6_IJSA_SC_SB_EEES9_SE_SG_Li256ELb0ELb1ELb0ELb0EEENS1_30DynamicPersistentTileSchedulerILi256ELi128ELb0ELb1ELb1EEEEEEEEEvNT_6ParamsE:
	.zero		3328


//--------------------- .nv.constant0._ZN7cutlass13device_kernelIN5flash11enable_sm90INS1_16FlashAttnFwdSm90INS1_25CollectiveMainloopFwdSm90ILi2EN4cute5tupleIJNS5_1CILi1EEES8_S8_EEENS6_IJNS7_ILi128EEENS7_ILi96EEENS7_ILi192EEEEEELi192ENS_6half_tEfNS_4arch4Sm90ELb0ELb1ELb0ELb1ELb0ELb0ELb0ELb1ELb1ELb1ELb0ELb0EEENS1_21CollectiveEpilogueFwdINS6_IJSA_SC_SB_EEES9_SE_SG_Li256ELb1ELb1ELb0ELb0EEENS1_36VarlenDynamicPersistentTileSchedulerILi128ELi96ELi256ELi128ELb0ELb1ELb1ELb1ELb0ELb1EEEEEEEEEvNT_6ParamsE --------------------------
	.section	.nv.constant0._ZN7cutlass13device_kernelIN5flash11enable_sm90INS1_16FlashAttnFwdSm90INS1_25CollectiveMainloopFwdSm90ILi2EN4cute5tupleIJNS5_1CILi1EEES8_S8_EEENS6_IJNS7_ILi128EEENS7_ILi96EEENS7_ILi192EEEEEELi192ENS_6half_tEfNS_4arch4Sm90ELb0ELb1ELb0ELb1ELb0ELb0ELb0ELb1ELb1ELb1ELb0ELb0EEENS1_21CollectiveEpilogueFwdINS6_IJSA_SC_SB_EEES9_SE_SG_Li256ELb1ELb1ELb0ELb0EEENS1_36VarlenDynamicPersistentTileSchedulerILi128ELi96ELi256ELi128ELb0ELb1ELb1ELb1ELb0ELb1EEEEEEEEEvNT_6ParamsE,"a",@progbits
	.sectionflags	@""
	.align	4
.nv.constant0._ZN7cutlass13device_kernelIN5flash11enable_sm90INS1_16FlashAttnFwdSm90INS1_25CollectiveMainloopFwdSm90ILi2EN4cute5tupleIJNS5_1CILi1EEES8_S8_EEENS6_IJNS7_ILi128EEENS7_ILi96EEENS7_ILi192EEEEEELi192ENS_6half_tEfNS_4arch4Sm90ELb0ELb1ELb0ELb1ELb0ELb0ELb0ELb1ELb1ELb1ELb0ELb0EEENS1_21CollectiveEpilogueFwdINS6_IJSA_SC_SB_EEES9_SE_SG_Li256ELb1ELb1ELb0ELb0EEENS1_36VarlenDynamicPersistentTileSchedulerILi128ELi96ELi256ELi128ELb0ELb1ELb1ELb1ELb0ELb1EEEEEEEEEvNT_6ParamsE:
	.zero		3328


//--------------------- .nv.constant0._ZN7cutlass13device_kernelIN5flash11enable_sm90INS1_16FlashAttnFwdSm90INS1_25CollectiveMainloopFwdSm90ILi2EN4cute5tupleIJNS5_1CILi1EEES8_S8_EEENS6_IJNS7_ILi128EEENS7_ILi96EEENS7_ILi192EEEEEELi192ENS_6half_tEfNS_4arch4Sm90ELb0ELb1ELb0ELb1ELb0ELb1ELb0ELb1ELb1ELb1ELb0ELb0EEENS1_21CollectiveEpilogueFwdINS6_IJSA_SC_SB_EEES9_SE_SG_Li256ELb1ELb1ELb0ELb0EEENS1_36VarlenDynamicPersistentTileSchedulerILi128ELi96ELi256ELi128ELb0ELb1ELb1ELb1ELb0ELb1EEEEEEEEEvNT_6ParamsE --------------------------
	.section	.nv.constant0._ZN7cutlass13device_kernelIN5flash11enable_sm90INS1_16FlashAttnFwdSm90INS1_25CollectiveMainloopFwdSm90ILi2EN4cute5tupleIJNS5_1CILi1EEES8_S8_EEENS6_IJNS7_ILi128EEENS7_ILi96EEENS7_ILi192EEEEEELi192ENS_6half_tEfNS_4arch4Sm90ELb0ELb1ELb0ELb1ELb0ELb1ELb0ELb1ELb1ELb1ELb0ELb0EEENS1_21CollectiveEpilogueFwdINS6_IJSA_SC_SB_EEES9_SE_SG_Li256ELb1ELb1ELb0ELb0EEENS1_36VarlenDynamicPersistentTileSchedulerILi128ELi96ELi256ELi128ELb0ELb1ELb1ELb1ELb0ELb1EEEEEEEEEvNT_6ParamsE,"a",@progbits
	.sectionflags	@""
	.align	4
.nv.constant0._ZN7cutlass13device_kernelIN5flash11enable_sm90INS1_16FlashAttnFwdSm90INS1_25CollectiveMainloopFwdSm90ILi2EN4cute5tupleIJNS5_1CILi1EEES8_S8_EEENS6_IJNS7_ILi128EEENS7_ILi96EEENS7_ILi192EEEEEELi192ENS_6half_tEfNS_4arch4Sm90ELb0ELb1ELb0ELb1ELb0ELb1ELb0ELb1ELb1ELb1ELb0ELb0EEENS1_21CollectiveEpilogueFwdINS6_IJSA_SC_SB_EEES9_SE_SG_Li256ELb1ELb1ELb0ELb0EEENS1_36VarlenDynamicPersistentTileSchedulerILi128ELi96ELi256ELi128ELb0ELb1ELb1ELb1ELb0ELb1EEEEEEEEEvNT_6ParamsE:
	.zero		3328


//--------------------- .nv.constant0._ZN7cutlass13device_kernelIN5flash11enable_sm90INS1_16FlashAttnFwdSm90INS1_25CollectiveMainloopFwdSm90ILi2EN4cute5tupleIJNS5_1CILi1EEES8_S8_EEENS6_IJNS7_ILi128EEENS7_ILi112EEENS7_ILi192EEEEEELi192ENS_6half_tEfNS_4arch4Sm90ELb1ELb0ELb0ELb0ELb0ELb0ELb0ELb1ELb1ELb1ELb0ELb0EEENS1_21CollectiveEpilogueFwdINS6_IJSA_SC_SB_EEES9_SE_SG_Li256ELb0ELb1ELb0ELb0EEENS1_30DynamicPersistentTileSchedulerILi256ELi128ELb0ELb1ELb1EEEEEEEEEvNT_6ParamsE --------------------------
	.section	.nv.constant0._ZN7cutlass13device_kernelIN5flash11enable_sm90INS1_16FlashAttnFwdSm90INS1_25CollectiveMainloopFwdSm90ILi2EN4cute5tupleIJNS5_1CILi1EEES8_S8_EEENS6_IJNS7_ILi128EEENS7_ILi112EEENS7_ILi192EEEEEELi192ENS_6half_tEfNS_4arch4Sm90ELb1ELb0ELb0ELb0ELb0ELb0ELb0ELb1ELb1ELb1ELb0ELb0EEENS1_21CollectiveEpilogueFwdINS6_IJSA_SC_SB_EEES9_SE_SG_Li256ELb0ELb1ELb0ELb0EEENS1_30DynamicPersistentTileSchedulerILi256ELi128ELb0ELb1ELb1EEEEEEEEEvNT_6ParamsE,"a",@progbits
	.sectionflags	@""
	.align	4
.nv.constant0._ZN7cutlass13device_kernelIN5flash11enable_sm90INS1_16FlashAttnFwdSm90INS1_25CollectiveMainloopFwdSm90ILi2EN4cute5tupleIJNS5_1CILi1EEES8_S8_EEENS6_IJNS7_ILi128EEENS7_ILi112EEENS7_ILi192EEEEEELi192ENS_6half_tEfNS_4arch4Sm90ELb1ELb0ELb0ELb0ELb0ELb0ELb0ELb1ELb1ELb1ELb0ELb0EEENS1_21CollectiveEpilogueFwdINS6_IJSA_SC_SB_EEES9_SE_SG_Li256ELb0ELb1ELb0ELb0EEENS1_30DynamicPersistentTileSchedulerILi256ELi128ELb0ELb1ELb1EEEEEEEEEvNT_6ParamsE:
	.zero		3328


//--------------------- .nv.constant0._ZN7cutlass13device_kernelIN5flash11enable_sm90INS1_16FlashAttnFwdSm90INS1_25CollectiveMainloopFwdSm90ILi2EN4cute5tupleIJNS5_1CILi1EEES8_S8_EEENS6_IJNS7_ILi128EEENS7_ILi112EEENS7_ILi192EEEEEELi192ENS_6half_tEfNS_4arch4Sm90ELb1ELb0ELb0ELb1ELb0ELb0ELb0ELb1ELb1ELb1ELb0ELb0EEENS1_21CollectiveEpilogueFwdINS6_IJSA_SC_SB_EEES9_SE_SG_Li256ELb1ELb1ELb0ELb0EEENS1_36VarlenDynamicPersistentTileSchedulerILi128ELi112ELi256ELi128ELb0ELb1ELb1ELb1ELb1ELb1EEEEEEEEEvNT_6ParamsE --------------------------
	.section	.nv.constant0._ZN7cutlass13device_kernelIN5flash11enable_sm90INS1_16FlashAttnFwdSm90INS1_25CollectiveMainloopFwdSm90ILi2EN4cute5tupleIJNS5_1CILi1EEES8_S8_EEENS6_IJNS7_ILi128EEENS7_ILi112EEENS7_ILi192EEEEEELi192ENS_6half_tEfNS_4arch4Sm90ELb1ELb0ELb0ELb1ELb0ELb0ELb0ELb1ELb1ELb1ELb0ELb0EEENS1_21CollectiveEpilogueFwdINS6_IJSA_SC_SB_EEES9_SE_SG_Li256ELb1ELb1ELb0ELb0EEENS1_36VarlenDynamicPersistentTileSchedulerILi128ELi112ELi256ELi128ELb0ELb1ELb1ELb1ELb1ELb1EEEEEEEEEvNT_6ParamsE,"a",@progbits
	.sectionflags	@""
	.align	4
.nv.constant0._ZN7cutlass13device_kernelIN5flash11enable_sm90INS1_16FlashAttnFwdSm90INS1_25CollectiveMainloopFwdSm90ILi2EN4cute5tupleIJNS5_1CILi1EEES8_S8_EEENS6_IJNS7_ILi128EEENS7_ILi112EEENS7_ILi192EEEEEELi192ENS_6half_tEfNS_4arch4Sm90ELb1ELb0ELb0ELb1ELb0ELb0ELb0ELb1ELb1ELb1ELb0ELb0EEENS1_21CollectiveEpilogueFwdINS6_IJSA_SC_SB_EEES9_SE_SG_Li256ELb1ELb1ELb0ELb0EEENS1_36VarlenDynamicPersistentTileSchedulerILi128ELi112ELi256ELi128ELb0ELb1ELb1ELb1ELb1ELb1EEEEEEEEEvNT_6ParamsE:
	.zero		3328


//--------------------- .nv.constant0._ZN7cutlass13device_kernelIN5flash11enable_sm90INS1_16FlashAttnFwdSm90INS1_25CollectiveMainloopFwdSm90ILi2EN4cute5tupleIJNS5_1CILi1EEES8_S8_EEENS6_IJNS7_ILi128EEENS7_ILi112EEENS7_ILi192EEEEEELi192ENS_6half_tEfNS_4arch4Sm90ELb1ELb0ELb0ELb1ELb0ELb1ELb0ELb1ELb1ELb1ELb0ELb0EEENS1_21CollectiveEpilogueFwdINS6_IJSA_SC_SB_EEES9_SE_SG_Li256ELb1ELb1ELb0ELb0EEENS1_36VarlenDynamicPersistentTileSchedulerILi128ELi112ELi256ELi128ELb0ELb1ELb1ELb1ELb1ELb1EEEEEEEEEvNT_6ParamsE --------------------------
	.section	.nv.constant0._ZN7cutlass13device_kernelIN5flash11enable_sm90INS1_16FlashAttnFwdSm90INS1_25CollectiveMainloopFwdSm90ILi2EN4cute5tupleIJNS5_1CILi1EEES8_S8_EEENS6_IJNS7_ILi128EEENS7_ILi112EEENS7_ILi192EEEEEELi192ENS_6half_tEfNS_4arch4Sm90ELb1ELb0ELb0ELb1ELb0ELb1ELb0ELb1ELb1ELb1ELb0ELb0EEENS1_21CollectiveEpilogueFwdINS6_IJSA_SC_SB_EEES9_SE_SG_Li256ELb1ELb1ELb0ELb0EEENS1_36VarlenDynamicPersistentTileSchedulerILi128ELi112ELi256ELi128ELb0ELb1ELb1ELb1ELb1ELb1EEEEEEEEEvNT_6ParamsE,"a",@progbits
	.sectionflags	@""
	.align	4
.nv.constant0._ZN7cutlass13device_kernelIN5flash11enable_sm90INS1_16FlashAttnFwdSm90INS1_25CollectiveMainloopFwdSm90ILi2EN4cute5tupleIJNS5_1CILi1EEES8_S8_EEENS6_IJNS7_ILi128EEENS7_ILi112EEENS7_ILi192EEEEEELi192ENS_6half_tEfNS_4arch4Sm90ELb1ELb0ELb0ELb1ELb0ELb1ELb0ELb1ELb1ELb1ELb0ELb0EEENS1_21CollectiveEpilogueFwdINS6_IJSA_SC_SB_EEES9_SE_SG_Li256ELb1ELb1ELb0ELb0EEENS1_36VarlenDynamicPersistentTileSchedulerILi128ELi112ELi256ELi128ELb0ELb1ELb1ELb1ELb1ELb1EEEEEEEEEvNT_6ParamsE:
	.zero		3328


//--------------------- SYMBOLS --------------------------

	.type		.nv.reservedSmem.offset0,@object
	.size		.nv.reservedSmem.offset0,0x4
	.type		__assertfail,@function
